	.target	sm_80

	.elftype	@"ET_EXEC"


//--------------------- .note.nv.tkinfo           --------------------------
	.section	.note.nv.tkinfo,"",@"SHT_NOTE"
	.sectionflags	@"SHF_NOTE_NV_TKINFO"
	.tkinfo
        /*0018*/ 	.word	0x00000002
        /*0030*/ 	.string	""
        /*0030*/ 	.string	"ptxas"
        /*0030*/ 	.string	"Cuda compilation tools, release 13.0, V13.0.88"
        /*0030*/ 	.string	"Build cuda_13.0.r13.0/compiler.36424714_0"
        /*0030*/ 	.string	"-arch sm_80 -m 64 "



//--------------------- .note.nv.cuinfo           --------------------------
	.section	.note.nv.cuinfo,"",@"SHT_NOTE"
	.sectionflags	@"SHF_NOTE_NV_CUINFO"
        /*0018*/ 	.short	0x0002
        /*001a*/ 	.short	0x0050
        /*001c*/ 	.short	0x0082
	.zero		2


//--------------------- .nv.info                  --------------------------
	.section	.nv.info,"",@"SHT_CUDA_INFO"
	.align	4


	//----- nvinfo : EIATTR_REGCOUNT
	.align		4
        /*0000*/ 	.byte	0x04, 0x2f
        /*0002*/ 	.short	(.L_12 - .L_11)
	.align		4
.L_11:
        /*0004*/ 	.word	index@(_ZN7cutlass13device_kernelIN5flash19enable_sm80_to_sm89INS1_16FlashAttnFwdSm80INS1_25CollectiveMainloopFwdSm80ILi8ELi1ELb0EN4cute5tupleIJNS5_1CILi128EEENS7_ILi48EEENS7_ILi256EEEEEELi256ENS_6half_tEfNS_4arch4Sm80ELb1ELb0ELb0ELb1ELb0ELb1ELb1ELb0EEENS1_21CollectiveEpilogueFwdINS6_IJS8_SA_S9_EEENS6_IJNS7_ILi1EEESI_SI_EEESC_SE_Li256ELb1ELb1ELb0ELb0EEENS1_19SingleTileSchedulerILb1ELb0ELb1ELi128EEEEEEEEEvNT_6ParamsE)
        /*0008*/ 	.word	0x000000fd


	//----- nvinfo : EIATTR_FRAME_SIZE
	.align		4
.L_12:
        /*000c*/ 	.byte	0x04, 0x11
        /*000e*/ 	.short	(.L_14 - .L_13)
	.align		4
.L_13:
        /*0010*/ 	.word	index@(_ZN7cutlass13device_kernelIN5flash19enable_sm80_to_sm89INS1_16FlashAttnFwdSm80INS1_25CollectiveMainloopFwdSm80ILi8ELi1ELb0EN4cute5tupleIJNS5_1CILi128EEENS7_ILi48EEENS7_ILi256EEEEEELi256ENS_6half_tEfNS_4arch4Sm80ELb1ELb0ELb0ELb1ELb0ELb1ELb1ELb0EEENS1_21CollectiveEpilogueFwdINS6_IJS8_SA_S9_EEENS6_IJNS7_ILi1EEESI_SI_EEESC_SE_Li256ELb1ELb1ELb0ELb0EEENS1_19SingleTileSchedulerILb1ELb0ELb1ELi128EEEEEEEEEvNT_6ParamsE)
        /*0014*/ 	.word	0x00000000


	//----- nvinfo : EIATTR_REGCOUNT
	.align		4
.L_14:
        /*0018*/ 	.byte	0x04, 0x2f
        /*001a*/ 	.short	(.L_16 - .L_15)
	.align		4
.L_15:
        /*001c*/ 	.word	index@(_ZN7cutlass13device_kernelIN5flash19enable_sm80_to_sm89INS1_16FlashAttnFwdSm80INS1_25CollectiveMainloopFwdSm80ILi8ELi1ELb0EN4cute5tupleIJNS5_1CILi128EEENS7_ILi96EEENS7_ILi256EEEEEELi256ENS_6half_tEfNS_4arch4Sm80ELb1ELb0ELb0ELb1ELb0ELb0ELb1ELb0EEENS1_21CollectiveEpilogueFwdINS6_IJS8_SA_S9_EEENS6_IJNS7_ILi1EEESI_SI_EEESC_SE_Li256ELb1ELb1ELb0ELb0EEENS1_19SingleTileSchedulerILb1ELb0ELb1ELi128EEEEEEEEEvNT_6ParamsE)
        /*0020*/ 	.word	0x000000ff


	//----- nvinfo : EIATTR_FRAME_SIZE
	.align		4
.L_16:
        /*0024*/ 	.byte	0x04, 0x11
        /*0026*/ 	.short	(.L_18 - .L_17)
	.align		4
.L_17:
        /*0028*/ 	.word	index@(_ZN7cutlass13device_kernelIN5flash19enable_sm80_to_sm89INS1_16FlashAttnFwdSm80INS1_25CollectiveMainloopFwdSm80ILi8ELi1ELb0EN4cute5tupleIJNS5_1CILi128EEENS7_ILi96EEENS7_ILi256EEEEEELi256ENS_6half_tEfNS_4arch4Sm80ELb1ELb0ELb0ELb1ELb0ELb0ELb1ELb0EEENS1_21CollectiveEpilogueFwdINS6_IJS8_SA_S9_EEENS6_IJNS7_ILi1EEESI_SI_EEESC_SE_Li256ELb1ELb1ELb0ELb0EEENS1_19SingleTileSchedulerILb1ELb0ELb1ELi128EEEEEEEEEvNT_6ParamsE)
        /*002c*/ 	.word	0x00000068


	//----- nvinfo : EIATTR_REGCOUNT
	.align		4
.L_18:
        /*0030*/ 	.byte	0x04, 0x2f
        /*0032*/ 	.short	(.L_20 - .L_19)
	.align		4
.L_19:
        /*0034*/ 	.word	index@(_ZN7cutlass13device_kernelIN5flash19enable_sm80_to_sm89INS1_16FlashAttnFwdSm80INS1_25CollectiveMainloopFwdSm80ILi8ELi1ELb0EN4cute5tupleIJNS5_1CILi128EEENS7_ILi96EEENS7_ILi256EEEEEELi256ENS_6half_tEfNS_4arch4Sm80ELb1ELb0ELb0ELb0ELb0ELb0ELb1ELb0EEENS1_21CollectiveEpilogueFwdINS6_IJS8_SA_S9_EEENS6_IJNS7_ILi1EEESI_SI_EEESC_SE_Li256ELb0ELb1ELb0ELb0EEENS1_30DynamicPersistentTileSchedulerILi256ELi256ELb0ELb1ELb0EEEEEEEEEvNT_6ParamsE)
        /*0038*/ 	.word	0x000000ff


	//----- nvinfo : EIATTR_FRAME_SIZE
	.align		4
.L_20:
        /*003c*/ 	.byte	0x04, 0x11
        /*003e*/ 	.short	(.L_22 - .L_21)
	.align		4
.L_21:
        /*0040*/ 	.word	index@($__internal_3_$__cuda_sm70_shflsync_idx_p)
        /*0044*/ 	.word	0x00000000


	//----- nvinfo : EIATTR_FRAME_SIZE
	.align		4
.L_22:
        /*0048*/ 	.byte	0x04, 0x11
        /*004a*/ 	.short	(.L_24 - .L_23)
	.align		4
.L_23:
        /*004c*/ 	.word	index@($__internal_2_$__cuda_sm70_shflsync_bfly_p)
        /*0050*/ 	.word	0x00000000


	//----- nvinfo : EIATTR_FRAME_SIZE
	.align		4
.L_24:
        /*0054*/ 	.byte	0x04, 0x11
        /*0056*/ 	.short	(.L_26 - .L_25)
	.align		4
.L_25:
        /*0058*/ 	.word	index@(_ZN7cutlass13device_kernelIN5flash19enable_sm80_to_sm89INS1_16FlashAttnFwdSm80INS1_25CollectiveMainloopFwdSm80ILi8ELi1ELb0EN4cute5tupleIJNS5_1CILi128EEENS7_ILi96EEENS7_ILi256EEEEEELi256ENS_6half_tEfNS_4arch4Sm80ELb1ELb0ELb0ELb0ELb0ELb0ELb1ELb0EEENS1_21CollectiveEpilogueFwdINS6_IJS8_SA_S9_EEENS6_IJNS7_ILi1EEESI_SI_EEESC_SE_Li256ELb0ELb1ELb0ELb0EEENS1_30DynamicPersistentTileSchedulerILi256ELi256ELb0ELb1ELb0EEEEEEEEEvNT_6ParamsE)
        /*005c*/ 	.word	0x000000a8


	//----- nvinfo : EIATTR_REGCOUNT
	.align		4
.L_26:
        /*0060*/ 	.byte	0x04, 0x2f
        /*0062*/ 	.short	(.L_28 - .L_27)
	.align		4
.L_27:
        /*0064*/ 	.word	index@(_ZN7cutlass13device_kernelIN5flash19enable_sm80_to_sm89INS1_16FlashAttnFwdSm80INS1_25CollectiveMainloopFwdSm80ILi8ELi1ELb0EN4cute5tupleIJNS5_1CILi128EEENS7_ILi48EEENS7_ILi256EEEEEELi256ENS_6half_tEfNS_4arch4Sm80ELb0ELb1ELb0ELb1ELb0ELb1ELb1ELb0EEENS1_21CollectiveEpilogueFwdINS6_IJS8_SA_S9_EEENS6_IJNS7_ILi1EEESI_SI_EEESC_SE_Li256ELb1ELb1ELb0ELb0EEENS1_19SingleTileSchedulerILb1ELb0ELb1ELi128EEEEEEEEEvNT_6ParamsE)
        /*0068*/ 	.word	0x000000fa


	//----- nvinfo : EIATTR_FRAME_SIZE
	.align		4
.L_28:
        /*006c*/ 	.byte	0x04, 0x11
        /*006e*/ 	.short	(.L_30 - .L_29)
	.align		4
.L_29:
        /*0070*/ 	.word	index@(_ZN7cutlass13device_kernelIN5flash19enable_sm80_to_sm89INS1_16FlashAttnFwdSm80INS1_25CollectiveMainloopFwdSm80ILi8ELi1ELb0EN4cute5tupleIJNS5_1CILi128EEENS7_ILi48EEENS7_ILi256EEEEEELi256ENS_6half_tEfNS_4arch4Sm80ELb0ELb1ELb0ELb1ELb0ELb1ELb1ELb0EEENS1_21CollectiveEpilogueFwdINS6_IJS8_SA_S9_EEENS6_IJNS7_ILi1EEESI_SI_EEESC_SE_Li256ELb1ELb1ELb0ELb0EEENS1_19SingleTileSchedulerILb1ELb0ELb1ELi128EEEEEEEEEvNT_6ParamsE)
        /*0074*/ 	.word	0x00000000


	//----- nvinfo : EIATTR_REGCOUNT
	.align		4
.L_30:
        /*0078*/ 	.byte	0x04, 0x2f
        /*007a*/ 	.short	(.L_32 - .L_31)
	.align		4
.L_31:
        /*007c*/ 	.word	index@(_ZN7cutlass13device_kernelIN5flash19enable_sm80_to_sm89INS1_16FlashAttnFwdSm80INS1_25CollectiveMainloopFwdSm80ILi8ELi1ELb0EN4cute5tupleIJNS5_1CILi128EEENS7_ILi64EEENS7_ILi256EEEEEELi256ENS_6half_tEfNS_4arch4Sm80ELb0ELb1ELb0ELb1ELb0ELb0ELb1ELb0EEENS1_21CollectiveEpilogueFwdINS6_IJS8_SA_S9_EEENS6_IJNS7_ILi1EEESI_SI_EEESC_SE_Li256ELb1ELb1ELb0ELb0EEENS1_19SingleTileSchedulerILb1ELb0ELb1ELi128EEEEEEEEEvNT_6ParamsE)
        /*0080*/ 	.word	0x000000ff


	//----- nvinfo : EIATTR_FRAME_SIZE
	.align		4
.L_32:
        /*0084*/ 	.byte	0x04, 0x11
        /*0086*/ 	.short	(.L_34 - .L_33)
	.align		4
.L_33:
        /*0088*/ 	.word	index@(_ZN7cutlass13device_kernelIN5flash19enable_sm80_to_sm89INS1_16FlashAttnFwdSm80INS1_25CollectiveMainloopFwdSm80ILi8ELi1ELb0EN4cute5tupleIJNS5_1CILi128EEENS7_ILi64EEENS7_ILi256EEEEEELi256ENS_6half_tEfNS_4arch4Sm80ELb0ELb1ELb0ELb1ELb0ELb0ELb1ELb0EEENS1_21CollectiveEpilogueFwdINS6_IJS8_SA_S9_EEENS6_IJNS7_ILi1EEESI_SI_EEESC_SE_Li256ELb1ELb1ELb0ELb0EEENS1_19SingleTileSchedulerILb1ELb0ELb1ELi128EEEEEEEEEvNT_6ParamsE)
        /*008c*/ 	.word	0x00000018


	//----- nvinfo : EIATTR_REGCOUNT
	.align		4
.L_34:
        /*0090*/ 	.byte	0x04, 0x2f
        /*0092*/ 	.short	(.L_36 - .L_35)
	.align		4
.L_35:
        /*0094*/ 	.word	index@(_ZN7cutlass13device_kernelIN5flash19enable_sm80_to_sm89INS1_16FlashAttnFwdSm80INS1_25CollectiveMainloopFwdSm80ILi8ELi1ELb0EN4cute5tupleIJNS5_1CILi128EEENS7_ILi64EEENS7_ILi256EEEEEELi256ENS_6half_tEfNS_4arch4Sm80ELb0ELb1ELb0ELb0ELb0ELb0ELb1ELb0EEENS1_21CollectiveEpilogueFwdINS6_IJS8_SA_S9_EEENS6_IJNS7_ILi1EEESI_SI_EEESC_SE_Li256ELb0ELb1ELb0ELb0EEENS1_19SingleTileSchedulerILb0ELb0ELb1ELi128EEEEEEEEEvNT_6ParamsE)
        /*0098*/ 	.word	0x000000ff


	//----- nvinfo : EIATTR_FRAME_SIZE
	.align		4
.L_36:
        /*009c*/ 	.byte	0x04, 0x11
        /*009e*/ 	.short	(.L_38 - .L_37)
	.align		4
.L_37:
        /*00a0*/ 	.word	index@(_ZN7cutlass13device_kernelIN5flash19enable_sm80_to_sm89INS1_16FlashAttnFwdSm80INS1_25CollectiveMainloopFwdSm80ILi8ELi1ELb0EN4cute5tupleIJNS5_1CILi128EEENS7_ILi64EEENS7_ILi256EEEEEELi256ENS_6half_tEfNS_4arch4Sm80ELb0ELb1ELb0ELb0ELb0ELb0ELb1ELb0EEENS1_21CollectiveEpilogueFwdINS6_IJS8_SA_S9_EEENS6_IJNS7_ILi1EEESI_SI_EEESC_SE_Li256ELb0ELb1ELb0ELb0EEENS1_19SingleTileSchedulerILb0ELb0ELb1ELi128EEEEEEEEEvNT_6ParamsE)
        /*00a4*/ 	.word	0x00000040


	//----- nvinfo : EIATTR_REGCOUNT
	.align		4
.L_38:
        /*00a8*/ 	.byte	0x04, 0x2f
        /*00aa*/ 	.short	(.L_40 - .L_39)
	.align		4
.L_39:
        /*00ac*/ 	.word	index@(_ZN7cutlass13device_kernelIN5flash19enable_sm80_to_sm89INS1_16FlashAttnFwdSm80INS1_25CollectiveMainloopFwdSm80ILi8ELi1ELb0EN4cute5tupleIJNS5_1CILi128EEENS7_ILi48EEENS7_ILi256EEEEEELi256ENS_6half_tEfNS_4arch4Sm80ELb0ELb0ELb0ELb1ELb0ELb1ELb1ELb0EEENS1_21CollectiveEpilogueFwdINS6_IJS8_SA_S9_EEENS6_IJNS7_ILi1EEESI_SI_EEESC_SE_Li256ELb1ELb1ELb0ELb0EEENS1_19SingleTileSchedulerILb1ELb0ELb1ELi128EEEEEEEEEvNT_6ParamsE)
        /*00b0*/ 	.word	0x000000fe


	//----- nvinfo : EIATTR_FRAME_SIZE
	.align		4
.L_40:
        /*00b4*/ 	.byte	0x04, 0x11
        /*00b6*/ 	.short	(.L_42 - .L_41)
	.align		4
.L_41:
        /*00b8*/ 	.word	index@(_ZN7cutlass13device_kernelIN5flash19enable_sm80_to_sm89INS1_16FlashAttnFwdSm80INS1_25CollectiveMainloopFwdSm80ILi8ELi1ELb0EN4cute5tupleIJNS5_1CILi128EEENS7_ILi48EEENS7_ILi256EEEEEELi256ENS_6half_tEfNS_4arch4Sm80ELb0ELb0ELb0ELb1ELb0ELb1ELb1ELb0EEENS1_21CollectiveEpilogueFwdINS6_IJS8_SA_S9_EEENS6_IJNS7_ILi1EEESI_SI_EEESC_SE_Li256ELb1ELb1ELb0ELb0EEENS1_19SingleTileSchedulerILb1ELb0ELb1ELi128EEEEEEEEEvNT_6ParamsE)
        /*00bc*/ 	.word	0x00000000


	//----- nvinfo : EIATTR_REGCOUNT
	.align		4
.L_42:
        /*00c0*/ 	.byte	0x04, 0x2f
        /*00c2*/ 	.short	(.L_44 - .L_43)
	.align		4
.L_43:
        /*00c4*/ 	.word	index@(_ZN7cutlass13device_kernelIN5flash19enable_sm80_to_sm89INS1_16FlashAttnFwdSm80INS1_25CollectiveMainloopFwdSm80ILi8ELi1ELb0EN4cute5tupleIJNS5_1CILi128EEENS7_ILi96EEENS7_ILi256EEEEEELi256ENS_6half_tEfNS_4arch4Sm80ELb0ELb0ELb0ELb1ELb0ELb0ELb1ELb0EEENS1_21CollectiveEpilogueFwdINS6_IJS8_SA_S9_EEENS6_IJNS7_ILi1EEESI_SI_EEESC_SE_Li256ELb1ELb1ELb0ELb0EEENS1_19SingleTileSchedulerILb1ELb0ELb1ELi128EEEEEEEEEvNT_6ParamsE)
        /*00c8*/ 	.word	0x000000ff


	//----- nvinfo : EIATTR_FRAME_SIZE
	.align		4
.L_44:
        /*00cc*/ 	.byte	0x04, 0x11
        /*00ce*/ 	.short	(.L_46 - .L_45)
	.align		4
.L_45:
        /*00d0*/ 	.word	index@(_ZN7cutlass13device_kernelIN5flash19enable_sm80_to_sm89INS1_16FlashAttnFwdSm80INS1_25CollectiveMainloopFwdSm80ILi8ELi1ELb0EN4cute5tupleIJNS5_1CILi128EEENS7_ILi96EEENS7_ILi256EEEEEELi256ENS_6half_tEfNS_4arch4Sm80ELb0ELb0ELb0ELb1ELb0ELb0ELb1ELb0EEENS1_21CollectiveEpilogueFwdINS6_IJS8_SA_S9_EEENS6_IJNS7_ILi1EEESI_SI_EEESC_SE_Li256ELb1ELb1ELb0ELb0EEENS1_19SingleTileSchedulerILb1ELb0ELb1ELi128EEEEEEEEEvNT_6ParamsE)
        /*00d4*/ 	.word	0x00000058


	//----- nvinfo : EIATTR_REGCOUNT
	.align		4
.L_46:
        /*00d8*/ 	.byte	0x04, 0x2f
        /*00da*/ 	.short	(.L_48 - .L_47)
	.align		4
.L_47:
        /*00dc*/ 	.word	index@(_ZN7cutlass13device_kernelIN5flash19enable_sm80_to_sm89INS1_16FlashAttnFwdSm80INS1_25CollectiveMainloopFwdSm80ILi8ELi1ELb0EN4cute5tupleIJNS5_1CILi128EEENS7_ILi96EEENS7_ILi256EEEEEELi256ENS_6half_tEfNS_4arch4Sm80ELb0ELb0ELb0ELb0ELb0ELb0ELb1ELb0EEENS1_21CollectiveEpilogueFwdINS6_IJS8_SA_S9_EEENS6_IJNS7_ILi1EEESI_SI_EEESC_SE_Li256ELb0ELb1ELb0ELb0EEENS1_19SingleTileSchedulerILb0ELb0ELb1ELi128EEEEEEEEEvNT_6ParamsE)
        /*00e0*/ 	.word	0x000000ff


	//----- nvinfo : EIATTR_FRAME_SIZE
	.align		4
.L_48:
        /*00e4*/ 	.byte	0x04, 0x11
        /*00e6*/ 	.short	(.L_50 - .L_49)
	.align		4
.L_49:
        /*00e8*/ 	.word	index@(_ZN7cutlass13device_kernelIN5flash19enable_sm80_to_sm89INS1_16FlashAttnFwdSm80INS1_25CollectiveMainloopFwdSm80ILi8ELi1ELb0EN4cute5tupleIJNS5_1CILi128EEENS7_ILi96EEENS7_ILi256EEEEEELi256ENS_6half_tEfNS_4arch4Sm80ELb0ELb0ELb0ELb0ELb0ELb0ELb1ELb0EEENS1_21CollectiveEpilogueFwdINS6_IJS8_SA_S9_EEENS6_IJNS7_ILi1EEESI_SI_EEESC_SE_Li256ELb0ELb1ELb0ELb0EEENS1_19SingleTileSchedulerILb0ELb0ELb1ELi128EEEEEEEEEvNT_6ParamsE)
        /*00ec*/ 	.word	0x00000068


	//----- nvinfo : EIATTR_REGCOUNT
	.align		4
.L_50:
        /*00f0*/ 	.byte	0x04, 0x2f
        /*00f2*/ 	.short	(.L_52 - .L_51)
	.align		4
.L_51:
        /*00f4*/ 	.word	index@(_ZN7cutlass13device_kernelIN5flash19enable_sm80_to_sm89INS1_16FlashAttnFwdSm80INS1_25CollectiveMainloopFwdSm80ILi8ELi1ELb0EN4cute5tupleIJNS5_1CILi128EEENS7_ILi32EEENS7_ILi256EEEEEELi256ENS_6half_tEfNS_4arch4Sm80ELb1ELb0ELb0ELb1ELb0ELb1ELb1ELb0EEENS1_21CollectiveEpilogueFwdINS6_IJS8_SA_S9_EEENS6_IJNS7_ILi1EEESI_SI_EEESC_SE_Li256ELb1ELb1ELb0ELb0EEENS1_19SingleTileSchedulerILb1ELb0ELb1ELi128EEEEEEEEEvNT_6ParamsE)
        /*00f8*/ 	.word	0x000000fb


	//----- nvinfo : EIATTR_FRAME_SIZE
	.align		4
.L_52:
        /*00fc*/ 	.byte	0x04, 0x11
        /*00fe*/ 	.short	(.L_54 - .L_53)
	.align		4
.L_53:
        /*0100*/ 	.word	index@(_ZN7cutlass13device_kernelIN5flash19enable_sm80_to_sm89INS1_16FlashAttnFwdSm80INS1_25CollectiveMainloopFwdSm80ILi8ELi1ELb0EN4cute5tupleIJNS5_1CILi128EEENS7_ILi32EEENS7_ILi256EEEEEELi256ENS_6half_tEfNS_4arch4Sm80ELb1ELb0ELb0ELb1ELb0ELb1ELb1ELb0EEENS1_21CollectiveEpilogueFwdINS6_IJS8_SA_S9_EEENS6_IJNS7_ILi1EEESI_SI_EEESC_SE_Li256ELb1ELb1ELb0ELb0EEENS1_19SingleTileSchedulerILb1ELb0ELb1ELi128EEEEEEEEEvNT_6ParamsE)
        /*0104*/ 	.word	0x00000000


	//----- nvinfo : EIATTR_REGCOUNT
	.align		4
.L_54:
        /*0108*/ 	.byte	0x04, 0x2f
        /*010a*/ 	.short	(.L_56 - .L_55)
	.align		4
.L_55:
        /*010c*/ 	.word	index@(_ZN7cutlass13device_kernelIN5flash19enable_sm80_to_sm89INS1_16FlashAttnFwdSm80INS1_25CollectiveMainloopFwdSm80ILi8ELi1ELb1EN4cute5tupleIJNS5_1CILi128EEENS7_ILi64EEENS7_ILi256EEEEEELi256ENS_6half_tEfNS_4arch4Sm80ELb1ELb0ELb0ELb1ELb0ELb0ELb1ELb0EEENS1_21CollectiveEpilogueFwdINS6_IJS8_SA_S9_EEENS6_IJNS7_ILi1EEESI_SI_EEESC_SE_Li256ELb1ELb1ELb0ELb0EEENS1_19SingleTileSchedulerILb1ELb0ELb1ELi128EEEEEEEEEvNT_6ParamsE)
        /*0110*/ 	.word	0x000000ff


	//----- nvinfo : EIATTR_FRAME_SIZE
	.align		4
.L_56:
        /*0114*/ 	.byte	0x04, 0x11
        /*0116*/ 	.short	(.L_58 - .L_57)
	.align		4
.L_57:
        /*0118*/ 	.word	index@(_ZN7cutlass13device_kernelIN5flash19enable_sm80_to_sm89INS1_16FlashAttnFwdSm80INS1_25CollectiveMainloopFwdSm80ILi8ELi1ELb1EN4cute5tupleIJNS5_1CILi128EEENS7_ILi64EEENS7_ILi256EEEEEELi256ENS_6half_tEfNS_4arch4Sm80ELb1ELb0ELb0ELb1ELb0ELb0ELb1ELb0EEENS1_21CollectiveEpilogueFwdINS6_IJS8_SA_S9_EEENS6_IJNS7_ILi1EEESI_SI_EEESC_SE_Li256ELb1ELb1ELb0ELb0EEENS1_19SingleTileSchedulerILb1ELb0ELb1ELi128EEEEEEEEEvNT_6ParamsE)
        /*011c*/ 	.word	0x00000130


	//----- nvinfo : EIATTR_REGCOUNT
	.align		4
.L_58:
        /*0120*/ 	.byte	0x04, 0x2f
        /*0122*/ 	.short	(.L_60 - .L_59)
	.align		4
.L_59:
        /*0124*/ 	.word	index@(_ZN7cutlass13device_kernelIN5flash19enable_sm80_to_sm89INS1_16FlashAttnFwdSm80INS1_25CollectiveMainloopFwdSm80ILi8ELi1ELb1EN4cute5tupleIJNS5_1CILi128EEENS7_ILi64EEENS7_ILi256EEEEEELi256ENS_6half_tEfNS_4arch4Sm80ELb1ELb0ELb0ELb0ELb0ELb0ELb1ELb0EEENS1_21CollectiveEpilogueFwdINS6_IJS8_SA_S9_EEENS6_IJNS7_ILi1EEESI_SI_EEESC_SE_Li256ELb0ELb1ELb0ELb0EEENS1_30DynamicPersistentTileSchedulerILi256ELi256ELb0ELb1ELb0EEEEEEEEEvNT_6ParamsE)
        /*0128*/ 	.word	0x000000ff


	//----- nvinfo : EIATTR_FRAME_SIZE
	.align		4
.L_60:
        /*012c*/ 	.byte	0x04, 0x11
        /*012e*/ 	.short	(.L_62 - .L_61)
	.align		4
.L_61:
        /*0130*/ 	.word	index@($__internal_1_$__cuda_sm70_shflsync_idx_p)
        /*0134*/ 	.word	0x00000000


	//----- nvinfo : EIATTR_FRAME_SIZE
	.align		4
.L_62:
        /*0138*/ 	.byte	0x04, 0x11
        /*013a*/ 	.short	(.L_64 - .L_63)
	.align		4
.L_63:
        /*013c*/ 	.word	index@($__internal_0_$__cuda_sm70_shflsync_bfly_p)
        /*0140*/ 	.word	0x00000000


	//----- nvinfo : EIATTR_FRAME_SIZE
	.align		4
.L_64:
        /*0144*/ 	.byte	0x04, 0x11
        /*0146*/ 	.short	(.L_66 - .L_65)
	.align		4
.L_65:
        /*0148*/ 	.word	index@(_ZN7cutlass13device_kernelIN5flash19enable_sm80_to_sm89INS1_16FlashAttnFwdSm80INS1_25CollectiveMainloopFwdSm80ILi8ELi1ELb1EN4cute5tupleIJNS5_1CILi128EEENS7_ILi64EEENS7_ILi256EEEEEELi256ENS_6half_tEfNS_4arch4Sm80ELb1ELb0ELb0ELb0ELb0ELb0ELb1ELb0EEENS1_21CollectiveEpilogueFwdINS6_IJS8_SA_S9_EEENS6_IJNS7_ILi1EEESI_SI_EEESC_SE_Li256ELb0ELb1ELb0ELb0EEENS1_30DynamicPersistentTileSchedulerILi256ELi256ELb0ELb1ELb0EEEEEEEEEvNT_6ParamsE)
        /*014c*/ 	.word	0x00000158


	//----- nvinfo : EIATTR_REGCOUNT
	.align		4
.L_66:
        /*0150*/ 	.byte	0x04, 0x2f
        /*0152*/ 	.short	(.L_68 - .L_67)
	.align		4
.L_67:
        /*0154*/ 	.word	index@(_ZN7cutlass13device_kernelIN5flash19enable_sm80_to_sm89INS1_16FlashAttnFwdSm80INS1_25CollectiveMainloopFwdSm80ILi8ELi1ELb0EN4cute5tupleIJNS5_1CILi128EEENS7_ILi32EEENS7_ILi256EEEEEELi256ENS_6half_tEfNS_4arch4Sm80ELb0ELb1ELb0ELb1ELb0ELb1ELb1ELb0EEENS1_21CollectiveEpilogueFwdINS6_IJS8_SA_S9_EEENS6_IJNS7_ILi1EEESI_SI_EEESC_SE_Li256ELb1ELb1ELb0ELb0EEENS1_19SingleTileSchedulerILb1ELb0ELb1ELi128EEEEEEEEEvNT_6ParamsE)
        /*0158*/ 	.word	0x000000f5


	//----- nvinfo : EIATTR_FRAME_SIZE
	.align		4
.L_68:
        /*015c*/ 	.byte	0x04, 0x11
        /*015e*/ 	.short	(.L_70 - .L_69)
	.align		4
.L_69:
        /*0160*/ 	.word	index@(_ZN7cutlass13device_kernelIN5flash19enable_sm80_to_sm89INS1_16FlashAttnFwdSm80INS1_25CollectiveMainloopFwdSm80ILi8ELi1ELb0EN4cute5tupleIJNS5_1CILi128EEENS7_ILi32EEENS7_ILi256EEEEEELi256ENS_6half_tEfNS_4arch4Sm80ELb0ELb1ELb0ELb1ELb0ELb1ELb1ELb0EEENS1_21CollectiveEpilogueFwdINS6_IJS8_SA_S9_EEENS6_IJNS7_ILi1EEESI_SI_EEESC_SE_Li256ELb1ELb1ELb0ELb0EEENS1_19SingleTileSchedulerILb1ELb0ELb1ELi128EEEEEEEEEvNT_6ParamsE)
        /*0164*/ 	.word	0x00000000


	//----- nvinfo : EIATTR_REGCOUNT
	.align		4
.L_70:
        /*0168*/ 	.byte	0x04, 0x2f
        /*016a*/ 	.short	(.L_72 - .L_71)
	.align		4
.L_71:
        /*016c*/ 	.word	index@(_ZN7cutlass13device_kernelIN5flash19enable_sm80_to_sm89INS1_16FlashAttnFwdSm80INS1_25CollectiveMainloopFwdSm80ILi8ELi1ELb1EN4cute5tupleIJNS5_1CILi128EEENS7_ILi48EEENS7_ILi256EEEEEELi256ENS_6half_tEfNS_4arch4Sm80ELb0ELb1ELb0ELb1ELb0ELb0ELb1ELb0EEENS1_21CollectiveEpilogueFwdINS6_IJS8_SA_S9_EEENS6_IJNS7_ILi1EEESI_SI_EEESC_SE_Li256ELb1ELb1ELb0ELb0EEENS1_19SingleTileSchedulerILb1ELb0ELb1ELi128EEEEEEEEEvNT_6ParamsE)
        /*0170*/ 	.word	0x000000ff


	//----- nvinfo : EIATTR_FRAME_SIZE
	.align		4
.L_72:
        /*0174*/ 	.byte	0x04, 0x11
        /*0176*/ 	.short	(.L_74 - .L_73)
	.align		4
.L_73:
        /*0178*/ 	.word	index@(_ZN7cutlass13device_kernelIN5flash19enable_sm80_to_sm89INS1_16FlashAttnFwdSm80INS1_25CollectiveMainloopFwdSm80ILi8ELi1ELb1EN4cute5tupleIJNS5_1CILi128EEENS7_ILi48EEENS7_ILi256EEEEEELi256ENS_6half_tEfNS_4arch4Sm80ELb0ELb1ELb0ELb1ELb0ELb0ELb1ELb0EEENS1_21CollectiveEpilogueFwdINS6_IJS8_SA_S9_EEENS6_IJNS7_ILi1EEESI_SI_EEESC_SE_Li256ELb1ELb1ELb0ELb0EEENS1_19SingleTileSchedulerILb1ELb0ELb1ELi128EEEEEEEEEvNT_6ParamsE)
        /*017c*/ 	.word	0x00000098


	//----- nvinfo : EIATTR_REGCOUNT
	.align		4
.L_74:
        /*0180*/ 	.byte	0x04, 0x2f
        /*0182*/ 	.short	(.L_76 - .L_75)
	.align		4
.L_75:
        /*0184*/ 	.word	index@(_ZN7cutlass13device_kernelIN5flash19enable_sm80_to_sm89INS1_16FlashAttnFwdSm80INS1_25CollectiveMainloopFwdSm80ILi8ELi1ELb1EN4cute5tupleIJNS5_1CILi128EEENS7_ILi48EEENS7_ILi256EEEEEELi256ENS_6half_tEfNS_4arch4Sm80ELb0ELb1ELb0ELb0ELb0ELb0ELb1ELb0EEENS1_21CollectiveEpilogueFwdINS6_IJS8_SA_S9_EEENS6_IJNS7_ILi1EEESI_SI_EEESC_SE_Li256ELb0ELb1ELb0ELb0EEENS1_19SingleTileSchedulerILb0ELb0ELb1ELi128EEEEEEEEEvNT_6ParamsE)
        /*0188*/ 	.word	0x000000ff


	//----- nvinfo : EIATTR_FRAME_SIZE
	.align		4
.L_76:
        /*018c*/ 	.byte	0x04, 0x11
        /*018e*/ 	.short	(.L_78 - .L_77)
	.align		4
.L_77:
        /*0190*/ 	.word	index@(_ZN7cutlass13device_kernelIN5flash19enable_sm80_to_sm89INS1_16FlashAttnFwdSm80INS1_25CollectiveMainloopFwdSm80ILi8ELi1ELb1EN4cute5tupleIJNS5_1CILi128EEENS7_ILi48EEENS7_ILi256EEEEEELi256ENS_6half_tEfNS_4arch4Sm80ELb0ELb1ELb0ELb0ELb0ELb0ELb1ELb0EEENS1_21CollectiveEpilogueFwdINS6_IJS8_SA_S9_EEENS6_IJNS7_ILi1EEESI_SI_EEESC_SE_Li256ELb0ELb1ELb0ELb0EEENS1_19SingleTileSchedulerILb0ELb0ELb1ELi128EEEEEEEEEvNT_6ParamsE)
        /*0194*/ 	.word	0x00000098


	//----- nvinfo : EIATTR_REGCOUNT
	.align		4
.L_78:
        /*0198*/ 	.byte	0x04, 0x2f
        /*019a*/ 	.short	(.L_80 - .L_79)
	.align		4
.L_79:
        /*019c*/ 	.word	index@(_ZN7cutlass13device_kernelIN5flash19enable_sm80_to_sm89INS1_16FlashAttnFwdSm80INS1_25CollectiveMainloopFwdSm80ILi8ELi1ELb0EN4cute5tupleIJNS5_1CILi128EEENS7_ILi32EEENS7_ILi256EEEEEELi256ENS_6half_tEfNS_4arch4Sm80ELb0ELb0ELb0ELb1ELb0ELb1ELb1ELb0EEENS1_21CollectiveEpilogueFwdINS6_IJS8_SA_S9_EEENS6_IJNS7_ILi1EEESI_SI_EEESC_SE_Li256ELb1ELb1ELb0ELb0EEENS1_19SingleTileSchedulerILb1ELb0ELb1ELi128EEEEEEEEEvNT_6ParamsE)
        /*01a0*/ 	.word	0x000000fc


	//----- nvinfo : EIATTR_FRAME_SIZE
	.align		4
.L_80:
        /*01a4*/ 	.byte	0x04, 0x11
        /*01a6*/ 	.short	(.L_82 - .L_81)
	.align		4
.L_81:
        /*01a8*/ 	.word	index@(_ZN7cutlass13device_kernelIN5flash19enable_sm80_to_sm89INS1_16FlashAttnFwdSm80INS1_25CollectiveMainloopFwdSm80ILi8ELi1ELb0EN4cute5tupleIJNS5_1CILi128EEENS7_ILi32EEENS7_ILi256EEEEEELi256ENS_6half_tEfNS_4arch4Sm80ELb0ELb0ELb0ELb1ELb0ELb1ELb1ELb0EEENS1_21CollectiveEpilogueFwdINS6_IJS8_SA_S9_EEENS6_IJNS7_ILi1EEESI_SI_EEESC_SE_Li256ELb1ELb1ELb0ELb0EEENS1_19SingleTileSchedulerILb1ELb0ELb1ELi128EEEEEEEEEvNT_6ParamsE)
        /*01ac*/ 	.word	0x00000000


	//----- nvinfo : EIATTR_REGCOUNT
	.align		4
.L_82:
        /*01b0*/ 	.byte	0x04, 0x2f
        /*01b2*/ 	.short	(.L_84 - .L_83)
	.align		4
.L_83:
        /*01b4*/ 	.word	index@(_ZN7cutlass13device_kernelIN5flash19enable_sm80_to_sm89INS1_16FlashAttnFwdSm80INS1_25CollectiveMainloopFwdSm80ILi8ELi1ELb1EN4cute5tupleIJNS5_1CILi128EEENS7_ILi64EEENS7_ILi256EEEEEELi256ENS_6half_tEfNS_4arch4Sm80ELb0ELb0ELb0ELb1ELb0ELb0ELb1ELb0EEENS1_21CollectiveEpilogueFwdINS6_IJS8_SA_S9_EEENS6_IJNS7_ILi1EEESI_SI_EEESC_SE_Li256ELb1ELb1ELb0ELb0EEENS1_19SingleTileSchedulerILb1ELb0ELb1ELi128EEEEEEEEEvNT_6ParamsE)
        /*01b8*/ 	.word	0x000000ff


	//----- nvinfo : EIATTR_FRAME_SIZE
	.align		4
.L_84:
        /*01bc*/ 	.byte	0x04, 0x11
        /*01be*/ 	.short	(.L_86 - .L_85)
	.align		4
.L_85:
        /*01c0*/ 	.word	index@(_ZN7cutlass13device_kernelIN5flash19enable_sm80_to_sm89INS1_16FlashAttnFwdSm80INS1_25CollectiveMainloopFwdSm80ILi8ELi1ELb1EN4cute5tupleIJNS5_1CILi128EEENS7_ILi64EEENS7_ILi256EEEEEELi256ENS_6half_tEfNS_4arch4Sm80ELb0ELb0ELb0ELb1ELb0ELb0ELb1ELb0EEENS1_21CollectiveEpilogueFwdINS6_IJS8_SA_S9_EEENS6_IJNS7_ILi1EEESI_SI_EEESC_SE_Li256ELb1ELb1ELb0ELb0EEENS1_19SingleTileSchedulerILb1ELb0ELb1ELi128EEEEEEEEEvNT_6ParamsE)
        /*01c4*/ 	.word	0x000000c8


	//----- nvinfo : EIATTR_REGCOUNT
	.align		4
.L_86:
        /*01c8*/ 	.byte	0x04, 0x2f
        /*01ca*/ 	.short	(.L_88 - .L_87)
	.align		4
.L_87:
        /*01cc*/ 	.word	index@(_ZN7cutlass13device_kernelIN5flash19enable_sm80_to_sm89INS1_16FlashAttnFwdSm80INS1_25CollectiveMainloopFwdSm80ILi8ELi1ELb1EN4cute5tupleIJNS5_1CILi128EEENS7_ILi64EEENS7_ILi256EEEEEELi256ENS_6half_tEfNS_4arch4Sm80ELb0ELb0ELb0ELb0ELb0ELb0ELb1ELb0EEENS1_21CollectiveEpilogueFwdINS6_IJS8_SA_S9_EEENS6_IJNS7_ILi1EEESI_SI_EEESC_SE_Li256ELb0ELb1ELb0ELb0EEENS1_19SingleTileSchedulerILb0ELb0ELb1ELi128EEEEEEEEEvNT_6ParamsE)
        /*01d0*/ 	.word	0x000000ff


	//----- nvinfo : EIATTR_FRAME_SIZE
	.align		4
.L_88:
        /*01d4*/ 	.byte	0x04, 0x11
        /*01d6*/ 	.short	(.L_90 - .L_89)
	.align		4
.L_89:
        /*01d8*/ 	.word	index@(_ZN7cutlass13device_kernelIN5flash19enable_sm80_to_sm89INS1_16FlashAttnFwdSm80INS1_25CollectiveMainloopFwdSm80ILi8ELi1ELb1EN4cute5tupleIJNS5_1CILi128EEENS7_ILi64EEENS7_ILi256EEEEEELi256ENS_6half_tEfNS_4arch4Sm80ELb0ELb0ELb0ELb0ELb0ELb0ELb1ELb0EEENS1_21CollectiveEpilogueFwdINS6_IJS8_SA_S9_EEENS6_IJNS7_ILi1EEESI_SI_EEESC_SE_Li256ELb0ELb1ELb0ELb0EEENS1_19SingleTileSchedulerILb0ELb0ELb1ELi128EEEEEEEEEvNT_6ParamsE)
        /*01dc*/ 	.word	0x000000e8


	//----- nvinfo : EIATTR_MIN_STACK_SIZE
	.align		4
.L_90:
        /*01e0*/ 	.byte	0x04, 0x12
        /*01e2*/ 	.short	(.L_92 - .L_91)
	.align		4
.L_91:
        /*01e4*/ 	.word	index@(_ZN7cutlass13device_kernelIN5flash19enable_sm80_to_sm89INS1_16FlashAttnFwdSm80INS1_25CollectiveMainloopFwdSm80ILi8ELi1ELb1EN4cute5tupleIJNS5_1CILi128EEENS7_ILi64EEENS7_ILi256EEEEEELi256ENS_6half_tEfNS_4arch4Sm80ELb0ELb0ELb0ELb0ELb0ELb0ELb1ELb0EEENS1_21CollectiveEpilogueFwdINS6_IJS8_SA_S9_EEENS6_IJNS7_ILi1EEESI_SI_EEESC_SE_Li256ELb0ELb1ELb0ELb0EEENS1_19SingleTileSchedulerILb0ELb0ELb1ELi128EEEEEEEEEvNT_6ParamsE)
        /*01e8*/ 	.word	0x000000e8


	//----- nvinfo : EIATTR_MIN_STACK_SIZE
	.align		4
.L_92:
        /*01ec*/ 	.byte	0x04, 0x12
        /*01ee*/ 	.short	(.L_94 - .L_93)
	.align		4
.L_93:
        /*01f0*/ 	.word	index@(_ZN7cutlass13device_kernelIN5flash19enable_sm80_to_sm89INS1_16FlashAttnFwdSm80INS1_25CollectiveMainloopFwdSm80ILi8ELi1ELb1EN4cute5tupleIJNS5_1CILi128EEENS7_ILi64EEENS7_ILi256EEEEEELi256ENS_6half_tEfNS_4arch4Sm80ELb0ELb0ELb0ELb1ELb0ELb0ELb1ELb0EEENS1_21CollectiveEpilogueFwdINS6_IJS8_SA_S9_EEENS6_IJNS7_ILi1EEESI_SI_EEESC_SE_Li256ELb1ELb1ELb0ELb0EEENS1_19SingleTileSchedulerILb1ELb0ELb1ELi128EEEEEEEEEvNT_6ParamsE)
        /*01f4*/ 	.word	0x000000c8


	//----- nvinfo : EIATTR_MIN_STACK_SIZE
	.align		4
.L_94:
        /*01f8*/ 	.byte	0x04, 0x12
        /*01fa*/ 	.short	(.L_96 - .L_95)
	.align		4
.L_95:
        /*01fc*/ 	.word	index@(_ZN7cutlass13device_kernelIN5flash19enable_sm80_to_sm89INS1_16FlashAttnFwdSm80INS1_25CollectiveMainloopFwdSm80ILi8ELi1ELb0EN4cute5tupleIJNS5_1CILi128EEENS7_ILi32EEENS7_ILi256EEEEEELi256ENS_6half_tEfNS_4arch4Sm80ELb0ELb0ELb0ELb1ELb0ELb1ELb1ELb0EEENS1_21CollectiveEpilogueFwdINS6_IJS8_SA_S9_EEENS6_IJNS7_ILi1EEESI_SI_EEESC_SE_Li256ELb1ELb1ELb0ELb0EEENS1_19SingleTileSchedulerILb1ELb0ELb1ELi128EEEEEEEEEvNT_6ParamsE)
        /*0200*/ 	.word	0x00000000


	//----- nvinfo : EIATTR_MIN_STACK_SIZE
	.align		4
.L_96:
        /*0204*/ 	.byte	0x04, 0x12
        /*0206*/ 	.short	(.L_98 - .L_97)
	.align		4
.L_97:
        /*0208*/ 	.word	index@(_ZN7cutlass13device_kernelIN5flash19enable_sm80_to_sm89INS1_16FlashAttnFwdSm80INS1_25CollectiveMainloopFwdSm80ILi8ELi1ELb1EN4cute5tupleIJNS5_1CILi128EEENS7_ILi48EEENS7_ILi256EEEEEELi256ENS_6half_tEfNS_4arch4Sm80ELb0ELb1ELb0ELb0ELb0ELb0ELb1ELb0EEENS1_21CollectiveEpilogueFwdINS6_IJS8_SA_S9_EEENS6_IJNS7_ILi1EEESI_SI_EEESC_SE_Li256ELb0ELb1ELb0ELb0EEENS1_19SingleTileSchedulerILb0ELb0ELb1ELi128EEEEEEEEEvNT_6ParamsE)
        /*020c*/ 	.word	0x00000098


	//----- nvinfo : EIATTR_MIN_STACK_SIZE
	.align		4
.L_98:
        /*0210*/ 	.byte	0x04, 0x12
        /*0212*/ 	.short	(.L_100 - .L_99)
	.align		4
.L_99:
        /*0214*/ 	.word	index@(_ZN7cutlass13device_kernelIN5flash19enable_sm80_to_sm89INS1_16FlashAttnFwdSm80INS1_25CollectiveMainloopFwdSm80ILi8ELi1ELb1EN4cute5tupleIJNS5_1CILi128EEENS7_ILi48EEENS7_ILi256EEEEEELi256ENS_6half_tEfNS_4arch4Sm80ELb0ELb1ELb0ELb1ELb0ELb0ELb1ELb0EEENS1_21CollectiveEpilogueFwdINS6_IJS8_SA_S9_EEENS6_IJNS7_ILi1EEESI_SI_EEESC_SE_Li256ELb1ELb1ELb0ELb0EEENS1_19SingleTileSchedulerILb1ELb0ELb1ELi128EEEEEEEEEvNT_6ParamsE)
        /*0218*/ 	.word	0x00000098


	//----- nvinfo : EIATTR_MIN_STACK_SIZE
	.align		4
.L_100:
        /*021c*/ 	.byte	0x04, 0x12
        /*021e*/ 	.short	(.L_102 - .L_101)
	.align		4
.L_101:
        /*0220*/ 	.word	index@(_ZN7cutlass13device_kernelIN5flash19enable_sm80_to_sm89INS1_16FlashAttnFwdSm80INS1_25CollectiveMainloopFwdSm80ILi8ELi1ELb0EN4cute5tupleIJNS5_1CILi128EEENS7_ILi32EEENS7_ILi256EEEEEELi256ENS_6half_tEfNS_4arch4Sm80ELb0ELb1ELb0ELb1ELb0ELb1ELb1ELb0EEENS1_21CollectiveEpilogueFwdINS6_IJS8_SA_S9_EEENS6_IJNS7_ILi1EEESI_SI_EEESC_SE_Li256ELb1ELb1ELb0ELb0EEENS1_19SingleTileSchedulerILb1ELb0ELb1ELi128EEEEEEEEEvNT_6ParamsE)
        /*0224*/ 	.word	0x00000000


	//----- nvinfo : EIATTR_MIN_STACK_SIZE
	.align		4
.L_102:
        /*0228*/ 	.byte	0x04, 0x12
        /*022a*/ 	.short	(.L_104 - .L_103)
	.align		4
.L_103:
        /*022c*/ 	.word	index@(_ZN7cutlass13device_kernelIN5flash19enable_sm80_to_sm89INS1_16FlashAttnFwdSm80INS1_25CollectiveMainloopFwdSm80ILi8ELi1ELb1EN4cute5tupleIJNS5_1CILi128EEENS7_ILi64EEENS7_ILi256EEEEEELi256ENS_6half_tEfNS_4arch4Sm80ELb1ELb0ELb0ELb0ELb0ELb0ELb1ELb0EEENS1_21CollectiveEpilogueFwdINS6_IJS8_SA_S9_EEENS6_IJNS7_ILi1EEESI_SI_EEESC_SE_Li256ELb0ELb1ELb0ELb0EEENS1_30DynamicPersistentTileSchedulerILi256ELi256ELb0ELb1ELb0EEEEEEEEEvNT_6ParamsE)
        /*0230*/ 	.word	0x00000158


	//----- nvinfo : EIATTR_MIN_STACK_SIZE
	.align		4
.L_104:
        /*0234*/ 	.byte	0x04, 0x12
        /*0236*/ 	.short	(.L_106 - .L_105)
	.align		4
.L_105:
        /*0238*/ 	.word	index@(_ZN7cutlass13device_kernelIN5flash19enable_sm80_to_sm89INS1_16FlashAttnFwdSm80INS1_25CollectiveMainloopFwdSm80ILi8ELi1ELb1EN4cute5tupleIJNS5_1CILi128EEENS7_ILi64EEENS7_ILi256EEEEEELi256ENS_6half_tEfNS_4arch4Sm80ELb1ELb0ELb0ELb1ELb0ELb0ELb1ELb0EEENS1_21CollectiveEpilogueFwdINS6_IJS8_SA_S9_EEENS6_IJNS7_ILi1EEESI_SI_EEESC_SE_Li256ELb1ELb1ELb0ELb0EEENS1_19SingleTileSchedulerILb1ELb0ELb1ELi128EEEEEEEEEvNT_6ParamsE)
        /*023c*/ 	.word	0x00000130


	//----- nvinfo : EIATTR_MIN_STACK_SIZE
	.align		4
.L_106:
        /*0240*/ 	.byte	0x04, 0x12
        /*0242*/ 	.short	(.L_108 - .L_107)
	.align		4
.L_107:
        /*0244*/ 	.word	index@(_ZN7cutlass13device_kernelIN5flash19enable_sm80_to_sm89INS1_16FlashAttnFwdSm80INS1_25CollectiveMainloopFwdSm80ILi8ELi1ELb0EN4cute5tupleIJNS5_1CILi128EEENS7_ILi32EEENS7_ILi256EEEEEELi256ENS_6half_tEfNS_4arch4Sm80ELb1ELb0ELb0ELb1ELb0ELb1ELb1ELb0EEENS1_21CollectiveEpilogueFwdINS6_IJS8_SA_S9_EEENS6_IJNS7_ILi1EEESI_SI_EEESC_SE_Li256ELb1ELb1ELb0ELb0EEENS1_19SingleTileSchedulerILb1ELb0ELb1ELi128EEEEEEEEEvNT_6ParamsE)
        /*0248*/ 	.word	0x00000000


	//----- nvinfo : EIATTR_MIN_STACK_SIZE
	.align		4
.L_108:
        /*024c*/ 	.byte	0x04, 0x12
        /*024e*/ 	.short	(.L_110 - .L_109)
	.align		4
.L_109:
        /*0250*/ 	.word	index@(_ZN7cutlass13device_kernelIN5flash19enable_sm80_to_sm89INS1_16FlashAttnFwdSm80INS1_25CollectiveMainloopFwdSm80ILi8ELi1ELb0EN4cute5tupleIJNS5_1CILi128EEENS7_ILi96EEENS7_ILi256EEEEEELi256ENS_6half_tEfNS_4arch4Sm80ELb0ELb0ELb0ELb0ELb0ELb0ELb1ELb0EEENS1_21CollectiveEpilogueFwdINS6_IJS8_SA_S9_EEENS6_IJNS7_ILi1EEESI_SI_EEESC_SE_Li256ELb0ELb1ELb0ELb0EEENS1_19SingleTileSchedulerILb0ELb0ELb1ELi128EEEEEEEEEvNT_6ParamsE)
        /*0254*/ 	.word	0x00000068


	//----- nvinfo : EIATTR_MIN_STACK_SIZE
	.align		4
.L_110:
        /*0258*/ 	.byte	0x04, 0x12
        /*025a*/ 	.short	(.L_112 - .L_111)
	.align		4
.L_111:
        /*025c*/ 	.word	index@(_ZN7cutlass13device_kernelIN5flash19enable_sm80_to_sm89INS1_16FlashAttnFwdSm80INS1_25CollectiveMainloopFwdSm80ILi8ELi1ELb0EN4cute5tupleIJNS5_1CILi128EEENS7_ILi96EEENS7_ILi256EEEEEELi256ENS_6half_tEfNS_4arch4Sm80ELb0ELb0ELb0ELb1ELb0ELb0ELb1ELb0EEENS1_21CollectiveEpilogueFwdINS6_IJS8_SA_S9_EEENS6_IJNS7_ILi1EEESI_SI_EEESC_SE_Li256ELb1ELb1ELb0ELb0EEENS1_19SingleTileSchedulerILb1ELb0ELb1ELi128EEEEEEEEEvNT_6ParamsE)
        /*0260*/ 	.word	0x00000058


	//----- nvinfo : EIATTR_MIN_STACK_SIZE
	.align		4
.L_112:
        /*0264*/ 	.byte	0x04, 0x12
        /*0266*/ 	.short	(.L_114 - .L_113)
	.align		4
.L_113:
        /*0268*/ 	.word	index@(_ZN7cutlass13device_kernelIN5flash19enable_sm80_to_sm89INS1_16FlashAttnFwdSm80INS1_25CollectiveMainloopFwdSm80ILi8ELi1ELb0EN4cute5tupleIJNS5_1CILi128EEENS7_ILi48EEENS7_ILi256EEEEEELi256ENS_6half_tEfNS_4arch4Sm80ELb0ELb0ELb0ELb1ELb0ELb1ELb1ELb0EEENS1_21CollectiveEpilogueFwdINS6_IJS8_SA_S9_EEENS6_IJNS7_ILi1EEESI_SI_EEESC_SE_Li256ELb1ELb1ELb0ELb0EEENS1_19SingleTileSchedulerILb1ELb0ELb1ELi128EEEEEEEEEvNT_6ParamsE)
        /*026c*/ 	.word	0x00000000


	//----- nvinfo : EIATTR_MIN_STACK_SIZE
	.align		4
.L_114:
        /*0270*/ 	.byte	0x04, 0x12
        /*0272*/ 	.short	(.L_116 - .L_115)
	.align		4
.L_115:
        /*0274*/ 	.word	index@(_ZN7cutlass13device_kernelIN5flash19enable_sm80_to_sm89INS1_16FlashAttnFwdSm80INS1_25CollectiveMainloopFwdSm80ILi8ELi1ELb0EN4cute5tupleIJNS5_1CILi128EEENS7_ILi64EEENS7_ILi256EEEEEELi256ENS_6half_tEfNS_4arch4Sm80ELb0ELb1ELb0ELb0ELb0ELb0ELb1ELb0EEENS1_21CollectiveEpilogueFwdINS6_IJS8_SA_S9_EEENS6_IJNS7_ILi1EEESI_SI_EEESC_SE_Li256ELb0ELb1ELb0ELb0EEENS1_19SingleTileSchedulerILb0ELb0ELb1ELi128EEEEEEEEEvNT_6ParamsE)
        /*0278*/ 	.word	0x00000040


	//----- nvinfo : EIATTR_MIN_STACK_SIZE
	.align		4
.L_116:
        /*027c*/ 	.byte	0x04, 0x12
        /*027e*/ 	.short	(.L_118 - .L_117)
	.align		4
.L_117:
        /*0280*/ 	.word	index@(_ZN7cutlass13device_kernelIN5flash19enable_sm80_to_sm89INS1_16FlashAttnFwdSm80INS1_25CollectiveMainloopFwdSm80ILi8ELi1ELb0EN4cute5tupleIJNS5_1CILi128EEENS7_ILi64EEENS7_ILi256EEEEEELi256ENS_6half_tEfNS_4arch4Sm80ELb0ELb1ELb0ELb1ELb0ELb0ELb1ELb0EEENS1_21CollectiveEpilogueFwdINS6_IJS8_SA_S9_EEENS6_IJNS7_ILi1EEESI_SI_EEESC_SE_Li256ELb1ELb1ELb0ELb0EEENS1_19SingleTileSchedulerILb1ELb0ELb1ELi128EEEEEEEEEvNT_6ParamsE)
        /*0284*/ 	.word	0x00000018


	//----- nvinfo : EIATTR_MIN_STACK_SIZE
	.align		4
.L_118:
        /*0288*/ 	.byte	0x04, 0x12
        /*028a*/ 	.short	(.L_120 - .L_119)
	.align		4
.L_119:
        /*028c*/ 	.word	index@(_ZN7cutlass13device_kernelIN5flash19enable_sm80_to_sm89INS1_16FlashAttnFwdSm80INS1_25CollectiveMainloopFwdSm80ILi8ELi1ELb0EN4cute5tupleIJNS5_1CILi128EEENS7_ILi48EEENS7_ILi256EEEEEELi256ENS_6half_tEfNS_4arch4Sm80ELb0ELb1ELb0ELb1ELb0ELb1ELb1ELb0EEENS1_21CollectiveEpilogueFwdINS6_IJS8_SA_S9_EEENS6_IJNS7_ILi1EEESI_SI_EEESC_SE_Li256ELb1ELb1ELb0ELb0EEENS1_19SingleTileSchedulerILb1ELb0ELb1ELi128EEEEEEEEEvNT_6ParamsE)
        /*0290*/ 	.word	0x00000000


	//----- nvinfo : EIATTR_MIN_STACK_SIZE
	.align		4
.L_120:
        /*0294*/ 	.byte	0x04, 0x12
        /*0296*/ 	.short	(.L_122 - .L_121)
	.align		4
.L_121:
        /*0298*/ 	.word	index@(_ZN7cutlass13device_kernelIN5flash19enable_sm80_to_sm89INS1_16FlashAttnFwdSm80INS1_25CollectiveMainloopFwdSm80ILi8ELi1ELb0EN4cute5tupleIJNS5_1CILi128EEENS7_ILi96EEENS7_ILi256EEEEEELi256ENS_6half_tEfNS_4arch4Sm80ELb1ELb0ELb0ELb0ELb0ELb0ELb1ELb0EEENS1_21CollectiveEpilogueFwdINS6_IJS8_SA_S9_EEENS6_IJNS7_ILi1EEESI_SI_EEESC_SE_Li256ELb0ELb1ELb0ELb0EEENS1_30DynamicPersistentTileSchedulerILi256ELi256ELb0ELb1ELb0EEEEEEEEEvNT_6ParamsE)
        /*029c*/ 	.word	0x000000a8


	//----- nvinfo : EIATTR_MIN_STACK_SIZE
	.align		4
.L_122:
        /*02a0*/ 	.byte	0x04, 0x12
        /*02a2*/ 	.short	(.L_124 - .L_123)
	.align		4
.L_123:
        /*02a4*/ 	.word	index@(_ZN7cutlass13device_kernelIN5flash19enable_sm80_to_sm89INS1_16FlashAttnFwdSm80INS1_25CollectiveMainloopFwdSm80ILi8ELi1ELb0EN4cute5tupleIJNS5_1CILi128EEENS7_ILi96EEENS7_ILi256EEEEEELi256ENS_6half_tEfNS_4arch4Sm80ELb1ELb0ELb0ELb1ELb0ELb0ELb1ELb0EEENS1_21CollectiveEpilogueFwdINS6_IJS8_SA_S9_EEENS6_IJNS7_ILi1EEESI_SI_EEESC_SE_Li256ELb1ELb1ELb0ELb0EEENS1_19SingleTileSchedulerILb1ELb0ELb1ELi128EEEEEEEEEvNT_6ParamsE)
        /*02a8*/ 	.word	0x00000068


	//----- nvinfo : EIATTR_MIN_STACK_SIZE
	.align		4
.L_124:
        /*02ac*/ 	.byte	0x04, 0x12
        /*02ae*/ 	.short	(.L_126 - .L_125)
	.align		4
.L_125:
        /*02b0*/ 	.word	index@(_ZN7cutlass13device_kernelIN5flash19enable_sm80_to_sm89INS1_16FlashAttnFwdSm80INS1_25CollectiveMainloopFwdSm80ILi8ELi1ELb0EN4cute5tupleIJNS5_1CILi128EEENS7_ILi48EEENS7_ILi256EEEEEELi256ENS_6half_tEfNS_4arch4Sm80ELb1ELb0ELb0ELb1ELb0ELb1ELb1ELb0EEENS1_21CollectiveEpilogueFwdINS6_IJS8_SA_S9_EEENS6_IJNS7_ILi1EEESI_SI_EEESC_SE_Li256ELb1ELb1ELb0ELb0EEENS1_19SingleTileSchedulerILb1ELb0ELb1ELi128EEEEEEEEEvNT_6ParamsE)
        /*02b4*/ 	.word	0x00000000
.L_126:


//--------------------- .nv.info._ZN7cutlass13device_kernelIN5flash19enable_sm80_to_sm89INS1_16FlashAttnFwdSm80INS1_25CollectiveMainloopFwdSm80ILi8ELi1ELb1EN4cute5tupleIJNS5_1CILi128EEENS7_ILi64EEENS7_ILi256EEEEEELi256ENS_6half_tEfNS_4arch4Sm80ELb0ELb0ELb0ELb0ELb0ELb0ELb1ELb0EEENS1_21CollectiveEpilogueFwdINS6_IJS8_SA_S9_EEENS6_IJNS7_ILi1EEESI_SI_EEESC_SE_Li256ELb0ELb1ELb0ELb0EEENS1_19SingleTileSchedulerILb0ELb0ELb1ELi128EEEEEEEEEvNT_6ParamsE --------------------------
	.section	.nv.info._ZN7cutlass13device_kernelIN5flash19enable_sm80_to_sm89INS1_16FlashAttnFwdSm80INS1_25CollectiveMainloopFwdSm80ILi8ELi1ELb1EN4cute5tupleIJNS5_1CILi128EEENS7_ILi64EEENS7_ILi256EEEEEELi256ENS_6half_tEfNS_4arch4Sm80ELb0ELb0ELb0ELb0ELb0ELb0ELb1ELb0EEENS1_21CollectiveEpilogueFwdINS6_IJS8_SA_S9_EEENS6_IJNS7_ILi1EEESI_SI_EEESC_SE_Li256ELb0ELb1ELb0ELb0EEENS1_19SingleTileSchedulerILb0ELb0ELb1ELi128EEEEEEEEEvNT_6ParamsE,"",@"SHT_CUDA_INFO"
	.sectionflags	@""
	.align	4


	//----- nvinfo : EIATTR_CUDA_API_VERSION
	.align		4
        /*0000*/ 	.byte	0x04, 0x37
        /*0002*/ 	.short	(.L_128 - .L_127)
.L_127:
        /*0004*/ 	.word	0x00000082


	//----- nvinfo : EIATTR_SW2861232_WAR
	.align		4
.L_128:
        /*0008*/ 	.byte	0x01, 0x35
	.zero		2


	//----- nvinfo : EIATTR_PARAM_CBANK
	.align		4
        /*000c*/ 	.byte	0x04, 0x0a
        /*000e*/ 	.short	(.L_130 - .L_129)
	.align		4
.L_129:
        /*0010*/ 	.word	index@(.nv.constant0._ZN7cutlass13device_kernelIN5flash19enable_sm80_to_sm89INS1_16FlashAttnFwdSm80INS1_25CollectiveMainloopFwdSm80ILi8ELi1ELb1EN4cute5tupleIJNS5_1CILi128EEENS7_ILi64EEENS7_ILi256EEEEEELi256ENS_6half_tEfNS_4arch4Sm80ELb0ELb0ELb0ELb0ELb0ELb0ELb1ELb0EEENS1_21CollectiveEpilogueFwdINS6_IJS8_SA_S9_EEENS6_IJNS7_ILi1EEESI_SI_EEESC_SE_Li256ELb0ELb1ELb0ELb0EEENS1_19SingleTileSchedulerILb0ELb0ELb1ELi128EEEEEEEEEvNT_6ParamsE)
        /*0014*/ 	.short	0x0160
        /*0016*/ 	.short	0x0418


	//----- nvinfo : EIATTR_CBANK_PARAM_SIZE
	.align		4
.L_130:
        /*0018*/ 	.byte	0x03, 0x19
        /*001a*/ 	.short	0x0418


	//----- nvinfo : EIATTR_KPARAM_INFO
	.align		4
        /*001c*/ 	.byte	0x04, 0x17
        /*001e*/ 	.short	(.L_132 - .L_131)
.L_131:
        /*0020*/ 	.word	0x00000000
        /*0024*/ 	.short	0x0000
        /*0026*/ 	.short	0x0000
        /*0028*/ 	.byte	0x00, 0xf0, 0x61, 0x10


	//----- nvinfo : EIATTR_MAXREG_COUNT
	.align		4
.L_132:
        /*002c*/ 	.byte	0x03, 0x1b
        /*002e*/ 	.short	0x00ff


	//----- nvinfo : EIATTR_NUM_BARRIERS
	.align		4
        /*0030*/ 	.byte	0x02, 0x4c
        /*0032*/ 	.byte	0x02
	.zero		1


	//----- nvinfo : EIATTR_ANNOTATIONS
	.align		4
        /*0034*/ 	.byte	0x04, 0x55
        /*0036*/ 	.short	(.L_134 - .L_133)


	//   ....[0]....
.L_133:
        /*0038*/ 	.word	0x00000001
        /*003c*/ 	.byte	0x30, 0x02, 0x00, 0x00, 0x01, 0x00, 0x00, 0x00, 0x30, 0x04, 0x00, 0x00, 0x01, 0x00, 0x00, 0x00
        /* <DEDUP_REMOVED lines=55> */
        /*03bc*/ 	.byte	0xe0, 0x96, 0x00, 0x00


	//----- nvinfo : EIATTR_MERCURY_ISA_VERSION
	.align		4
.L_134:
        /*03c0*/ 	.byte	0x03, 0x5f
        /*03c2*/ 	.short	0x0000


	//----- nvinfo : EIATTR_COOP_GROUP_MASK_REGIDS
	.align		4
        /*03c4*/ 	.byte	0x04, 0x29
        /*03c6*/ 	.short	(.L_136 - .L_135)


	//   ....[0]....
.L_135:
        /*03c8*/ 	.word	0xffffffff


	//   ....[1]....
        /*03cc*/ 	.word	0xffffffff


	//   ....[2]....
        /*03d0*/ 	.word	0xffffffff


	//   ....[3]....
        /*03d4*/ 	.word	0xffffffff


	//   ....[4]....
        /*03d8*/ 	.word	0xffffffff


	//   ....[5]....
        /*03dc*/ 	.word	0xffffffff


	//   ....[6]....
        /*03e0*/ 	.word	0xffffffff


	//   ....[7]....
        /*03e4*/ 	.word	0xffffffff


	//   ....[8]....
        /*03e8*/ 	.word	0xffffffff


	//   ....[9]....
        /*03ec*/ 	.word	0xffffffff


	//   ....[10]....
        /*03f0*/ 	.word	0xffffffff


	//   ....[11]....
        /*03f4*/ 	.word	0xffffffff


	//   ....[12]....
        /*03f8*/ 	.word	0xffffffff


	//   ....[13]....
        /*03fc*/ 	.word	0xffffffff


	//   ....[14]....
        /*0400*/ 	.word	0xffffffff


	//   ....[15]....
        /*0404*/ 	.word	0xffffffff


	//   ....[16]....
        /*0408*/ 	.word	0xffffffff


	//   ....[17]....
        /*040c*/ 	.word	0xffffffff


	//   ....[18]....
        /*0410*/ 	.word	0xffffffff


	//   ....[19]....
        /*0414*/ 	.word	0xffffffff


	//   ....[20]....
        /*0418*/ 	.word	0xffffffff


	//   ....[21]....
        /*041c*/ 	.word	0xffffffff


	//   ....[22]....
        /*0420*/ 	.word	0xffffffff


	//   ....[23]....
        /*0424*/ 	.word	0xffffffff


	//   ....[24]....
        /*0428*/ 	.word	0xffffffff


	//   ....[25]....
        /*042c*/ 	.word	0xffffffff


	//   ....[26]....
        /*0430*/ 	.word	0xffffffff


	//   ....[27]....
        /*0434*/ 	.word	0xffffffff


	//   ....[28]....
        /*0438*/ 	.word	0xffffffff


	//   ....[29]....
        /*043c*/ 	.word	0xffffffff


	//   ....[30]....
        /*0440*/ 	.word	0xffffffff


	//   ....[31]....
        /*0444*/ 	.word	0xffffffff


	//----- nvinfo : EIATTR_COOP_GROUP_INSTR_OFFSETS
	.align		4
.L_136:
        /*0448*/ 	.byte	0x04, 0x28
        /*044a*/ 	.short	(.L_138 - .L_137)


	//   ....[0]....
.L_137:
        /*044c*/ 	.word	0x00000480


	//   ....[1]....
        /*0450*/ 	.word	0x000004d0


	//   ....[2]....
        /*0454*/ 	.word	0x00000570


	//   ....[3]....
        /*0458*/ 	.word	0x000005a0


	//   ....[4]....
        /*045c*/ 	.word	0x000007c0


	//   ....[5]....
        /*0460*/ 	.word	0x00000860


	//   ....[6]....
        /*0464*/ 	.word	0x00000a60


	//   ....[7]....
        /*0468*/ 	.word	0x00000a80


	//   ....[8]....
        /*046c*/ 	.word	0x00002c50


	//   ....[9]....
        /*0470*/ 	.word	0x00002cf0


	//   ....[10]....
        /*0474*/ 	.word	0x00002d00


	//   ....[11]....
        /*0478*/ 	.word	0x00002d30


	//   ....[12]....
        /*047c*/ 	.word	0x00005cc0


	//   ....[13]....
        /*0480*/ 	.word	0x00005cf0


	//   ....[14]....
        /*0484*/ 	.word	0x00005d20


	//   ....[15]....
        /*0488*/ 	.word	0x00005d60


	//   ....[16]....
        /*048c*/ 	.word	0x00007ee0


	//   ....[17]....
        /*0490*/ 	.word	0x00007ef0


	//   ....[18]....
        /*0494*/ 	.word	0x00007f40


	//   ....[19]....
        /*0498*/ 	.word	0x00007f60


	//   ....[20]....
        /*049c*/ 	.word	0x00009760


	//   ....[21]....
        /*04a0*/ 	.word	0x00009770


	//   ....[22]....
        /*04a4*/ 	.word	0x00009790


	//   ....[23]....
        /*04a8*/ 	.word	0x000097a0


	//   ....[24]....
        /*04ac*/ 	.word	0x000098c0


	//   ....[25]....
        /*04b0*/ 	.word	0x000098f0


	//   ....[26]....
        /*04b4*/ 	.word	0x00009ac0


	//   ....[27]....
        /*04b8*/ 	.word	0x00009af0


	//   ....[28]....
        /*04bc*/ 	.word	0x00009c80


	//   ....[29]....
        /*04c0*/ 	.word	0x00009cb0


	//   ....[30]....
        /*04c4*/ 	.word	0x00009e40


	//   ....[31]....
        /*04c8*/ 	.word	0x00009e60


	//----- nvinfo : EIATTR_EXIT_INSTR_OFFSETS
	.align		4
.L_138:
        /*04cc*/ 	.byte	0x04, 0x1c
        /*04ce*/ 	.short	(.L_140 - .L_139)


	//   ....[0]....
.L_139:
        /*04d0*/ 	.word	0x00000040


	//   ....[1]....
        /*04d4*/ 	.word	0x00009e70


	//   ....[2]....
        /*04d8*/ 	.word	0x00009f80


	//   ....[3]....
        /*04dc*/ 	.word	0x00009fe0


	//----- nvinfo : EIATTR_CTAIDZ_USED
	.align		4
.L_140:
        /*04e0*/ 	.byte	0x01, 0x04
	.zero		2


	//----- nvinfo : EIATTR_MAX_THREADS
	.align		4
        /*04e4*/ 	.byte	0x04, 0x05
        /*04e6*/ 	.short	(.L_142 - .L_141)
.L_141:
        /*04e8*/ 	.word	0x00000100
        /*04ec*/ 	.word	0x00000001
        /*04f0*/ 	.word	0x00000001


	//----- nvinfo : EIATTR_CRS_STACK_SIZE
	.align		4
.L_142:
        /*04f4*/ 	.byte	0x04, 0x1e
        /*04f6*/ 	.short	(.L_144 - .L_143)
.L_143:
        /*04f8*/ 	.word	0x00000000
.L_144:


//--------------------- .nv.info._ZN7cutlass13device_kernelIN5flash19enable_sm80_to_sm89INS1_16FlashAttnFwdSm80INS1_25CollectiveMainloopFwdSm80ILi8ELi1ELb1EN4cute5tupleIJNS5_1CILi128EEENS7_ILi64EEENS7_ILi256EEEEEELi256ENS_6half_tEfNS_4arch4Sm80ELb0ELb0ELb0ELb1ELb0ELb0ELb1ELb0EEENS1_21CollectiveEpilogueFwdINS6_IJS8_SA_S9_EEENS6_IJNS7_ILi1EEESI_SI_EEESC_SE_Li256ELb1ELb1ELb0ELb0EEENS1_19SingleTileSchedulerILb1ELb0ELb1ELi128EEEEEEEEEvNT_6ParamsE --------------------------
	.section	.nv.info._ZN7cutlass13device_kernelIN5flash19enable_sm80_to_sm89INS1_16FlashAttnFwdSm80INS1_25CollectiveMainloopFwdSm80ILi8ELi1ELb1EN4cute5tupleIJNS5_1CILi128EEENS7_ILi64EEENS7_ILi256EEEEEELi256ENS_6half_tEfNS_4arch4Sm80ELb0ELb0ELb0ELb1ELb0ELb0ELb1ELb0EEENS1_21CollectiveEpilogueFwdINS6_IJS8_SA_S9_EEENS6_IJNS7_ILi1EEESI_SI_EEESC_SE_Li256ELb1ELb1ELb0ELb0EEENS1_19SingleTileSchedulerILb1ELb0ELb1ELi128EEEEEEEEEvNT_6ParamsE,"",@"SHT_CUDA_INFO"
	.sectionflags	@""
	.align	4


	//----- nvinfo : EIATTR_CUDA_API_VERSION
	.align		4
        /*0000*/ 	.byte	0x04, 0x37
        /*0002*/ 	.short	(.L_146 - .L_145)
.L_145:
        /*0004*/ 	.word	0x00000082


	//----- nvinfo : EIATTR_SW2861232_WAR
	.align		4
.L_146:
        /*0008*/ 	.byte	0x01, 0x35
	.zero		2


	//----- nvinfo : EIATTR_PARAM_CBANK
	.align		4
        /*000c*/ 	.byte	0x04, 0x0a
        /*000e*/ 	.short	(.L_148 - .L_147)
	.align		4
.L_147:
        /*0010*/ 	.word	index@(.nv.constant0._ZN7cutlass13device_kernelIN5flash19enable_sm80_to_sm89INS1_16FlashAttnFwdSm80INS1_25CollectiveMainloopFwdSm80ILi8ELi1ELb1EN4cute5tupleIJNS5_1CILi128EEENS7_ILi64EEENS7_ILi256EEEEEELi256ENS_6half_tEfNS_4arch4Sm80ELb0ELb0ELb0ELb1ELb0ELb0ELb1ELb0EEENS1_21CollectiveEpilogueFwdINS6_IJS8_SA_S9_EEENS6_IJNS7_ILi1EEESI_SI_EEESC_SE_Li256ELb1ELb1ELb0ELb0EEENS1_19SingleTileSchedulerILb1ELb0ELb1ELi128EEEEEEEEEvNT_6ParamsE)
        /*0014*/ 	.short	0x0160
        /*0016*/ 	.short	0x0418


	//----- nvinfo : EIATTR_CBANK_PARAM_SIZE
	.align		4
.L_148:
        /*0018*/ 	.byte	0x03, 0x19
        /*001a*/ 	.short	0x0418


	//----- nvinfo : EIATTR_KPARAM_INFO
	.align		4
        /*001c*/ 	.byte	0x04, 0x17
        /*001e*/ 	.short	(.L_150 - .L_149)
.L_149:
        /*0020*/ 	.word	0x00000000
        /*0024*/ 	.short	0x0000
        /*0026*/ 	.short	0x0000
        /*0028*/ 	.byte	0x00, 0xf0, 0x61, 0x10


	//----- nvinfo : EIATTR_MAXREG_COUNT
	.align		4
.L_150:
        /*002c*/ 	.byte	0x03, 0x1b
        /*002e*/ 	.short	0x00ff


	//----- nvinfo : EIATTR_NUM_BARRIERS
	.align		4
        /*0030*/ 	.byte	0x02, 0x4c
        /*0032*/ 	.byte	0x02
	.zero		1


	//----- nvinfo : EIATTR_ANNOTATIONS
	.align		4
        /*0034*/ 	.byte	0x04, 0x55
        /*0036*/ 	.short	(.L_152 - .L_151)


	//   ....[0]....
.L_151:
        /* <DEDUP_REMOVED lines=54> */


	//----- nvinfo : EIATTR_MERCURY_ISA_VERSION
	.align		4
.L_152:
        /*0380*/ 	.byte	0x03, 0x5f
        /*0382*/ 	.short	0x0000


	//----- nvinfo : EIATTR_COOP_GROUP_MASK_REGIDS
	.align		4
        /*0384*/ 	.byte	0x04, 0x29
        /*0386*/ 	.short	(.L_154 - .L_153)


	//   ....[0]....
.L_153:
        /*0388*/ 	.word	0xffffffff


	//   ....[1]....
        /*038c*/ 	.word	0xffffffff


	//   ....[2]....
        /*0390*/ 	.word	0xffffffff


	//   ....[3]....
        /*0394*/ 	.word	0xffffffff


	//   ....[4]....
        /*0398*/ 	.word	0xffffffff


	//   ....[5]....
        /*039c*/ 	.word	0xffffffff


	//   ....[6]....
        /*03a0*/ 	.word	0xffffffff


	//   ....[7]....
        /*03a4*/ 	.word	0xffffffff


	//   ....[8]....
        /*03a8*/ 	.word	0xffffffff


	//   ....[9]....
        /*03ac*/ 	.word	0xffffffff


	//   ....[10]....
        /*03b0*/ 	.word	0xffffffff


	//   ....[11]....
        /*03b4*/ 	.word	0xffffffff


	//   ....[12]....
        /*03b8*/ 	.word	0xffffffff


	//   ....[13]....
        /*03bc*/ 	.word	0xffffffff


	//   ....[14]....
        /*03c0*/ 	.word	0xffffffff


	//   ....[15]....
        /*03c4*/ 	.word	0xffffffff


	//   ....[16]....
        /*03c8*/ 	.word	0xffffffff


	//   ....[17]....
        /*03cc*/ 	.word	0xffffffff


	//   ....[18]....
        /*03d0*/ 	.word	0xffffffff


	//   ....[19]....
        /*03d4*/ 	.word	0xffffffff


	//   ....[20]....
        /*03d8*/ 	.word	0xffffffff


	//   ....[21]....
        /*03dc*/ 	.word	0xffffffff


	//   ....[22]....
        /*03e0*/ 	.word	0xffffffff


	//   ....[23]....
        /*03e4*/ 	.word	0xffffffff


	//   ....[24]....
        /*03e8*/ 	.word	0xffffffff


	//   ....[25]....
        /*03ec*/ 	.word	0xffffffff


	//   ....[26]....
        /*03f0*/ 	.word	0xffffffff


	//   ....[27]....
        /*03f4*/ 	.word	0xffffffff


	//   ....[28]....
        /*03f8*/ 	.word	0xffffffff


	//   ....[29]....
        /*03fc*/ 	.word	0xffffffff


	//   ....[30]....
        /*0400*/ 	.word	0xffffffff


	//   ....[31]....
        /*0404*/ 	.word	0xffffffff


	//   ....[32]....
        /*0408*/ 	.word	0xffffffff


	//   ....[33]....
        /*040c*/ 	.word	0xffffffff


	//   ....[34]....
        /*0410*/ 	.word	0xffffffff


	//   ....[35]....
        /*0414*/ 	.word	0xffffffff


	//   ....[36]....
        /*0418*/ 	.word	0xffffffff


	//   ....[37]....
        /*041c*/ 	.word	0xffffffff


	//   ....[38]....
        /*0420*/ 	.word	0xffffffff


	//   ....[39]....
        /*0424*/ 	.word	0xffffffff


	//   ....[40]....
        /*0428*/ 	.word	0xffffffff


	//----- nvinfo : EIATTR_COOP_GROUP_INSTR_OFFSETS
	.align		4
.L_154:
        /*042c*/ 	.byte	0x04, 0x28
        /*042e*/ 	.short	(.L_156 - .L_155)


	//   ....[0]....
.L_155:
        /*0430*/ 	.word	0x00000090


	//   ....[1]....
        /*0434*/ 	.word	0x00000eb0


	//   ....[2]....
        /*0438*/ 	.word	0x00000ee0


	//   ....[3]....
        /*043c*/ 	.word	0x00001040


	//   ....[4]....
        /*0440*/ 	.word	0x00001090


	//   ....[5]....
        /*0444*/ 	.word	0x00001230


	//   ....[6]....
        /*0448*/ 	.word	0x00001260


	//   ....[7]....
        /*044c*/ 	.word	0x000012c0


	//   ....[8]....
        /*0450*/ 	.word	0x000012d0


	//   ....[9]....
        /*0454*/ 	.word	0x00003250


	//   ....[10]....
        /*0458*/ 	.word	0x00003300


	//   ....[11]....
        /*045c*/ 	.word	0x00003310


	//   ....[12]....
        /*0460*/ 	.word	0x00003350


	//   ....[13]....
        /*0464*/ 	.word	0x00006980


	//   ....[14]....
        /*0468*/ 	.word	0x000069b0


	//   ....[15]....
        /*046c*/ 	.word	0x000069e0


	//   ....[16]....
        /*0470*/ 	.word	0x00006a20


	//   ....[17]....
        /*0474*/ 	.word	0x00008ad0


	//   ....[18]....
        /*0478*/ 	.word	0x00008ae0


	//   ....[19]....
        /*047c*/ 	.word	0x00008b10


	//   ....[20]....
        /*0480*/ 	.word	0x00008b30


	//   ....[21]....
        /*0484*/ 	.word	0x0000a4e0


	//   ....[22]....
        /*0488*/ 	.word	0x0000a510


	//   ....[23]....
        /*048c*/ 	.word	0x0000a530


	//   ....[24]....
        /*0490*/ 	.word	0x0000a540


	//   ....[25]....
        /*0494*/ 	.word	0x0000a760


	//   ....[26]....
        /*0498*/ 	.word	0x0000a770


	//   ....[27]....
        /*049c*/ 	.word	0x0000a970


	//   ....[28]....
        /*04a0*/ 	.word	0x0000a9a0


	//   ....[29]....
        /*04a4*/ 	.word	0x0000ab60


	//   ....[30]....
        /*04a8*/ 	.word	0x0000ab90


	//   ....[31]....
        /*04ac*/ 	.word	0x0000ad50


	//   ....[32]....
        /*04b0*/ 	.word	0x0000ad70


	//   ....[33]....
        /*04b4*/ 	.word	0x0000b5e0


	//   ....[34]....
        /*04b8*/ 	.word	0x0000b600


	//   ....[35]....
        /*04bc*/ 	.word	0x0000b7c0


	//   ....[36]....
        /*04c0*/ 	.word	0x0000b7f0


	//   ....[37]....
        /*04c4*/ 	.word	0x0000b980


	//   ....[38]....
        /*04c8*/ 	.word	0x0000b9b0


	//   ....[39]....
        /*04cc*/ 	.word	0x0000bb40


	//   ....[40]....
        /*04d0*/ 	.word	0x0000bb60


	//----- nvinfo : EIATTR_EXIT_INSTR_OFFSETS
	.align		4
.L_156:
        /*04d4*/ 	.byte	0x04, 0x1c
        /*04d6*/ 	.short	(.L_158 - .L_157)


	//   ....[0]....
.L_157:
        /*04d8*/ 	.word	0x00000350


	//   ....[1]....
        /*04dc*/ 	.word	0x0000ad80


	//   ....[2]....
        /*04e0*/ 	.word	0x0000aec0


	//   ....[3]....
        /*04e4*/ 	.word	0x0000af20


	//   ....[4]....
        /*04e8*/ 	.word	0x0000bb70


	//   ....[5]....
        /*04ec*/ 	.word	0x0000bc80


	//   ....[6]....
        /*04f0*/ 	.word	0x0000bce0


	//----- nvinfo : EIATTR_CTAIDZ_USED
	.align		4
.L_158:
        /*04f4*/ 	.byte	0x01, 0x04
	.zero		2


	//----- nvinfo : EIATTR_MAX_THREADS
	.align		4
        /*04f8*/ 	.byte	0x04, 0x05
        /*04fa*/ 	.short	(.L_160 - .L_159)
.L_159:
        /*04fc*/ 	.word	0x00000100
        /*0500*/ 	.word	0x00000001
        /*0504*/ 	.word	0x00000001


	//----- nvinfo : EIATTR_CRS_STACK_SIZE
	.align		4
.L_160:
        /*0508*/ 	.byte	0x04, 0x1e
        /*050a*/ 	.short	(.L_162 - .L_161)
.L_161:
        /*050c*/ 	.word	0x00000000
.L_162:


//--------------------- .nv.info._ZN7cutlass13device_kernelIN5flash19enable_sm80_to_sm89INS1_16FlashAttnFwdSm80INS1_25CollectiveMainloopFwdSm80ILi8ELi1ELb0EN4cute5tupleIJNS5_1CILi128EEENS7_ILi32EEENS7_ILi256EEEEEELi256ENS_6half_tEfNS_4arch4Sm80ELb0ELb0ELb0ELb1ELb0ELb1ELb1ELb0EEENS1_21CollectiveEpilogueFwdINS6_IJS8_SA_S9_EEENS6_IJNS7_ILi1EEESI_SI_EEESC_SE_Li256ELb1ELb1ELb0ELb0EEENS1_19SingleTileSchedulerILb1ELb0ELb1ELi128EEEEEEEEEvNT_6ParamsE --------------------------
	.section	.nv.info._ZN7cutlass13device_kernelIN5flash19enable_sm80_to_sm89INS1_16FlashAttnFwdSm80INS1_25CollectiveMainloopFwdSm80ILi8ELi1ELb0EN4cute5tupleIJNS5_1CILi128EEENS7_ILi32EEENS7_ILi256EEEEEELi256ENS_6half_tEfNS_4arch4Sm80ELb0ELb0ELb0ELb1ELb0ELb1ELb1ELb0EEENS1_21CollectiveEpilogueFwdINS6_IJS8_SA_S9_EEENS6_IJNS7_ILi1EEESI_SI_EEESC_SE_Li256ELb1ELb1ELb0ELb0EEENS1_19SingleTileSchedulerILb1ELb0ELb1ELi128EEEEEEEEEvNT_6ParamsE,"",@"SHT_CUDA_INFO"
	.sectionflags	@""
	.align	4


	//----- nvinfo : EIATTR_CUDA_API_VERSION
	.align		4
        /*0000*/ 	.byte	0x04, 0x37
        /*0002*/ 	.short	(.L_164 - .L_163)
.L_163:
        /*0004*/ 	.word	0x00000082


	//----- nvinfo : EIATTR_SW2861232_WAR
	.align		4
.L_164:
        /*0008*/ 	.byte	0x01, 0x35
	.zero		2


	//----- nvinfo : EIATTR_PARAM_CBANK
	.align		4
        /*000c*/ 	.byte	0x04, 0x0a
        /*000e*/ 	.short	(.L_166 - .L_165)
	.align		4
.L_165:
        /*0010*/ 	.word	index@(.nv.constant0._ZN7cutlass13device_kernelIN5flash19enable_sm80_to_sm89INS1_16FlashAttnFwdSm80INS1_25CollectiveMainloopFwdSm80ILi8ELi1ELb0EN4cute5tupleIJNS5_1CILi128EEENS7_ILi32EEENS7_ILi256EEEEEELi256ENS_6half_tEfNS_4arch4Sm80ELb0ELb0ELb0ELb1ELb0ELb1ELb1ELb0EEENS1_21CollectiveEpilogueFwdINS6_IJS8_SA_S9_EEENS6_IJNS7_ILi1EEESI_SI_EEESC_SE_Li256ELb1ELb1ELb0ELb0EEENS1_19SingleTileSchedulerILb1ELb0ELb1ELi128EEEEEEEEEvNT_6ParamsE)
        /*0014*/ 	.short	0x0160
        /*0016*/ 	.short	0x0418


	//----- nvinfo : EIATTR_CBANK_PARAM_SIZE
	.align		4
.L_166:
        /*0018*/ 	.byte	0x03, 0x19
        /*001a*/ 	.short	0x0418


	//----- nvinfo : EIATTR_KPARAM_INFO
	.align		4
        /*001c*/ 	.byte	0x04, 0x17
        /*001e*/ 	.short	(.L_168 - .L_167)
.L_167:
        /*0020*/ 	.word	0x00000000
        /*0024*/ 	.short	0x0000
        /*0026*/ 	.short	0x0000
        /*0028*/ 	.byte	0x00, 0xf0, 0x61, 0x10


	//----- nvinfo : EIATTR_MAXREG_COUNT
	.align		4
.L_168:
        /*002c*/ 	.byte	0x03, 0x1b
        /*002e*/ 	.short	0x00ff


	//----- nvinfo : EIATTR_NUM_BARRIERS
	.align		4
        /*0030*/ 	.byte	0x02, 0x4c
        /*0032*/ 	.byte	0x02
	.zero		1


	//----- nvinfo : EIATTR_MERCURY_ISA_VERSION
	.align		4
        /*0034*/ 	.byte	0x03, 0x5f
        /*0036*/ 	.short	0x0000


	//----- nvinfo : EIATTR_COOP_GROUP_MASK_REGIDS
	.align		4
        /*0038*/ 	.byte	0x04, 0x29
        /*003a*/ 	.short	(.L_170 - .L_169)


	//   ....[0]....
.L_169:
        /*003c*/ 	.word	0xffffffff


	//   ....[1]....
        /*0040*/ 	.word	0xffffffff


	//   ....[2]....
        /*0044*/ 	.word	0xffffffff


	//   ....[3]....
        /*0048*/ 	.word	0xffffffff


	//   ....[4]....
        /*004c*/ 	.word	0xffffffff


	//   ....[5]....
        /*0050*/ 	.word	0xffffffff


	//   ....[6]....
        /*0054*/ 	.word	0xffffffff


	//   ....[7]....
        /*0058*/ 	.word	0xffffffff


	//   ....[8]....
        /*005c*/ 	.word	0xffffffff


	//   ....[9]....
        /*0060*/ 	.word	0xffffffff


	//   ....[10]....
        /*0064*/ 	.word	0xffffffff


	//   ....[11]....
        /*0068*/ 	.word	0xffffffff


	//   ....[12]....
        /*006c*/ 	.word	0xffffffff


	//   ....[13]....
        /*0070*/ 	.word	0xffffffff


	//   ....[14]....
        /*0074*/ 	.word	0xffffffff


	//   ....[15]....
        /*0078*/ 	.word	0xffffffff


	//   ....[16]....
        /*007c*/ 	.word	0xffffffff


	//   ....[17]....
        /*0080*/ 	.word	0xffffffff


	//   ....[18]....
        /*0084*/ 	.word	0xffffffff


	//   ....[19]....
        /*0088*/ 	.word	0xffffffff


	//   ....[20]....
        /*008c*/ 	.word	0xffffffff


	//   ....[21]....
        /*0090*/ 	.word	0xffffffff


	//   ....[22]....
        /*0094*/ 	.word	0xffffffff


	//   ....[23]....
        /*0098*/ 	.word	0xffffffff


	//   ....[24]....
        /*009c*/ 	.word	0xffffffff


	//   ....[25]....
        /*00a0*/ 	.word	0xffffffff


	//   ....[26]....
        /*00a4*/ 	.word	0xffffffff


	//   ....[27]....
        /*00a8*/ 	.word	0xffffffff


	//   ....[28]....
        /*00ac*/ 	.word	0xffffffff


	//   ....[29]....
        /*00b0*/ 	.word	0xffffffff


	//   ....[30]....
        /*00b4*/ 	.word	0xffffffff


	//   ....[31]....
        /*00b8*/ 	.word	0xffffffff


	//   ....[32]....
        /*00bc*/ 	.word	0xffffffff


	//   ....[33]....
        /*00c0*/ 	.word	0xffffffff


	//   ....[34]....
        /*00c4*/ 	.word	0xffffffff


	//   ....[35]....
        /*00c8*/ 	.word	0xffffffff


	//   ....[36]....
        /*00cc*/ 	.word	0xffffffff


	//   ....[37]....
        /*00d0*/ 	.word	0xffffffff


	//   ....[38]....
        /*00d4*/ 	.word	0xffffffff


	//   ....[39]....
        /*00d8*/ 	.word	0xffffffff


	//   ....[40]....
        /*00dc*/ 	.word	0xffffffff


	//----- nvinfo : EIATTR_COOP_GROUP_INSTR_OFFSETS
	.align		4
.L_170:
        /*00e0*/ 	.byte	0x04, 0x28
        /*00e2*/ 	.short	(.L_172 - .L_171)


	//   ....[0]....
.L_171:
        /*00e4*/ 	.word	0x00000080


	//   ....[1]....
        /*00e8*/ 	.word	0x00004c40


	//   ....[2]....
        /*00ec*/ 	.word	0x00004c80


	//   ....[3]....
        /*00f0*/ 	.word	0x00005010


	//   ....[4]....
        /*00f4*/ 	.word	0x00005040


	//   ....[5]....
        /*00f8*/ 	.word	0x000053f0


	//   ....[6]....
        /*00fc*/ 	.word	0x00005420


	//   ....[7]....
        /*0100*/ 	.word	0x00005630


	//   ....[8]....
        /*0104*/ 	.word	0x00005660


	//   ....[9]....
        /*0108*/ 	.word	0x0000d280


	//   ....[10]....
        /*010c*/ 	.word	0x0000d310


	//   ....[11]....
        /*0110*/ 	.word	0x0000d350


	//   ....[12]....
        /*0114*/ 	.word	0x0000d3d0


	//   ....[13]....
        /*0118*/ 	.word	0x0000e850


	//   ....[14]....
        /*011c*/ 	.word	0x0000e870


	//   ....[15]....
        /*0120*/ 	.word	0x0000e8a0


	//   ....[16]....
        /*0124*/ 	.word	0x0000e8d0


	//   ....[17]....
        /*0128*/ 	.word	0x0000fbf0


	//   ....[18]....
        /*012c*/ 	.word	0x0000fc20


	//   ....[19]....
        /*0130*/ 	.word	0x0000fc80


	//   ....[20]....
        /*0134*/ 	.word	0x0000fc90


	//   ....[21]....
        /*0138*/ 	.word	0x000115a0


	//   ....[22]....
        /*013c*/ 	.word	0x000115e0


	//   ....[23]....
        /*0140*/ 	.word	0x00011620


	//   ....[24]....
        /*0144*/ 	.word	0x00011660


	//   ....[25]....
        /*0148*/ 	.word	0x00011880


	//   ....[26]....
        /*014c*/ 	.word	0x00011890


	//   ....[27]....
        /*0150*/ 	.word	0x00011a90


	//   ....[28]....
        /*0154*/ 	.word	0x00011ac0


	//   ....[29]....
        /*0158*/ 	.word	0x00011c80


	//   ....[30]....
        /*015c*/ 	.word	0x00011cb0


	//   ....[31]....
        /*0160*/ 	.word	0x00011e70


	//   ....[32]....
        /*0164*/ 	.word	0x00011e90


	//   ....[33]....
        /*0168*/ 	.word	0x00012700


	//   ....[34]....
        /*016c*/ 	.word	0x00012720


	//   ....[35]....
        /*0170*/ 	.word	0x000128b0


	//   ....[36]....
        /*0174*/ 	.word	0x000128e0


	//   ....[37]....
        /*0178*/ 	.word	0x00012a70


	//   ....[38]....
        /*017c*/ 	.word	0x00012aa0


	//   ....[39]....
        /*0180*/ 	.word	0x00012c30


	//   ....[40]....
        /*0184*/ 	.word	0x00012c50


	//----- nvinfo : EIATTR_EXIT_INSTR_OFFSETS
	.align		4
.L_172:
        /*0188*/ 	.byte	0x04, 0x1c
        /*018a*/ 	.short	(.L_174 - .L_173)


	//   ....[0]....
.L_173:
        /*018c*/ 	.word	0x00000310


	//   ....[1]....
        /*0190*/ 	.word	0x00011ea0


	//   ....[2]....
        /*0194*/ 	.word	0x00011fe0


	//   ....[3]....
        /*0198*/ 	.word	0x00012040


	//   ....[4]....
        /*019c*/ 	.word	0x00012c60


	//   ....[5]....
        /*01a0*/ 	.word	0x00012d70


	//   ....[6]....
        /*01a4*/ 	.word	0x00012dd0


	//----- nvinfo : EIATTR_CTAIDZ_USED
	.align		4
.L_174:
        /*01a8*/ 	.byte	0x01, 0x04
	.zero		2


	//----- nvinfo : EIATTR_MAX_THREADS
	.align		4
        /*01ac*/ 	.byte	0x04, 0x05
        /*01ae*/ 	.short	(.L_176 - .L_175)
.L_175:
        /*01b0*/ 	.word	0x00000100
        /*01b4*/ 	.word	0x00000001
        /*01b8*/ 	.word	0x00000001


	//----- nvinfo : EIATTR_CRS_STACK_SIZE
	.align		4
.L_176:
        /*01bc*/ 	.byte	0x04, 0x1e
        /*01be*/ 	.short	(.L_178 - .L_177)
.L_177:
        /*01c0*/ 	.word	0x00000000
.L_178:


//--------------------- .nv.info._ZN7cutlass13device_kernelIN5flash19enable_sm80_to_sm89INS1_16FlashAttnFwdSm80INS1_25CollectiveMainloopFwdSm80ILi8ELi1ELb1EN4cute5tupleIJNS5_1CILi128EEENS7_ILi48EEENS7_ILi256EEEEEELi256ENS_6half_tEfNS_4arch4Sm80ELb0ELb1ELb0ELb0ELb0ELb0ELb1ELb0EEENS1_21CollectiveEpilogueFwdINS6_IJS8_SA_S9_EEENS6_IJNS7_ILi1EEESI_SI_EEESC_SE_Li256ELb0ELb1ELb0ELb0EEENS1_19SingleTileSchedulerILb0ELb0ELb1ELi128EEEEEEEEEvNT_6ParamsE --------------------------
	.section	.nv.info._ZN7cutlass13device_kernelIN5flash19enable_sm80_to_sm89INS1_16FlashAttnFwdSm80INS1_25CollectiveMainloopFwdSm80ILi8ELi1ELb1EN4cute5tupleIJNS5_1CILi128EEENS7_ILi48EEENS7_ILi256EEEEEELi256ENS_6half_tEfNS_4arch4Sm80ELb0ELb1ELb0ELb0ELb0ELb0ELb1ELb0EEENS1_21CollectiveEpilogueFwdINS6_IJS8_SA_S9_EEENS6_IJNS7_ILi1EEESI_SI_EEESC_SE_Li256ELb0ELb1ELb0ELb0EEENS1_19SingleTileSchedulerILb0ELb0ELb1ELi128EEEEEEEEEvNT_6ParamsE,"",@"SHT_CUDA_INFO"
	.sectionflags	@""
	.align	4


	//----- nvinfo : EIATTR_CUDA_API_VERSION
	.align		4
        /*0000*/ 	.byte	0x04, 0x37
        /*0002*/ 	.short	(.L_180 - .L_179)
.L_179:
        /*0004*/ 	.word	0x00000082


	//----- nvinfo : EIATTR_SW2861232_WAR
	.align		4
.L_180:
        /*0008*/ 	.byte	0x01, 0x35
	.zero		2


	//----- nvinfo : EIATTR_PARAM_CBANK
	.align		4
        /*000c*/ 	.byte	0x04, 0x0a
        /*000e*/ 	.short	(.L_182 - .L_181)
	.align		4
.L_181:
        /*0010*/ 	.word	index@(.nv.constant0._ZN7cutlass13device_kernelIN5flash19enable_sm80_to_sm89INS1_16FlashAttnFwdSm80INS1_25CollectiveMainloopFwdSm80ILi8ELi1ELb1EN4cute5tupleIJNS5_1CILi128EEENS7_ILi48EEENS7_ILi256EEEEEELi256ENS_6half_tEfNS_4arch4Sm80ELb0ELb1ELb0ELb0ELb0ELb0ELb1ELb0EEENS1_21CollectiveEpilogueFwdINS6_IJS8_SA_S9_EEENS6_IJNS7_ILi1EEESI_SI_EEESC_SE_Li256ELb0ELb1ELb0ELb0EEENS1_19SingleTileSchedulerILb0ELb0ELb1ELi128EEEEEEEEEvNT_6ParamsE)
        /*0014*/ 	.short	0x0160
        /*0016*/ 	.short	0x0418


	//----- nvinfo : EIATTR_CBANK_PARAM_SIZE
	.align		4
.L_182:
        /*0018*/ 	.byte	0x03, 0x19
        /*001a*/ 	.short	0x0418


	//----- nvinfo : EIATTR_KPARAM_INFO
	.align		4
        /*001c*/ 	.byte	0x04, 0x17
        /*001e*/ 	.short	(.L_184 - .L_183)
.L_183:
        /*0020*/ 	.word	0x00000000
        /*0024*/ 	.short	0x0000
        /*0026*/ 	.short	0x0000
        /*0028*/ 	.byte	0x00, 0xf0, 0x61, 0x10


	//----- nvinfo : EIATTR_MAXREG_COUNT
	.align		4
.L_184:
        /*002c*/ 	.byte	0x03, 0x1b
        /*002e*/ 	.short	0x00ff


	//----- nvinfo : EIATTR_NUM_BARRIERS
	.align		4
        /*0030*/ 	.byte	0x02, 0x4c
        /*0032*/ 	.byte	0x02
	.zero		1


	//----- nvinfo : EIATTR_ANNOTATIONS
	.align		4
        /*0034*/ 	.byte	0x04, 0x55
        /*0036*/ 	.short	(.L_186 - .L_185)


	//   ....[0]....
.L_185:
        /* <DEDUP_REMOVED lines=79> */
        /*051c*/ 	.byte	0x00, 0x02, 0x01, 0x00, 0x01, 0x00, 0x00, 0x00, 0x10, 0x02, 0x01, 0x00


	//----- nvinfo : EIATTR_MERCURY_ISA_VERSION
	.align		4
.L_186:
        /*0528*/ 	.byte	0x03, 0x5f
        /*052a*/ 	.short	0x0000


	//----- nvinfo : EIATTR_INT_WARP_WIDE_INSTR_OFFSETS
	.align		4
        /*052c*/ 	.byte	0x04, 0x31
        /*052e*/ 	.short	(.L_188 - .L_187)


	//   ....[0]....
.L_187:
        /*0530*/ 	.word	0x00006880


	//   ....[1]....
        /*0534*/ 	.word	0x0000a800


	//   ....[2]....
        /*0538*/ 	.word	0x0000d8d0


	//----- nvinfo : EIATTR_COOP_GROUP_MASK_REGIDS
	.align		4
.L_188:
        /*053c*/ 	.byte	0x04, 0x29
        /*053e*/ 	.short	(.L_190 - .L_189)


	//   ....[0]....
.L_189:
        /*0540*/ 	.word	0xffffffff


	//   ....[1]....
        /*0544*/ 	.word	0xffffffff


	//   ....[2]....
        /*0548*/ 	.word	0xffffffff


	//   ....[3]....
        /*054c*/ 	.word	0xffffffff


	//   ....[4]....
        /*0550*/ 	.word	0xffffffff


	//   ....[5]....
        /*0554*/ 	.word	0xffffffff


	//   ....[6]....
        /*0558*/ 	.word	0xffffffff


	//   ....[7]....
        /*055c*/ 	.word	0xffffffff


	//   ....[8]....
        /*0560*/ 	.word	0xffffffff


	//   ....[9]....
        /*0564*/ 	.word	0xffffffff


	//   ....[10]....
        /*0568*/ 	.word	0xffffffff


	//   ....[11]....
        /*056c*/ 	.word	0xffffffff


	//   ....[12]....
        /*0570*/ 	.word	0xffffffff


	//   ....[13]....
        /*0574*/ 	.word	0xffffffff


	//   ....[14]....
        /*0578*/ 	.word	0xffffffff


	//   ....[15]....
        /*057c*/ 	.word	0xffffffff


	//   ....[16]....
        /*0580*/ 	.word	0xffffffff


	//   ....[17]....
        /*0584*/ 	.word	0xffffffff


	//   ....[18]....
        /*0588*/ 	.word	0xffffffff


	//   ....[19]....
        /*058c*/ 	.word	0xffffffff


	//   ....[20]....
        /*0590*/ 	.word	0xffffffff


	//   ....[21]....
        /*0594*/ 	.word	0xffffffff


	//   ....[22]....
        /*0598*/ 	.word	0xffffffff


	//   ....[23]....
        /*059c*/ 	.word	0xffffffff


	//   ....[24]....
        /*05a0*/ 	.word	0xffffffff


	//   ....[25]....
        /*05a4*/ 	.word	0xffffffff


	//   ....[26]....
        /*05a8*/ 	.word	0xffffffff


	//   ....[27]....
        /*05ac*/ 	.word	0xffffffff


	//   ....[28]....
        /*05b0*/ 	.word	0xffffffff


	//   ....[29]....
        /*05b4*/ 	.word	0xffffffff


	//   ....[30]....
        /*05b8*/ 	.word	0xffffffff


	//   ....[31]....
        /*05bc*/ 	.word	0xffffffff


	//   ....[32]....
        /*05c0*/ 	.word	0xffffffff


	//   ....[33]....
        /*05c4*/ 	.word	0xffffffff


	//   ....[34]....
        /*05c8*/ 	.word	0xffffffff


	//   ....[35]....
        /*05cc*/ 	.word	0xffffffff


	//   ....[36]....
        /*05d0*/ 	.word	0xffffffff


	//   ....[37]....
        /*05d4*/ 	.word	0xffffffff


	//   ....[38]....
        /*05d8*/ 	.word	0xffffffff


	//   ....[39]....
        /*05dc*/ 	.word	0xffffffff


	//   ....[40]....
        /*05e0*/ 	.word	0xffffffff


	//   ....[41]....
        /*05e4*/ 	.word	0xffffffff


	//   ....[42]....
        /*05e8*/ 	.word	0xffffffff


	//   ....[43]....
        /*05ec*/ 	.word	0xffffffff


	//   ....[44]....
        /*05f0*/ 	.word	0xffffffff


	//   ....[45]....
        /*05f4*/ 	.word	0xffffffff


	//   ....[46]....
        /*05f8*/ 	.word	0xffffffff


	//   ....[47]....
        /*05fc*/ 	.word	0xffffffff


	//   ....[48]....
        /*0600*/ 	.word	0xffffffff


	//   ....[49]....
        /*0604*/ 	.word	0xffffffff


	//   ....[50]....
        /*0608*/ 	.word	0xffffffff


	//   ....[51]....
        /*060c*/ 	.word	0xffffffff


	//   ....[52]....
        /*0610*/ 	.word	0xffffffff


	//   ....[53]....
        /*0614*/ 	.word	0xffffffff


	//----- nvinfo : EIATTR_COOP_GROUP_INSTR_OFFSETS
	.align		4
.L_190:
        /*0618*/ 	.byte	0x04, 0x28
        /*061a*/ 	.short	(.L_192 - .L_191)


	//   ....[0]....
.L_191:
        /*061c*/ 	.word	0x00000f50


	//   ....[1]....
        /*0620*/ 	.word	0x00000f80


	//   ....[2]....
        /*0624*/ 	.word	0x00001180


	//   ....[3]....
        /*0628*/ 	.word	0x000011e0


	//   ....[4]....
        /*062c*/ 	.word	0x00001280


	//   ....[5]....
        /*0630*/ 	.word	0x000012f0


	//   ....[6]....
        /*0634*/ 	.word	0x00001320


	//   ....[7]....
        /*0638*/ 	.word	0x000013c0


	//   ....[8]....
        /*063c*/ 	.word	0x00002fa0


	//   ....[9]....
        /*0640*/ 	.word	0x000031f0


	//   ....[10]....
        /*0644*/ 	.word	0x00003e20


	//   ....[11]....
        /*0648*/ 	.word	0x00003e90


	//   ....[12]....
        /*064c*/ 	.word	0x00003ed0


	//   ....[13]....
        /*0650*/ 	.word	0x00003f00


	//   ....[14]....
        /*0654*/ 	.word	0x00006c60


	//   ....[15]....
        /*0658*/ 	.word	0x00007060


	//   ....[16]....
        /*065c*/ 	.word	0x00007640


	//   ....[17]....
        /*0660*/ 	.word	0x00007660


	//   ....[18]....
        /*0664*/ 	.word	0x00008090


	//   ....[19]....
        /*0668*/ 	.word	0x000080b0


	//   ....[20]....
        /*066c*/ 	.word	0x0000ac20


	//   ....[21]....
        /*0670*/ 	.word	0x0000ac40


	//   ....[22]....
        /*0674*/ 	.word	0x0000b280


	//   ....[23]....
        /*0678*/ 	.word	0x0000b2a0


	//   ....[24]....
        /*067c*/ 	.word	0x0000db20


	//   ....[25]....
        /*0680*/ 	.word	0x0000df10


	//   ....[26]....
        /*0684*/ 	.word	0x0000e4f0


	//   ....[27]....
        /*0688*/ 	.word	0x0000e510


	//   ....[28]....
        /*068c*/ 	.word	0x0000eed0


	//   ....[29]....
        /*0690*/ 	.word	0x0000eef0


	//   ....[30]....
        /*0694*/ 	.word	0x00010230


	//   ....[31]....
        /*0698*/ 	.word	0x00010240


	//   ....[32]....
        /*069c*/ 	.word	0x00010270


	//   ....[33]....
        /*06a0*/ 	.word	0x00010280


	//   ....[34]....
        /*06a4*/ 	.word	0x00011c00


	//   ....[35]....
        /*06a8*/ 	.word	0x00011c10


	//   ....[36]....
        /*06ac*/ 	.word	0x00011c30


	//   ....[37]....
        /*06b0*/ 	.word	0x00011c40


	//   ....[38]....
        /*06b4*/ 	.word	0x00011c50


	//   ....[39]....
        /*06b8*/ 	.word	0x00011c60


	//   ....[40]....
        /*06bc*/ 	.word	0x00011f60


	//   ....[41]....
        /*06c0*/ 	.word	0x00011f90


	//   ....[42]....
        /*06c4*/ 	.word	0x00012150


	//   ....[43]....
        /*06c8*/ 	.word	0x00012180


	//   ....[44]....
        /*06cc*/ 	.word	0x00012340


	//   ....[45]....
        /*06d0*/ 	.word	0x00012360


	//   ....[46]....
        /*06d4*/ 	.word	0x00012a60


	//   ....[47]....
        /*06d8*/ 	.word	0x00012a80


	//   ....[48]....
        /*06dc*/ 	.word	0x00012c30


	//   ....[49]....
        /*06e0*/ 	.word	0x00012c60


	//   ....[50]....
        /*06e4*/ 	.word	0x00012df0


	//   ....[51]....
        /*06e8*/ 	.word	0x00012e20


	//   ....[52]....
        /*06ec*/ 	.word	0x00012fb0


	//   ....[53]....
        /*06f0*/ 	.word	0x00012fd0


	//----- nvinfo : EIATTR_EXIT_INSTR_OFFSETS
	.align		4
.L_192:
        /*06f4*/ 	.byte	0x04, 0x1c
        /*06f6*/ 	.short	(.L_194 - .L_193)


	//   ....[0]....
.L_193:
        /*06f8*/ 	.word	0x00000040


	//   ....[1]....
        /*06fc*/ 	.word	0x00012370


	//   ....[2]....
        /*0700*/ 	.word	0x000124b0


	//   ....[3]....
        /*0704*/ 	.word	0x00012510


	//   ....[4]....
        /*0708*/ 	.word	0x00012fe0


	//   ....[5]....
        /*070c*/ 	.word	0x000130f0


	//   ....[6]....
        /*0710*/ 	.word	0x00013150


	//----- nvinfo : EIATTR_CTAIDZ_USED
	.align		4
.L_194:
        /*0714*/ 	.byte	0x01, 0x04
	.zero		2


	//----- nvinfo : EIATTR_MAX_THREADS
	.align		4
        /*0718*/ 	.byte	0x04, 0x05
        /*071a*/ 	.short	(.L_196 - .L_195)
.L_195:
        /*071c*/ 	.word	0x00000100
        /*0720*/ 	.word	0x00000001
        /*0724*/ 	.word	0x00000001


	//----- nvinfo : EIATTR_CRS_STACK_SIZE
	.align		4
.L_196:
        /*0728*/ 	.byte	0x04, 0x1e
        /*072a*/ 	.short	(.L_198 - .L_197)
.L_197:
        /*072c*/ 	.word	0x00000000
.L_198:


//--------------------- .nv.info._ZN7cutlass13device_kernelIN5flash19enable_sm80_to_sm89INS1_16FlashAttnFwdSm80INS1_25CollectiveMainloopFwdSm80ILi8ELi1ELb1EN4cute5tupleIJNS5_1CILi128EEENS7_ILi48EEENS7_ILi256EEEEEELi256ENS_6half_tEfNS_4arch4Sm80ELb0ELb1ELb0ELb1ELb0ELb0ELb1ELb0EEENS1_21CollectiveEpilogueFwdINS6_IJS8_SA_S9_EEENS6_IJNS7_ILi1EEESI_SI_EEESC_SE_Li256ELb1ELb1ELb0ELb0EEENS1_19SingleTileSchedulerILb1ELb0ELb1ELi128EEEEEEEEEvNT_6ParamsE --------------------------
	.section	.nv.info._ZN7cutlass13device_kernelIN5flash19enable_sm80_to_sm89INS1_16FlashAttnFwdSm80INS1_25CollectiveMainloopFwdSm80ILi8ELi1ELb1EN4cute5tupleIJNS5_1CILi128EEENS7_ILi48EEENS7_ILi256EEEEEELi256ENS_6half_tEfNS_4arch4Sm80ELb0ELb1ELb0ELb1ELb0ELb0ELb1ELb0EEENS1_21CollectiveEpilogueFwdINS6_IJS8_SA_S9_EEENS6_IJNS7_ILi1EEESI_SI_EEESC_SE_Li256ELb1ELb1ELb0ELb0EEENS1_19SingleTileSchedulerILb1ELb0ELb1ELi128EEEEEEEEEvNT_6ParamsE,"",@"SHT_CUDA_INFO"
	.sectionflags	@""
	.align	4


	//----- nvinfo : EIATTR_CUDA_API_VERSION
	.align		4
        /*0000*/ 	.byte	0x04, 0x37
        /*0002*/ 	.short	(.L_200 - .L_199)
.L_199:
        /*0004*/ 	.word	0x00000082


	//----- nvinfo : EIATTR_SW2861232_WAR
	.align		4
.L_200:
        /*0008*/ 	.byte	0x01, 0x35
	.zero		2


	//----- nvinfo : EIATTR_PARAM_CBANK
	.align		4
        /*000c*/ 	.byte	0x04, 0x0a
        /*000e*/ 	.short	(.L_202 - .L_201)
	.align		4
.L_201:
        /*0010*/ 	.word	index@(.nv.constant0._ZN7cutlass13device_kernelIN5flash19enable_sm80_to_sm89INS1_16FlashAttnFwdSm80INS1_25CollectiveMainloopFwdSm80ILi8ELi1ELb1EN4cute5tupleIJNS5_1CILi128EEENS7_ILi48EEENS7_ILi256EEEEEELi256ENS_6half_tEfNS_4arch4Sm80ELb0ELb1ELb0ELb1ELb0ELb0ELb1ELb0EEENS1_21CollectiveEpilogueFwdINS6_IJS8_SA_S9_EEENS6_IJNS7_ILi1EEESI_SI_EEESC_SE_Li256ELb1ELb1ELb0ELb0EEENS1_19SingleTileSchedulerILb1ELb0ELb1ELi128EEEEEEEEEvNT_6ParamsE)
        /*0014*/ 	.short	0x0160
        /*0016*/ 	.short	0x0418


	//----- nvinfo : EIATTR_CBANK_PARAM_SIZE
	.align		4
.L_202:
        /*0018*/ 	.byte	0x03, 0x19
        /*001a*/ 	.short	0x0418


	//----- nvinfo : EIATTR_KPARAM_INFO
	.align		4
        /*001c*/ 	.byte	0x04, 0x17
        /*001e*/ 	.short	(.L_204 - .L_203)
.L_203:
        /*0020*/ 	.word	0x00000000
        /*0024*/ 	.short	0x0000
        /*0026*/ 	.short	0x0000
        /*0028*/ 	.byte	0x00, 0xf0, 0x61, 0x10


	//----- nvinfo : EIATTR_MAXREG_COUNT
	.align		4
.L_204:
        /*002c*/ 	.byte	0x03, 0x1b
        /*002e*/ 	.short	0x00ff


	//----- nvinfo : EIATTR_NUM_BARRIERS
	.align		4
        /*0030*/ 	.byte	0x02, 0x4c
        /*0032*/ 	.byte	0x02
	.zero		1


	//----- nvinfo : EIATTR_ANNOTATIONS
	.align		4
        /*0034*/ 	.byte	0x04, 0x55
        /*0036*/ 	.short	(.L_206 - .L_205)


	//   ....[0]....
.L_205:
        /* <DEDUP_REMOVED lines=80> */


	//----- nvinfo : EIATTR_MERCURY_ISA_VERSION
	.align		4
.L_206:
        /*0528*/ 	.byte	0x03, 0x5f
        /*052a*/ 	.short	0x0000


	//----- nvinfo : EIATTR_INT_WARP_WIDE_INSTR_OFFSETS
	.align		4
        /*052c*/ 	.byte	0x04, 0x31
        /*052e*/ 	.short	(.L_208 - .L_207)


	//   ....[0]....
.L_207:
        /*0530*/ 	.word	0x000072c0


	//   ....[1]....
        /*0534*/ 	.word	0x0000b220


	//   ....[2]....
        /*0538*/ 	.word	0x0000e2f0


	//----- nvinfo : EIATTR_COOP_GROUP_MASK_REGIDS
	.align		4
.L_208:
        /*053c*/ 	.byte	0x04, 0x29
        /*053e*/ 	.short	(.L_210 - .L_209)


	//   ....[0]....
.L_209:
        /*0540*/ 	.word	0xffffffff


	//   ....[1]....
        /*0544*/ 	.word	0xffffffff


	//   ....[2]....
        /*0548*/ 	.word	0xffffffff


	//   ....[3]....
        /*054c*/ 	.word	0xffffffff


	//   ....[4]....
        /*0550*/ 	.word	0xffffffff


	//   ....[5]....
        /*0554*/ 	.word	0xffffffff


	//   ....[6]....
        /*0558*/ 	.word	0xffffffff


	//   ....[7]....
        /*055c*/ 	.word	0xffffffff


	//   ....[8]....
        /*0560*/ 	.word	0xffffffff


	//   ....[9]....
        /*0564*/ 	.word	0xffffffff


	//   ....[10]....
        /*0568*/ 	.word	0xffffffff


	//   ....[11]....
        /*056c*/ 	.word	0xffffffff


	//   ....[12]....
        /*0570*/ 	.word	0xffffffff


	//   ....[13]....
        /*0574*/ 	.word	0xffffffff


	//   ....[14]....
        /*0578*/ 	.word	0xffffffff


	//   ....[15]....
        /*057c*/ 	.word	0xffffffff


	//   ....[16]....
        /*0580*/ 	.word	0xffffffff


	//   ....[17]....
        /*0584*/ 	.word	0xffffffff


	//   ....[18]....
        /*0588*/ 	.word	0xffffffff


	//   ....[19]....
        /*058c*/ 	.word	0xffffffff


	//   ....[20]....
        /*0590*/ 	.word	0xffffffff


	//   ....[21]....
        /*0594*/ 	.word	0xffffffff


	//   ....[22]....
        /*0598*/ 	.word	0xffffffff


	//   ....[23]....
        /*059c*/ 	.word	0xffffffff


	//   ....[24]....
        /*05a0*/ 	.word	0xffffffff


	//   ....[25]....
        /*05a4*/ 	.word	0xffffffff


	//   ....[26]....
        /*05a8*/ 	.word	0xffffffff


	//   ....[27]....
        /*05ac*/ 	.word	0xffffffff


	//   ....[28]....
        /*05b0*/ 	.word	0xffffffff


	//   ....[29]....
        /*05b4*/ 	.word	0xffffffff


	//   ....[30]....
        /*05b8*/ 	.word	0xffffffff


	//   ....[31]....
        /*05bc*/ 	.word	0xffffffff


	//   ....[32]....
        /*05c0*/ 	.word	0xffffffff


	//   ....[33]....
        /*05c4*/ 	.word	0xffffffff


	//   ....[34]....
        /*05c8*/ 	.word	0xffffffff


	//   ....[35]....
        /*05cc*/ 	.word	0xffffffff


	//   ....[36]....
        /*05d0*/ 	.word	0xffffffff


	//   ....[37]....
        /*05d4*/ 	.word	0xffffffff


	//   ....[38]....
        /*05d8*/ 	.word	0xffffffff


	//   ....[39]....
        /*05dc*/ 	.word	0xffffffff


	//   ....[40]....
        /*05e0*/ 	.word	0xffffffff


	//   ....[41]....
        /*05e4*/ 	.word	0xffffffff


	//   ....[42]....
        /*05e8*/ 	.word	0xffffffff


	//   ....[43]....
        /*05ec*/ 	.word	0xffffffff


	//   ....[44]....
        /*05f0*/ 	.word	0xffffffff


	//   ....[45]....
        /*05f4*/ 	.word	0xffffffff


	//   ....[46]....
        /*05f8*/ 	.word	0xffffffff


	//   ....[47]....
        /*05fc*/ 	.word	0xffffffff


	//   ....[48]....
        /*0600*/ 	.word	0xffffffff


	//   ....[49]....
        /*0604*/ 	.word	0xffffffff


	//   ....[50]....
        /*0608*/ 	.word	0xffffffff


	//   ....[51]....
        /*060c*/ 	.word	0xffffffff


	//   ....[52]....
        /*0610*/ 	.word	0xffffffff


	//   ....[53]....
        /*0614*/ 	.word	0xffffffff


	//   ....[54]....
        /*0618*/ 	.word	0xffffffff


	//----- nvinfo : EIATTR_COOP_GROUP_INSTR_OFFSETS
	.align		4
.L_210:
        /*061c*/ 	.byte	0x04, 0x28
        /*061e*/ 	.short	(.L_212 - .L_211)


	//   ....[0]....
.L_211:
        /*0620*/ 	.word	0x000000a0


	//   ....[1]....
        /*0624*/ 	.word	0x00001820


	//   ....[2]....
        /*0628*/ 	.word	0x00001850


	//   ....[3]....
        /*062c*/ 	.word	0x000018a0


	//   ....[4]....
        /*0630*/ 	.word	0x00001900


	//   ....[5]....
        /*0634*/ 	.word	0x00001cf0


	//   ....[6]....
        /*0638*/ 	.word	0x00001d30


	//   ....[7]....
        /*063c*/ 	.word	0x00001e60


	//   ....[8]....
        /*0640*/ 	.word	0x00001e90


	//   ....[9]....
        /*0644*/ 	.word	0x00003950


	//   ....[10]....
        /*0648*/ 	.word	0x00003bc0


	//   ....[11]....
        /*064c*/ 	.word	0x00004840


	//   ....[12]....
        /*0650*/ 	.word	0x000048b0


	//   ....[13]....
        /*0654*/ 	.word	0x000048f0


	//   ....[14]....
        /*0658*/ 	.word	0x00004920


	//   ....[15]....
        /*065c*/ 	.word	0x000076b0


	//   ....[16]....
        /*0660*/ 	.word	0x00007aa0


	//   ....[17]....
        /*0664*/ 	.word	0x00008080


	//   ....[18]....
        /*0668*/ 	.word	0x000080a0


	//   ....[19]....
        /*066c*/ 	.word	0x00008ad0


	//   ....[20]....
        /*0670*/ 	.word	0x00008af0


	//   ....[21]....
        /*0674*/ 	.word	0x0000b640


	//   ....[22]....
        /*0678*/ 	.word	0x0000b660


	//   ....[23]....
        /*067c*/ 	.word	0x0000bca0


	//   ....[24]....
        /*0680*/ 	.word	0x0000bcc0


	//   ....[25]....
        /*0684*/ 	.word	0x0000e540


	//   ....[26]....
        /*0688*/ 	.word	0x0000e930


	//   ....[27]....
        /*068c*/ 	.word	0x0000ef10


	//   ....[28]....
        /*0690*/ 	.word	0x0000ef30


	//   ....[29]....
        /*0694*/ 	.word	0x0000f8f0


	//   ....[30]....
        /*0698*/ 	.word	0x0000f910


	//   ....[31]....
        /*069c*/ 	.word	0x00010c60


	//   ....[32]....
        /*06a0*/ 	.word	0x00010c70


	//   ....[33]....
        /*06a4*/ 	.word	0x00010ca0


	//   ....[34]....
        /*06a8*/ 	.word	0x00010cb0


	//   ....[35]....
        /*06ac*/ 	.word	0x00012740


	//   ....[36]....
        /*06b0*/ 	.word	0x000127a0


	//   ....[37]....
        /*06b4*/ 	.word	0x000127d0


	//   ....[38]....
        /*06b8*/ 	.word	0x00012800


	//   ....[39]....
        /*06bc*/ 	.word	0x00012a30


	//   ....[40]....
        /*06c0*/ 	.word	0x00012a40


	//   ....[41]....
        /*06c4*/ 	.word	0x00012c40


	//   ....[42]....
        /*06c8*/ 	.word	0x00012c70


	//   ....[43]....
        /*06cc*/ 	.word	0x00012e30


	//   ....[44]....
        /*06d0*/ 	.word	0x00012e60


	//   ....[45]....
        /*06d4*/ 	.word	0x00013020


	//   ....[46]....
        /*06d8*/ 	.word	0x00013040


	//   ....[47]....
        /*06dc*/ 	.word	0x00013a10


	//   ....[48]....
        /*06e0*/ 	.word	0x00013a30


	//   ....[49]....
        /*06e4*/ 	.word	0x00013bf0


	//   ....[50]....
        /*06e8*/ 	.word	0x00013c20


	//   ....[51]....
        /*06ec*/ 	.word	0x00013db0


	//   ....[52]....
        /*06f0*/ 	.word	0x00013de0


	//   ....[53]....
        /*06f4*/ 	.word	0x00013f70


	//   ....[54]....
        /*06f8*/ 	.word	0x00013f90


	//----- nvinfo : EIATTR_EXIT_INSTR_OFFSETS
	.align		4
.L_212:
        /*06fc*/ 	.byte	0x04, 0x1c
        /*06fe*/ 	.short	(.L_214 - .L_213)


	//   ....[0]....
.L_213:
        /*0700*/ 	.word	0x00000450


	//   ....[1]....
        /*0704*/ 	.word	0x00013050


	//   ....[2]....
        /*0708*/ 	.word	0x00013190


	//   ....[3]....
        /*070c*/ 	.word	0x000131f0


	//   ....[4]....
        /*0710*/ 	.word	0x00013fa0


	//   ....[5]....
        /*0714*/ 	.word	0x000140b0


	//   ....[6]....
        /*0718*/ 	.word	0x00014110


	//----- nvinfo : EIATTR_CTAIDZ_USED
	.align		4
.L_214:
        /*071c*/ 	.byte	0x01, 0x04
	.zero		2


	//----- nvinfo : EIATTR_MAX_THREADS
	.align		4
        /*0720*/ 	.byte	0x04, 0x05
        /*0722*/ 	.short	(.L_216 - .L_215)
.L_215:
        /*0724*/ 	.word	0x00000100
        /*0728*/ 	.word	0x00000001
        /*072c*/ 	.word	0x00000001


	//----- nvinfo : EIATTR_CRS_STACK_SIZE
	.align		4
.L_216:
        /*0730*/ 	.byte	0x04, 0x1e
        /*0732*/ 	.short	(.L_218 - .L_217)
.L_217:
        /*0734*/ 	.word	0x00000000
.L_218:


//--------------------- .nv.info._ZN7cutlass13device_kernelIN5flash19enable_sm80_to_sm89INS1_16FlashAttnFwdSm80INS1_25CollectiveMainloopFwdSm80ILi8ELi1ELb0EN4cute5tupleIJNS5_1CILi128EEENS7_ILi32EEENS7_ILi256EEEEEELi256ENS_6half_tEfNS_4arch4Sm80ELb0ELb1ELb0ELb1ELb0ELb1ELb1ELb0EEENS1_21CollectiveEpilogueFwdINS6_IJS8_SA_S9_EEENS6_IJNS7_ILi1EEESI_SI_EEESC_SE_Li256ELb1ELb1ELb0ELb0EEENS1_19SingleTileSchedulerILb1ELb0ELb1ELi128EEEEEEEEEvNT_6ParamsE --------------------------
	.section	.nv.info._ZN7cutlass13device_kernelIN5flash19enable_sm80_to_sm89INS1_16FlashAttnFwdSm80INS1_25CollectiveMainloopFwdSm80ILi8ELi1ELb0EN4cute5tupleIJNS5_1CILi128EEENS7_ILi32EEENS7_ILi256EEEEEELi256ENS_6half_tEfNS_4arch4Sm80ELb0ELb1ELb0ELb1ELb0ELb1ELb1ELb0EEENS1_21CollectiveEpilogueFwdINS6_IJS8_SA_S9_EEENS6_IJNS7_ILi1EEESI_SI_EEESC_SE_Li256ELb1ELb1ELb0ELb0EEENS1_19SingleTileSchedulerILb1ELb0ELb1ELi128EEEEEEEEEvNT_6ParamsE,"",@"SHT_CUDA_INFO"
	.sectionflags	@""
	.align	4


	//----- nvinfo : EIATTR_CUDA_API_VERSION
	.align		4
        /*0000*/ 	.byte	0x04, 0x37
        /*0002*/ 	.short	(.L_220 - .L_219)
.L_219:
        /*0004*/ 	.word	0x00000082


	//----- nvinfo : EIATTR_SW2861232_WAR
	.align		4
.L_220:
        /*0008*/ 	.byte	0x01, 0x35
	.zero		2


	//----- nvinfo : EIATTR_PARAM_CBANK
	.align		4
        /*000c*/ 	.byte	0x04, 0x0a
        /*000e*/ 	.short	(.L_222 - .L_221)
	.align		4
.L_221:
        /*0010*/ 	.word	index@(.nv.constant0._ZN7cutlass13device_kernelIN5flash19enable_sm80_to_sm89INS1_16FlashAttnFwdSm80INS1_25CollectiveMainloopFwdSm80ILi8ELi1ELb0EN4cute5tupleIJNS5_1CILi128EEENS7_ILi32EEENS7_ILi256EEEEEELi256ENS_6half_tEfNS_4arch4Sm80ELb0ELb1ELb0ELb1ELb0ELb1ELb1ELb0EEENS1_21CollectiveEpilogueFwdINS6_IJS8_SA_S9_EEENS6_IJNS7_ILi1EEESI_SI_EEESC_SE_Li256ELb1ELb1ELb0ELb0EEENS1_19SingleTileSchedulerILb1ELb0ELb1ELi128EEEEEEEEEvNT_6ParamsE)
        /*0014*/ 	.short	0x0160
        /*0016*/ 	.short	0x0418


	//----- nvinfo : EIATTR_CBANK_PARAM_SIZE
	.align		4
.L_222:
        /*0018*/ 	.byte	0x03, 0x19
        /*001a*/ 	.short	0x0418


	//----- nvinfo : EIATTR_KPARAM_INFO
	.align		4
        /*001c*/ 	.byte	0x04, 0x17
        /*001e*/ 	.short	(.L_224 - .L_223)
.L_223:
        /*0020*/ 	.word	0x00000000
        /*0024*/ 	.short	0x0000
        /*0026*/ 	.short	0x0000
        /*0028*/ 	.byte	0x00, 0xf0, 0x61, 0x10


	//----- nvinfo : EIATTR_MAXREG_COUNT
	.align		4
.L_224:
        /*002c*/ 	.byte	0x03, 0x1b
        /*002e*/ 	.short	0x00ff


	//----- nvinfo : EIATTR_NUM_BARRIERS
	.align		4
        /*0030*/ 	.byte	0x02, 0x4c
        /*0032*/ 	.byte	0x02
	.zero		1


	//----- nvinfo : EIATTR_MERCURY_ISA_VERSION
	.align		4
        /*0034*/ 	.byte	0x03, 0x5f
        /*0036*/ 	.short	0x0000


	//----- nvinfo : EIATTR_INT_WARP_WIDE_INSTR_OFFSETS
	.align		4
        /*0038*/ 	.byte	0x04, 0x31
        /*003a*/ 	.short	(.L_226 - .L_225)


	//   ....[0]....
.L_225:
        /*003c*/ 	.word	0x00006820


	//----- nvinfo : EIATTR_COOP_GROUP_MASK_REGIDS
	.align		4
.L_226:
        /*0040*/ 	.byte	0x04, 0x29
        /*0042*/ 	.short	(.L_228 - .L_227)


	//   ....[0]....
.L_227:
        /*0044*/ 	.word	0xffffffff


	//   ....[1]....
        /*0048*/ 	.word	0xffffffff


	//   ....[2]....
        /*004c*/ 	.word	0xffffffff


	//   ....[3]....
        /*0050*/ 	.word	0xffffffff


	//   ....[4]....
        /*0054*/ 	.word	0xffffffff


	//   ....[5]....
        /*0058*/ 	.word	0xffffffff


	//   ....[6]....
        /*005c*/ 	.word	0xffffffff


	//   ....[7]....
        /*0060*/ 	.word	0xffffffff


	//   ....[8]....
        /*0064*/ 	.word	0xffffffff


	//   ....[9]....
        /*0068*/ 	.word	0xffffffff


	//   ....[10]....
        /*006c*/ 	.word	0xffffffff


	//   ....[11]....
        /*0070*/ 	.word	0xffffffff


	//   ....[12]....
        /*0074*/ 	.word	0xffffffff


	//   ....[13]....
        /*0078*/ 	.word	0xffffffff


	//   ....[14]....
        /*007c*/ 	.word	0xffffffff


	//   ....[15]....
        /*0080*/ 	.word	0xffffffff


	//   ....[16]....
        /*0084*/ 	.word	0xffffffff


	//   ....[17]....
        /*0088*/ 	.word	0xffffffff


	//   ....[18]....
        /*008c*/ 	.word	0xffffffff


	//   ....[19]....
        /*0090*/ 	.word	0xffffffff


	//   ....[20]....
        /*0094*/ 	.word	0xffffffff


	//   ....[21]....
        /*0098*/ 	.word	0xffffffff


	//   ....[22]....
        /*009c*/ 	.word	0xffffffff


	//   ....[23]....
        /*00a0*/ 	.word	0xffffffff


	//   ....[24]....
        /*00a4*/ 	.word	0xffffffff


	//   ....[25]....
        /*00a8*/ 	.word	0xffffffff


	//   ....[26]....
        /*00ac*/ 	.word	0xffffffff


	//   ....[27]....
        /*00b0*/ 	.word	0xffffffff


	//   ....[28]....
        /*00b4*/ 	.word	0xffffffff


	//   ....[29]....
        /*00b8*/ 	.word	0xffffffff


	//   ....[30]....
        /*00bc*/ 	.word	0xffffffff


	//   ....[31]....
        /*00c0*/ 	.word	0xffffffff


	//   ....[32]....
        /*00c4*/ 	.word	0xffffffff


	//   ....[33]....
        /*00c8*/ 	.word	0xffffffff


	//   ....[34]....
        /*00cc*/ 	.word	0xffffffff


	//   ....[35]....
        /*00d0*/ 	.word	0xffffffff


	//   ....[36]....
        /*00d4*/ 	.word	0xffffffff


	//   ....[37]....
        /*00d8*/ 	.word	0xffffffff


	//   ....[38]....
        /*00dc*/ 	.word	0xffffffff


	//   ....[39]....
        /*00e0*/ 	.word	0xffffffff


	//   ....[40]....
        /*00e4*/ 	.word	0xffffffff


	//   ....[41]....
        /*00e8*/ 	.word	0xffffffff


	//   ....[42]....
        /*00ec*/ 	.word	0xffffffff


	//   ....[43]....
        /*00f0*/ 	.word	0xffffffff


	//   ....[44]....
        /*00f4*/ 	.word	0xffffffff


	//   ....[45]....
        /*00f8*/ 	.word	0xffffffff


	//   ....[46]....
        /*00fc*/ 	.word	0xffffffff


	//   ....[47]....
        /*0100*/ 	.word	0xffffffff


	//   ....[48]....
        /*0104*/ 	.word	0xffffffff


	//   ....[49]....
        /*0108*/ 	.word	0xffffffff


	//   ....[50]....
        /*010c*/ 	.word	0xffffffff


	//   ....[51]....
        /*0110*/ 	.word	0xffffffff


	//   ....[52]....
        /*0114*/ 	.word	0xffffffff


	//   ....[53]....
        /*0118*/ 	.word	0xffffffff


	//   ....[54]....
        /*011c*/ 	.word	0xffffffff


	//   ....[55]....
        /*0120*/ 	.word	0xffffffff


	//   ....[56]....
        /*0124*/ 	.word	0xffffffff


	//   ....[57]....
        /*0128*/ 	.word	0xffffffff


	//   ....[58]....
        /*012c*/ 	.word	0xffffffff


	//   ....[59]....
        /*0130*/ 	.word	0xffffffff


	//   ....[60]....
        /*0134*/ 	.word	0xffffffff


	//   ....[61]....
        /*0138*/ 	.word	0xffffffff


	//   ....[62]....
        /*013c*/ 	.word	0xffffffff


	//   ....[63]....
        /*0140*/ 	.word	0xffffffff


	//   ....[64]....
        /*0144*/ 	.word	0xffffffff


	//   ....[65]....
        /*0148*/ 	.word	0xffffffff


	//   ....[66]....
        /*014c*/ 	.word	0xffffffff


	//   ....[67]....
        /*0150*/ 	.word	0xffffffff


	//   ....[68]....
        /*0154*/ 	.word	0xffffffff


	//   ....[69]....
        /*0158*/ 	.word	0xffffffff


	//   ....[70]....
        /*015c*/ 	.word	0xffffffff


	//   ....[71]....
        /*0160*/ 	.word	0xffffffff


	//   ....[72]....
        /*0164*/ 	.word	0xffffffff


	//   ....[73]....
        /*0168*/ 	.word	0xffffffff


	//   ....[74]....
        /*016c*/ 	.word	0xffffffff


	//   ....[75]....
        /*0170*/ 	.word	0xffffffff


	//   ....[76]....
        /*0174*/ 	.word	0xffffffff


	//   ....[77]....
        /*0178*/ 	.word	0xffffffff


	//   ....[78]....
        /*017c*/ 	.word	0xffffffff


	//   ....[79]....
        /*0180*/ 	.word	0xffffffff


	//   ....[80]....
        /*0184*/ 	.word	0xffffffff


	//   ....[81]....
        /*0188*/ 	.word	0xffffffff


	//   ....[82]....
        /*018c*/ 	.word	0xffffffff


	//   ....[83]....
        /*0190*/ 	.word	0xffffffff


	//   ....[84]....
        /*0194*/ 	.word	0xffffffff


	//   ....[85]....
        /*0198*/ 	.word	0xffffffff


	//   ....[86]....
        /*019c*/ 	.word	0xffffffff


	//----- nvinfo : EIATTR_COOP_GROUP_INSTR_OFFSETS
	.align		4
.L_228:
        /*01a0*/ 	.byte	0x04, 0x28
        /*01a2*/ 	.short	(.L_230 - .L_229)


	//   ....[0]....
.L_229:
        /*01a4*/ 	.word	0x00000090


	//   ....[1]....
        /*01a8*/ 	.word	0x00005d00


	//   ....[2]....
        /*01ac*/ 	.word	0x00005d40


	//   ....[3]....
        /*01b0*/ 	.word	0x00005f50


	//   ....[4]....
        /*01b4*/ 	.word	0x00005f60


	//   ....[5]....
        /*01b8*/ 	.word	0x00006340


	//   ....[6]....
        /*01bc*/ 	.word	0x00006370


	//   ....[7]....
        /*01c0*/ 	.word	0x00006520


	//   ....[8]....
        /*01c4*/ 	.word	0x00006560


	//   ....[9]....
        /*01c8*/ 	.word	0x00006bb0


	//   ....[10]....
        /*01cc*/ 	.word	0x00006c00


	//   ....[11]....
        /*01d0*/ 	.word	0x00006c60


	//   ....[12]....
        /*01d4*/ 	.word	0x00006c70


	//   ....[13]....
        /*01d8*/ 	.word	0x00007040


	//   ....[14]....
        /*01dc*/ 	.word	0x00007090


	//   ....[15]....
        /*01e0*/ 	.word	0x000070d0


	//   ....[16]....
        /*01e4*/ 	.word	0x00007110


	//   ....[17]....
        /*01e8*/ 	.word	0x00007450


	//   ....[18]....
        /*01ec*/ 	.word	0x000074f0


	//   ....[19]....
        /*01f0*/ 	.word	0x00007570


	//   ....[20]....
        /*01f4*/ 	.word	0x000075e0


	//   ....[21]....
        /*01f8*/ 	.word	0x00007960


	//   ....[22]....
        /*01fc*/ 	.word	0x00007a00


	//   ....[23]....
        /*0200*/ 	.word	0x00007a80


	//   ....[24]....
        /*0204*/ 	.word	0x00007af0


	//   ....[25]....
        /*0208*/ 	.word	0x0000b0c0


	//   ....[26]....
        /*020c*/ 	.word	0x0000b120


	//   ....[27]....
        /*0210*/ 	.word	0x0000b160


	//   ....[28]....
        /*0214*/ 	.word	0x0000b170


	//   ....[29]....
        /*0218*/ 	.word	0x0000b370


	//   ....[30]....
        /*021c*/ 	.word	0x0000b410


	//   ....[31]....
        /*0220*/ 	.word	0x0000b460


	//   ....[32]....
        /*0224*/ 	.word	0x0000b4d0


	//   ....[33]....
        /*0228*/ 	.word	0x0000b770


	//   ....[34]....
        /*022c*/ 	.word	0x0000b810


	//   ....[35]....
        /*0230*/ 	.word	0x0000b890


	//   ....[36]....
        /*0234*/ 	.word	0x0000b900


	//   ....[37]....
        /*0238*/ 	.word	0x0000bb90


	//   ....[38]....
        /*023c*/ 	.word	0x0000bc30


	//   ....[39]....
        /*0240*/ 	.word	0x0000bc80


	//   ....[40]....
        /*0244*/ 	.word	0x0000bcf0


	//   ....[41]....
        /*0248*/ 	.word	0x00010660


	//   ....[42]....
        /*024c*/ 	.word	0x000108e0


	//   ....[43]....
        /*0250*/ 	.word	0x00010ed0


	//   ....[44]....
        /*0254*/ 	.word	0x00011070


	//   ....[45]....
        /*0258*/ 	.word	0x00011080


	//   ....[46]....
        /*025c*/ 	.word	0x00011140


	//   ....[47]....
        /*0260*/ 	.word	0x00012220


	//   ....[48]....
        /*0264*/ 	.word	0x000129d0


	//   ....[49]....
        /*0268*/ 	.word	0x00012f00


	//   ....[50]....
        /*026c*/ 	.word	0x00013140


	//   ....[51]....
        /*0270*/ 	.word	0x00013170


	//   ....[52]....
        /*0274*/ 	.word	0x000131e0


	//   ....[53]....
        /*0278*/ 	.word	0x000151d0


	//   ....[54]....
        /*027c*/ 	.word	0x000151f0


	//   ....[55]....
        /*0280*/ 	.word	0x00015220


	//   ....[56]....
        /*0284*/ 	.word	0x00015260


	//   ....[57]....
        /*0288*/ 	.word	0x00017150


	//   ....[58]....
        /*028c*/ 	.word	0x000173d0


	//   ....[59]....
        /*0290*/ 	.word	0x00017900


	//   ....[60]....
        /*0294*/ 	.word	0x00017b30


	//   ....[61]....
        /*0298*/ 	.word	0x00017b60


	//   ....[62]....
        /*029c*/ 	.word	0x00017bd0


	//   ....[63]....
        /*02a0*/ 	.word	0x00018df0


	//   ....[64]....
        /*02a4*/ 	.word	0x00018e20


	//   ....[65]....
        /*02a8*/ 	.word	0x00018e70


	//   ....[66]....
        /*02ac*/ 	.word	0x00018e80


	//   ....[67]....
        /*02b0*/ 	.word	0x0001a8f0


	//   ....[68]....
        /*02b4*/ 	.word	0x0001a930


	//   ....[69]....
        /*02b8*/ 	.word	0x0001a970


	//   ....[70]....
        /*02bc*/ 	.word	0x0001a9b0


	//   ....[71]....
        /*02c0*/ 	.word	0x0001abd0


	//   ....[72]....
        /*02c4*/ 	.word	0x0001abe0


	//   ....[73]....
        /*02c8*/ 	.word	0x0001ade0


	//   ....[74]....
        /*02cc*/ 	.word	0x0001ae10


	//   ....[75]....
        /*02d0*/ 	.word	0x0001afd0


	//   ....[76]....
        /*02d4*/ 	.word	0x0001b000


	//   ....[77]....
        /*02d8*/ 	.word	0x0001b1c0


	//   ....[78]....
        /*02dc*/ 	.word	0x0001b1e0


	//   ....[79]....
        /*02e0*/ 	.word	0x0001bb90


	//   ....[80]....
        /*02e4*/ 	.word	0x0001bbb0


	//   ....[81]....
        /*02e8*/ 	.word	0x0001bd40


	//   ....[82]....
        /*02ec*/ 	.word	0x0001bd70


	//   ....[83]....
        /*02f0*/ 	.word	0x0001bf00


	//   ....[84]....
        /*02f4*/ 	.word	0x0001bf30


	//   ....[85]....
        /*02f8*/ 	.word	0x0001c0c0


	//   ....[86]....
        /*02fc*/ 	.word	0x0001c0e0


	//----- nvinfo : EIATTR_EXIT_INSTR_OFFSETS
	.align		4
.L_230:
        /*0300*/ 	.byte	0x04, 0x1c
        /*0302*/ 	.short	(.L_232 - .L_231)


	//   ....[0]....
.L_231:
        /*0304*/ 	.word	0x00000440


	//   ....[1]....
        /*0308*/ 	.word	0x0001b1f0


	//   ....[2]....
        /*030c*/ 	.word	0x0001b330


	//   ....[3]....
        /*0310*/ 	.word	0x0001b390


	//   ....[4]....
        /*0314*/ 	.word	0x0001c0f0


	//   ....[5]....
        /*0318*/ 	.word	0x0001c200


	//   ....[6]....
        /*031c*/ 	.word	0x0001c260


	//----- nvinfo : EIATTR_CTAIDZ_USED
	.align		4
.L_232:
        /*0320*/ 	.byte	0x01, 0x04
	.zero		2


	//----- nvinfo : EIATTR_MAX_THREADS
	.align		4
        /*0324*/ 	.byte	0x04, 0x05
        /*0326*/ 	.short	(.L_234 - .L_233)
.L_233:
        /*0328*/ 	.word	0x00000100
        /*032c*/ 	.word	0x00000001
        /*0330*/ 	.word	0x00000001


	//----- nvinfo : EIATTR_CRS_STACK_SIZE
	.align		4
.L_234:
        /*0334*/ 	.byte	0x04, 0x1e
        /*0336*/ 	.short	(.L_236 - .L_235)
.L_235:
        /*0338*/ 	.word	0x00000000
.L_236:


//--------------------- .nv.info._ZN7cutlass13device_kernelIN5flash19enable_sm80_to_sm89INS1_16FlashAttnFwdSm80INS1_25CollectiveMainloopFwdSm80ILi8ELi1ELb1EN4cute5tupleIJNS5_1CILi128EEENS7_ILi64EEENS7_ILi256EEEEEELi256ENS_6half_tEfNS_4arch4Sm80ELb1ELb0ELb0ELb0ELb0ELb0ELb1ELb0EEENS1_21CollectiveEpilogueFwdINS6_IJS8_SA_S9_EEENS6_IJNS7_ILi1EEESI_SI_EEESC_SE_Li256ELb0ELb1ELb0ELb0EEENS1_30DynamicPersistentTileSchedulerILi256ELi256ELb0ELb1ELb0EEEEEEEEEvNT_6ParamsE --------------------------
	.section	.nv.info._ZN7cutlass13device_kernelIN5flash19enable_sm80_to_sm89INS1_16FlashAttnFwdSm80INS1_25CollectiveMainloopFwdSm80ILi8ELi1ELb1EN4cute5tupleIJNS5_1CILi128EEENS7_ILi64EEENS7_ILi256EEEEEELi256ENS_6half_tEfNS_4arch4Sm80ELb1ELb0ELb0ELb0ELb0ELb0ELb1ELb0EEENS1_21CollectiveEpilogueFwdINS6_IJS8_SA_S9_EEENS6_IJNS7_ILi1EEESI_SI_EEESC_SE_Li256ELb0ELb1ELb0ELb0EEENS1_30DynamicPersistentTileSchedulerILi256ELi256ELb0ELb1ELb0EEEEEEEEEvNT_6ParamsE,"",@"SHT_CUDA_INFO"
	.sectionflags	@""
	.align	4


	//----- nvinfo : EIATTR_CUDA_API_VERSION
	.align		4
        /*0000*/ 	.byte	0x04, 0x37
        /*0002*/ 	.short	(.L_238 - .L_237)
.L_237:
        /*0004*/ 	.word	0x00000082


	//----- nvinfo : EIATTR_SW2861232_WAR
	.align		4
.L_238:
        /*0008*/ 	.byte	0x01, 0x35
	.zero		2


	//----- nvinfo : EIATTR_PARAM_CBANK
	.align		4
        /*000c*/ 	.byte	0x04, 0x0a
        /*000e*/ 	.short	(.L_240 - .L_239)
	.align		4
.L_239:
        /*0010*/ 	.word	index@(.nv.constant0._ZN7cutlass13device_kernelIN5flash19enable_sm80_to_sm89INS1_16FlashAttnFwdSm80INS1_25CollectiveMainloopFwdSm80ILi8ELi1ELb1EN4cute5tupleIJNS5_1CILi128EEENS7_ILi64EEENS7_ILi256EEEEEELi256ENS_6half_tEfNS_4arch4Sm80ELb1ELb0ELb0ELb0ELb0ELb0ELb1ELb0EEENS1_21CollectiveEpilogueFwdINS6_IJS8_SA_S9_EEENS6_IJNS7_ILi1EEESI_SI_EEESC_SE_Li256ELb0ELb1ELb0ELb0EEENS1_30DynamicPersistentTileSchedulerILi256ELi256ELb0ELb1ELb0EEEEEEEEEvNT_6ParamsE)
        /*0014*/ 	.short	0x0160
        /*0016*/ 	.short	0x0428


	//----- nvinfo : EIATTR_CBANK_PARAM_SIZE
	.align		4
.L_240:
        /*0018*/ 	.byte	0x03, 0x19
        /*001a*/ 	.short	0x0428


	//----- nvinfo : EIATTR_KPARAM_INFO
	.align		4
        /*001c*/ 	.byte	0x04, 0x17
        /*001e*/ 	.short	(.L_242 - .L_241)
.L_241:
        /*0020*/ 	.word	0x00000000
        /*0024*/ 	.short	0x0000
        /*0026*/ 	.short	0x0000
        /*0028*/ 	.byte	0x00, 0xf0, 0xa1, 0x10


	//----- nvinfo : EIATTR_MAXREG_COUNT
	.align		4
.L_242:
        /*002c*/ 	.byte	0x03, 0x1b
        /*002e*/ 	.short	0x00ff


	//----- nvinfo : EIATTR_NUM_BARRIERS
	.align		4
        /*0030*/ 	.byte	0x02, 0x4c
        /*0032*/ 	.byte	0x06
	.zero		1


	//----- nvinfo : EIATTR_ANNOTATIONS
	.align		4
        /*0034*/ 	.byte	0x04, 0x55
        /*0036*/ 	.short	(.L_244 - .L_243)


	//   ....[0]....
.L_243:
        /* <DEDUP_REMOVED lines=139> */


	//----- nvinfo : EIATTR_MERCURY_ISA_VERSION
	.align		4
.L_244:
        /*08d0*/ 	.byte	0x03, 0x5f
        /*08d2*/ 	.short	0x0000


	//----- nvinfo : EIATTR_INT_WARP_WIDE_INSTR_OFFSETS
	.align		4
        /*08d4*/ 	.byte	0x04, 0x31
        /*08d6*/ 	.short	(.L_246 - .L_245)


	//   ....[0]....
.L_245:
        /*08d8*/ 	.word	0x0000d780


	//   ....[1]....
        /*08dc*/ 	.word	0x0000d800


	//----- nvinfo : EIATTR_COOP_GROUP_MASK_REGIDS
	.align		4
.L_246:
        /*08e0*/ 	.byte	0x04, 0x29
        /*08e2*/ 	.short	(.L_248 - .L_247)


	//   ....[0]....
.L_247:
        /*08e4*/ 	.word	0xffffffff


	//   ....[1]....
        /*08e8*/ 	.word	0xffffffff


	//   ....[2]....
        /*08ec*/ 	.word	0xffffffff


	//   ....[3]....
        /*08f0*/ 	.word	0xffffffff


	//   ....[4]....
        /*08f4*/ 	.word	0xffffffff


	//   ....[5]....
        /*08f8*/ 	.word	0xffffffff


	//   ....[6]....
        /*08fc*/ 	.word	0xffffffff


	//   ....[7]....
        /*0900*/ 	.word	0xffffffff


	//   ....[8]....
        /*0904*/ 	.word	0xffffffff


	//   ....[9]....
        /*0908*/ 	.word	0xffffffff


	//   ....[10]....
        /*090c*/ 	.word	0xffffffff


	//   ....[11]....
        /*0910*/ 	.word	0xffffffff


	//   ....[12]....
        /*0914*/ 	.word	0xffffffff


	//   ....[13]....
        /*0918*/ 	.word	0xffffffff


	//   ....[14]....
        /*091c*/ 	.word	0xffffffff


	//   ....[15]....
        /*0920*/ 	.word	0xffffffff


	//   ....[16]....
        /*0924*/ 	.word	0xffffffff


	//   ....[17]....
        /*0928*/ 	.word	0xffffffff


	//   ....[18]....
        /*092c*/ 	.word	0xffffffff


	//   ....[19]....
        /*0930*/ 	.word	0xffffffff


	//   ....[20]....
        /*0934*/ 	.word	0xffffffff


	//   ....[21]....
        /*0938*/ 	.word	0xffffffff


	//   ....[22]....
        /*093c*/ 	.word	0xffffffff


	//   ....[23]....
        /*0940*/ 	.word	0xffffffff


	//   ....[24]....
        /*0944*/ 	.word	0xffffffff


	//   ....[25]....
        /*0948*/ 	.word	0xffffffff


	//   ....[26]....
        /*094c*/ 	.word	0xffffffff


	//   ....[27]....
        /*0950*/ 	.word	0xffffffff


	//   ....[28]....
        /*0954*/ 	.word	0xffffffff


	//   ....[29]....
        /*0958*/ 	.word	0xffffffff


	//   ....[30]....
        /*095c*/ 	.word	0xffffffff


	//   ....[31]....
        /*0960*/ 	.word	0xffffffff


	//   ....[32]....
        /*0964*/ 	.word	0xffffffff


	//   ....[33]....
        /*0968*/ 	.word	0xffffffff


	//   ....[34]....
        /*096c*/ 	.word	0xffffffff


	//   ....[35]....
        /*0970*/ 	.word	0xffffffff


	//   ....[36]....
        /*0974*/ 	.word	0xffffffff


	//   ....[37]....
        /*0978*/ 	.word	0xffffffff


	//   ....[38]....
        /*097c*/ 	.word	0xffffffff


	//   ....[39]....
        /*0980*/ 	.word	0xffffffff


	//   ....[40]....
        /*0984*/ 	.word	0xffffffff


	//   ....[41]....
        /*0988*/ 	.word	0xffffffff


	//   ....[42]....
        /*098c*/ 	.word	0xffffffff


	//   ....[43]....
        /*0990*/ 	.word	0xffffffff


	//   ....[44]....
        /*0994*/ 	.word	0xffffffff


	//   ....[45]....
        /*0998*/ 	.word	0xffffffff


	//   ....[46]....
        /*099c*/ 	.word	0xffffffff


	//   ....[47]....
        /*09a0*/ 	.word	0xffffffff


	//   ....[48]....
        /*09a4*/ 	.word	0xffffffff


	//   ....[49]....
        /*09a8*/ 	.word	0xffffffff


	//   ....[50]....
        /*09ac*/ 	.word	0xffffffff


	//   ....[51]....
        /*09b0*/ 	.word	0xffffffff


	//   ....[52]....
        /*09b4*/ 	.word	0xffffffff


	//   ....[53]....
        /*09b8*/ 	.word	0xffffffff


	//   ....[54]....
        /*09bc*/ 	.word	0xffffffff


	//   ....[55]....
        /*09c0*/ 	.word	0xffffffff


	//   ....[56]....
        /*09c4*/ 	.word	0xffffffff


	//   ....[57]....
        /*09c8*/ 	.word	0xffffffff


	//   ....[58]....
        /*09cc*/ 	.word	0xffffffff


	//   ....[59]....
        /*09d0*/ 	.word	0xffffffff


	//   ....[60]....
        /*09d4*/ 	.word	0xffffffff


	//   ....[61]....
        /*09d8*/ 	.word	0xffffffff


	//   ....[62]....
        /*09dc*/ 	.word	0xffffffff


	//   ....[63]....
        /*09e0*/ 	.word	0xffffffff


	//----- nvinfo : EIATTR_COOP_GROUP_INSTR_OFFSETS
	.align		4
.L_248:
        /*09e4*/ 	.byte	0x04, 0x28
        /*09e6*/ 	.short	(.L_250 - .L_249)


	//   ....[0]....
.L_249:
        /*09e8*/ 	.word	0x00000050


	//   ....[1]....
        /*09ec*/ 	.word	0x00001bd0


	//   ....[2]....
        /*09f0*/ 	.word	0x00001bf0


	//   ....[3]....
        /*09f4*/ 	.word	0x00001c10


	//   ....[4]....
        /*09f8*/ 	.word	0x00001c50


	//   ....[5]....
        /*09fc*/ 	.word	0x00001de0


	//   ....[6]....
        /*0a00*/ 	.word	0x00001e00


	//   ....[7]....
        /*0a04*/ 	.word	0x00001ee0


	//   ....[8]....
        /*0a08*/ 	.word	0x00001f00


	//   ....[9]....
        /*0a0c*/ 	.word	0x00003680


	//   ....[10]....
        /*0a10*/ 	.word	0x00003690


	//   ....[11]....
        /*0a14*/ 	.word	0x00003be0


	//   ....[12]....
        /*0a18*/ 	.word	0x00003d80


	//   ....[13]....
        /*0a1c*/ 	.word	0x00003d90


	//   ....[14]....
        /*0a20*/ 	.word	0x00003dc0


	//   ....[15]....
        /*0a24*/ 	.word	0x00006b40


	//   ....[16]....
        /*0a28*/ 	.word	0x00006b90


	//   ....[17]....
        /*0a2c*/ 	.word	0x000071c0


	//   ....[18]....
        /*0a30*/ 	.word	0x000073a0


	//   ....[19]....
        /*0a34*/ 	.word	0x00007410


	//   ....[20]....
        /*0a38*/ 	.word	0x000074a0


	//   ....[21]....
        /*0a3c*/ 	.word	0x0000ab60


	//   ....[22]....
        /*0a40*/ 	.word	0x0000abc0


	//   ....[23]....
        /*0a44*/ 	.word	0x0000ac50


	//   ....[24]....
        /*0a48*/ 	.word	0x0000ac80


	//   ....[25]....
        /*0a4c*/ 	.word	0x0000cd30


	//   ....[26]....
        /*0a50*/ 	.word	0x0000cd80


	//   ....[27]....
        /*0a54*/ 	.word	0x0000cda0


	//   ....[28]....
        /*0a58*/ 	.word	0x0000cdc0


	//   ....[29]....
        /*0a5c*/ 	.word	0x0000e1e0


	//   ....[30]....
        /*0a60*/ 	.word	0x0000e5d0


	//   ....[31]....
        /*0a64*/ 	.word	0x0000e5f0


	//   ....[32]....
        /*0a68*/ 	.word	0x0000e610


	//   ....[33]....
        /*0a6c*/ 	.word	0x0000e620


	//   ....[34]....
        /*0a70*/ 	.word	0x0000e7c0


	//   ....[35]....
        /*0a74*/ 	.word	0x0000e7e0


	//   ....[36]....
        /*0a78*/ 	.word	0x0000ea20


	//   ....[37]....
        /*0a7c*/ 	.word	0x0000ea50


	//   ....[38]....
        /*0a80*/ 	.word	0x0000eb90


	//   ....[39]....
        /*0a84*/ 	.word	0x0000ebc0


	//   ....[40]....
        /*0a88*/ 	.word	0x0000ecf0


	//   ....[41]....
        /*0a8c*/ 	.word	0x0000ed00


	//   ....[42]....
        /*0a90*/ 	.word	0x0000f310


	//   ....[43]....
        /*0a94*/ 	.word	0x0000f330


	//   ....[44]....
        /*0a98*/ 	.word	0x0000f520


	//   ....[45]....
        /*0a9c*/ 	.word	0x0000f530


	//   ....[46]....
        /*0aa0*/ 	.word	0x0000f710


	//   ....[47]....
        /*0aa4*/ 	.word	0x0000f730


	//   ....[48]....
        /*0aa8*/ 	.word	0x0000f910


	//   ....[49]....
        /*0aac*/ 	.word	0x0000f920


	//   ....[50]....
        /*0ab0*/ 	.word	0x0000fb70


	//   ....[51]....
        /*0ab4*/ 	.word	0x0000fc70


	//   ....[52]....
        /*0ab8*/ 	.word	0x0000fcd0


	//   ....[53]....
        /*0abc*/ 	.word	0x0000fd20


	//   ....[54]....
        /*0ac0*/ 	.word	0x0000fd70


	//   ....[55]....
        /*0ac4*/ 	.word	0x0000fde0


	//   ....[56]....
        /*0ac8*/ 	.word	0x0000fe50


	//   ....[57]....
        /*0acc*/ 	.word	0x0000feb0


	//   ....[58]....
        /*0ad0*/ 	.word	0x0000ff10


	//   ....[59]....
        /*0ad4*/ 	.word	0x0000ff70


	//   ....[60]....
        /*0ad8*/ 	.word	0x0000ffe0


	//   ....[61]....
        /*0adc*/ 	.word	0x00010040


	//   ....[62]....
        /*0ae0*/ 	.word	0x000100a0


	//   ....[63]....
        /*0ae4*/ 	.word	0x00010100


	//----- nvinfo : EIATTR_EXIT_INSTR_OFFSETS
	.align		4
.L_250:
        /*0ae8*/ 	.byte	0x04, 0x1c
        /*0aea*/ 	.short	(.L_252 - .L_251)


	//   ....[0]....
.L_251:
        /*0aec*/ 	.word	0x000000a0


	//   ....[1]....
        /*0af0*/ 	.word	0x0000fc30


	//----- nvinfo : EIATTR_MAX_THREADS
	.align		4
.L_252:
        /*0af4*/ 	.byte	0x04, 0x05
        /*0af6*/ 	.short	(.L_254 - .L_253)
.L_253:
        /*0af8*/ 	.word	0x00000100
        /*0afc*/ 	.word	0x00000001
        /*0b00*/ 	.word	0x00000001


	//----- nvinfo : EIATTR_CRS_STACK_SIZE
	.align		4
.L_254:
        /*0b04*/ 	.byte	0x04, 0x1e
        /*0b06*/ 	.short	(.L_256 - .L_255)
.L_255:
        /*0b08*/ 	.word	0x00000000
.L_256:


//--------------------- .nv.info._ZN7cutlass13device_kernelIN5flash19enable_sm80_to_sm89INS1_16FlashAttnFwdSm80INS1_25CollectiveMainloopFwdSm80ILi8ELi1ELb1EN4cute5tupleIJNS5_1CILi128EEENS7_ILi64EEENS7_ILi256EEEEEELi256ENS_6half_tEfNS_4arch4Sm80ELb1ELb0ELb0ELb1ELb0ELb0ELb1ELb0EEENS1_21CollectiveEpilogueFwdINS6_IJS8_SA_S9_EEENS6_IJNS7_ILi1EEESI_SI_EEESC_SE_Li256ELb1ELb1ELb0ELb0EEENS1_19SingleTileSchedulerILb1ELb0ELb1ELi128EEEEEEEEEvNT_6ParamsE --------------------------
	.section	.nv.info._ZN7cutlass13device_kernelIN5flash19enable_sm80_to_sm89INS1_16FlashAttnFwdSm80INS1_25CollectiveMainloopFwdSm80ILi8ELi1ELb1EN4cute5tupleIJNS5_1CILi128EEENS7_ILi64EEENS7_ILi256EEEEEELi256ENS_6half_tEfNS_4arch4Sm80ELb1ELb0ELb0ELb1ELb0ELb0ELb1ELb0EEENS1_21CollectiveEpilogueFwdINS6_IJS8_SA_S9_EEENS6_IJNS7_ILi1EEESI_SI_EEESC_SE_Li256ELb1ELb1ELb0ELb0EEENS1_19SingleTileSchedulerILb1ELb0ELb1ELi128EEEEEEEEEvNT_6ParamsE,"",@"SHT_CUDA_INFO"
	.sectionflags	@""
	.align	4


	//----- nvinfo : EIATTR_CUDA_API_VERSION
	.align		4
        /*0000*/ 	.byte	0x04, 0x37
        /*0002*/ 	.short	(.L_258 - .L_257)
.L_257:
        /*0004*/ 	.word	0x00000082


	//----- nvinfo : EIATTR_SW2861232_WAR
	.align		4
.L_258:
        /*0008*/ 	.byte	0x01, 0x35
	.zero		2


	//----- nvinfo : EIATTR_PARAM_CBANK
	.align		4
        /*000c*/ 	.byte	0x04, 0x0a
        /*000e*/ 	.short	(.L_260 - .L_259)
	.align		4
.L_259:
        /*0010*/ 	.word	index@(.nv.constant0._ZN7cutlass13device_kernelIN5flash19enable_sm80_to_sm89INS1_16FlashAttnFwdSm80INS1_25CollectiveMainloopFwdSm80ILi8ELi1ELb1EN4cute5tupleIJNS5_1CILi128EEENS7_ILi64EEENS7_ILi256EEEEEELi256ENS_6half_tEfNS_4arch4Sm80ELb1ELb0ELb0ELb1ELb0ELb0ELb1ELb0EEENS1_21CollectiveEpilogueFwdINS6_IJS8_SA_S9_EEENS6_IJNS7_ILi1EEESI_SI_EEESC_SE_Li256ELb1ELb1ELb0ELb0EEENS1_19SingleTileSchedulerILb1ELb0ELb1ELi128EEEEEEEEEvNT_6ParamsE)
        /*0014*/ 	.short	0x0160
        /*0016*/ 	.short	0x0418


	//----- nvinfo : EIATTR_CBANK_PARAM_SIZE
	.align		4
.L_260:
        /*0018*/ 	.byte	0x03, 0x19
        /*001a*/ 	.short	0x0418


	//----- nvinfo : EIATTR_KPARAM_INFO
	.align		4
        /*001c*/ 	.byte	0x04, 0x17
        /*001e*/ 	.short	(.L_262 - .L_261)
.L_261:
        /*0020*/ 	.word	0x00000000
        /*0024*/ 	.short	0x0000
        /*0026*/ 	.short	0x0000
        /*0028*/ 	.byte	0x00, 0xf0, 0x61, 0x10


	//----- nvinfo : EIATTR_MAXREG_COUNT
	.align		4
.L_262:
        /*002c*/ 	.byte	0x03, 0x1b
        /*002e*/ 	.short	0x00ff


	//----- nvinfo : EIATTR_NUM_BARRIERS
	.align		4
        /*0030*/ 	.byte	0x02, 0x4c
        /*0032*/ 	.byte	0x02
	.zero		1


	//----- nvinfo : EIATTR_ANNOTATIONS
	.align		4
        /*0034*/ 	.byte	0x04, 0x55
        /*0036*/ 	.short	(.L_264 - .L_263)


	//   ....[0]....
.L_263:
        /* <DEDUP_REMOVED lines=99> */


	//----- nvinfo : EIATTR_MERCURY_ISA_VERSION
	.align		4
.L_264:
        /*0658*/ 	.byte	0x03, 0x5f
        /*065a*/ 	.short	0x0000


	//----- nvinfo : EIATTR_COOP_GROUP_MASK_REGIDS
	.align		4
        /*065c*/ 	.byte	0x04, 0x29
        /*065e*/ 	.short	(.L_266 - .L_265)


	//   ....[0]....
.L_265:
        /*0660*/ 	.word	0xffffffff


	//   ....[1]....
        /*0664*/ 	.word	0xffffffff


	//   ....[2]....
        /*0668*/ 	.word	0xffffffff


	//   ....[3]....
        /*066c*/ 	.word	0xffffffff


	//   ....[4]....
        /*0670*/ 	.word	0xffffffff


	//   ....[5]....
        /*0674*/ 	.word	0xffffffff


	//   ....[6]....
        /*0678*/ 	.word	0xffffffff


	//   ....[7]....
        /*067c*/ 	.word	0xffffffff


	//   ....[8]....
        /*0680*/ 	.word	0xffffffff


	//   ....[9]....
        /*0684*/ 	.word	0xffffffff


	//   ....[10]....
        /*0688*/ 	.word	0xffffffff


	//   ....[11]....
        /*068c*/ 	.word	0xffffffff


	//   ....[12]....
        /*0690*/ 	.word	0xffffffff


	//   ....[13]....
        /*0694*/ 	.word	0xffffffff


	//   ....[14]....
        /*0698*/ 	.word	0xffffffff


	//   ....[15]....
        /*069c*/ 	.word	0xffffffff


	//   ....[16]....
        /*06a0*/ 	.word	0xffffffff


	//   ....[17]....
        /*06a4*/ 	.word	0xffffffff


	//   ....[18]....
        /*06a8*/ 	.word	0xffffffff


	//   ....[19]....
        /*06ac*/ 	.word	0xffffffff


	//   ....[20]....
        /*06b0*/ 	.word	0xffffffff


	//   ....[21]....
        /*06b4*/ 	.word	0xffffffff


	//   ....[22]....
        /*06b8*/ 	.word	0xffffffff


	//   ....[23]....
        /*06bc*/ 	.word	0xffffffff


	//   ....[24]....
        /*06c0*/ 	.word	0xffffffff


	//   ....[25]....
        /*06c4*/ 	.word	0xffffffff


	//   ....[26]....
        /*06c8*/ 	.word	0xffffffff


	//   ....[27]....
        /*06cc*/ 	.word	0xffffffff


	//   ....[28]....
        /*06d0*/ 	.word	0xffffffff


	//   ....[29]....
        /*06d4*/ 	.word	0xffffffff


	//   ....[30]....
        /*06d8*/ 	.word	0xffffffff


	//   ....[31]....
        /*06dc*/ 	.word	0xffffffff


	//   ....[32]....
        /*06e0*/ 	.word	0xffffffff


	//   ....[33]....
        /*06e4*/ 	.word	0xffffffff


	//   ....[34]....
        /*06e8*/ 	.word	0xffffffff


	//   ....[35]....
        /*06ec*/ 	.word	0xffffffff


	//   ....[36]....
        /*06f0*/ 	.word	0xffffffff


	//   ....[37]....
        /*06f4*/ 	.word	0xffffffff


	//   ....[38]....
        /*06f8*/ 	.word	0xffffffff


	//   ....[39]....
        /*06fc*/ 	.word	0xffffffff


	//   ....[40]....
        /*0700*/ 	.word	0xffffffff


	//   ....[41]....
        /*0704*/ 	.word	0xffffffff


	//   ....[42]....
        /*0708*/ 	.word	0xffffffff


	//   ....[43]....
        /*070c*/ 	.word	0xffffffff


	//   ....[44]....
        /*0710*/ 	.word	0xffffffff


	//   ....[45]....
        /*0714*/ 	.word	0xffffffff


	//   ....[46]....
        /*0718*/ 	.word	0xffffffff


	//   ....[47]....
        /*071c*/ 	.word	0xffffffff


	//   ....[48]....
        /*0720*/ 	.word	0xffffffff


	//----- nvinfo : EIATTR_COOP_GROUP_INSTR_OFFSETS
	.align		4
.L_266:
        /*0724*/ 	.byte	0x04, 0x28
        /*0726*/ 	.short	(.L_268 - .L_267)


	//   ....[0]....
.L_267:
        /*0728*/ 	.word	0x00000090


	//   ....[1]....
        /*072c*/ 	.word	0x00001160


	//   ....[2]....
        /*0730*/ 	.word	0x000011a0


	//   ....[3]....
        /*0734*/ 	.word	0x000012f0


	//   ....[4]....
        /*0738*/ 	.word	0x00001330


	//   ....[5]....
        /*073c*/ 	.word	0x00001470


	//   ....[6]....
        /*0740*/ 	.word	0x000014a0


	//   ....[7]....
        /*0744*/ 	.word	0x00001610


	//   ....[8]....
        /*0748*/ 	.word	0x00001670


	//   ....[9]....
        /*074c*/ 	.word	0x00003050


	//   ....[10]....
        /*0750*/ 	.word	0x00003070


	//   ....[11]....
        /*0754*/ 	.word	0x00003690


	//   ....[12]....
        /*0758*/ 	.word	0x000037f0


	//   ....[13]....
        /*075c*/ 	.word	0x00003800


	//   ....[14]....
        /*0760*/ 	.word	0x00003860


	//   ....[15]....
        /*0764*/ 	.word	0x00007060


	//   ....[16]....
        /*0768*/ 	.word	0x00007070


	//   ....[17]....
        /*076c*/ 	.word	0x00007730


	//   ....[18]....
        /*0770*/ 	.word	0x00007800


	//   ....[19]....
        /*0774*/ 	.word	0x00007810


	//   ....[20]....
        /*0778*/ 	.word	0x00007830


	//   ....[21]....
        /*077c*/ 	.word	0x0000b000


	//   ....[22]....
        /*0780*/ 	.word	0x0000b020


	//   ....[23]....
        /*0784*/ 	.word	0x0000b740


	//   ....[24]....
        /*0788*/ 	.word	0x0000b760


	//   ....[25]....
        /*078c*/ 	.word	0x0000d130


	//   ....[26]....
        /*0790*/ 	.word	0x0000d140


	//   ....[27]....
        /*0794*/ 	.word	0x0000d170


	//   ....[28]....
        /*0798*/ 	.word	0x0000d190


	//   ....[29]....
        /*079c*/ 	.word	0x0000eb10


	//   ....[30]....
        /*07a0*/ 	.word	0x0000eb50


	//   ....[31]....
        /*07a4*/ 	.word	0x0000eb80


	//   ....[32]....
        /*07a8*/ 	.word	0x0000eba0


	//   ....[33]....
        /*07ac*/ 	.word	0x0000edc0


	//   ....[34]....
        /*07b0*/ 	.word	0x0000edd0


	//   ....[35]....
        /*07b4*/ 	.word	0x0000efd0


	//   ....[36]....
        /*07b8*/ 	.word	0x0000f000


	//   ....[37]....
        /*07bc*/ 	.word	0x0000f1c0


	//   ....[38]....
        /*07c0*/ 	.word	0x0000f1f0


	//   ....[39]....
        /*07c4*/ 	.word	0x0000f3b0


	//   ....[40]....
        /*07c8*/ 	.word	0x0000f3d0


	//   ....[41]....
        /*07cc*/ 	.word	0x0000fc40


	//   ....[42]....
        /*07d0*/ 	.word	0x0000fc60


	//   ....[43]....
        /*07d4*/ 	.word	0x0000fe20


	//   ....[44]....
        /*07d8*/ 	.word	0x0000fe50


	//   ....[45]....
        /*07dc*/ 	.word	0x0000ffe0


	//   ....[46]....
        /*07e0*/ 	.word	0x00010010


	//   ....[47]....
        /*07e4*/ 	.word	0x000101a0


	//   ....[48]....
        /*07e8*/ 	.word	0x000101c0


	//----- nvinfo : EIATTR_EXIT_INSTR_OFFSETS
	.align		4
.L_268:
        /*07ec*/ 	.byte	0x04, 0x1c
        /*07ee*/ 	.short	(.L_270 - .L_269)


	//   ....[0]....
.L_269:
        /*07f0*/ 	.word	0x00000350


	//   ....[1]....
        /*07f4*/ 	.word	0x0000f3e0


	//   ....[2]....
        /*07f8*/ 	.word	0x0000f520


	//   ....[3]....
        /*07fc*/ 	.word	0x0000f580


	//   ....[4]....
        /*0800*/ 	.word	0x000101d0


	//   ....[5]....
        /*0804*/ 	.word	0x000102e0


	//   ....[6]....
        /*0808*/ 	.word	0x00010340


	//----- nvinfo : EIATTR_CTAIDZ_USED
	.align		4
.L_270:
        /*080c*/ 	.byte	0x01, 0x04
	.zero		2


	//----- nvinfo : EIATTR_MAX_THREADS
	.align		4
        /*0810*/ 	.byte	0x04, 0x05
        /*0812*/ 	.short	(.L_272 - .L_271)
.L_271:
        /*0814*/ 	.word	0x00000100
        /*0818*/ 	.word	0x00000001
        /*081c*/ 	.word	0x00000001


	//----- nvinfo : EIATTR_CRS_STACK_SIZE
	.align		4
.L_272:
        /*0820*/ 	.byte	0x04, 0x1e
        /*0822*/ 	.short	(.L_274 - .L_273)
.L_273:
        /*0824*/ 	.word	0x00000000
.L_274:


//--------------------- .nv.info._ZN7cutlass13device_kernelIN5flash19enable_sm80_to_sm89INS1_16FlashAttnFwdSm80INS1_25CollectiveMainloopFwdSm80ILi8ELi1ELb0EN4cute5tupleIJNS5_1CILi128EEENS7_ILi32EEENS7_ILi256EEEEEELi256ENS_6half_tEfNS_4arch4Sm80ELb1ELb0ELb0ELb1ELb0ELb1ELb1ELb0EEENS1_21CollectiveEpilogueFwdINS6_IJS8_SA_S9_EEENS6_IJNS7_ILi1EEESI_SI_EEESC_SE_Li256ELb1ELb1ELb0ELb0EEENS1_19SingleTileSchedulerILb1ELb0ELb1ELi128EEEEEEEEEvNT_6ParamsE --------------------------
	.section	.nv.info._ZN7cutlass13device_kernelIN5flash19enable_sm80_to_sm89INS1_16FlashAttnFwdSm80INS1_25CollectiveMainloopFwdSm80ILi8ELi1ELb0EN4cute5tupleIJNS5_1CILi128EEENS7_ILi32EEENS7_ILi256EEEEEELi256ENS_6half_tEfNS_4arch4Sm80ELb1ELb0ELb0ELb1ELb0ELb1ELb1ELb0EEENS1_21CollectiveEpilogueFwdINS6_IJS8_SA_S9_EEENS6_IJNS7_ILi1EEESI_SI_EEESC_SE_Li256ELb1ELb1ELb0ELb0EEENS1_19SingleTileSchedulerILb1ELb0ELb1ELi128EEEEEEEEEvNT_6ParamsE,"",@"SHT_CUDA_INFO"
	.sectionflags	@""
	.align	4


	//----- nvinfo : EIATTR_CUDA_API_VERSION
	.align		4
        /*0000*/ 	.byte	0x04, 0x37
        /*0002*/ 	.short	(.L_276 - .L_275)
.L_275:
        /*0004*/ 	.word	0x00000082


	//----- nvinfo : EIATTR_SW2861232_WAR
	.align		4
.L_276:
        /*0008*/ 	.byte	0x01, 0x35
	.zero		2


	//----- nvinfo : EIATTR_PARAM_CBANK
	.align		4
        /*000c*/ 	.byte	0x04, 0x0a
        /*000e*/ 	.short	(.L_278 - .L_277)
	.align		4
.L_277:
        /*0010*/ 	.word	index@(.nv.constant0._ZN7cutlass13device_kernelIN5flash19enable_sm80_to_sm89INS1_16FlashAttnFwdSm80INS1_25CollectiveMainloopFwdSm80ILi8ELi1ELb0EN4cute5tupleIJNS5_1CILi128EEENS7_ILi32EEENS7_ILi256EEEEEELi256ENS_6half_tEfNS_4arch4Sm80ELb1ELb0ELb0ELb1ELb0ELb1ELb1ELb0EEENS1_21CollectiveEpilogueFwdINS6_IJS8_SA_S9_EEENS6_IJNS7_ILi1EEESI_SI_EEESC_SE_Li256ELb1ELb1ELb0ELb0EEENS1_19SingleTileSchedulerILb1ELb0ELb1ELi128EEEEEEEEEvNT_6ParamsE)
        /*0014*/ 	.short	0x0160
        /*0016*/ 	.short	0x0418


	//----- nvinfo : EIATTR_CBANK_PARAM_SIZE
	.align		4
.L_278:
        /*0018*/ 	.byte	0x03, 0x19
        /*001a*/ 	.short	0x0418


	//----- nvinfo : EIATTR_KPARAM_INFO
	.align		4
        /*001c*/ 	.byte	0x04, 0x17
        /*001e*/ 	.short	(.L_280 - .L_279)
.L_279:
        /*0020*/ 	.word	0x00000000
        /*0024*/ 	.short	0x0000
        /*0026*/ 	.short	0x0000
        /*0028*/ 	.byte	0x00, 0xf0, 0x61, 0x10


	//----- nvinfo : EIATTR_MAXREG_COUNT
	.align		4
.L_280:
        /*002c*/ 	.byte	0x03, 0x1b
        /*002e*/ 	.short	0x00ff


	//----- nvinfo : EIATTR_NUM_BARRIERS
	.align		4
        /*0030*/ 	.byte	0x02, 0x4c
        /*0032*/ 	.byte	0x02
	.zero		1


	//----- nvinfo : EIATTR_MERCURY_ISA_VERSION
	.align		4
        /*0034*/ 	.byte	0x03, 0x5f
        /*0036*/ 	.short	0x0000


	//----- nvinfo : EIATTR_COOP_GROUP_MASK_REGIDS
	.align		4
        /*0038*/ 	.byte	0x04, 0x29
        /*003a*/ 	.short	(.L_282 - .L_281)


	//   ....[0]....
.L_281:
        /*003c*/ 	.word	0xffffffff


	//   ....[1]....
        /*0040*/ 	.word	0xffffffff


	//   ....[2]....
        /*0044*/ 	.word	0xffffffff


	//   ....[3]....
        /*0048*/ 	.word	0xffffffff


	//   ....[4]....
        /*004c*/ 	.word	0xffffffff


	//   ....[5]....
        /*0050*/ 	.word	0xffffffff


	//   ....[6]....
        /*0054*/ 	.word	0xffffffff


	//   ....[7]....
        /*0058*/ 	.word	0xffffffff


	//   ....[8]....
        /*005c*/ 	.word	0xffffffff


	//   ....[9]....
        /*0060*/ 	.word	0xffffffff


	//   ....[10]....
        /*0064*/ 	.word	0xffffffff


	//   ....[11]....
        /*0068*/ 	.word	0xffffffff


	//   ....[12]....
        /*006c*/ 	.word	0xffffffff


	//   ....[13]....
        /*0070*/ 	.word	0xffffffff


	//   ....[14]....
        /*0074*/ 	.word	0xffffffff


	//   ....[15]....
        /*0078*/ 	.word	0xffffffff


	//   ....[16]....
        /*007c*/ 	.word	0xffffffff


	//   ....[17]....
        /*0080*/ 	.word	0xffffffff


	//   ....[18]....
        /*0084*/ 	.word	0xffffffff


	//   ....[19]....
        /*0088*/ 	.word	0xffffffff


	//   ....[20]....
        /*008c*/ 	.word	0xffffffff


	//   ....[21]....
        /*0090*/ 	.word	0xffffffff


	//   ....[22]....
        /*0094*/ 	.word	0xffffffff


	//   ....[23]....
        /*0098*/ 	.word	0xffffffff


	//   ....[24]....
        /*009c*/ 	.word	0xffffffff


	//   ....[25]....
        /*00a0*/ 	.word	0xffffffff


	//   ....[26]....
        /*00a4*/ 	.word	0xffffffff


	//   ....[27]....
        /*00a8*/ 	.word	0xffffffff


	//   ....[28]....
        /*00ac*/ 	.word	0xffffffff


	//   ....[29]....
        /*00b0*/ 	.word	0xffffffff


	//   ....[30]....
        /*00b4*/ 	.word	0xffffffff


	//   ....[31]....
        /*00b8*/ 	.word	0xffffffff


	//   ....[32]....
        /*00bc*/ 	.word	0xffffffff


	//   ....[33]....
        /*00c0*/ 	.word	0xffffffff


	//   ....[34]....
        /*00c4*/ 	.word	0xffffffff


	//   ....[35]....
        /*00c8*/ 	.word	0xffffffff


	//   ....[36]....
        /*00cc*/ 	.word	0xffffffff


	//   ....[37]....
        /*00d0*/ 	.word	0xffffffff


	//   ....[38]....
        /*00d4*/ 	.word	0xffffffff


	//   ....[39]....
        /*00d8*/ 	.word	0xffffffff


	//   ....[40]....
        /*00dc*/ 	.word	0xffffffff


	//   ....[41]....
        /*00e0*/ 	.word	0xffffffff


	//   ....[42]....
        /*00e4*/ 	.word	0xffffffff


	//   ....[43]....
        /*00e8*/ 	.word	0xffffffff


	//   ....[44]....
        /*00ec*/ 	.word	0xffffffff


	//   ....[45]....
        /*00f0*/ 	.word	0xffffffff


	//   ....[46]....
        /*00f4*/ 	.word	0xffffffff


	//   ....[47]....
        /*00f8*/ 	.word	0xffffffff


	//   ....[48]....
        /*00fc*/ 	.word	0xffffffff


	//   ....[49]....
        /*0100*/ 	.word	0xffffffff


	//   ....[50]....
        /*0104*/ 	.word	0xffffffff


	//   ....[51]....
        /*0108*/ 	.word	0xffffffff


	//   ....[52]....
        /*010c*/ 	.word	0xffffffff


	//   ....[53]....
        /*0110*/ 	.word	0xffffffff


	//   ....[54]....
        /*0114*/ 	.word	0xffffffff


	//   ....[55]....
        /*0118*/ 	.word	0xffffffff


	//   ....[56]....
        /*011c*/ 	.word	0xffffffff


	//   ....[57]....
        /*0120*/ 	.word	0xffffffff


	//   ....[58]....
        /*0124*/ 	.word	0xffffffff


	//   ....[59]....
        /*0128*/ 	.word	0xffffffff


	//   ....[60]....
        /*012c*/ 	.word	0xffffffff


	//   ....[61]....
        /*0130*/ 	.word	0xffffffff


	//   ....[62]....
        /*0134*/ 	.word	0xffffffff


	//   ....[63]....
        /*0138*/ 	.word	0xffffffff


	//   ....[64]....
        /*013c*/ 	.word	0xffffffff


	//   ....[65]....
        /*0140*/ 	.word	0xffffffff


	//   ....[66]....
        /*0144*/ 	.word	0xffffffff


	//   ....[67]....
        /*0148*/ 	.word	0xffffffff


	//   ....[68]....
        /*014c*/ 	.word	0xffffffff


	//   ....[69]....
        /*0150*/ 	.word	0xffffffff


	//   ....[70]....
        /*0154*/ 	.word	0xffffffff


	//   ....[71]....
        /*0158*/ 	.word	0xffffffff


	//   ....[72]....
        /*015c*/ 	.word	0xffffffff


	//   ....[73]....
        /*0160*/ 	.word	0xffffffff


	//   ....[74]....
        /*0164*/ 	.word	0xffffffff


	//   ....[75]....
        /*0168*/ 	.word	0xffffffff


	//   ....[76]....
        /*016c*/ 	.word	0xffffffff


	//   ....[77]....
        /*0170*/ 	.word	0xffffffff


	//   ....[78]....
        /*0174*/ 	.word	0xffffffff


	//   ....[79]....
        /*0178*/ 	.word	0xffffffff


	//   ....[80]....
        /*017c*/ 	.word	0xffffffff


	//----- nvinfo : EIATTR_COOP_GROUP_INSTR_OFFSETS
	.align		4
.L_282:
        /*0180*/ 	.byte	0x04, 0x28
        /*0182*/ 	.short	(.L_284 - .L_283)


	//   ....[0]....
.L_283:
        /*0184*/ 	.word	0x00000060


	//   ....[1]....
        /*0188*/ 	.word	0x00004d70


	//   ....[2]....
        /*018c*/ 	.word	0x00004db0


	//   ....[3]....
        /*0190*/ 	.word	0x00005330


	//   ....[4]....
        /*0194*/ 	.word	0x00005340


	//   ....[5]....
        /*0198*/ 	.word	0x00005540


	//   ....[6]....
        /*019c*/ 	.word	0x00005570


	//   ....[7]....
        /*01a0*/ 	.word	0x00005780


	//   ....[8]....
        /*01a4*/ 	.word	0x000057a0


	//   ....[9]....
        /*01a8*/ 	.word	0x00005e50


	//   ....[10]....
        /*01ac*/ 	.word	0x00005e70


	//   ....[11]....
        /*01b0*/ 	.word	0x00005e90


	//   ....[12]....
        /*01b4*/ 	.word	0x00005ea0


	//   ....[13]....
        /*01b8*/ 	.word	0x00006270


	//   ....[14]....
        /*01bc*/ 	.word	0x000062c0


	//   ....[15]....
        /*01c0*/ 	.word	0x00006300


	//   ....[16]....
        /*01c4*/ 	.word	0x00006340


	//   ....[17]....
        /*01c8*/ 	.word	0x00006680


	//   ....[18]....
        /*01cc*/ 	.word	0x00006720


	//   ....[19]....
        /*01d0*/ 	.word	0x000067a0


	//   ....[20]....
        /*01d4*/ 	.word	0x00006810


	//   ....[21]....
        /*01d8*/ 	.word	0x00006b80


	//   ....[22]....
        /*01dc*/ 	.word	0x00006be0


	//   ....[23]....
        /*01e0*/ 	.word	0x00006c20


	//   ....[24]....
        /*01e4*/ 	.word	0x00006c60


	//   ....[25]....
        /*01e8*/ 	.word	0x0000a330


	//   ....[26]....
        /*01ec*/ 	.word	0x0000a350


	//   ....[27]....
        /*01f0*/ 	.word	0x0000a370


	//   ....[28]....
        /*01f4*/ 	.word	0x0000a380


	//   ....[29]....
        /*01f8*/ 	.word	0x0000a580


	//   ....[30]....
        /*01fc*/ 	.word	0x0000a620


	//   ....[31]....
        /*0200*/ 	.word	0x0000a670


	//   ....[32]....
        /*0204*/ 	.word	0x0000a6e0


	//   ....[33]....
        /*0208*/ 	.word	0x0000a980


	//   ....[34]....
        /*020c*/ 	.word	0x0000aa20


	//   ....[35]....
        /*0210*/ 	.word	0x0000aaa0


	//   ....[36]....
        /*0214*/ 	.word	0x0000ab10


	//   ....[37]....
        /*0218*/ 	.word	0x0000ada0


	//   ....[38]....
        /*021c*/ 	.word	0x0000ae40


	//   ....[39]....
        /*0220*/ 	.word	0x0000ae90


	//   ....[40]....
        /*0224*/ 	.word	0x0000aee0


	//   ....[41]....
        /*0228*/ 	.word	0x0000f5e0


	//   ....[42]....
        /*022c*/ 	.word	0x0000f5f0


	//   ....[43]....
        /*0230*/ 	.word	0x0000f8e0


	//   ....[44]....
        /*0234*/ 	.word	0x0000f9e0


	//   ....[45]....
        /*0238*/ 	.word	0x0000fa00


	//   ....[46]....
        /*023c*/ 	.word	0x0000faa0


	//   ....[47]....
        /*0240*/ 	.word	0x00010ea0


	//   ....[48]....
        /*0244*/ 	.word	0x00010ed0


	//   ....[49]....
        /*0248*/ 	.word	0x00011140


	//   ....[50]....
        /*024c*/ 	.word	0x00011270


	//   ....[51]....
        /*0250*/ 	.word	0x00011290


	//   ....[52]....
        /*0254*/ 	.word	0x00011340


	//   ....[53]....
        /*0258*/ 	.word	0x00013050


	//   ....[54]....
        /*025c*/ 	.word	0x00013080


	//   ....[55]....
        /*0260*/ 	.word	0x000130a0


	//   ....[56]....
        /*0264*/ 	.word	0x000130c0


	//   ....[57]....
        /*0268*/ 	.word	0x000143f0


	//   ....[58]....
        /*026c*/ 	.word	0x00014420


	//   ....[59]....
        /*0270*/ 	.word	0x00014470


	//   ....[60]....
        /*0274*/ 	.word	0x00014480


	//   ....[61]....
        /*0278*/ 	.word	0x00015d60


	//   ....[62]....
        /*027c*/ 	.word	0x00015dc0


	//   ....[63]....
        /*0280*/ 	.word	0x00015e10


	//   ....[64]....
        /*0284*/ 	.word	0x00015e50


	//   ....[65]....
        /*0288*/ 	.word	0x00016070


	//   ....[66]....
        /*028c*/ 	.word	0x00016080


	//   ....[67]....
        /*0290*/ 	.word	0x00016280


	//   ....[68]....
        /*0294*/ 	.word	0x000162b0


	//   ....[69]....
        /*0298*/ 	.word	0x00016470


	//   ....[70]....
        /*029c*/ 	.word	0x000164a0


	//   ....[71]....
        /*02a0*/ 	.word	0x00016660


	//   ....[72]....
        /*02a4*/ 	.word	0x00016680


	//   ....[73]....
        /*02a8*/ 	.word	0x00016ee0


	//   ....[74]....
        /*02ac*/ 	.word	0x00016f00


	//   ....[75]....
        /*02b0*/ 	.word	0x00017090


	//   ....[76]....
        /*02b4*/ 	.word	0x000170c0


	//   ....[77]....
        /*02b8*/ 	.word	0x00017250


	//   ....[78]....
        /*02bc*/ 	.word	0x00017280


	//   ....[79]....
        /*02c0*/ 	.word	0x00017410


	//   ....[80]....
        /*02c4*/ 	.word	0x00017430


	//----- nvinfo : EIATTR_EXIT_INSTR_OFFSETS
	.align		4
.L_284:
        /*02c8*/ 	.byte	0x04, 0x1c
        /*02ca*/ 	.short	(.L_286 - .L_285)


	//   ....[0]....
.L_285:
        /*02cc*/ 	.word	0x00000330


	//   ....[1]....
        /*02d0*/ 	.word	0x00016690


	//   ....[2]....
        /*02d4*/ 	.word	0x000167d0


	//   ....[3]....
        /*02d8*/ 	.word	0x00016830


	//   ....[4]....
        /*02dc*/ 	.word	0x00017440


	//   ....[5]....
        /*02e0*/ 	.word	0x00017550


	//   ....[6]....
        /*02e4*/ 	.word	0x000175b0


	//----- nvinfo : EIATTR_CTAIDZ_USED
	.align		4
.L_286:
        /*02e8*/ 	.byte	0x01, 0x04
	.zero		2


	//----- nvinfo : EIATTR_MAX_THREADS
	.align		4
        /*02ec*/ 	.byte	0x04, 0x05
        /*02ee*/ 	.short	(.L_288 - .L_287)
.L_287:
        /*02f0*/ 	.word	0x00000100
        /*02f4*/ 	.word	0x00000001
        /*02f8*/ 	.word	0x00000001


	//----- nvinfo : EIATTR_CRS_STACK_SIZE
	.align		4
.L_288:
        /*02fc*/ 	.byte	0x04, 0x1e
        /*02fe*/ 	.short	(.L_290 - .L_289)
.L_289:
        /*0300*/ 	.word	0x00000000
.L_290:


//--------------------- .nv.info._ZN7cutlass13device_kernelIN5flash19enable_sm80_to_sm89INS1_16FlashAttnFwdSm80INS1_25CollectiveMainloopFwdSm80ILi8ELi1ELb0EN4cute5tupleIJNS5_1CILi128EEENS7_ILi96EEENS7_ILi256EEEEEELi256ENS_6half_tEfNS_4arch4Sm80ELb0ELb0ELb0ELb0ELb0ELb0ELb1ELb0EEENS1_21CollectiveEpilogueFwdINS6_IJS8_SA_S9_EEENS6_IJNS7_ILi1EEESI_SI_EEESC_SE_Li256ELb0ELb1ELb0ELb0EEENS1_19SingleTileSchedulerILb0ELb0ELb1ELi128EEEEEEEEEvNT_6ParamsE --------------------------
	.section	.nv.info._ZN7cutlass13device_kernelIN5flash19enable_sm80_to_sm89INS1_16FlashAttnFwdSm80INS1_25CollectiveMainloopFwdSm80ILi8ELi1ELb0EN4cute5tupleIJNS5_1CILi128EEENS7_ILi96EEENS7_ILi256EEEEEELi256ENS_6half_tEfNS_4arch4Sm80ELb0ELb0ELb0ELb0ELb0ELb0ELb1ELb0EEENS1_21CollectiveEpilogueFwdINS6_IJS8_SA_S9_EEENS6_IJNS7_ILi1EEESI_SI_EEESC_SE_Li256ELb0ELb1ELb0ELb0EEENS1_19SingleTileSchedulerILb0ELb0ELb1ELi128EEEEEEEEEvNT_6ParamsE,"",@"SHT_CUDA_INFO"
	.sectionflags	@""
	.align	4


	//----- nvinfo : EIATTR_CUDA_API_VERSION
	.align		4
        /*0000*/ 	.byte	0x04, 0x37
        /*0002*/ 	.short	(.L_292 - .L_291)
.L_291:
        /*0004*/ 	.word	0x00000082


	//----- nvinfo : EIATTR_SW2861232_WAR
	.align		4
.L_292:
        /*0008*/ 	.byte	0x01, 0x35
	.zero		2


	//----- nvinfo : EIATTR_PARAM_CBANK
	.align		4
        /*000c*/ 	.byte	0x04, 0x0a
        /*000e*/ 	.short	(.L_294 - .L_293)
	.align		4
.L_293:
        /*0010*/ 	.word	index@(.nv.constant0._ZN7cutlass13device_kernelIN5flash19enable_sm80_to_sm89INS1_16FlashAttnFwdSm80INS1_25CollectiveMainloopFwdSm80ILi8ELi1ELb0EN4cute5tupleIJNS5_1CILi128EEENS7_ILi96EEENS7_ILi256EEEEEELi256ENS_6half_tEfNS_4arch4Sm80ELb0ELb0ELb0ELb0ELb0ELb0ELb1ELb0EEENS1_21CollectiveEpilogueFwdINS6_IJS8_SA_S9_EEENS6_IJNS7_ILi1EEESI_SI_EEESC_SE_Li256ELb0ELb1ELb0ELb0EEENS1_19SingleTileSchedulerILb0ELb0ELb1ELi128EEEEEEEEEvNT_6ParamsE)
        /*0014*/ 	.short	0x0160
        /*0016*/ 	.short	0x0418


	//----- nvinfo : EIATTR_CBANK_PARAM_SIZE
	.align		4
.L_294:
        /*0018*/ 	.byte	0x03, 0x19
        /*001a*/ 	.short	0x0418


	//----- nvinfo : EIATTR_KPARAM_INFO
	.align		4
        /*001c*/ 	.byte	0x04, 0x17
        /*001e*/ 	.short	(.L_296 - .L_295)
.L_295:
        /*0020*/ 	.word	0x00000000
        /*0024*/ 	.short	0x0000
        /*0026*/ 	.short	0x0000
        /*0028*/ 	.byte	0x00, 0xf0, 0x61, 0x10


	//----- nvinfo : EIATTR_MAXREG_COUNT
	.align		4
.L_296:
        /*002c*/ 	.byte	0x03, 0x1b
        /*002e*/ 	.short	0x00ff


	//----- nvinfo : EIATTR_NUM_BARRIERS
	.align		4
        /*0030*/ 	.byte	0x02, 0x4c
        /*0032*/ 	.byte	0x02
	.zero		1


	//----- nvinfo : EIATTR_ANNOTATIONS
	.align		4
        /*0034*/ 	.byte	0x04, 0x55
        /*0036*/ 	.short	(.L_298 - .L_297)


	//   ....[0]....
.L_297:
        /* <DEDUP_REMOVED lines=23> */


	//----- nvinfo : EIATTR_MERCURY_ISA_VERSION
	.align		4
.L_298:
        /*0198*/ 	.byte	0x03, 0x5f
        /*019a*/ 	.short	0x0000


	//----- nvinfo : EIATTR_COOP_GROUP_MASK_REGIDS
	.align		4
        /*019c*/ 	.byte	0x04, 0x29
        /*019e*/ 	.short	(.L_300 - .L_299)


	//   ....[0]....
.L_299:
        /*01a0*/ 	.word	0xffffffff


	//   ....[1]....
        /*01a4*/ 	.word	0xffffffff


	//   ....[2]....
        /*01a8*/ 	.word	0xffffffff


	//   ....[3]....
        /*01ac*/ 	.word	0xffffffff


	//   ....[4]....
        /*01b0*/ 	.word	0xffffffff


	//   ....[5]....
        /*01b4*/ 	.word	0xffffffff


	//   ....[6]....
        /*01b8*/ 	.word	0xffffffff


	//   ....[7]....
        /*01bc*/ 	.word	0xffffffff


	//   ....[8]....
        /*01c0*/ 	.word	0xffffffff


	//   ....[9]....
        /*01c4*/ 	.word	0xffffffff


	//   ....[10]....
        /*01c8*/ 	.word	0xffffffff


	//   ....[11]....
        /*01cc*/ 	.word	0xffffffff


	//   ....[12]....
        /*01d0*/ 	.word	0xffffffff


	//   ....[13]....
        /*01d4*/ 	.word	0xffffffff


	//   ....[14]....
        /*01d8*/ 	.word	0xffffffff


	//   ....[15]....
        /*01dc*/ 	.word	0xffffffff


	//   ....[16]....
        /*01e0*/ 	.word	0xffffffff


	//   ....[17]....
        /*01e4*/ 	.word	0xffffffff


	//   ....[18]....
        /*01e8*/ 	.word	0xffffffff


	//   ....[19]....
        /*01ec*/ 	.word	0xffffffff


	//   ....[20]....
        /*01f0*/ 	.word	0xffffffff


	//   ....[21]....
        /*01f4*/ 	.word	0xffffffff


	//   ....[22]....
        /*01f8*/ 	.word	0xffffffff


	//   ....[23]....
        /*01fc*/ 	.word	0xffffffff


	//   ....[24]....
        /*0200*/ 	.word	0xffffffff


	//   ....[25]....
        /*0204*/ 	.word	0xffffffff


	//   ....[26]....
        /*0208*/ 	.word	0xffffffff


	//   ....[27]....
        /*020c*/ 	.word	0xffffffff


	//   ....[28]....
        /*0210*/ 	.word	0xffffffff


	//   ....[29]....
        /*0214*/ 	.word	0xffffffff


	//   ....[30]....
        /*0218*/ 	.word	0xffffffff


	//   ....[31]....
        /*021c*/ 	.word	0xffffffff


	//----- nvinfo : EIATTR_COOP_GROUP_INSTR_OFFSETS
	.align		4
.L_300:
        /*0220*/ 	.byte	0x04, 0x28
        /*0222*/ 	.short	(.L_302 - .L_301)


	//   ....[0]....
.L_301:
        /*0224*/ 	.word	0x000003f0


	//   ....[1]....
        /*0228*/ 	.word	0x00000420


	//   ....[2]....
        /*022c*/ 	.word	0x00000450


	//   ....[3]....
        /*0230*/ 	.word	0x00000480


	//   ....[4]....
        /*0234*/ 	.word	0x00000730


	//   ....[5]....
        /*0238*/ 	.word	0x00000770


	//   ....[6]....
        /*023c*/ 	.word	0x00000940


	//   ....[7]....
        /*0240*/ 	.word	0x00000a10


	//   ....[8]....
        /*0244*/ 	.word	0x00003760


	//   ....[9]....
        /*0248*/ 	.word	0x00003830


	//   ....[10]....
        /*024c*/ 	.word	0x00003880


	//   ....[11]....
        /*0250*/ 	.word	0x00003900


	//   ....[12]....
        /*0254*/ 	.word	0x000082f0


	//   ....[13]....
        /*0258*/ 	.word	0x00008320


	//   ....[14]....
        /*025c*/ 	.word	0x00008340


	//   ....[15]....
        /*0260*/ 	.word	0x00008360


	//   ....[16]....
        /*0264*/ 	.word	0x0000acb0


	//   ....[17]....
        /*0268*/ 	.word	0x0000acc0


	//   ....[18]....
        /*026c*/ 	.word	0x0000ad10


	//   ....[19]....
        /*0270*/ 	.word	0x0000ad30


	//   ....[20]....
        /*0274*/ 	.word	0x0000c530


	//   ....[21]....
        /*0278*/ 	.word	0x0000c540


	//   ....[22]....
        /*027c*/ 	.word	0x0000c560


	//   ....[23]....
        /*0280*/ 	.word	0x0000c570


	//   ....[24]....
        /*0284*/ 	.word	0x0000c6a0


	//   ....[25]....
        /*0288*/ 	.word	0x0000c6c0


	//   ....[26]....
        /*028c*/ 	.word	0x0000c890


	//   ....[27]....
        /*0290*/ 	.word	0x0000c8c0


	//   ....[28]....
        /*0294*/ 	.word	0x0000ca50


	//   ....[29]....
        /*0298*/ 	.word	0x0000ca80


	//   ....[30]....
        /*029c*/ 	.word	0x0000cc10


	//   ....[31]....
        /*02a0*/ 	.word	0x0000cc30


	//----- nvinfo : EIATTR_EXIT_INSTR_OFFSETS
	.align		4
.L_302:
        /*02a4*/ 	.byte	0x04, 0x1c
        /*02a6*/ 	.short	(.L_304 - .L_303)


	//   ....[0]....
.L_303:
        /*02a8*/ 	.word	0x00000040


	//   ....[1]....
        /*02ac*/ 	.word	0x0000cc40


	//   ....[2]....
        /*02b0*/ 	.word	0x0000cd50


	//   ....[3]....
        /*02b4*/ 	.word	0x0000cdb0


	//----- nvinfo : EIATTR_CTAIDZ_USED
	.align		4
.L_304:
        /*02b8*/ 	.byte	0x01, 0x04
	.zero		2


	//----- nvinfo : EIATTR_MAX_THREADS
	.align		4
        /*02bc*/ 	.byte	0x04, 0x05
        /*02be*/ 	.short	(.L_306 - .L_305)
.L_305:
        /*02c0*/ 	.word	0x00000100
        /*02c4*/ 	.word	0x00000001
        /*02c8*/ 	.word	0x00000001


	//----- nvinfo : EIATTR_CRS_STACK_SIZE
	.align		4
.L_306:
        /*02cc*/ 	.byte	0x04, 0x1e
        /*02ce*/ 	.short	(.L_308 - .L_307)
.L_307:
        /*02d0*/ 	.word	0x00000000
.L_308:


//--------------------- .nv.info._ZN7cutlass13device_kernelIN5flash19enable_sm80_to_sm89INS1_16FlashAttnFwdSm80INS1_25CollectiveMainloopFwdSm80ILi8ELi1ELb0EN4cute5tupleIJNS5_1CILi128EEENS7_ILi96EEENS7_ILi256EEEEEELi256ENS_6half_tEfNS_4arch4Sm80ELb0ELb0ELb0ELb1ELb0ELb0ELb1ELb0EEENS1_21CollectiveEpilogueFwdINS6_IJS8_SA_S9_EEENS6_IJNS7_ILi1EEESI_SI_EEESC_SE_Li256ELb1ELb1ELb0ELb0EEENS1_19SingleTileSchedulerILb1ELb0ELb1ELi128EEEEEEEEEvNT_6ParamsE --------------------------
	.section	.nv.info._ZN7cutlass13device_kernelIN5flash19enable_sm80_to_sm89INS1_16FlashAttnFwdSm80INS1_25CollectiveMainloopFwdSm80ILi8ELi1ELb0EN4cute5tupleIJNS5_1CILi128EEENS7_ILi96EEENS7_ILi256EEEEEELi256ENS_6half_tEfNS_4arch4Sm80ELb0ELb0ELb0ELb1ELb0ELb0ELb1ELb0EEENS1_21CollectiveEpilogueFwdINS6_IJS8_SA_S9_EEENS6_IJNS7_ILi1EEESI_SI_EEESC_SE_Li256ELb1ELb1ELb0ELb0EEENS1_19SingleTileSchedulerILb1ELb0ELb1ELi128EEEEEEEEEvNT_6ParamsE,"",@"SHT_CUDA_INFO"
	.sectionflags	@""
	.align	4


	//----- nvinfo : EIATTR_CUDA_API_VERSION
	.align		4
        /*0000*/ 	.byte	0x04, 0x37
        /*0002*/ 	.short	(.L_310 - .L_309)
.L_309:
        /*0004*/ 	.word	0x00000082


	//----- nvinfo : EIATTR_SW2861232_WAR
	.align		4
.L_310:
        /*0008*/ 	.byte	0x01, 0x35
	.zero		2


	//----- nvinfo : EIATTR_PARAM_CBANK
	.align		4
        /*000c*/ 	.byte	0x04, 0x0a
        /*000e*/ 	.short	(.L_312 - .L_311)
	.align		4
.L_311:
        /*0010*/ 	.word	index@(.nv.constant0._ZN7cutlass13device_kernelIN5flash19enable_sm80_to_sm89INS1_16FlashAttnFwdSm80INS1_25CollectiveMainloopFwdSm80ILi8ELi1ELb0EN4cute5tupleIJNS5_1CILi128EEENS7_ILi96EEENS7_ILi256EEEEEELi256ENS_6half_tEfNS_4arch4Sm80ELb0ELb0ELb0ELb1ELb0ELb0ELb1ELb0EEENS1_21CollectiveEpilogueFwdINS6_IJS8_SA_S9_EEENS6_IJNS7_ILi1EEESI_SI_EEESC_SE_Li256ELb1ELb1ELb0ELb0EEENS1_19SingleTileSchedulerILb1ELb0ELb1ELi128EEEEEEEEEvNT_6ParamsE)
        /*0014*/ 	.short	0x0160
        /*0016*/ 	.short	0x0418


	//----- nvinfo : EIATTR_CBANK_PARAM_SIZE
	.align		4
.L_312:
        /*0018*/ 	.byte	0x03, 0x19
        /*001a*/ 	.short	0x0418


	//----- nvinfo : EIATTR_KPARAM_INFO
	.align		4
        /*001c*/ 	.byte	0x04, 0x17
        /*001e*/ 	.short	(.L_314 - .L_313)
.L_313:
        /*0020*/ 	.word	0x00000000
        /*0024*/ 	.short	0x0000
        /*0026*/ 	.short	0x0000
        /*0028*/ 	.byte	0x00, 0xf0, 0x61, 0x10


	//----- nvinfo : EIATTR_MAXREG_COUNT
	.align		4
.L_314:
        /*002c*/ 	.byte	0x03, 0x1b
        /*002e*/ 	.short	0x00ff


	//----- nvinfo : EIATTR_NUM_BARRIERS
	.align		4
        /*0030*/ 	.byte	0x02, 0x4c
        /*0032*/ 	.byte	0x02
	.zero		1


	//----- nvinfo : EIATTR_ANNOTATIONS
	.align		4
        /*0034*/ 	.byte	0x04, 0x55
        /*0036*/ 	.short	(.L_316 - .L_315)


	//   ....[0]....
.L_315:
        /* <DEDUP_REMOVED lines=21> */


	//----- nvinfo : EIATTR_MERCURY_ISA_VERSION
	.align		4
.L_316:
        /*0170*/ 	.byte	0x03, 0x5f
        /*0172*/ 	.short	0x0000


	//----- nvinfo : EIATTR_COOP_GROUP_MASK_REGIDS
	.align		4
        /*0174*/ 	.byte	0x04, 0x29
        /*0176*/ 	.short	(.L_318 - .L_317)


	//   ....[0]....
.L_317:
        /*0178*/ 	.word	0xffffffff


	//   ....[1]....
        /*017c*/ 	.word	0xffffffff


	//   ....[2]....
        /*0180*/ 	.word	0xffffffff


	//   ....[3]....
        /*0184*/ 	.word	0xffffffff


	//   ....[4]....
        /*0188*/ 	.word	0xffffffff


	//   ....[5]....
        /*018c*/ 	.word	0xffffffff


	//   ....[6]....
        /*0190*/ 	.word	0xffffffff


	//   ....[7]....
        /*0194*/ 	.word	0xffffffff


	//   ....[8]....
        /*0198*/ 	.word	0xffffffff


	//   ....[9]....
        /*019c*/ 	.word	0xffffffff


	//   ....[10]....
        /*01a0*/ 	.word	0xffffffff


	//   ....[11]....
        /*01a4*/ 	.word	0xffffffff


	//   ....[12]....
        /*01a8*/ 	.word	0xffffffff


	//   ....[13]....
        /*01ac*/ 	.word	0xffffffff


	//   ....[14]....
        /*01b0*/ 	.word	0xffffffff


	//   ....[15]....
        /*01b4*/ 	.word	0xffffffff


	//   ....[16]....
        /*01b8*/ 	.word	0xffffffff


	//   ....[17]....
        /*01bc*/ 	.word	0xffffffff


	//   ....[18]....
        /*01c0*/ 	.word	0xffffffff


	//   ....[19]....
        /*01c4*/ 	.word	0xffffffff


	//   ....[20]....
        /*01c8*/ 	.word	0xffffffff


	//   ....[21]....
        /*01cc*/ 	.word	0xffffffff


	//   ....[22]....
        /*01d0*/ 	.word	0xffffffff


	//   ....[23]....
        /*01d4*/ 	.word	0xffffffff


	//   ....[24]....
        /*01d8*/ 	.word	0xffffffff


	//   ....[25]....
        /*01dc*/ 	.word	0xffffffff


	//   ....[26]....
        /*01e0*/ 	.word	0xffffffff


	//   ....[27]....
        /*01e4*/ 	.word	0xffffffff


	//   ....[28]....
        /*01e8*/ 	.word	0xffffffff


	//   ....[29]....
        /*01ec*/ 	.word	0xffffffff


	//   ....[30]....
        /*01f0*/ 	.word	0xffffffff


	//   ....[31]....
        /*01f4*/ 	.word	0xffffffff


	//   ....[32]....
        /*01f8*/ 	.word	0xffffffff


	//   ....[33]....
        /*01fc*/ 	.word	0xffffffff


	//   ....[34]....
        /*0200*/ 	.word	0xffffffff


	//   ....[35]....
        /*0204*/ 	.word	0xffffffff


	//   ....[36]....
        /*0208*/ 	.word	0xffffffff


	//   ....[37]....
        /*020c*/ 	.word	0xffffffff


	//   ....[38]....
        /*0210*/ 	.word	0xffffffff


	//   ....[39]....
        /*0214*/ 	.word	0xffffffff


	//   ....[40]....
        /*0218*/ 	.word	0xffffffff


	//----- nvinfo : EIATTR_COOP_GROUP_INSTR_OFFSETS
	.align		4
.L_318:
        /*021c*/ 	.byte	0x04, 0x28
        /*021e*/ 	.short	(.L_320 - .L_319)


	//   ....[0]....
.L_319:
        /*0220*/ 	.word	0x00000090


	//   ....[1]....
        /*0224*/ 	.word	0x000010a0


	//   ....[2]....
        /*0228*/ 	.word	0x000010e0


	//   ....[3]....
        /*022c*/ 	.word	0x000014f0


	//   ....[4]....
        /*0230*/ 	.word	0x00001530


	//   ....[5]....
        /*0234*/ 	.word	0x000017d0


	//   ....[6]....
        /*0238*/ 	.word	0x00001800


	//   ....[7]....
        /*023c*/ 	.word	0x000019e0


	//   ....[8]....
        /*0240*/ 	.word	0x00001a20


	//   ....[9]....
        /*0244*/ 	.word	0x000044c0


	//   ....[10]....
        /*0248*/ 	.word	0x00004590


	//   ....[11]....
        /*024c*/ 	.word	0x000045a0


	//   ....[12]....
        /*0250*/ 	.word	0x000045f0


	//   ....[13]....
        /*0254*/ 	.word	0x000097a0


	//   ....[14]....
        /*0258*/ 	.word	0x000097d0


	//   ....[15]....
        /*025c*/ 	.word	0x000097f0


	//   ....[16]....
        /*0260*/ 	.word	0x00009810


	//   ....[17]....
        /*0264*/ 	.word	0x0000c0b0


	//   ....[18]....
        /*0268*/ 	.word	0x0000c0c0


	//   ....[19]....
        /*026c*/ 	.word	0x0000c0f0


	//   ....[20]....
        /*0270*/ 	.word	0x0000c110


	//   ....[21]....
        /*0274*/ 	.word	0x0000daa0


	//   ....[22]....
        /*0278*/ 	.word	0x0000dad0


	//   ....[23]....
        /*027c*/ 	.word	0x0000daf0


	//   ....[24]....
        /*0280*/ 	.word	0x0000db00


	//   ....[25]....
        /*0284*/ 	.word	0x0000dd20


	//   ....[26]....
        /*0288*/ 	.word	0x0000dd30


	//   ....[27]....
        /*028c*/ 	.word	0x0000df30


	//   ....[28]....
        /*0290*/ 	.word	0x0000df60


	//   ....[29]....
        /*0294*/ 	.word	0x0000e120


	//   ....[30]....
        /*0298*/ 	.word	0x0000e150


	//   ....[31]....
        /*029c*/ 	.word	0x0000e310


	//   ....[32]....
        /*02a0*/ 	.word	0x0000e330


	//   ....[33]....
        /*02a4*/ 	.word	0x0000eba0


	//   ....[34]....
        /*02a8*/ 	.word	0x0000ebc0


	//   ....[35]....
        /*02ac*/ 	.word	0x0000ed80


	//   ....[36]....
        /*02b0*/ 	.word	0x0000edb0


	//   ....[37]....
        /*02b4*/ 	.word	0x0000ef40


	//   ....[38]....
        /*02b8*/ 	.word	0x0000ef70


	//   ....[39]....
        /*02bc*/ 	.word	0x0000f100


	//   ....[40]....
        /*02c0*/ 	.word	0x0000f120


	//----- nvinfo : EIATTR_EXIT_INSTR_OFFSETS
	.align		4
.L_320:
        /*02c4*/ 	.byte	0x04, 0x1c
        /*02c6*/ 	.short	(.L_322 - .L_321)


	//   ....[0]....
.L_321:
        /*02c8*/ 	.word	0x00000350


	//   ....[1]....
        /*02cc*/ 	.word	0x0000e340


	//   ....[2]....
        /*02d0*/ 	.word	0x0000e480


	//   ....[3]....
        /*02d4*/ 	.word	0x0000e4e0


	//   ....[4]....
        /*02d8*/ 	.word	0x0000f130


	//   ....[5]....
        /*02dc*/ 	.word	0x0000f240


	//   ....[6]....
        /*02e0*/ 	.word	0x0000f2a0


	//----- nvinfo : EIATTR_CTAIDZ_USED
	.align		4
.L_322:
        /*02e4*/ 	.byte	0x01, 0x04
	.zero		2


	//----- nvinfo : EIATTR_MAX_THREADS
	.align		4
        /*02e8*/ 	.byte	0x04, 0x05
        /*02ea*/ 	.short	(.L_324 - .L_323)
.L_323:
        /*02ec*/ 	.word	0x00000100
        /*02f0*/ 	.word	0x00000001
        /*02f4*/ 	.word	0x00000001


	//----- nvinfo : EIATTR_CRS_STACK_SIZE
	.align		4
.L_324:
        /*02f8*/ 	.byte	0x04, 0x1e
        /*02fa*/ 	.short	(.L_326 - .L_325)
.L_325:
        /*02fc*/ 	.word	0x00000000
.L_326:


//--------------------- .nv.info._ZN7cutlass13device_kernelIN5flash19enable_sm80_to_sm89INS1_16FlashAttnFwdSm80INS1_25CollectiveMainloopFwdSm80ILi8ELi1ELb0EN4cute5tupleIJNS5_1CILi128EEENS7_ILi48EEENS7_ILi256EEEEEELi256ENS_6half_tEfNS_4arch4Sm80ELb0ELb0ELb0ELb1ELb0ELb1ELb1ELb0EEENS1_21CollectiveEpilogueFwdINS6_IJS8_SA_S9_EEENS6_IJNS7_ILi1EEESI_SI_EEESC_SE_Li256ELb1ELb1ELb0ELb0EEENS1_19SingleTileSchedulerILb1ELb0ELb1ELi128EEEEEEEEEvNT_6ParamsE --------------------------
	.section	.nv.info._ZN7cutlass13device_kernelIN5flash19enable_sm80_to_sm89INS1_16FlashAttnFwdSm80INS1_25CollectiveMainloopFwdSm80ILi8ELi1ELb0EN4cute5tupleIJNS5_1CILi128EEENS7_ILi48EEENS7_ILi256EEEEEELi256ENS_6half_tEfNS_4arch4Sm80ELb0ELb0ELb0ELb1ELb0ELb1ELb1ELb0EEENS1_21CollectiveEpilogueFwdINS6_IJS8_SA_S9_EEENS6_IJNS7_ILi1EEESI_SI_EEESC_SE_Li256ELb1ELb1ELb0ELb0EEENS1_19SingleTileSchedulerILb1ELb0ELb1ELi128EEEEEEEEEvNT_6ParamsE,"",@"SHT_CUDA_INFO"
	.sectionflags	@""
	.align	4


	//----- nvinfo : EIATTR_CUDA_API_VERSION
	.align		4
        /*0000*/ 	.byte	0x04, 0x37
        /*0002*/ 	.short	(.L_328 - .L_327)
.L_327:
        /*0004*/ 	.word	0x00000082


	//----- nvinfo : EIATTR_SW2861232_WAR
	.align		4
.L_328:
        /*0008*/ 	.byte	0x01, 0x35
	.zero		2


	//----- nvinfo : EIATTR_PARAM_CBANK
	.align		4
        /*000c*/ 	.byte	0x04, 0x0a
        /*000e*/ 	.short	(.L_330 - .L_329)
	.align		4
.L_329:
        /*0010*/ 	.word	index@(.nv.constant0._ZN7cutlass13device_kernelIN5flash19enable_sm80_to_sm89INS1_16FlashAttnFwdSm80INS1_25CollectiveMainloopFwdSm80ILi8ELi1ELb0EN4cute5tupleIJNS5_1CILi128EEENS7_ILi48EEENS7_ILi256EEEEEELi256ENS_6half_tEfNS_4arch4Sm80ELb0ELb0ELb0ELb1ELb0ELb1ELb1ELb0EEENS1_21CollectiveEpilogueFwdINS6_IJS8_SA_S9_EEENS6_IJNS7_ILi1EEESI_SI_EEESC_SE_Li256ELb1ELb1ELb0ELb0EEENS1_19SingleTileSchedulerILb1ELb0ELb1ELi128EEEEEEEEEvNT_6ParamsE)
        /*0014*/ 	.short	0x0160
        /*0016*/ 	.short	0x0418


	//----- nvinfo : EIATTR_CBANK_PARAM_SIZE
	.align		4
.L_330:
        /*0018*/ 	.byte	0x03, 0x19
        /*001a*/ 	.short	0x0418


	//----- nvinfo : EIATTR_KPARAM_INFO
	.align		4
        /*001c*/ 	.byte	0x04, 0x17
        /*001e*/ 	.short	(.L_332 - .L_331)
.L_331:
        /*0020*/ 	.word	0x00000000
        /*0024*/ 	.short	0x0000
        /*0026*/ 	.short	0x0000
        /*0028*/ 	.byte	0x00, 0xf0, 0x61, 0x10


	//----- nvinfo : EIATTR_MAXREG_COUNT
	.align		4
.L_332:
        /*002c*/ 	.byte	0x03, 0x1b
        /*002e*/ 	.short	0x00ff


	//----- nvinfo : EIATTR_NUM_BARRIERS
	.align		4
        /*0030*/ 	.byte	0x02, 0x4c
        /*0032*/ 	.byte	0x02
	.zero		1


	//----- nvinfo : EIATTR_MERCURY_ISA_VERSION
	.align		4
        /*0034*/ 	.byte	0x03, 0x5f
        /*0036*/ 	.short	0x0000


	//----- nvinfo : EIATTR_INT_WARP_WIDE_INSTR_OFFSETS
	.align		4
        /*0038*/ 	.byte	0x04, 0x31
        /*003a*/ 	.short	(.L_334 - .L_333)


	//   ....[0]....
.L_333:
        /*003c*/ 	.word	0x00011be0


	//----- nvinfo : EIATTR_COOP_GROUP_MASK_REGIDS
	.align		4
.L_334:
        /*0040*/ 	.byte	0x04, 0x29
        /*0042*/ 	.short	(.L_336 - .L_335)


	//   ....[0]....
.L_335:
        /*0044*/ 	.word	0xffffffff


	//   ....[1]....
        /*0048*/ 	.word	0xffffffff


	//   ....[2]....
        /*004c*/ 	.word	0xffffffff


	//   ....[3]....
        /*0050*/ 	.word	0xffffffff


	//   ....[4]....
        /*0054*/ 	.word	0xffffffff


	//   ....[5]....
        /*0058*/ 	.word	0xffffffff


	//   ....[6]....
        /*005c*/ 	.word	0xffffffff


	//   ....[7]....
        /*0060*/ 	.word	0xffffffff


	//   ....[8]....
        /*0064*/ 	.word	0xffffffff


	//   ....[9]....
        /*0068*/ 	.word	0xffffffff


	//   ....[10]....
        /*006c*/ 	.word	0xffffffff


	//   ....[11]....
        /*0070*/ 	.word	0xffffffff


	//   ....[12]....
        /*0074*/ 	.word	0xffffffff


	//   ....[13]....
        /*0078*/ 	.word	0xffffffff


	//   ....[14]....
        /*007c*/ 	.word	0xffffffff


	//   ....[15]....
        /*0080*/ 	.word	0xffffffff


	//   ....[16]....
        /*0084*/ 	.word	0xffffffff


	//   ....[17]....
        /*0088*/ 	.word	0xffffffff


	//   ....[18]....
        /*008c*/ 	.word	0xffffffff


	//   ....[19]....
        /*0090*/ 	.word	0xffffffff


	//   ....[20]....
        /*0094*/ 	.word	0xffffffff


	//   ....[21]....
        /*0098*/ 	.word	0xffffffff


	//   ....[22]....
        /*009c*/ 	.word	0xffffffff


	//   ....[23]....
        /*00a0*/ 	.word	0xffffffff


	//   ....[24]....
        /*00a4*/ 	.word	0xffffffff


	//   ....[25]....
        /*00a8*/ 	.word	0xffffffff


	//   ....[26]....
        /*00ac*/ 	.word	0xffffffff


	//   ....[27]....
        /*00b0*/ 	.word	0xffffffff


	//   ....[28]....
        /*00b4*/ 	.word	0xffffffff


	//   ....[29]....
        /*00b8*/ 	.word	0xffffffff


	//   ....[30]....
        /*00bc*/ 	.word	0xffffffff


	//   ....[31]....
        /*00c0*/ 	.word	0xffffffff


	//   ....[32]....
        /*00c4*/ 	.word	0xffffffff


	//   ....[33]....
        /*00c8*/ 	.word	0xffffffff


	//   ....[34]....
        /*00cc*/ 	.word	0xffffffff


	//   ....[35]....
        /*00d0*/ 	.word	0xffffffff


	//   ....[36]....
        /*00d4*/ 	.word	0xffffffff


	//   ....[37]....
        /*00d8*/ 	.word	0xffffffff


	//   ....[38]....
        /*00dc*/ 	.word	0xffffffff


	//   ....[39]....
        /*00e0*/ 	.word	0xffffffff


	//   ....[40]....
        /*00e4*/ 	.word	0xffffffff


	//----- nvinfo : EIATTR_COOP_GROUP_INSTR_OFFSETS
	.align		4
.L_336:
        /*00e8*/ 	.byte	0x04, 0x28
        /*00ea*/ 	.short	(.L_338 - .L_337)


	//   ....[0]....
.L_337:
        /*00ec*/ 	.word	0x00000080


	//   ....[1]....
        /*00f0*/ 	.word	0x00007940


	//   ....[2]....
        /*00f4*/ 	.word	0x00007970


	//   ....[3]....
        /*00f8*/ 	.word	0x00007e80


	//   ....[4]....
        /*00fc*/ 	.word	0x00007f90


	//   ....[5]....
        /*0100*/ 	.word	0x00008170


	//   ....[6]....
        /*0104*/ 	.word	0x000081a0


	//   ....[7]....
        /*0108*/ 	.word	0x00008350


	//   ....[8]....
        /*010c*/ 	.word	0x00008390


	//   ....[9]....
        /*0110*/ 	.word	0x000109e0


	//   ....[10]....
        /*0114*/ 	.word	0x00010a30


	//   ....[11]....
        /*0118*/ 	.word	0x00010a50


	//   ....[12]....
        /*011c*/ 	.word	0x00010a80


	//   ....[13]....
        /*0120*/ 	.word	0x00012db0


	//   ....[14]....
        /*0124*/ 	.word	0x00012dd0


	//   ....[15]....
        /*0128*/ 	.word	0x00012e10


	//   ....[16]....
        /*012c*/ 	.word	0x00012e20


	//   ....[17]....
        /*0130*/ 	.word	0x000144d0


	//   ....[18]....
        /*0134*/ 	.word	0x00014500


	//   ....[19]....
        /*0138*/ 	.word	0x00014560


	//   ....[20]....
        /*013c*/ 	.word	0x00014570


	//   ....[21]....
        /*0140*/ 	.word	0x00015e80


	//   ....[22]....
        /*0144*/ 	.word	0x00015ec0


	//   ....[23]....
        /*0148*/ 	.word	0x00015f00


	//   ....[24]....
        /*014c*/ 	.word	0x00015f40


	//   ....[25]....
        /*0150*/ 	.word	0x00016160


	//   ....[26]....
        /*0154*/ 	.word	0x00016170


	//   ....[27]....
        /*0158*/ 	.word	0x00016370


	//   ....[28]....
        /*015c*/ 	.word	0x000163a0


	//   ....[29]....
        /*0160*/ 	.word	0x00016560


	//   ....[30]....
        /*0164*/ 	.word	0x00016590


	//   ....[31]....
        /*0168*/ 	.word	0x00016750


	//   ....[32]....
        /*016c*/ 	.word	0x00016770


	//   ....[33]....
        /*0170*/ 	.word	0x00016fe0


	//   ....[34]....
        /*0174*/ 	.word	0x00017000


	//   ....[35]....
        /*0178*/ 	.word	0x00017190


	//   ....[36]....
        /*017c*/ 	.word	0x000171c0


	//   ....[37]....
        /*0180*/ 	.word	0x00017350


	//   ....[38]....
        /*0184*/ 	.word	0x00017380


	//   ....[39]....
        /*0188*/ 	.word	0x00017510


	//   ....[40]....
        /*018c*/ 	.word	0x00017530


	//----- nvinfo : EIATTR_EXIT_INSTR_OFFSETS
	.align		4
.L_338:
        /*0190*/ 	.byte	0x04, 0x1c
        /*0192*/ 	.short	(.L_340 - .L_339)


	//   ....[0]....
.L_339:
        /*0194*/ 	.word	0x00000310


	//   ....[1]....
        /*0198*/ 	.word	0x00016780


	//   ....[2]....
        /*019c*/ 	.word	0x000168c0


	//   ....[3]....
        /*01a0*/ 	.word	0x00016920


	//   ....[4]....
        /*01a4*/ 	.word	0x00017540


	//   ....[5]....
        /*01a8*/ 	.word	0x00017650


	//   ....[6]....
        /*01ac*/ 	.word	0x000176b0


	//----- nvinfo : EIATTR_CTAIDZ_USED
	.align		4
.L_340:
        /*01b0*/ 	.byte	0x01, 0x04
	.zero		2


	//----- nvinfo : EIATTR_MAX_THREADS
	.align		4
        /*01b4*/ 	.byte	0x04, 0x05
        /*01b6*/ 	.short	(.L_342 - .L_341)
.L_341:
        /*01b8*/ 	.word	0x00000100
        /*01bc*/ 	.word	0x00000001
        /*01c0*/ 	.word	0x00000001


	//----- nvinfo : EIATTR_CRS_STACK_SIZE
	.align		4
.L_342:
        /*01c4*/ 	.byte	0x04, 0x1e
        /*01c6*/ 	.short	(.L_344 - .L_343)
.L_343:
        /*01c8*/ 	.word	0x00000000
.L_344:


//--------------------- .nv.info._ZN7cutlass13device_kernelIN5flash19enable_sm80_to_sm89INS1_16FlashAttnFwdSm80INS1_25CollectiveMainloopFwdSm80ILi8ELi1ELb0EN4cute5tupleIJNS5_1CILi128EEENS7_ILi64EEENS7_ILi256EEEEEELi256ENS_6half_tEfNS_4arch4Sm80ELb0ELb1ELb0ELb0ELb0ELb0ELb1ELb0EEENS1_21CollectiveEpilogueFwdINS6_IJS8_SA_S9_EEENS6_IJNS7_ILi1EEESI_SI_EEESC_SE_Li256ELb0ELb1ELb0ELb0EEENS1_19SingleTileSchedulerILb0ELb0ELb1ELi128EEEEEEEEEvNT_6ParamsE --------------------------
	.section	.nv.info._ZN7cutlass13device_kernelIN5flash19enable_sm80_to_sm89INS1_16FlashAttnFwdSm80INS1_25CollectiveMainloopFwdSm80ILi8ELi1ELb0EN4cute5tupleIJNS5_1CILi128EEENS7_ILi64EEENS7_ILi256EEEEEELi256ENS_6half_tEfNS_4arch4Sm80ELb0ELb1ELb0ELb0ELb0ELb0ELb1ELb0EEENS1_21CollectiveEpilogueFwdINS6_IJS8_SA_S9_EEENS6_IJNS7_ILi1EEESI_SI_EEESC_SE_Li256ELb0ELb1ELb0ELb0EEENS1_19SingleTileSchedulerILb0ELb0ELb1ELi128EEEEEEEEEvNT_6ParamsE,"",@"SHT_CUDA_INFO"
	.sectionflags	@""
	.align	4


	//----- nvinfo : EIATTR_CUDA_API_VERSION
	.align		4
        /*0000*/ 	.byte	0x04, 0x37
        /*0002*/ 	.short	(.L_346 - .L_345)
.L_345:
        /*0004*/ 	.word	0x00000082


	//----- nvinfo : EIATTR_SW2861232_WAR
	.align		4
.L_346:
        /*0008*/ 	.byte	0x01, 0x35
	.zero		2


	//----- nvinfo : EIATTR_PARAM_CBANK
	.align		4
        /*000c*/ 	.byte	0x04, 0x0a
        /*000e*/ 	.short	(.L_348 - .L_347)
	.align		4
.L_347:
        /*0010*/ 	.word	index@(.nv.constant0._ZN7cutlass13device_kernelIN5flash19enable_sm80_to_sm89INS1_16FlashAttnFwdSm80INS1_25CollectiveMainloopFwdSm80ILi8ELi1ELb0EN4cute5tupleIJNS5_1CILi128EEENS7_ILi64EEENS7_ILi256EEEEEELi256ENS_6half_tEfNS_4arch4Sm80ELb0ELb1ELb0ELb0ELb0ELb0ELb1ELb0EEENS1_21CollectiveEpilogueFwdINS6_IJS8_SA_S9_EEENS6_IJNS7_ILi1EEESI_SI_EEESC_SE_Li256ELb0ELb1ELb0ELb0EEENS1_19SingleTileSchedulerILb0ELb0ELb1ELi128EEEEEEEEEvNT_6ParamsE)
        /*0014*/ 	.short	0x0160
        /*0016*/ 	.short	0x0418


	//----- nvinfo : EIATTR_CBANK_PARAM_SIZE
	.align		4
.L_348:
        /*0018*/ 	.byte	0x03, 0x19
        /*001a*/ 	.short	0x0418


	//----- nvinfo : EIATTR_KPARAM_INFO
	.align		4
        /*001c*/ 	.byte	0x04, 0x17
        /*001e*/ 	.short	(.L_350 - .L_349)
.L_349:
        /*0020*/ 	.word	0x00000000
        /*0024*/ 	.short	0x0000
        /*0026*/ 	.short	0x0000
        /*0028*/ 	.byte	0x00, 0xf0, 0x61, 0x10


	//----- nvinfo : EIATTR_MAXREG_COUNT
	.align		4
.L_350:
        /*002c*/ 	.byte	0x03, 0x1b
        /*002e*/ 	.short	0x00ff


	//----- nvinfo : EIATTR_NUM_BARRIERS
	.align		4
        /*0030*/ 	.byte	0x02, 0x4c
        /*0032*/ 	.byte	0x02
	.zero		1


	//----- nvinfo : EIATTR_ANNOTATIONS
	.align		4
        /*0034*/ 	.byte	0x04, 0x55
        /*0036*/ 	.short	(.L_352 - .L_351)


	//   ....[0]....
.L_351:
        /* <DEDUP_REMOVED lines=28> */


	//----- nvinfo : EIATTR_MERCURY_ISA_VERSION
	.align		4
.L_352:
        /*01e0*/ 	.byte	0x03, 0x5f
        /*01e2*/ 	.short	0x0000


	//----- nvinfo : EIATTR_COOP_GROUP_MASK_REGIDS
	.align		4
        /*01e4*/ 	.byte	0x04, 0x29
        /*01e6*/ 	.short	(.L_354 - .L_353)


	//   ....[0]....
.L_353:
        /*01e8*/ 	.word	0xffffffff


	//   ....[1]....
        /*01ec*/ 	.word	0xffffffff


	//   ....[2]....
        /*01f0*/ 	.word	0xffffffff


	//   ....[3]....
        /*01f4*/ 	.word	0xffffffff


	//   ....[4]....
        /*01f8*/ 	.word	0xffffffff


	//   ....[5]....
        /*01fc*/ 	.word	0xffffffff


	//   ....[6]....
        /*0200*/ 	.word	0xffffffff


	//   ....[7]....
        /*0204*/ 	.word	0xffffffff


	//   ....[8]....
        /*0208*/ 	.word	0xffffffff


	//   ....[9]....
        /*020c*/ 	.word	0xffffffff


	//   ....[10]....
        /*0210*/ 	.word	0xffffffff


	//   ....[11]....
        /*0214*/ 	.word	0xffffffff


	//   ....[12]....
        /*0218*/ 	.word	0xffffffff


	//   ....[13]....
        /*021c*/ 	.word	0xffffffff


	//   ....[14]....
        /*0220*/ 	.word	0xffffffff


	//   ....[15]....
        /*0224*/ 	.word	0xffffffff


	//   ....[16]....
        /*0228*/ 	.word	0xffffffff


	//   ....[17]....
        /*022c*/ 	.word	0xffffffff


	//   ....[18]....
        /*0230*/ 	.word	0xffffffff


	//   ....[19]....
        /*0234*/ 	.word	0xffffffff


	//   ....[20]....
        /*0238*/ 	.word	0xffffffff


	//   ....[21]....
        /*023c*/ 	.word	0xffffffff


	//   ....[22]....
        /*0240*/ 	.word	0xffffffff


	//   ....[23]....
        /*0244*/ 	.word	0xffffffff


	//   ....[24]....
        /*0248*/ 	.word	0xffffffff


	//   ....[25]....
        /*024c*/ 	.word	0xffffffff


	//   ....[26]....
        /*0250*/ 	.word	0xffffffff


	//   ....[27]....
        /*0254*/ 	.word	0xffffffff


	//   ....[28]....
        /*0258*/ 	.word	0xffffffff


	//   ....[29]....
        /*025c*/ 	.word	0xffffffff


	//   ....[30]....
        /*0260*/ 	.word	0xffffffff


	//   ....[31]....
        /*0264*/ 	.word	0xffffffff


	//   ....[32]....
        /*0268*/ 	.word	0xffffffff


	//   ....[33]....
        /*026c*/ 	.word	0xffffffff


	//   ....[34]....
        /*0270*/ 	.word	0xffffffff


	//   ....[35]....
        /*0274*/ 	.word	0xffffffff


	//   ....[36]....
        /*0278*/ 	.word	0xffffffff


	//   ....[37]....
        /*027c*/ 	.word	0xffffffff


	//   ....[38]....
        /*0280*/ 	.word	0xffffffff


	//   ....[39]....
        /*0284*/ 	.word	0xffffffff


	//   ....[40]....
        /*0288*/ 	.word	0xffffffff


	//   ....[41]....
        /*028c*/ 	.word	0xffffffff


	//   ....[42]....
        /*0290*/ 	.word	0xffffffff


	//   ....[43]....
        /*0294*/ 	.word	0xffffffff


	//   ....[44]....
        /*0298*/ 	.word	0xffffffff


	//   ....[45]....
        /*029c*/ 	.word	0xffffffff


	//   ....[46]....
        /*02a0*/ 	.word	0xffffffff


	//   ....[47]....
        /*02a4*/ 	.word	0xffffffff


	//   ....[48]....
        /*02a8*/ 	.word	0xffffffff


	//   ....[49]....
        /*02ac*/ 	.word	0xffffffff


	//   ....[50]....
        /*02b0*/ 	.word	0xffffffff


	//   ....[51]....
        /*02b4*/ 	.word	0xffffffff


	//   ....[52]....
        /*02b8*/ 	.word	0xffffffff


	//   ....[53]....
        /*02bc*/ 	.word	0xffffffff


	//----- nvinfo : EIATTR_COOP_GROUP_INSTR_OFFSETS
	.align		4
.L_354:
        /*02c0*/ 	.byte	0x04, 0x28
        /*02c2*/ 	.short	(.L_356 - .L_355)


	//   ....[0]....
.L_355:
        /*02c4*/ 	.word	0x00000c00


	//   ....[1]....
        /*02c8*/ 	.word	0x00000c30


	//   ....[2]....
        /*02cc*/ 	.word	0x00000c60


	//   ....[3]....
        /*02d0*/ 	.word	0x00000ca0


	//   ....[4]....
        /*02d4*/ 	.word	0x00000cc0


	//   ....[5]....
        /*02d8*/ 	.word	0x00000cf0


	//   ....[6]....
        /*02dc*/ 	.word	0x00000f10


	//   ....[7]....
        /*02e0*/ 	.word	0x00000f20


	//   ....[8]....
        /*02e4*/ 	.word	0x00002e90


	//   ....[9]....
        /*02e8*/ 	.word	0x00003120


	//   ....[10]....
        /*02ec*/ 	.word	0x00003850


	//   ....[11]....
        /*02f0*/ 	.word	0x00003b20


	//   ....[12]....
        /*02f4*/ 	.word	0x00003b60


	//   ....[13]....
        /*02f8*/ 	.word	0x00003be0


	//   ....[14]....
        /*02fc*/ 	.word	0x00006780


	//   ....[15]....
        /*0300*/ 	.word	0x00007400


	//   ....[16]....
        /*0304*/ 	.word	0x00007ce0


	//   ....[17]....
        /*0308*/ 	.word	0x00007e00


	//   ....[18]....
        /*030c*/ 	.word	0x00007e40


	//   ....[19]....
        /*0310*/ 	.word	0x00007e60


	//   ....[20]....
        /*0314*/ 	.word	0x0000b4e0


	//   ....[21]....
        /*0318*/ 	.word	0x0000b520


	//   ....[22]....
        /*031c*/ 	.word	0x0000b560


	//   ....[23]....
        /*0320*/ 	.word	0x0000b590


	//   ....[24]....
        /*0324*/ 	.word	0x0000dd40


	//   ....[25]....
        /*0328*/ 	.word	0x0000ea80


	//   ....[26]....
        /*032c*/ 	.word	0x0000f380


	//   ....[27]....
        /*0330*/ 	.word	0x0000f490


	//   ....[28]....
        /*0334*/ 	.word	0x0000f4c0


	//   ....[29]....
        /*0338*/ 	.word	0x0000f4e0


	//   ....[30]....
        /*033c*/ 	.word	0x00011110


	//   ....[31]....
        /*0340*/ 	.word	0x00011130


	//   ....[32]....
        /*0344*/ 	.word	0x00011160


	//   ....[33]....
        /*0348*/ 	.word	0x00011170


	//   ....[34]....
        /*034c*/ 	.word	0x00012b10


	//   ....[35]....
        /*0350*/ 	.word	0x00012b20


	//   ....[36]....
        /*0354*/ 	.word	0x00012b40


	//   ....[37]....
        /*0358*/ 	.word	0x00012b50


	//   ....[38]....
        /*035c*/ 	.word	0x00012b60


	//   ....[39]....
        /*0360*/ 	.word	0x00012b70


	//   ....[40]....
        /*0364*/ 	.word	0x00012e50


	//   ....[41]....
        /*0368*/ 	.word	0x00012e80


	//   ....[42]....
        /*036c*/ 	.word	0x00013040


	//   ....[43]....
        /*0370*/ 	.word	0x00013070


	//   ....[44]....
        /*0374*/ 	.word	0x00013230


	//   ....[45]....
        /*0378*/ 	.word	0x00013250


	//   ....[46]....
        /*037c*/ 	.word	0x00013950


	//   ....[47]....
        /*0380*/ 	.word	0x00013970


	//   ....[48]....
        /*0384*/ 	.word	0x00013b20


	//   ....[49]....
        /*0388*/ 	.word	0x00013b50


	//   ....[50]....
        /*038c*/ 	.word	0x00013ce0


	//   ....[51]....
        /*0390*/ 	.word	0x00013d10


	//   ....[52]....
        /*0394*/ 	.word	0x00013ea0


	//   ....[53]....
        /*0398*/ 	.word	0x00013ec0


	//----- nvinfo : EIATTR_EXIT_INSTR_OFFSETS
	.align		4
.L_356:
        /*039c*/ 	.byte	0x04, 0x1c
        /*039e*/ 	.short	(.L_358 - .L_357)


	//   ....[0]....
.L_357:
        /*03a0*/ 	.word	0x00000040


	//   ....[1]....
        /*03a4*/ 	.word	0x00013260


	//   ....[2]....
        /*03a8*/ 	.word	0x000133a0


	//   ....[3]....
        /*03ac*/ 	.word	0x00013400


	//   ....[4]....
        /*03b0*/ 	.word	0x00013ed0


	//   ....[5]....
        /*03b4*/ 	.word	0x00013fe0


	//   ....[6]....
        /*03b8*/ 	.word	0x00014040


	//----- nvinfo : EIATTR_CTAIDZ_USED
	.align		4
.L_358:
        /*03bc*/ 	.byte	0x01, 0x04
	.zero		2


	//----- nvinfo : EIATTR_MAX_THREADS
	.align		4
        /*03c0*/ 	.byte	0x04, 0x05
        /*03c2*/ 	.short	(.L_360 - .L_359)
.L_359:
        /*03c4*/ 	.word	0x00000100
        /*03c8*/ 	.word	0x00000001
        /*03cc*/ 	.word	0x00000001


	//----- nvinfo : EIATTR_CRS_STACK_SIZE
	.align		4
.L_360:
        /*03d0*/ 	.byte	0x04, 0x1e
        /*03d2*/ 	.short	(.L_362 - .L_361)
.L_361:
        /*03d4*/ 	.word	0x00000000
.L_362:


//--------------------- .nv.info._ZN7cutlass13device_kernelIN5flash19enable_sm80_to_sm89INS1_16FlashAttnFwdSm80INS1_25CollectiveMainloopFwdSm80ILi8ELi1ELb0EN4cute5tupleIJNS5_1CILi128EEENS7_ILi64EEENS7_ILi256EEEEEELi256ENS_6half_tEfNS_4arch4Sm80ELb0ELb1ELb0ELb1ELb0ELb0ELb1ELb0EEENS1_21CollectiveEpilogueFwdINS6_IJS8_SA_S9_EEENS6_IJNS7_ILi1EEESI_SI_EEESC_SE_Li256ELb1ELb1ELb0ELb0EEENS1_19SingleTileSchedulerILb1ELb0ELb1ELi128EEEEEEEEEvNT_6ParamsE --------------------------
	.section	.nv.info._ZN7cutlass13device_kernelIN5flash19enable_sm80_to_sm89INS1_16FlashAttnFwdSm80INS1_25CollectiveMainloopFwdSm80ILi8ELi1ELb0EN4cute5tupleIJNS5_1CILi128EEENS7_ILi64EEENS7_ILi256EEEEEELi256ENS_6half_tEfNS_4arch4Sm80ELb0ELb1ELb0ELb1ELb0ELb0ELb1ELb0EEENS1_21CollectiveEpilogueFwdINS6_IJS8_SA_S9_EEENS6_IJNS7_ILi1EEESI_SI_EEESC_SE_Li256ELb1ELb1ELb0ELb0EEENS1_19SingleTileSchedulerILb1ELb0ELb1ELi128EEEEEEEEEvNT_6ParamsE,"",@"SHT_CUDA_INFO"
	.sectionflags	@""
	.align	4


	//----- nvinfo : EIATTR_CUDA_API_VERSION
	.align		4
        /*0000*/ 	.byte	0x04, 0x37
        /*0002*/ 	.short	(.L_364 - .L_363)
.L_363:
        /*0004*/ 	.word	0x00000082


	//----- nvinfo : EIATTR_SW2861232_WAR
	.align		4
.L_364:
        /*0008*/ 	.byte	0x01, 0x35
	.zero		2


	//----- nvinfo : EIATTR_PARAM_CBANK
	.align		4
        /*000c*/ 	.byte	0x04, 0x0a
        /*000e*/ 	.short	(.L_366 - .L_365)
	.align		4
.L_365:
        /*0010*/ 	.word	index@(.nv.constant0._ZN7cutlass13device_kernelIN5flash19enable_sm80_to_sm89INS1_16FlashAttnFwdSm80INS1_25CollectiveMainloopFwdSm80ILi8ELi1ELb0EN4cute5tupleIJNS5_1CILi128EEENS7_ILi64EEENS7_ILi256EEEEEELi256ENS_6half_tEfNS_4arch4Sm80ELb0ELb1ELb0ELb1ELb0ELb0ELb1ELb0EEENS1_21CollectiveEpilogueFwdINS6_IJS8_SA_S9_EEENS6_IJNS7_ILi1EEESI_SI_EEESC_SE_Li256ELb1ELb1ELb0ELb0EEENS1_19SingleTileSchedulerILb1ELb0ELb1ELi128EEEEEEEEEvNT_6ParamsE)
        /*0014*/ 	.short	0x0160
        /*0016*/ 	.short	0x0418


	//----- nvinfo : EIATTR_CBANK_PARAM_SIZE
	.align		4
.L_366:
        /*0018*/ 	.byte	0x03, 0x19
        /*001a*/ 	.short	0x0418


	//----- nvinfo : EIATTR_KPARAM_INFO
	.align		4
        /*001c*/ 	.byte	0x04, 0x17
        /*001e*/ 	.short	(.L_368 - .L_367)
.L_367:
        /*0020*/ 	.word	0x00000000
        /*0024*/ 	.short	0x0000
        /*0026*/ 	.short	0x0000
        /*0028*/ 	.byte	0x00, 0xf0, 0x61, 0x10


	//----- nvinfo : EIATTR_MAXREG_COUNT
	.align		4
.L_368:
        /*002c*/ 	.byte	0x03, 0x1b
        /*002e*/ 	.short	0x00ff


	//----- nvinfo : EIATTR_NUM_BARRIERS
	.align		4
        /*0030*/ 	.byte	0x02, 0x4c
        /*0032*/ 	.byte	0x02
	.zero		1


	//----- nvinfo : EIATTR_ANNOTATIONS
	.align		4
        /*0034*/ 	.byte	0x04, 0x55
        /*0036*/ 	.short	(.L_370 - .L_369)


	//   ....[0]....
.L_369:
        /* <DEDUP_REMOVED lines=9> */


	//----- nvinfo : EIATTR_MERCURY_ISA_VERSION
	.align		4
.L_370:
        /*00b8*/ 	.byte	0x03, 0x5f
        /*00ba*/ 	.short	0x0000


	//----- nvinfo : EIATTR_COOP_GROUP_MASK_REGIDS
	.align		4
        /*00bc*/ 	.byte	0x04, 0x29
        /*00be*/ 	.short	(.L_372 - .L_371)


	//   ....[0]....
.L_371:
        /*00c0*/ 	.word	0xffffffff


	//   ....[1]....
        /*00c4*/ 	.word	0xffffffff


	//   ....[2]....
        /*00c8*/ 	.word	0xffffffff


	//   ....[3]....
        /*00cc*/ 	.word	0xffffffff


	//   ....[4]....
        /*00d0*/ 	.word	0xffffffff


	//   ....[5]....
        /*00d4*/ 	.word	0xffffffff


	//   ....[6]....
        /*00d8*/ 	.word	0xffffffff


	//   ....[7]....
        /*00dc*/ 	.word	0xffffffff


	//   ....[8]....
        /*00e0*/ 	.word	0xffffffff


	//   ....[9]....
        /*00e4*/ 	.word	0xffffffff


	//   ....[10]....
        /*00e8*/ 	.word	0xffffffff


	//   ....[11]....
        /*00ec*/ 	.word	0xffffffff


	//   ....[12]....
        /*00f0*/ 	.word	0xffffffff


	//   ....[13]....
        /*00f4*/ 	.word	0xffffffff


	//   ....[14]....
        /*00f8*/ 	.word	0xffffffff


	//   ....[15]....
        /*00fc*/ 	.word	0xffffffff


	//   ....[16]....
        /*0100*/ 	.word	0xffffffff


	//   ....[17]....
        /*0104*/ 	.word	0xffffffff


	//   ....[18]....
        /*0108*/ 	.word	0xffffffff


	//   ....[19]....
        /*010c*/ 	.word	0xffffffff


	//   ....[20]....
        /*0110*/ 	.word	0xffffffff


	//   ....[21]....
        /*0114*/ 	.word	0xffffffff


	//   ....[22]....
        /*0118*/ 	.word	0xffffffff


	//   ....[23]....
        /*011c*/ 	.word	0xffffffff


	//   ....[24]....
        /*0120*/ 	.word	0xffffffff


	//   ....[25]....
        /*0124*/ 	.word	0xffffffff


	//   ....[26]....
        /*0128*/ 	.word	0xffffffff


	//   ....[27]....
        /*012c*/ 	.word	0xffffffff


	//   ....[28]....
        /*0130*/ 	.word	0xffffffff


	//   ....[29]....
        /*0134*/ 	.word	0xffffffff


	//   ....[30]....
        /*0138*/ 	.word	0xffffffff


	//   ....[31]....
        /*013c*/ 	.word	0xffffffff


	//   ....[32]....
        /*0140*/ 	.word	0xffffffff


	//   ....[33]....
        /*0144*/ 	.word	0xffffffff


	//   ....[34]....
        /*0148*/ 	.word	0xffffffff


	//   ....[35]....
        /*014c*/ 	.word	0xffffffff


	//   ....[36]....
        /*0150*/ 	.word	0xffffffff


	//   ....[37]....
        /*0154*/ 	.word	0xffffffff


	//   ....[38]....
        /*0158*/ 	.word	0xffffffff


	//   ....[39]....
        /*015c*/ 	.word	0xffffffff


	//   ....[40]....
        /*0160*/ 	.word	0xffffffff


	//   ....[41]....
        /*0164*/ 	.word	0xffffffff


	//   ....[42]....
        /*0168*/ 	.word	0xffffffff


	//   ....[43]....
        /*016c*/ 	.word	0xffffffff


	//   ....[44]....
        /*0170*/ 	.word	0xffffffff


	//   ....[45]....
        /*0174*/ 	.word	0xffffffff


	//   ....[46]....
        /*0178*/ 	.word	0xffffffff


	//   ....[47]....
        /*017c*/ 	.word	0xffffffff


	//   ....[48]....
        /*0180*/ 	.word	0xffffffff


	//   ....[49]....
        /*0184*/ 	.word	0xffffffff


	//   ....[50]....
        /*0188*/ 	.word	0xffffffff


	//   ....[51]....
        /*018c*/ 	.word	0xffffffff


	//   ....[52]....
        /*0190*/ 	.word	0xffffffff


	//   ....[53]....
        /*0194*/ 	.word	0xffffffff


	//   ....[54]....
        /*0198*/ 	.word	0xffffffff


	//----- nvinfo : EIATTR_COOP_GROUP_INSTR_OFFSETS
	.align		4
.L_372:
        /*019c*/ 	.byte	0x04, 0x28
        /*019e*/ 	.short	(.L_374 - .L_373)


	//   ....[0]....
.L_373:
        /*01a0*/ 	.word	0x00000090


	//   ....[1]....
        /*01a4*/ 	.word	0x00001410


	//   ....[2]....
        /*01a8*/ 	.word	0x00001450


	//   ....[3]....
        /*01ac*/ 	.word	0x00001930


	//   ....[4]....
        /*01b0*/ 	.word	0x00001960


	//   ....[5]....
        /*01b4*/ 	.word	0x00001b60


	//   ....[6]....
        /*01b8*/ 	.word	0x00001b90


	//   ....[7]....
        /*01bc*/ 	.word	0x00001d80


	//   ....[8]....
        /*01c0*/ 	.word	0x00001dc0


	//   ....[9]....
        /*01c4*/ 	.word	0x00003970


	//   ....[10]....
        /*01c8*/ 	.word	0x00003b70


	//   ....[11]....
        /*01cc*/ 	.word	0x00004640


	//   ....[12]....
        /*01d0*/ 	.word	0x00004720


	//   ....[13]....
        /*01d4*/ 	.word	0x00004730


	//   ....[14]....
        /*01d8*/ 	.word	0x00004760


	//   ....[15]....
        /*01dc*/ 	.word	0x000077d0


	//   ....[16]....
        /*01e0*/ 	.word	0x00007af0


	//   ....[17]....
        /*01e4*/ 	.word	0x00008400


	//   ....[18]....
        /*01e8*/ 	.word	0x00008690


	//   ....[19]....
        /*01ec*/ 	.word	0x000086c0


	//   ....[20]....
        /*01f0*/ 	.word	0x00008730


	//   ....[21]....
        /*01f4*/ 	.word	0x0000c200


	//   ....[22]....
        /*01f8*/ 	.word	0x0000c260


	//   ....[23]....
        /*01fc*/ 	.word	0x0000c2e0


	//   ....[24]....
        /*0200*/ 	.word	0x0000c320


	//   ....[25]....
        /*0204*/ 	.word	0x0000f960


	//   ....[26]....
        /*0208*/ 	.word	0x0000fd10


	//   ....[27]....
        /*020c*/ 	.word	0x000106c0


	//   ....[28]....
        /*0210*/ 	.word	0x00010890


	//   ....[29]....
        /*0214*/ 	.word	0x000108a0


	//   ....[30]....
        /*0218*/ 	.word	0x000108c0


	//   ....[31]....
        /*021c*/ 	.word	0x000124e0


	//   ....[32]....
        /*0220*/ 	.word	0x00012510


	//   ....[33]....
        /*0224*/ 	.word	0x00012550


	//   ....[34]....
        /*0228*/ 	.word	0x00012560


	//   ....[35]....
        /*022c*/ 	.word	0x00013e70


	//   ....[36]....
        /*0230*/ 	.word	0x00013ec0


	//   ....[37]....
        /*0234*/ 	.word	0x00013f30


	//   ....[38]....
        /*0238*/ 	.word	0x00013f70


	//   ....[39]....
        /*023c*/ 	.word	0x00014170


	//   ....[40]....
        /*0240*/ 	.word	0x00014180


	//   ....[41]....
        /*0244*/ 	.word	0x00014380


	//   ....[42]....
        /*0248*/ 	.word	0x000143b0


	//   ....[43]....
        /*024c*/ 	.word	0x00014570


	//   ....[44]....
        /*0250*/ 	.word	0x000145a0


	//   ....[45]....
        /*0254*/ 	.word	0x00014760


	//   ....[46]....
        /*0258*/ 	.word	0x00014780


	//   ....[47]....
        /*025c*/ 	.word	0x00015010


	//   ....[48]....
        /*0260*/ 	.word	0x00015030


	//   ....[49]....
        /*0264*/ 	.word	0x000151c0


	//   ....[50]....
        /*0268*/ 	.word	0x000151f0


	//   ....[51]....
        /*026c*/ 	.word	0x00015380


	//   ....[52]....
        /*0270*/ 	.word	0x000153b0


	//   ....[53]....
        /*0274*/ 	.word	0x00015540


	//   ....[54]....
        /*0278*/ 	.word	0x00015560


	//----- nvinfo : EIATTR_EXIT_INSTR_OFFSETS
	.align		4
.L_374:
        /*027c*/ 	.byte	0x04, 0x1c
        /*027e*/ 	.short	(.L_376 - .L_375)


	//   ....[0]....
.L_375:
        /*0280*/ 	.word	0x00000320


	//   ....[1]....
        /*0284*/ 	.word	0x00014790


	//   ....[2]....
        /*0288*/ 	.word	0x000148d0


	//   ....[3]....
        /*028c*/ 	.word	0x00014930


	//   ....[4]....
        /*0290*/ 	.word	0x00015570


	//   ....[5]....
        /*0294*/ 	.word	0x00015680


	//   ....[6]....
        /*0298*/ 	.word	0x000156e0


	//----- nvinfo : EIATTR_CTAIDZ_USED
	.align		4
.L_376:
        /*029c*/ 	.byte	0x01, 0x04
	.zero		2


	//----- nvinfo : EIATTR_MAX_THREADS
	.align		4
        /*02a0*/ 	.byte	0x04, 0x05
        /*02a2*/ 	.short	(.L_378 - .L_377)
.L_377:
        /*02a4*/ 	.word	0x00000100
        /*02a8*/ 	.word	0x00000001
        /*02ac*/ 	.word	0x00000001


	//----- nvinfo : EIATTR_CRS_STACK_SIZE
	.align		4
.L_378:
        /*02b0*/ 	.byte	0x04, 0x1e
        /*02b2*/ 	.short	(.L_380 - .L_379)
.L_379:
        /*02b4*/ 	.word	0x00000000
.L_380:


//--------------------- .nv.info._ZN7cutlass13device_kernelIN5flash19enable_sm80_to_sm89INS1_16FlashAttnFwdSm80INS1_25CollectiveMainloopFwdSm80ILi8ELi1ELb0EN4cute5tupleIJNS5_1CILi128EEENS7_ILi48EEENS7_ILi256EEEEEELi256ENS_6half_tEfNS_4arch4Sm80ELb0ELb1ELb0ELb1ELb0ELb1ELb1ELb0EEENS1_21CollectiveEpilogueFwdINS6_IJS8_SA_S9_EEENS6_IJNS7_ILi1EEESI_SI_EEESC_SE_Li256ELb1ELb1ELb0ELb0EEENS1_19SingleTileSchedulerILb1ELb0ELb1ELi128EEEEEEEEEvNT_6ParamsE --------------------------
	.section	.nv.info._ZN7cutlass13device_kernelIN5flash19enable_sm80_to_sm89INS1_16FlashAttnFwdSm80INS1_25CollectiveMainloopFwdSm80ILi8ELi1ELb0EN4cute5tupleIJNS5_1CILi128EEENS7_ILi48EEENS7_ILi256EEEEEELi256ENS_6half_tEfNS_4arch4Sm80ELb0ELb1ELb0ELb1ELb0ELb1ELb1ELb0EEENS1_21CollectiveEpilogueFwdINS6_IJS8_SA_S9_EEENS6_IJNS7_ILi1EEESI_SI_EEESC_SE_Li256ELb1ELb1ELb0ELb0EEENS1_19SingleTileSchedulerILb1ELb0ELb1ELi128EEEEEEEEEvNT_6ParamsE,"",@"SHT_CUDA_INFO"
	.sectionflags	@""
	.align	4


	//----- nvinfo : EIATTR_CUDA_API_VERSION
	.align		4
        /*0000*/ 	.byte	0x04, 0x37
        /*0002*/ 	.short	(.L_382 - .L_381)
.L_381:
        /*0004*/ 	.word	0x00000082


	//----- nvinfo : EIATTR_SW2861232_WAR
	.align		4
.L_382:
        /*0008*/ 	.byte	0x01, 0x35
	.zero		2


	//----- nvinfo : EIATTR_PARAM_CBANK
	.align		4
        /*000c*/ 	.byte	0x04, 0x0a
        /*000e*/ 	.short	(.L_384 - .L_383)
	.align		4
.L_383:
        /*0010*/ 	.word	index@(.nv.constant0._ZN7cutlass13device_kernelIN5flash19enable_sm80_to_sm89INS1_16FlashAttnFwdSm80INS1_25CollectiveMainloopFwdSm80ILi8ELi1ELb0EN4cute5tupleIJNS5_1CILi128EEENS7_ILi48EEENS7_ILi256EEEEEELi256ENS_6half_tEfNS_4arch4Sm80ELb0ELb1ELb0ELb1ELb0ELb1ELb1ELb0EEENS1_21CollectiveEpilogueFwdINS6_IJS8_SA_S9_EEENS6_IJNS7_ILi1EEESI_SI_EEESC_SE_Li256ELb1ELb1ELb0ELb0EEENS1_19SingleTileSchedulerILb1ELb0ELb1ELi128EEEEEEEEEvNT_6ParamsE)
        /*0014*/ 	.short	0x0160
        /*0016*/ 	.short	0x0418


	//----- nvinfo : EIATTR_CBANK_PARAM_SIZE
	.align		4
.L_384:
        /*0018*/ 	.byte	0x03, 0x19
        /*001a*/ 	.short	0x0418


	//----- nvinfo : EIATTR_KPARAM_INFO
	.align		4
        /*001c*/ 	.byte	0x04, 0x17
        /*001e*/ 	.short	(.L_386 - .L_385)
.L_385:
        /*0020*/ 	.word	0x00000000
        /*0024*/ 	.short	0x0000
        /*0026*/ 	.short	0x0000
        /*0028*/ 	.byte	0x00, 0xf0, 0x61, 0x10


	//----- nvinfo : EIATTR_MAXREG_COUNT
	.align		4
.L_386:
        /*002c*/ 	.byte	0x03, 0x1b
        /*002e*/ 	.short	0x00ff


	//----- nvinfo : EIATTR_NUM_BARRIERS
	.align		4
        /*0030*/ 	.byte	0x02, 0x4c
        /*0032*/ 	.byte	0x02
	.zero		1


	//----- nvinfo : EIATTR_MERCURY_ISA_VERSION
	.align		4
        /*0034*/ 	.byte	0x03, 0x5f
        /*0036*/ 	.short	0x0000


	//----- nvinfo : EIATTR_INT_WARP_WIDE_INSTR_OFFSETS
	.align		4
        /*0038*/ 	.byte	0x04, 0x31
        /*003a*/ 	.short	(.L_388 - .L_387)


	//   ....[0]....
.L_387:
        /*003c*/ 	.word	0x00016d30


	//   ....[1]....
        /*0040*/ 	.word	0x0001a9a0


	//   ....[2]....
        /*0044*/ 	.word	0x0001d640


	//----- nvinfo : EIATTR_COOP_GROUP_MASK_REGIDS
	.align		4
.L_388:
        /*0048*/ 	.byte	0x04, 0x29
        /*004a*/ 	.short	(.L_390 - .L_389)


	//   ....[0]....
.L_389:
        /*004c*/ 	.word	0xffffffff


	//   ....[1]....
        /*0050*/ 	.word	0xffffffff


	//   ....[2]....
        /*0054*/ 	.word	0xffffffff


	//   ....[3]....
        /*0058*/ 	.word	0xffffffff


	//   ....[4]....
        /*005c*/ 	.word	0xffffffff


	//   ....[5]....
        /*0060*/ 	.word	0xffffffff


	//   ....[6]....
        /*0064*/ 	.word	0xffffffff


	//   ....[7]....
        /*0068*/ 	.word	0xffffffff


	//   ....[8]....
        /*006c*/ 	.word	0xffffffff


	//   ....[9]....
        /*0070*/ 	.word	0xffffffff


	//   ....[10]....
        /*0074*/ 	.word	0xffffffff


	//   ....[11]....
        /*0078*/ 	.word	0xffffffff


	//   ....[12]....
        /*007c*/ 	.word	0xffffffff


	//   ....[13]....
        /*0080*/ 	.word	0xffffffff


	//   ....[14]....
        /*0084*/ 	.word	0xffffffff


	//   ....[15]....
        /*0088*/ 	.word	0xffffffff


	//   ....[16]....
        /*008c*/ 	.word	0xffffffff


	//   ....[17]....
        /*0090*/ 	.word	0xffffffff


	//   ....[18]....
        /*0094*/ 	.word	0xffffffff


	//   ....[19]....
        /*0098*/ 	.word	0xffffffff


	//   ....[20]....
        /*009c*/ 	.word	0xffffffff


	//   ....[21]....
        /*00a0*/ 	.word	0xffffffff


	//   ....[22]....
        /*00a4*/ 	.word	0xffffffff


	//   ....[23]....
        /*00a8*/ 	.word	0xffffffff


	//   ....[24]....
        /*00ac*/ 	.word	0xffffffff


	//   ....[25]....
        /*00b0*/ 	.word	0xffffffff


	//   ....[26]....
        /*00b4*/ 	.word	0xffffffff


	//   ....[27]....
        /*00b8*/ 	.word	0xffffffff


	//   ....[28]....
        /*00bc*/ 	.word	0xffffffff


	//   ....[29]....
        /*00c0*/ 	.word	0xffffffff


	//   ....[30]....
        /*00c4*/ 	.word	0xffffffff


	//   ....[31]....
        /*00c8*/ 	.word	0xffffffff


	//   ....[32]....
        /*00cc*/ 	.word	0xffffffff


	//   ....[33]....
        /*00d0*/ 	.word	0xffffffff


	//   ....[34]....
        /*00d4*/ 	.word	0xffffffff


	//   ....[35]....
        /*00d8*/ 	.word	0xffffffff


	//   ....[36]....
        /*00dc*/ 	.word	0xffffffff


	//   ....[37]....
        /*00e0*/ 	.word	0xffffffff


	//   ....[38]....
        /*00e4*/ 	.word	0xffffffff


	//   ....[39]....
        /*00e8*/ 	.word	0xffffffff


	//   ....[40]....
        /*00ec*/ 	.word	0xffffffff


	//   ....[41]....
        /*00f0*/ 	.word	0xffffffff


	//   ....[42]....
        /*00f4*/ 	.word	0xffffffff


	//   ....[43]....
        /*00f8*/ 	.word	0xffffffff


	//   ....[44]....
        /*00fc*/ 	.word	0xffffffff


	//   ....[45]....
        /*0100*/ 	.word	0xffffffff


	//   ....[46]....
        /*0104*/ 	.word	0xffffffff


	//   ....[47]....
        /*0108*/ 	.word	0xffffffff


	//   ....[48]....
        /*010c*/ 	.word	0xffffffff


	//   ....[49]....
        /*0110*/ 	.word	0xffffffff


	//   ....[50]....
        /*0114*/ 	.word	0xffffffff


	//   ....[51]....
        /*0118*/ 	.word	0xffffffff


	//   ....[52]....
        /*011c*/ 	.word	0xffffffff


	//   ....[53]....
        /*0120*/ 	.word	0xffffffff


	//   ....[54]....
        /*0124*/ 	.word	0xffffffff


	//   ....[55]....
        /*0128*/ 	.word	0xffffffff


	//   ....[56]....
        /*012c*/ 	.word	0xffffffff


	//   ....[57]....
        /*0130*/ 	.word	0xffffffff


	//   ....[58]....
        /*0134*/ 	.word	0xffffffff


	//   ....[59]....
        /*0138*/ 	.word	0xffffffff


	//   ....[60]....
        /*013c*/ 	.word	0xffffffff


	//   ....[61]....
        /*0140*/ 	.word	0xffffffff


	//   ....[62]....
        /*0144*/ 	.word	0xffffffff


	//   ....[63]....
        /*0148*/ 	.word	0xffffffff


	//   ....[64]....
        /*014c*/ 	.word	0xffffffff


	//   ....[65]....
        /*0150*/ 	.word	0xffffffff


	//   ....[66]....
        /*0154*/ 	.word	0xffffffff


	//   ....[67]....
        /*0158*/ 	.word	0xffffffff


	//   ....[68]....
        /*015c*/ 	.word	0xffffffff


	//   ....[69]....
        /*0160*/ 	.word	0xffffffff


	//   ....[70]....
        /*0164*/ 	.word	0xffffffff


	//   ....[71]....
        /*0168*/ 	.word	0xffffffff


	//   ....[72]....
        /*016c*/ 	.word	0xffffffff


	//   ....[73]....
        /*0170*/ 	.word	0xffffffff


	//   ....[74]....
        /*0174*/ 	.word	0xffffffff


	//   ....[75]....
        /*0178*/ 	.word	0xffffffff


	//   ....[76]....
        /*017c*/ 	.word	0xffffffff


	//   ....[77]....
        /*0180*/ 	.word	0xffffffff


	//   ....[78]....
        /*0184*/ 	.word	0xffffffff


	//   ....[79]....
        /*0188*/ 	.word	0xffffffff


	//   ....[80]....
        /*018c*/ 	.word	0xffffffff


	//   ....[81]....
        /*0190*/ 	.word	0xffffffff


	//   ....[82]....
        /*0194*/ 	.word	0xffffffff


	//   ....[83]....
        /*0198*/ 	.word	0xffffffff


	//   ....[84]....
        /*019c*/ 	.word	0xffffffff


	//   ....[85]....
        /*01a0*/ 	.word	0xffffffff


	//   ....[86]....
        /*01a4*/ 	.word	0xffffffff


	//----- nvinfo : EIATTR_COOP_GROUP_INSTR_OFFSETS
	.align		4
.L_390:
        /*01a8*/ 	.byte	0x04, 0x28
        /*01aa*/ 	.short	(.L_392 - .L_391)


	//   ....[0]....
.L_391:
        /*01ac*/ 	.word	0x00000090


	//   ....[1]....
        /*01b0*/ 	.word	0x00008c20


	//   ....[2]....
        /*01b4*/ 	.word	0x00008c60


	//   ....[3]....
        /*01b8*/ 	.word	0x00008e60


	//   ....[4]....
        /*01bc*/ 	.word	0x00008ea0


	//   ....[5]....
        /*01c0*/ 	.word	0x000092f0


	//   ....[6]....
        /*01c4*/ 	.word	0x00009320


	//   ....[7]....
        /*01c8*/ 	.word	0x00009520


	//   ....[8]....
        /*01cc*/ 	.word	0x00009560


	//   ....[9]....
        /*01d0*/ 	.word	0x00009d30


	//   ....[10]....
        /*01d4*/ 	.word	0x00009d50


	//   ....[11]....
        /*01d8*/ 	.word	0x00009d70


	//   ....[12]....
        /*01dc*/ 	.word	0x00009d80


	//   ....[13]....
        /*01e0*/ 	.word	0x0000a150


	//   ....[14]....
        /*01e4*/ 	.word	0x0000a1a0


	//   ....[15]....
        /*01e8*/ 	.word	0x0000a1e0


	//   ....[16]....
        /*01ec*/ 	.word	0x0000a220


	//   ....[17]....
        /*01f0*/ 	.word	0x0000a560


	//   ....[18]....
        /*01f4*/ 	.word	0x0000a600


	//   ....[19]....
        /*01f8*/ 	.word	0x0000a680


	//   ....[20]....
        /*01fc*/ 	.word	0x0000a6f0


	//   ....[21]....
        /*0200*/ 	.word	0x0000aa70


	//   ....[22]....
        /*0204*/ 	.word	0x0000ab10


	//   ....[23]....
        /*0208*/ 	.word	0x0000ab90


	//   ....[24]....
        /*020c*/ 	.word	0x0000ac00


	//   ....[25]....
        /*0210*/ 	.word	0x0000e230


	//   ....[26]....
        /*0214*/ 	.word	0x0000e250


	//   ....[27]....
        /*0218*/ 	.word	0x0000e270


	//   ....[28]....
        /*021c*/ 	.word	0x0000e280


	//   ....[29]....
        /*0220*/ 	.word	0x0000e480


	//   ....[30]....
        /*0224*/ 	.word	0x0000e520


	//   ....[31]....
        /*0228*/ 	.word	0x0000e570


	//   ....[32]....
        /*022c*/ 	.word	0x0000e5e0


	//   ....[33]....
        /*0230*/ 	.word	0x0000e880


	//   ....[34]....
        /*0234*/ 	.word	0x0000e920


	//   ....[35]....
        /*0238*/ 	.word	0x0000e9a0


	//   ....[36]....
        /*023c*/ 	.word	0x0000ea10


	//   ....[37]....
        /*0240*/ 	.word	0x0000eca0


	//   ....[38]....
        /*0244*/ 	.word	0x0000ed40


	//   ....[39]....
        /*0248*/ 	.word	0x0000ed90


	//   ....[40]....
        /*024c*/ 	.word	0x0000ee00


	//   ....[41]....
        /*0250*/ 	.word	0x00013c90


	//   ....[42]....
        /*0254*/ 	.word	0x00013eb0


	//   ....[43]....
        /*0258*/ 	.word	0x00014be0


	//   ....[44]....
        /*025c*/ 	.word	0x00014c00


	//   ....[45]....
        /*0260*/ 	.word	0x00014c20


	//   ....[46]....
        /*0264*/ 	.word	0x00014c40


	//   ....[47]....
        /*0268*/ 	.word	0x00017000


	//   ....[48]....
        /*026c*/ 	.word	0x000173e0


	//   ....[49]....
        /*0270*/ 	.word	0x00017bd0


	//   ....[50]....
        /*0274*/ 	.word	0x00017dc0


	//   ....[51]....
        /*0278*/ 	.word	0x00017df0


	//   ....[52]....
        /*027c*/ 	.word	0x00017e60


	//   ....[53]....
        /*0280*/ 	.word	0x0001ada0


	//   ....[54]....
        /*0284*/ 	.word	0x0001adc0


	//   ....[55]....
        /*0288*/ 	.word	0x0001ae00


	//   ....[56]....
        /*028c*/ 	.word	0x0001ae10


	//   ....[57]....
        /*0290*/ 	.word	0x0001d910


	//   ....[58]....
        /*0294*/ 	.word	0x0001ddc0


	//   ....[59]....
        /*0298*/ 	.word	0x0001e6b0


	//   ....[60]....
        /*029c*/ 	.word	0x0001e6d0


	//   ....[61]....
        /*02a0*/ 	.word	0x0001e700


	//   ....[62]....
        /*02a4*/ 	.word	0x0001e710


	//   ....[63]....
        /*02a8*/ 	.word	0x0001fea0


	//   ....[64]....
        /*02ac*/ 	.word	0x0001fed0


	//   ....[65]....
        /*02b0*/ 	.word	0x0001ff20


	//   ....[66]....
        /*02b4*/ 	.word	0x0001ff30


	//   ....[67]....
        /*02b8*/ 	.word	0x000219a0


	//   ....[68]....
        /*02bc*/ 	.word	0x000219e0


	//   ....[69]....
        /*02c0*/ 	.word	0x00021a10


	//   ....[70]....
        /*02c4*/ 	.word	0x00021a40


	//   ....[71]....
        /*02c8*/ 	.word	0x00021c80


	//   ....[72]....
        /*02cc*/ 	.word	0x00021c90


	//   ....[73]....
        /*02d0*/ 	.word	0x00021e90


	//   ....[74]....
        /*02d4*/ 	.word	0x00021ec0


	//   ....[75]....
        /*02d8*/ 	.word	0x00022080


	//   ....[76]....
        /*02dc*/ 	.word	0x000220b0


	//   ....[77]....
        /*02e0*/ 	.word	0x00022270


	//   ....[78]....
        /*02e4*/ 	.word	0x00022290


	//   ....[79]....
        /*02e8*/ 	.word	0x00022c40


	//   ....[80]....
        /*02ec*/ 	.word	0x00022c60


	//   ....[81]....
        /*02f0*/ 	.word	0x00022df0


	//   ....[82]....
        /*02f4*/ 	.word	0x00022e20


	//   ....[83]....
        /*02f8*/ 	.word	0x00022fb0


	//   ....[84]....
        /*02fc*/ 	.word	0x00022fe0


	//   ....[85]....
        /*0300*/ 	.word	0x00023170


	//   ....[86]....
        /*0304*/ 	.word	0x00023190


	//----- nvinfo : EIATTR_EXIT_INSTR_OFFSETS
	.align		4
.L_392:
        /*0308*/ 	.byte	0x04, 0x1c
        /*030a*/ 	.short	(.L_394 - .L_393)


	//   ....[0]....
.L_393:
        /*030c*/ 	.word	0x00000440


	//   ....[1]....
        /*0310*/ 	.word	0x000222a0


	//   ....[2]....
        /*0314*/ 	.word	0x000223e0


	//   ....[3]....
        /*0318*/ 	.word	0x00022440


	//   ....[4]....
        /*031c*/ 	.word	0x000231a0


	//   ....[5]....
        /*0320*/ 	.word	0x000232b0


	//   ....[6]....
        /*0324*/ 	.word	0x00023310


	//----- nvinfo : EIATTR_CTAIDZ_USED
	.align		4
.L_394:
        /*0328*/ 	.byte	0x01, 0x04
	.zero		2


	//----- nvinfo : EIATTR_MAX_THREADS
	.align		4
        /*032c*/ 	.byte	0x04, 0x05
        /*032e*/ 	.short	(.L_396 - .L_395)
.L_395:
        /*0330*/ 	.word	0x00000100
        /*0334*/ 	.word	0x00000001
        /*0338*/ 	.word	0x00000001


	//----- nvinfo : EIATTR_CRS_STACK_SIZE
	.align		4
.L_396:
        /*033c*/ 	.byte	0x04, 0x1e
        /*033e*/ 	.short	(.L_398 - .L_397)
.L_397:
        /*0340*/ 	.word	0x00000000
.L_398:


//--------------------- .nv.info._ZN7cutlass13device_kernelIN5flash19enable_sm80_to_sm89INS1_16FlashAttnFwdSm80INS1_25CollectiveMainloopFwdSm80ILi8ELi1ELb0EN4cute5tupleIJNS5_1CILi128EEENS7_ILi96EEENS7_ILi256EEEEEELi256ENS_6half_tEfNS_4arch4Sm80ELb1ELb0ELb0ELb0ELb0ELb0ELb1ELb0EEENS1_21CollectiveEpilogueFwdINS6_IJS8_SA_S9_EEENS6_IJNS7_ILi1EEESI_SI_EEESC_SE_Li256ELb0ELb1ELb0ELb0EEENS1_30DynamicPersistentTileSchedulerILi256ELi256ELb0ELb1ELb0EEEEEEEEEvNT_6ParamsE --------------------------
	.section	.nv.info._ZN7cutlass13device_kernelIN5flash19enable_sm80_to_sm89INS1_16FlashAttnFwdSm80INS1_25CollectiveMainloopFwdSm80ILi8ELi1ELb0EN4cute5tupleIJNS5_1CILi128EEENS7_ILi96EEENS7_ILi256EEEEEELi256ENS_6half_tEfNS_4arch4Sm80ELb1ELb0ELb0ELb0ELb0ELb0ELb1ELb0EEENS1_21CollectiveEpilogueFwdINS6_IJS8_SA_S9_EEENS6_IJNS7_ILi1EEESI_SI_EEESC_SE_Li256ELb0ELb1ELb0ELb0EEENS1_30DynamicPersistentTileSchedulerILi256ELi256ELb0ELb1ELb0EEEEEEEEEvNT_6ParamsE,"",@"SHT_CUDA_INFO"
	.sectionflags	@""
	.align	4


	//----- nvinfo : EIATTR_CUDA_API_VERSION
	.align		4
        /*0000*/ 	.byte	0x04, 0x37
        /*0002*/ 	.short	(.L_400 - .L_399)
.L_399:
        /*0004*/ 	.word	0x00000082


	//----- nvinfo : EIATTR_SW2861232_WAR
	.align		4
.L_400:
        /*0008*/ 	.byte	0x01, 0x35
	.zero		2


	//----- nvinfo : EIATTR_PARAM_CBANK
	.align		4
        /*000c*/ 	.byte	0x04, 0x0a
        /*000e*/ 	.short	(.L_402 - .L_401)
	.align		4
.L_401:
        /*0010*/ 	.word	index@(.nv.constant0._ZN7cutlass13device_kernelIN5flash19enable_sm80_to_sm89INS1_16FlashAttnFwdSm80INS1_25CollectiveMainloopFwdSm80ILi8ELi1ELb0EN4cute5tupleIJNS5_1CILi128EEENS7_ILi96EEENS7_ILi256EEEEEELi256ENS_6half_tEfNS_4arch4Sm80ELb1ELb0ELb0ELb0ELb0ELb0ELb1ELb0EEENS1_21CollectiveEpilogueFwdINS6_IJS8_SA_S9_EEENS6_IJNS7_ILi1EEESI_SI_EEESC_SE_Li256ELb0ELb1ELb0ELb0EEENS1_30DynamicPersistentTileSchedulerILi256ELi256ELb0ELb1ELb0EEEEEEEEEvNT_6ParamsE)
        /*0014*/ 	.short	0x0160
        /*0016*/ 	.short	0x0428


	//----- nvinfo : EIATTR_CBANK_PARAM_SIZE
	.align		4
.L_402:
        /*0018*/ 	.byte	0x03, 0x19
        /*001a*/ 	.short	0x0428


	//----- nvinfo : EIATTR_KPARAM_INFO
	.align		4
        /*001c*/ 	.byte	0x04, 0x17
        /*001e*/ 	.short	(.L_404 - .L_403)
.L_403:
        /*0020*/ 	.word	0x00000000
        /*0024*/ 	.short	0x0000
        /*0026*/ 	.short	0x0000
        /*0028*/ 	.byte	0x00, 0xf0, 0xa1, 0x10


	//----- nvinfo : EIATTR_MAXREG_COUNT
	.align		4
.L_404:
        /*002c*/ 	.byte	0x03, 0x1b
        /*002e*/ 	.short	0x00ff


	//----- nvinfo : EIATTR_NUM_BARRIERS
	.align		4
        /*0030*/ 	.byte	0x02, 0x4c
        /*0032*/ 	.byte	0x06
	.zero		1


	//----- nvinfo : EIATTR_ANNOTATIONS
	.align		4
        /*0034*/ 	.byte	0x04, 0x55
        /*0036*/ 	.short	(.L_406 - .L_405)


	//   ....[0]....
.L_405:
        /* <DEDUP_REMOVED lines=90> */


	//----- nvinfo : EIATTR_MERCURY_ISA_VERSION
	.align		4
.L_406:
        /*05c0*/ 	.byte	0x03, 0x5f
        /*05c2*/ 	.short	0x0000


	//----- nvinfo : EIATTR_INT_WARP_WIDE_INSTR_OFFSETS
	.align		4
        /*05c4*/ 	.byte	0x04, 0x31
        /*05c6*/ 	.short	(.L_408 - .L_407)


	//   ....[0]....
.L_407:
        /*05c8*/ 	.word	0x00011510


	//   ....[1]....
        /*05cc*/ 	.word	0x00011590


	//----- nvinfo : EIATTR_COOP_GROUP_MASK_REGIDS
	.align		4
.L_408:
        /*05d0*/ 	.byte	0x04, 0x29
        /*05d2*/ 	.short	(.L_410 - .L_409)


	//   ....[0]....
.L_409:
        /*05d4*/ 	.word	0xffffffff


	//   ....[1]....
        /*05d8*/ 	.word	0xffffffff


	//   ....[2]....
        /*05dc*/ 	.word	0xffffffff


	//   ....[3]....
        /*05e0*/ 	.word	0xffffffff


	//   ....[4]....
        /*05e4*/ 	.word	0xffffffff


	//   ....[5]....
        /*05e8*/ 	.word	0xffffffff


	//   ....[6]....
        /*05ec*/ 	.word	0xffffffff


	//   ....[7]....
        /*05f0*/ 	.word	0xffffffff


	//   ....[8]....
        /*05f4*/ 	.word	0xffffffff


	//   ....[9]....
        /*05f8*/ 	.word	0xffffffff


	//   ....[10]....
        /*05fc*/ 	.word	0xffffffff


	//   ....[11]....
        /*0600*/ 	.word	0xffffffff


	//   ....[12]....
        /*0604*/ 	.word	0xffffffff


	//   ....[13]....
        /*0608*/ 	.word	0xffffffff


	//   ....[14]....
        /*060c*/ 	.word	0xffffffff


	//   ....[15]....
        /*0610*/ 	.word	0xffffffff


	//   ....[16]....
        /*0614*/ 	.word	0xffffffff


	//   ....[17]....
        /*0618*/ 	.word	0xffffffff


	//   ....[18]....
        /*061c*/ 	.word	0xffffffff


	//   ....[19]....
        /*0620*/ 	.word	0xffffffff


	//   ....[20]....
        /*0624*/ 	.word	0xffffffff


	//   ....[21]....
        /*0628*/ 	.word	0xffffffff


	//   ....[22]....
        /*062c*/ 	.word	0xffffffff


	//   ....[23]....
        /*0630*/ 	.word	0xffffffff


	//   ....[24]....
        /*0634*/ 	.word	0xffffffff


	//   ....[25]....
        /*0638*/ 	.word	0xffffffff


	//   ....[26]....
        /*063c*/ 	.word	0xffffffff


	//   ....[27]....
        /*0640*/ 	.word	0xffffffff


	//   ....[28]....
        /*0644*/ 	.word	0xffffffff


	//   ....[29]....
        /*0648*/ 	.word	0xffffffff


	//   ....[30]....
        /*064c*/ 	.word	0xffffffff


	//   ....[31]....
        /*0650*/ 	.word	0xffffffff


	//   ....[32]....
        /*0654*/ 	.word	0xffffffff


	//   ....[33]....
        /*0658*/ 	.word	0xffffffff


	//   ....[34]....
        /*065c*/ 	.word	0xffffffff


	//   ....[35]....
        /*0660*/ 	.word	0xffffffff


	//   ....[36]....
        /*0664*/ 	.word	0xffffffff


	//   ....[37]....
        /*0668*/ 	.word	0xffffffff


	//   ....[38]....
        /*066c*/ 	.word	0xffffffff


	//   ....[39]....
        /*0670*/ 	.word	0xffffffff


	//   ....[40]....
        /*0674*/ 	.word	0xffffffff


	//   ....[41]....
        /*0678*/ 	.word	0xffffffff


	//   ....[42]....
        /*067c*/ 	.word	0xffffffff


	//   ....[43]....
        /*0680*/ 	.word	0xffffffff


	//   ....[44]....
        /*0684*/ 	.word	0xffffffff


	//   ....[45]....
        /*0688*/ 	.word	0xffffffff


	//   ....[46]....
        /*068c*/ 	.word	0xffffffff


	//   ....[47]....
        /*0690*/ 	.word	0xffffffff


	//   ....[48]....
        /*0694*/ 	.word	0xffffffff


	//   ....[49]....
        /*0698*/ 	.word	0xffffffff


	//   ....[50]....
        /*069c*/ 	.word	0xffffffff


	//   ....[51]....
        /*06a0*/ 	.word	0xffffffff


	//   ....[52]....
        /*06a4*/ 	.word	0xffffffff


	//   ....[53]....
        /*06a8*/ 	.word	0xffffffff


	//   ....[54]....
        /*06ac*/ 	.word	0xffffffff


	//   ....[55]....
        /*06b0*/ 	.word	0xffffffff


	//   ....[56]....
        /*06b4*/ 	.word	0xffffffff


	//   ....[57]....
        /*06b8*/ 	.word	0xffffffff


	//   ....[58]....
        /*06bc*/ 	.word	0xffffffff


	//   ....[59]....
        /*06c0*/ 	.word	0xffffffff


	//   ....[60]....
        /*06c4*/ 	.word	0xffffffff


	//   ....[61]....
        /*06c8*/ 	.word	0xffffffff


	//   ....[62]....
        /*06cc*/ 	.word	0xffffffff


	//   ....[63]....
        /*06d0*/ 	.word	0xffffffff


	//   ....[64]....
        /*06d4*/ 	.word	0xffffffff


	//   ....[65]....
        /*06d8*/ 	.word	0xffffffff


	//   ....[66]....
        /*06dc*/ 	.word	0xffffffff


	//   ....[67]....
        /*06e0*/ 	.word	0xffffffff


	//   ....[68]....
        /*06e4*/ 	.word	0xffffffff


	//   ....[69]....
        /*06e8*/ 	.word	0xffffffff


	//   ....[70]....
        /*06ec*/ 	.word	0xffffffff


	//   ....[71]....
        /*06f0*/ 	.word	0xffffffff


	//   ....[72]....
        /*06f4*/ 	.word	0xffffffff


	//----- nvinfo : EIATTR_COOP_GROUP_INSTR_OFFSETS
	.align		4
.L_410:
        /*06f8*/ 	.byte	0x04, 0x28
        /*06fa*/ 	.short	(.L_412 - .L_411)


	//   ....[0]....
.L_411:
        /*06fc*/ 	.word	0x00000050


	//   ....[1]....
        /*0700*/ 	.word	0x00000060


	//   ....[2]....
        /*0704*/ 	.word	0x00001aa0


	//   ....[3]....
        /*0708*/ 	.word	0x00001ac0


	//   ....[4]....
        /*070c*/ 	.word	0x00001cb0


	//   ....[5]....
        /*0710*/ 	.word	0x00001cc0


	//   ....[6]....
        /*0714*/ 	.word	0x00001ea0


	//   ....[7]....
        /*0718*/ 	.word	0x00001ec0


	//   ....[8]....
        /*071c*/ 	.word	0x000020a0


	//   ....[9]....
        /*0720*/ 	.word	0x000020b0


	//   ....[10]....
        /*0724*/ 	.word	0x000040e0


	//   ....[11]....
        /*0728*/ 	.word	0x00004100


	//   ....[12]....
        /*072c*/ 	.word	0x000049b0


	//   ....[13]....
        /*0730*/ 	.word	0x00004b00


	//   ....[14]....
        /*0734*/ 	.word	0x00004b10


	//   ....[15]....
        /*0738*/ 	.word	0x00004b60


	//   ....[16]....
        /*073c*/ 	.word	0x00008230


	//   ....[17]....
        /*0740*/ 	.word	0x00008240


	//   ....[18]....
        /*0744*/ 	.word	0x00009bc0


	//   ....[19]....
        /*0748*/ 	.word	0x00009bd0


	//   ....[20]....
        /*074c*/ 	.word	0x00009c00


	//   ....[21]....
        /*0750*/ 	.word	0x00009c20


	//   ....[22]....
        /*0754*/ 	.word	0x0000e170


	//   ....[23]....
        /*0758*/ 	.word	0x0000e1c0


	//   ....[24]....
        /*075c*/ 	.word	0x0000e1e0


	//   ....[25]....
        /*0760*/ 	.word	0x0000e200


	//   ....[26]....
        /*0764*/ 	.word	0x00010ac0


	//   ....[27]....
        /*0768*/ 	.word	0x00010b10


	//   ....[28]....
        /*076c*/ 	.word	0x00010b30


	//   ....[29]....
        /*0770*/ 	.word	0x00010b50


	//   ....[30]....
        /*0774*/ 	.word	0x00011f60


	//   ....[31]....
        /*0778*/ 	.word	0x000122f0


	//   ....[32]....
        /*077c*/ 	.word	0x00012320


	//   ....[33]....
        /*0780*/ 	.word	0x00012340


	//   ....[34]....
        /*0784*/ 	.word	0x00012370


	//   ....[35]....
        /*0788*/ 	.word	0x000125f0


	//   ....[36]....
        /*078c*/ 	.word	0x00012610


	//   ....[37]....
        /*0790*/ 	.word	0x00012790


	//   ....[38]....
        /*0794*/ 	.word	0x000127c0


	//   ....[39]....
        /*0798*/ 	.word	0x00012900


	//   ....[40]....
        /*079c*/ 	.word	0x00012930


	//   ....[41]....
        /*07a0*/ 	.word	0x00012a60


	//   ....[42]....
        /*07a4*/ 	.word	0x00012a70


	//   ....[43]....
        /*07a8*/ 	.word	0x00013080


	//   ....[44]....
        /*07ac*/ 	.word	0x000130a0


	//   ....[45]....
        /*07b0*/ 	.word	0x00013290


	//   ....[46]....
        /*07b4*/ 	.word	0x000132a0


	//   ....[47]....
        /*07b8*/ 	.word	0x00013480


	//   ....[48]....
        /*07bc*/ 	.word	0x000134a0


	//   ....[49]....
        /*07c0*/ 	.word	0x00013680


	//   ....[50]....
        /*07c4*/ 	.word	0x00013690


	//   ....[51]....
        /*07c8*/ 	.word	0x000138d0


	//   ....[52]....
        /*07cc*/ 	.word	0x000139e0


	//   ....[53]....
        /*07d0*/ 	.word	0x00013a50


	//   ....[54]....
        /*07d4*/ 	.word	0x00013ab0


	//   ....[55]....
        /*07d8*/ 	.word	0x00013b10


	//   ....[56]....
        /*07dc*/ 	.word	0x00013b70


	//   ....[57]....
        /*07e0*/ 	.word	0x00013be0


	//   ....[58]....
        /*07e4*/ 	.word	0x00013c40


	//   ....[59]....
        /*07e8*/ 	.word	0x00013ca0


	//   ....[60]....
        /*07ec*/ 	.word	0x00013cf0


	//   ....[61]....
        /*07f0*/ 	.word	0x00013d50


	//   ....[62]....
        /*07f4*/ 	.word	0x00013da0


	//   ....[63]....
        /*07f8*/ 	.word	0x00013df0


	//   ....[64]....
        /*07fc*/ 	.word	0x00013e60


	//   ....[65]....
        /*0800*/ 	.word	0x00013ed0


	//   ....[66]....
        /*0804*/ 	.word	0x00013f30


	//   ....[67]....
        /*0808*/ 	.word	0x00013f90


	//   ....[68]....
        /*080c*/ 	.word	0x00013ff0


	//   ....[69]....
        /*0810*/ 	.word	0x00014060


	//   ....[70]....
        /*0814*/ 	.word	0x000140c0


	//   ....[71]....
        /*0818*/ 	.word	0x00014120


	//   ....[72]....
        /*081c*/ 	.word	0x00014180


	//----- nvinfo : EIATTR_EXIT_INSTR_OFFSETS
	.align		4
.L_412:
        /*0820*/ 	.byte	0x04, 0x1c
        /*0822*/ 	.short	(.L_414 - .L_413)


	//   ....[0]....
.L_413:
        /*0824*/ 	.word	0x000000b0


	//   ....[1]....
        /*0828*/ 	.word	0x00013990


	//----- nvinfo : EIATTR_MAX_THREADS
	.align		4
.L_414:
        /*082c*/ 	.byte	0x04, 0x05
        /*082e*/ 	.short	(.L_416 - .L_415)
.L_415:
        /*0830*/ 	.word	0x00000100
        /*0834*/ 	.word	0x00000001
        /*0838*/ 	.word	0x00000001


	//----- nvinfo : EIATTR_CRS_STACK_SIZE
	.align		4
.L_416:
        /*083c*/ 	.byte	0x04, 0x1e
        /*083e*/ 	.short	(.L_418 - .L_417)
.L_417:
        /*0840*/ 	.word	0x00000000
.L_418:


//--------------------- .nv.info._ZN7cutlass13device_kernelIN5flash19enable_sm80_to_sm89INS1_16FlashAttnFwdSm80INS1_25CollectiveMainloopFwdSm80ILi8ELi1ELb0EN4cute5tupleIJNS5_1CILi128EEENS7_ILi96EEENS7_ILi256EEEEEELi256ENS_6half_tEfNS_4arch4Sm80ELb1ELb0ELb0ELb1ELb0ELb0ELb1ELb0EEENS1_21CollectiveEpilogueFwdINS6_IJS8_SA_S9_EEENS6_IJNS7_ILi1EEESI_SI_EEESC_SE_Li256ELb1ELb1ELb0ELb0EEENS1_19SingleTileSchedulerILb1ELb0ELb1ELi128EEEEEEEEEvNT_6ParamsE --------------------------
	.section	.nv.info._ZN7cutlass13device_kernelIN5flash19enable_sm80_to_sm89INS1_16FlashAttnFwdSm80INS1_25CollectiveMainloopFwdSm80ILi8ELi1ELb0EN4cute5tupleIJNS5_1CILi128EEENS7_ILi96EEENS7_ILi256EEEEEELi256ENS_6half_tEfNS_4arch4Sm80ELb1ELb0ELb0ELb1ELb0ELb0ELb1ELb0EEENS1_21CollectiveEpilogueFwdINS6_IJS8_SA_S9_EEENS6_IJNS7_ILi1EEESI_SI_EEESC_SE_Li256ELb1ELb1ELb0ELb0EEENS1_19SingleTileSchedulerILb1ELb0ELb1ELi128EEEEEEEEEvNT_6ParamsE,"",@"SHT_CUDA_INFO"
	.sectionflags	@""
	.align	4


	//----- nvinfo : EIATTR_CUDA_API_VERSION
	.align		4
        /*0000*/ 	.byte	0x04, 0x37
        /*0002*/ 	.short	(.L_420 - .L_419)
.L_419:
        /*0004*/ 	.word	0x00000082


	//----- nvinfo : EIATTR_SW2861232_WAR
	.align		4
.L_420:
        /*0008*/ 	.byte	0x01, 0x35
	.zero		2


	//----- nvinfo : EIATTR_PARAM_CBANK
	.align		4
        /*000c*/ 	.byte	0x04, 0x0a
        /*000e*/ 	.short	(.L_422 - .L_421)
	.align		4
.L_421:
        /*0010*/ 	.word	index@(.nv.constant0._ZN7cutlass13device_kernelIN5flash19enable_sm80_to_sm89INS1_16FlashAttnFwdSm80INS1_25CollectiveMainloopFwdSm80ILi8ELi1ELb0EN4cute5tupleIJNS5_1CILi128EEENS7_ILi96EEENS7_ILi256EEEEEELi256ENS_6half_tEfNS_4arch4Sm80ELb1ELb0ELb0ELb1ELb0ELb0ELb1ELb0EEENS1_21CollectiveEpilogueFwdINS6_IJS8_SA_S9_EEENS6_IJNS7_ILi1EEESI_SI_EEESC_SE_Li256ELb1ELb1ELb0ELb0EEENS1_19SingleTileSchedulerILb1ELb0ELb1ELi128EEEEEEEEEvNT_6ParamsE)
        /*0014*/ 	.short	0x0160
        /*0016*/ 	.short	0x0418


	//----- nvinfo : EIATTR_CBANK_PARAM_SIZE
	.align		4
.L_422:
        /*0018*/ 	.byte	0x03, 0x19
        /*001a*/ 	.short	0x0418


	//----- nvinfo : EIATTR_KPARAM_INFO
	.align		4
        /*001c*/ 	.byte	0x04, 0x17
        /*001e*/ 	.short	(.L_424 - .L_423)
.L_423:
        /*0020*/ 	.word	0x00000000
        /*0024*/ 	.short	0x0000
        /*0026*/ 	.short	0x0000
        /*0028*/ 	.byte	0x00, 0xf0, 0x61, 0x10


	//----- nvinfo : EIATTR_MAXREG_COUNT
	.align		4
.L_424:
        /*002c*/ 	.byte	0x03, 0x1b
        /*002e*/ 	.short	0x00ff


	//----- nvinfo : EIATTR_NUM_BARRIERS
	.align		4
        /*0030*/ 	.byte	0x02, 0x4c
        /*0032*/ 	.byte	0x02
	.zero		1


	//----- nvinfo : EIATTR_ANNOTATIONS
	.align		4
        /*0034*/ 	.byte	0x04, 0x55
        /*0036*/ 	.short	(.L_426 - .L_425)


	//   ....[0]....
.L_425:
        /* <DEDUP_REMOVED lines=27> */


	//----- nvinfo : EIATTR_MERCURY_ISA_VERSION
	.align		4
.L_426:
        /*01d8*/ 	.byte	0x03, 0x5f
        /*01da*/ 	.short	0x0000


	//----- nvinfo : EIATTR_COOP_GROUP_MASK_REGIDS
	.align		4
        /*01dc*/ 	.byte	0x04, 0x29
        /*01de*/ 	.short	(.L_428 - .L_427)


	//   ....[0]....
.L_427:
        /*01e0*/ 	.word	0xffffffff


	//   ....[1]....
        /*01e4*/ 	.word	0xffffffff


	//   ....[2]....
        /*01e8*/ 	.word	0xffffffff


	//   ....[3]....
        /*01ec*/ 	.word	0xffffffff


	//   ....[4]....
        /*01f0*/ 	.word	0xffffffff


	//   ....[5]....
        /*01f4*/ 	.word	0xffffffff


	//   ....[6]....
        /*01f8*/ 	.word	0xffffffff


	//   ....[7]....
        /*01fc*/ 	.word	0xffffffff


	//   ....[8]....
        /*0200*/ 	.word	0xffffffff


	//   ....[9]....
        /*0204*/ 	.word	0xffffffff


	//   ....[10]....
        /*0208*/ 	.word	0xffffffff


	//   ....[11]....
        /*020c*/ 	.word	0xffffffff


	//   ....[12]....
        /*0210*/ 	.word	0xffffffff


	//   ....[13]....
        /*0214*/ 	.word	0xffffffff


	//   ....[14]....
        /*0218*/ 	.word	0xffffffff


	//   ....[15]....
        /*021c*/ 	.word	0xffffffff


	//   ....[16]....
        /*0220*/ 	.word	0xffffffff


	//   ....[17]....
        /*0224*/ 	.word	0xffffffff


	//   ....[18]....
        /*0228*/ 	.word	0xffffffff


	//   ....[19]....
        /*022c*/ 	.word	0xffffffff


	//   ....[20]....
        /*0230*/ 	.word	0xffffffff


	//   ....[21]....
        /*0234*/ 	.word	0xffffffff


	//   ....[22]....
        /*0238*/ 	.word	0xffffffff


	//   ....[23]....
        /*023c*/ 	.word	0xffffffff


	//   ....[24]....
        /*0240*/ 	.word	0xffffffff


	//   ....[25]....
        /*0244*/ 	.word	0xffffffff


	//   ....[26]....
        /*0248*/ 	.word	0xffffffff


	//   ....[27]....
        /*024c*/ 	.word	0xffffffff


	//   ....[28]....
        /*0250*/ 	.word	0xffffffff


	//   ....[29]....
        /*0254*/ 	.word	0xffffffff


	//   ....[30]....
        /*0258*/ 	.word	0xffffffff


	//   ....[31]....
        /*025c*/ 	.word	0xffffffff


	//   ....[32]....
        /*0260*/ 	.word	0xffffffff


	//   ....[33]....
        /*0264*/ 	.word	0xffffffff


	//   ....[34]....
        /*0268*/ 	.word	0xffffffff


	//   ....[35]....
        /*026c*/ 	.word	0xffffffff


	//   ....[36]....
        /*0270*/ 	.word	0xffffffff


	//   ....[37]....
        /*0274*/ 	.word	0xffffffff


	//   ....[38]....
        /*0278*/ 	.word	0xffffffff


	//   ....[39]....
        /*027c*/ 	.word	0xffffffff


	//   ....[40]....
        /*0280*/ 	.word	0xffffffff


	//   ....[41]....
        /*0284*/ 	.word	0xffffffff


	//   ....[42]....
        /*0288*/ 	.word	0xffffffff


	//   ....[43]....
        /*028c*/ 	.word	0xffffffff


	//   ....[44]....
        /*0290*/ 	.word	0xffffffff


	//   ....[45]....
        /*0294*/ 	.word	0xffffffff


	//   ....[46]....
        /*0298*/ 	.word	0xffffffff


	//   ....[47]....
        /*029c*/ 	.word	0xffffffff


	//   ....[48]....
        /*02a0*/ 	.word	0xffffffff


	//----- nvinfo : EIATTR_COOP_GROUP_INSTR_OFFSETS
	.align		4
.L_428:
        /*02a4*/ 	.byte	0x04, 0x28
        /*02a6*/ 	.short	(.L_430 - .L_429)


	//   ....[0]....
.L_429:
        /*02a8*/ 	.word	0x00000090


	//   ....[1]....
        /*02ac*/ 	.word	0x00001270


	//   ....[2]....
        /*02b0*/ 	.word	0x000012e0


	//   ....[3]....
        /*02b4*/ 	.word	0x000015e0


	//   ....[4]....
        /*02b8*/ 	.word	0x00001660


	//   ....[5]....
        /*02bc*/ 	.word	0x00001930


	//   ....[6]....
        /*02c0*/ 	.word	0x00001960


	//   ....[7]....
        /*02c4*/ 	.word	0x00001b50


	//   ....[8]....
        /*02c8*/ 	.word	0x00001b90


	//   ....[9]....
        /*02cc*/ 	.word	0x000040a0


	//   ....[10]....
        /*02d0*/ 	.word	0x000040b0


	//   ....[11]....
        /*02d4*/ 	.word	0x000049f0


	//   ....[12]....
        /*02d8*/ 	.word	0x00004b10


	//   ....[13]....
        /*02dc*/ 	.word	0x00004b20


	//   ....[14]....
        /*02e0*/ 	.word	0x00004b70


	//   ....[15]....
        /*02e4*/ 	.word	0x00009720


	//   ....[16]....
        /*02e8*/ 	.word	0x00009730


	//   ....[17]....
        /*02ec*/ 	.word	0x0000a2d0


	//   ....[18]....
        /*02f0*/ 	.word	0x0000a340


	//   ....[19]....
        /*02f4*/ 	.word	0x0000a3b0


	//   ....[20]....
        /*02f8*/ 	.word	0x0000a450


	//   ....[21]....
        /*02fc*/ 	.word	0x0000ed50


	//   ....[22]....
        /*0300*/ 	.word	0x0000eda0


	//   ....[23]....
        /*0304*/ 	.word	0x0000edc0


	//   ....[24]....
        /*0308*/ 	.word	0x0000edf0


	//   ....[25]....
        /*030c*/ 	.word	0x00011680


	//   ....[26]....
        /*0310*/ 	.word	0x00011690


	//   ....[27]....
        /*0314*/ 	.word	0x000116c0


	//   ....[28]....
        /*0318*/ 	.word	0x000116e0


	//   ....[29]....
        /*031c*/ 	.word	0x00013070


	//   ....[30]....
        /*0320*/ 	.word	0x000130a0


	//   ....[31]....
        /*0324*/ 	.word	0x000130c0


	//   ....[32]....
        /*0328*/ 	.word	0x000130d0


	//   ....[33]....
        /*032c*/ 	.word	0x000132f0


	//   ....[34]....
        /*0330*/ 	.word	0x00013300


	//   ....[35]....
        /*0334*/ 	.word	0x00013500


	//   ....[36]....
        /*0338*/ 	.word	0x00013530


	//   ....[37]....
        /*033c*/ 	.word	0x000136f0


	//   ....[38]....
        /*0340*/ 	.word	0x00013720


	//   ....[39]....
        /*0344*/ 	.word	0x000138e0


	//   ....[40]....
        /*0348*/ 	.word	0x00013900


	//   ....[41]....
        /*034c*/ 	.word	0x00014170


	//   ....[42]....
        /*0350*/ 	.word	0x00014190


	//   ....[43]....
        /*0354*/ 	.word	0x00014350


	//   ....[44]....
        /*0358*/ 	.word	0x00014380


	//   ....[45]....
        /*035c*/ 	.word	0x00014510


	//   ....[46]....
        /*0360*/ 	.word	0x00014540


	//   ....[47]....
        /*0364*/ 	.word	0x000146d0


	//   ....[48]....
        /*0368*/ 	.word	0x000146f0


	//----- nvinfo : EIATTR_EXIT_INSTR_OFFSETS
	.align		4
.L_430:
        /*036c*/ 	.byte	0x04, 0x1c
        /*036e*/ 	.short	(.L_432 - .L_431)


	//   ....[0]....
.L_431:
        /*0370*/ 	.word	0x00000350


	//   ....[1]....
        /*0374*/ 	.word	0x00013910


	//   ....[2]....
        /*0378*/ 	.word	0x00013a50


	//   ....[3]....
        /*037c*/ 	.word	0x00013ab0


	//   ....[4]....
        /*0380*/ 	.word	0x00014700


	//   ....[5]....
        /*0384*/ 	.word	0x00014810


	//   ....[6]....
        /*0388*/ 	.word	0x00014870


	//----- nvinfo : EIATTR_CTAIDZ_USED
	.align		4
.L_432:
        /*038c*/ 	.byte	0x01, 0x04
	.zero		2


	//----- nvinfo : EIATTR_MAX_THREADS
	.align		4
        /*0390*/ 	.byte	0x04, 0x05
        /*0392*/ 	.short	(.L_434 - .L_433)
.L_433:
        /*0394*/ 	.word	0x00000100
        /*0398*/ 	.word	0x00000001
        /*039c*/ 	.word	0x00000001


	//----- nvinfo : EIATTR_CRS_STACK_SIZE
	.align		4
.L_434:
        /*03a0*/ 	.byte	0x04, 0x1e
        /*03a2*/ 	.short	(.L_436 - .L_435)
.L_435:
        /*03a4*/ 	.word	0x00000000
.L_436:


//--------------------- .nv.info._ZN7cutlass13device_kernelIN5flash19enable_sm80_to_sm89INS1_16FlashAttnFwdSm80INS1_25CollectiveMainloopFwdSm80ILi8ELi1ELb0EN4cute5tupleIJNS5_1CILi128EEENS7_ILi48EEENS7_ILi256EEEEEELi256ENS_6half_tEfNS_4arch4Sm80ELb1ELb0ELb0ELb1ELb0ELb1ELb1ELb0EEENS1_21CollectiveEpilogueFwdINS6_IJS8_SA_S9_EEENS6_IJNS7_ILi1EEESI_SI_EEESC_SE_Li256ELb1ELb1ELb0ELb0EEENS1_19SingleTileSchedulerILb1ELb0ELb1ELi128EEEEEEEEEvNT_6ParamsE --------------------------
	.section	.nv.info._ZN7cutlass13device_kernelIN5flash19enable_sm80_to_sm89INS1_16FlashAttnFwdSm80INS1_25CollectiveMainloopFwdSm80ILi8ELi1ELb0EN4cute5tupleIJNS5_1CILi128EEENS7_ILi48EEENS7_ILi256EEEEEELi256ENS_6half_tEfNS_4arch4Sm80ELb1ELb0ELb0ELb1ELb0ELb1ELb1ELb0EEENS1_21CollectiveEpilogueFwdINS6_IJS8_SA_S9_EEENS6_IJNS7_ILi1EEESI_SI_EEESC_SE_Li256ELb1ELb1ELb0ELb0EEENS1_19SingleTileSchedulerILb1ELb0ELb1ELi128EEEEEEEEEvNT_6ParamsE,"",@"SHT_CUDA_INFO"
	.sectionflags	@""
	.align	4


	//----- nvinfo : EIATTR_CUDA_API_VERSION
	.align		4
        /*0000*/ 	.byte	0x04, 0x37
        /*0002*/ 	.short	(.L_438 - .L_437)
.L_437:
        /*0004*/ 	.word	0x00000082


	//----- nvinfo : EIATTR_SW2861232_WAR
	.align		4
.L_438:
        /*0008*/ 	.byte	0x01, 0x35
	.zero		2


	//----- nvinfo : EIATTR_PARAM_CBANK
	.align		4
        /*000c*/ 	.byte	0x04, 0x0a
        /*000e*/ 	.short	(.L_440 - .L_439)
	.align		4
.L_439:
        /*0010*/ 	.word	index@(.nv.constant0._ZN7cutlass13device_kernelIN5flash19enable_sm80_to_sm89INS1_16FlashAttnFwdSm80INS1_25CollectiveMainloopFwdSm80ILi8ELi1ELb0EN4cute5tupleIJNS5_1CILi128EEENS7_ILi48EEENS7_ILi256EEEEEELi256ENS_6half_tEfNS_4arch4Sm80ELb1ELb0ELb0ELb1ELb0ELb1ELb1ELb0EEENS1_21CollectiveEpilogueFwdINS6_IJS8_SA_S9_EEENS6_IJNS7_ILi1EEESI_SI_EEESC_SE_Li256ELb1ELb1ELb0ELb0EEENS1_19SingleTileSchedulerILb1ELb0ELb1ELi128EEEEEEEEEvNT_6ParamsE)
        /*0014*/ 	.short	0x0160
        /*0016*/ 	.short	0x0418


	//----- nvinfo : EIATTR_CBANK_PARAM_SIZE
	.align		4
.L_440:
        /*0018*/ 	.byte	0x03, 0x19
        /*001a*/ 	.short	0x0418


	//----- nvinfo : EIATTR_KPARAM_INFO
	.align		4
        /*001c*/ 	.byte	0x04, 0x17
        /*001e*/ 	.short	(.L_442 - .L_441)
.L_441:
        /*0020*/ 	.word	0x00000000
        /*0024*/ 	.short	0x0000
        /*0026*/ 	.short	0x0000
        /*0028*/ 	.byte	0x00, 0xf0, 0x61, 0x10


	//----- nvinfo : EIATTR_MAXREG_COUNT
	.align		4
.L_442:
        /*002c*/ 	.byte	0x03, 0x1b
        /*002e*/ 	.short	0x00ff


	//----- nvinfo : EIATTR_NUM_BARRIERS
	.align		4
        /*0030*/ 	.byte	0x02, 0x4c
        /*0032*/ 	.byte	0x02
	.zero		1


	//----- nvinfo : EIATTR_MERCURY_ISA_VERSION
	.align		4
        /*0034*/ 	.byte	0x03, 0x5f
        /*0036*/ 	.short	0x0000


	//----- nvinfo : EIATTR_INT_WARP_WIDE_INSTR_OFFSETS
	.align		4
        /*0038*/ 	.byte	0x04, 0x31
        /*003a*/ 	.short	(.L_444 - .L_443)


	//   ....[0]....
.L_443:
        /*003c*/ 	.word	0x00015810


	//   ....[1]....
        /*0040*/ 	.word	0x00017af0


	//----- nvinfo : EIATTR_COOP_GROUP_MASK_REGIDS
	.align		4
.L_444:
        /*0044*/ 	.byte	0x04, 0x29
        /*0046*/ 	.short	(.L_446 - .L_445)


	//   ....[0]....
.L_445:
        /*0048*/ 	.word	0xffffffff


	//   ....[1]....
        /*004c*/ 	.word	0xffffffff


	//   ....[2]....
        /*0050*/ 	.word	0xffffffff


	//   ....[3]....
        /*0054*/ 	.word	0xffffffff


	//   ....[4]....
        /*0058*/ 	.word	0xffffffff


	//   ....[5]....
        /*005c*/ 	.word	0xffffffff


	//   ....[6]....
        /*0060*/ 	.word	0xffffffff


	//   ....[7]....
        /*0064*/ 	.word	0xffffffff


	//   ....[8]....
        /*0068*/ 	.word	0xffffffff


	//   ....[9]....
        /*006c*/ 	.word	0xffffffff


	//   ....[10]....
        /*0070*/ 	.word	0xffffffff


	//   ....[11]....
        /*0074*/ 	.word	0xffffffff


	//   ....[12]....
        /*0078*/ 	.word	0xffffffff


	//   ....[13]....
        /*007c*/ 	.word	0xffffffff


	//   ....[14]....
        /*0080*/ 	.word	0xffffffff


	//   ....[15]....
        /*0084*/ 	.word	0xffffffff


	//   ....[16]....
        /*0088*/ 	.word	0xffffffff


	//   ....[17]....
        /*008c*/ 	.word	0xffffffff


	//   ....[18]....
        /*0090*/ 	.word	0xffffffff


	//   ....[19]....
        /*0094*/ 	.word	0xffffffff


	//   ....[20]....
        /*0098*/ 	.word	0xffffffff


	//   ....[21]....
        /*009c*/ 	.word	0xffffffff


	//   ....[22]....
        /*00a0*/ 	.word	0xffffffff


	//   ....[23]....
        /*00a4*/ 	.word	0xffffffff


	//   ....[24]....
        /*00a8*/ 	.word	0xffffffff


	//   ....[25]....
        /*00ac*/ 	.word	0xffffffff


	//   ....[26]....
        /*00b0*/ 	.word	0xffffffff


	//   ....[27]....
        /*00b4*/ 	.word	0xffffffff


	//   ....[28]....
        /*00b8*/ 	.word	0xffffffff


	//   ....[29]....
        /*00bc*/ 	.word	0xffffffff


	//   ....[30]....
        /*00c0*/ 	.word	0xffffffff


	//   ....[31]....
        /*00c4*/ 	.word	0xffffffff


	//   ....[32]....
        /*00c8*/ 	.word	0xffffffff


	//   ....[33]....
        /*00cc*/ 	.word	0xffffffff


	//   ....[34]....
        /*00d0*/ 	.word	0xffffffff


	//   ....[35]....
        /*00d4*/ 	.word	0xffffffff


	//   ....[36]....
        /*00d8*/ 	.word	0xffffffff


	//   ....[37]....
        /*00dc*/ 	.word	0xffffffff


	//   ....[38]....
        /*00e0*/ 	.word	0xffffffff


	//   ....[39]....
        /*00e4*/ 	.word	0xffffffff


	//   ....[40]....
        /*00e8*/ 	.word	0xffffffff


	//   ....[41]....
        /*00ec*/ 	.word	0xffffffff


	//   ....[42]....
        /*00f0*/ 	.word	0xffffffff


	//   ....[43]....
        /*00f4*/ 	.word	0xffffffff


	//   ....[44]....
        /*00f8*/ 	.word	0xffffffff


	//   ....[45]....
        /*00fc*/ 	.word	0xffffffff


	//   ....[46]....
        /*0100*/ 	.word	0xffffffff


	//   ....[47]....
        /*0104*/ 	.word	0xffffffff


	//   ....[48]....
        /*0108*/ 	.word	0xffffffff


	//   ....[49]....
        /*010c*/ 	.word	0xffffffff


	//   ....[50]....
        /*0110*/ 	.word	0xffffffff


	//   ....[51]....
        /*0114*/ 	.word	0xffffffff


	//   ....[52]....
        /*0118*/ 	.word	0xffffffff


	//   ....[53]....
        /*011c*/ 	.word	0xffffffff


	//   ....[54]....
        /*0120*/ 	.word	0xffffffff


	//   ....[55]....
        /*0124*/ 	.word	0xffffffff


	//   ....[56]....
        /*0128*/ 	.word	0xffffffff


	//   ....[57]....
        /*012c*/ 	.word	0xffffffff


	//   ....[58]....
        /*0130*/ 	.word	0xffffffff


	//   ....[59]....
        /*0134*/ 	.word	0xffffffff


	//   ....[60]....
        /*0138*/ 	.word	0xffffffff


	//   ....[61]....
        /*013c*/ 	.word	0xffffffff


	//   ....[62]....
        /*0140*/ 	.word	0xffffffff


	//   ....[63]....
        /*0144*/ 	.word	0xffffffff


	//   ....[64]....
        /*0148*/ 	.word	0xffffffff


	//   ....[65]....
        /*014c*/ 	.word	0xffffffff


	//   ....[66]....
        /*0150*/ 	.word	0xffffffff


	//   ....[67]....
        /*0154*/ 	.word	0xffffffff


	//   ....[68]....
        /*0158*/ 	.word	0xffffffff


	//   ....[69]....
        /*015c*/ 	.word	0xffffffff


	//   ....[70]....
        /*0160*/ 	.word	0xffffffff


	//   ....[71]....
        /*0164*/ 	.word	0xffffffff


	//   ....[72]....
        /*0168*/ 	.word	0xffffffff


	//   ....[73]....
        /*016c*/ 	.word	0xffffffff


	//   ....[74]....
        /*0170*/ 	.word	0xffffffff


	//   ....[75]....
        /*0174*/ 	.word	0xffffffff


	//   ....[76]....
        /*0178*/ 	.word	0xffffffff


	//   ....[77]....
        /*017c*/ 	.word	0xffffffff


	//   ....[78]....
        /*0180*/ 	.word	0xffffffff


	//   ....[79]....
        /*0184*/ 	.word	0xffffffff


	//   ....[80]....
        /*0188*/ 	.word	0xffffffff


	//----- nvinfo : EIATTR_COOP_GROUP_INSTR_OFFSETS
	.align		4
.L_446:
        /*018c*/ 	.byte	0x04, 0x28
        /*018e*/ 	.short	(.L_448 - .L_447)


	//   ....[0]....
.L_447:
        /*0190*/ 	.word	0x00000070


	//   ....[1]....
        /*0194*/ 	.word	0x000080b0


	//   ....[2]....
        /*0198*/ 	.word	0x000080f0


	//   ....[3]....
        /*019c*/ 	.word	0x00008390


	//   ....[4]....
        /*01a0*/ 	.word	0x00008460


	//   ....[5]....
        /*01a4*/ 	.word	0x00008890


	//   ....[6]....
        /*01a8*/ 	.word	0x000088c0


	//   ....[7]....
        /*01ac*/ 	.word	0x00008ac0


	//   ....[8]....
        /*01b0*/ 	.word	0x00008b00


	//   ....[9]....
        /*01b4*/ 	.word	0x00009280


	//   ....[10]....
        /*01b8*/ 	.word	0x000092e0


	//   ....[11]....
        /*01bc*/ 	.word	0x00009300


	//   ....[12]....
        /*01c0*/ 	.word	0x00009310


	//   ....[13]....
        /*01c4*/ 	.word	0x000096e0


	//   ....[14]....
        /*01c8*/ 	.word	0x00009730


	//   ....[15]....
        /*01cc*/ 	.word	0x00009770


	//   ....[16]....
        /*01d0*/ 	.word	0x000097b0


	//   ....[17]....
        /*01d4*/ 	.word	0x00009af0


	//   ....[18]....
        /*01d8*/ 	.word	0x00009b90


	//   ....[19]....
        /*01dc*/ 	.word	0x00009c10


	//   ....[20]....
        /*01e0*/ 	.word	0x00009c80


	//   ....[21]....
        /*01e4*/ 	.word	0x0000a000


	//   ....[22]....
        /*01e8*/ 	.word	0x0000a0a0


	//   ....[23]....
        /*01ec*/ 	.word	0x0000a120


	//   ....[24]....
        /*01f0*/ 	.word	0x0000a190


	//   ....[25]....
        /*01f4*/ 	.word	0x0000d7b0


	//   ....[26]....
        /*01f8*/ 	.word	0x0000d7d0


	//   ....[27]....
        /*01fc*/ 	.word	0x0000d7f0


	//   ....[28]....
        /*0200*/ 	.word	0x0000d800


	//   ....[29]....
        /*0204*/ 	.word	0x0000da00


	//   ....[30]....
        /*0208*/ 	.word	0x0000daa0


	//   ....[31]....
        /*020c*/ 	.word	0x0000daf0


	//   ....[32]....
        /*0210*/ 	.word	0x0000db60


	//   ....[33]....
        /*0214*/ 	.word	0x0000de00


	//   ....[34]....
        /*0218*/ 	.word	0x0000dea0


	//   ....[35]....
        /*021c*/ 	.word	0x0000df20


	//   ....[36]....
        /*0220*/ 	.word	0x0000df90


	//   ....[37]....
        /*0224*/ 	.word	0x0000e220


	//   ....[38]....
        /*0228*/ 	.word	0x0000e2c0


	//   ....[39]....
        /*022c*/ 	.word	0x0000e310


	//   ....[40]....
        /*0230*/ 	.word	0x0000e380


	//   ....[41]....
        /*0234*/ 	.word	0x000132a0


	//   ....[42]....
        /*0238*/ 	.word	0x000132c0


	//   ....[43]....
        /*023c*/ 	.word	0x000138b0


	//   ....[44]....
        /*0240*/ 	.word	0x000138d0


	//   ....[45]....
        /*0244*/ 	.word	0x000138f0


	//   ....[46]....
        /*0248*/ 	.word	0x00013910


	//   ....[47]....
        /*024c*/ 	.word	0x00015ab0


	//   ....[48]....
        /*0250*/ 	.word	0x00015ac0


	//   ....[49]....
        /*0254*/ 	.word	0x00015f80


	//   ....[50]....
        /*0258*/ 	.word	0x00015fa0


	//   ....[51]....
        /*025c*/ 	.word	0x00015fc0


	//   ....[52]....
        /*0260*/ 	.word	0x00015fe0


	//   ....[53]....
        /*0264*/ 	.word	0x00018cb0


	//   ....[54]....
        /*0268*/ 	.word	0x00018cd0


	//   ....[55]....
        /*026c*/ 	.word	0x00018d10


	//   ....[56]....
        /*0270*/ 	.word	0x00018d20


	//   ....[57]....
        /*0274*/ 	.word	0x0001a3d0


	//   ....[58]....
        /*0278*/ 	.word	0x0001a400


	//   ....[59]....
        /*027c*/ 	.word	0x0001a450


	//   ....[60]....
        /*0280*/ 	.word	0x0001a460


	//   ....[61]....
        /*0284*/ 	.word	0x0001bf10


	//   ....[62]....
        /*0288*/ 	.word	0x0001bf60


	//   ....[63]....
        /*028c*/ 	.word	0x0001bf90


	//   ....[64]....
        /*0290*/ 	.word	0x0001bfc0


	//   ....[65]....
        /*0294*/ 	.word	0x0001c200


	//   ....[66]....
        /*0298*/ 	.word	0x0001c210


	//   ....[67]....
        /*029c*/ 	.word	0x0001c410


	//   ....[68]....
        /*02a0*/ 	.word	0x0001c440


	//   ....[69]....
        /*02a4*/ 	.word	0x0001c600


	//   ....[70]....
        /*02a8*/ 	.word	0x0001c630


	//   ....[71]....
        /*02ac*/ 	.word	0x0001c7f0


	//   ....[72]....
        /*02b0*/ 	.word	0x0001c810


	//   ....[73]....
        /*02b4*/ 	.word	0x0001d220


	//   ....[74]....
        /*02b8*/ 	.word	0x0001d240


	//   ....[75]....
        /*02bc*/ 	.word	0x0001d3d0


	//   ....[76]....
        /*02c0*/ 	.word	0x0001d400


	//   ....[77]....
        /*02c4*/ 	.word	0x0001d590


	//   ....[78]....
        /*02c8*/ 	.word	0x0001d5c0


	//   ....[79]....
        /*02cc*/ 	.word	0x0001d750


	//   ....[80]....
        /*02d0*/ 	.word	0x0001d770


	//----- nvinfo : EIATTR_EXIT_INSTR_OFFSETS
	.align		4
.L_448:
        /*02d4*/ 	.byte	0x04, 0x1c
        /*02d6*/ 	.short	(.L_450 - .L_449)


	//   ....[0]....
.L_449:
        /*02d8*/ 	.word	0x000003a0


	//   ....[1]....
        /*02dc*/ 	.word	0x0001c820


	//   ....[2]....
        /*02e0*/ 	.word	0x0001c960


	//   ....[3]....
        /*02e4*/ 	.word	0x0001c9c0


	//   ....[4]....
        /*02e8*/ 	.word	0x0001d780


	//   ....[5]....
        /*02ec*/ 	.word	0x0001d890


	//   ....[6]....
        /*02f0*/ 	.word	0x0001d8f0


	//----- nvinfo : EIATTR_CTAIDZ_USED
	.align		4
.L_450:
        /*02f4*/ 	.byte	0x01, 0x04
	.zero		2


	//----- nvinfo : EIATTR_MAX_THREADS
	.align		4
        /*02f8*/ 	.byte	0x04, 0x05
        /*02fa*/ 	.short	(.L_452 - .L_451)
.L_451:
        /*02fc*/ 	.word	0x00000100
        /*0300*/ 	.word	0x00000001
        /*0304*/ 	.word	0x00000001


	//----- nvinfo : EIATTR_CRS_STACK_SIZE
	.align		4
.L_452:
        /*0308*/ 	.byte	0x04, 0x1e
        /*030a*/ 	.short	(.L_454 - .L_453)
.L_453:
        /*030c*/ 	.word	0x00000000
.L_454:


//--------------------- .nv.callgraph             --------------------------
	.section	.nv.callgraph,"",@"SHT_CUDA_CALLGRAPH"
	.align	4
	.sectionentsize	8
	.align		4
        /*0000*/ 	.word	0x00000000
	.align		4
        /*0004*/ 	.word	0xffffffff
	.align		4
        /*0008*/ 	.word	0x00000000
	.align		4
        /*000c*/ 	.word	0xfffffffe
	.align		4
        /*0010*/ 	.word	0x00000000
	.align		4
        /*0014*/ 	.word	0xfffffffd
	.align		4
        /*0018*/ 	.word	0x00000000
	.align		4
        /*001c*/ 	.word	0xfffffffc


//--------------------- .nv.rel.action            --------------------------
	.section	.nv.rel.action,"",@"SHT_CUDA_RELOCINFO"
	.align	8
	.sectionentsize	8
        /*0000*/ 	.byte	0x73, 0x00, 0x00, 0x00, 0x00, 0x00, 0x00, 0x00, 0x00, 0x00, 0x00, 0x11, 0x25, 0x00, 0x05, 0x36


//--------------------- .nv.constant4             --------------------------
	.section	.nv.constant4,"a",@progbits
	.align	8
	.align		8
.nv.constant4:
        /*0000*/ 	.dword	_ZN66_INTERNAL_7fe396b5_30_flash_fwd_hdim256_fp16_sm80_cu_9afb97bd_37634cuda3std3__45__cpo5beginE
	.align		8
        /*0008*/ 	.dword	_ZN66_INTERNAL_7fe396b5_30_flash_fwd_hdim256_fp16_sm80_cu_9afb97bd_37634cuda3std3__45__cpo3endE
	.align		8
        /*0010*/ 	.dword	_ZN66_INTERNAL_7fe396b5_30_flash_fwd_hdim256_fp16_sm80_cu_9afb97bd_37634cuda3std3__45__cpo6cbeginE
	.align		8
        /*0018*/ 	.dword	_ZN66_INTERNAL_7fe396b5_30_flash_fwd_hdim256_fp16_sm80_cu_9afb97bd_37634cuda3std3__45__cpo4cendE
	.align		8
        /*0020*/ 	.dword	_ZN66_INTERNAL_7fe396b5_30_flash_fwd_hdim256_fp16_sm80_cu_9afb97bd_37634cuda3std3__468_GLOBAL__N__7fe396b5_30_flash_fwd_hdim256_fp16_sm80_cu_9afb97bd_37636ignoreE
	.align		8
        /*0028*/ 	.dword	_ZN66_INTERNAL_7fe396b5_30_flash_fwd_hdim256_fp16_sm80_cu_9afb97bd_37634cuda3std3__419piecewise_constructE
	.align		8
        /*0030*/ 	.dword	_ZN66_INTERNAL_7fe396b5_30_flash_fwd_hdim256_fp16_sm80_cu_9afb97bd_37634cuda3std3__48in_placeE
	.align		8
        /*0038*/ 	.dword	_ZN66_INTERNAL_7fe396b5_30_flash_fwd_hdim256_fp16_sm80_cu_9afb97bd_37634cuda3std6ranges3__45__cpo4swapE
	.align		8
        /*0040*/ 	.dword	_ZN66_INTERNAL_7fe396b5_30_flash_fwd_hdim256_fp16_sm80_cu_9afb97bd_37634cuda3std6ranges3__45__cpo9iter_moveE
	.align		8
        /*0048*/ 	.dword	_ZN66_INTERNAL_7fe396b5_30_flash_fwd_hdim256_fp16_sm80_cu_9afb97bd_37634cute7productE
	.align		8
        /*0050*/ 	.dword	_ZN66_INTERNAL_7fe396b5_30_flash_fwd_hdim256_fp16_sm80_cu_9afb97bd_37634cute1_E


//--------------------- .nv.constant0._ZN7cutlass13device_kernelIN5flash19enable_sm80_to_sm89INS1_16FlashAttnFwdSm80INS1_25CollectiveMainloopFwdSm80ILi8ELi1ELb1EN4cute5tupleIJNS5_1CILi128EEENS7_ILi64EEENS7_ILi256EEEEEELi256ENS_6half_tEfNS_4arch4Sm80ELb0ELb0ELb0ELb0ELb0ELb0ELb1ELb0EEENS1_21CollectiveEpilogueFwdINS6_IJS8_SA_S9_EEENS6_IJNS7_ILi1EEESI_SI_EEESC_SE_Li256ELb0ELb1ELb0ELb0EEENS1_19SingleTileSchedulerILb0ELb0ELb1ELi128EEEEEEEEEvNT_6ParamsE --------------------------
	.section	.nv.constant0._ZN7cutlass13device_kernelIN5flash19enable_sm80_to_sm89INS1_16FlashAttnFwdSm80INS1_25CollectiveMainloopFwdSm80ILi8ELi1ELb1EN4cute5tupleIJNS5_1CILi128EEENS7_ILi64EEENS7_ILi256EEEEEELi256ENS_6half_tEfNS_4arch4Sm80ELb0ELb0ELb0ELb0ELb0ELb0ELb1ELb0EEENS1_21CollectiveEpilogueFwdINS6_IJS8_SA_S9_EEENS6_IJNS7_ILi1EEESI_SI_EEESC_SE_Li256ELb0ELb1ELb0ELb0EEENS1_19SingleTileSchedulerILb0ELb0ELb1ELi128EEEEEEEEEvNT_6ParamsE,"a",@progbits
	.sectionflags	@""
	.align	4
.nv.constant0._ZN7cutlass13device_kernelIN5flash19enable_sm80_to_sm89INS1_16FlashAttnFwdSm80INS1_25CollectiveMainloopFwdSm80ILi8ELi1ELb1EN4cute5tupleIJNS5_1CILi128EEENS7_ILi64EEENS7_ILi256EEEEEELi256ENS_6half_tEfNS_4arch4Sm80ELb0ELb0ELb0ELb0ELb0ELb0ELb1ELb0EEENS1_21CollectiveEpilogueFwdINS6_IJS8_SA_S9_EEENS6_IJNS7_ILi1EEESI_SI_EEESC_SE_Li256ELb0ELb1ELb0ELb0EEENS1_19SingleTileSchedulerILb0ELb0ELb1ELi128EEEEEEEEEvNT_6ParamsE:
	.zero		1400


//--------------------- .nv.constant0._ZN7cutlass13device_kernelIN5flash19enable_sm80_to_sm89INS1_16FlashAttnFwdSm80INS1_25CollectiveMainloopFwdSm80ILi8ELi1ELb1EN4cute5tupleIJNS5_1CILi128EEENS7_ILi64EEENS7_ILi256EEEEEELi256ENS_6half_tEfNS_4arch4Sm80ELb0ELb0ELb0ELb1ELb0ELb0ELb1ELb0EEENS1_21CollectiveEpilogueFwdINS6_IJS8_SA_S9_EEENS6_IJNS7_ILi1EEESI_SI_EEESC_SE_Li256ELb1ELb1ELb0ELb0EEENS1_19SingleTileSchedulerILb1ELb0ELb1ELi128EEEEEEEEEvNT_6ParamsE --------------------------
	.section	.nv.constant0._ZN7cutlass13device_kernelIN5flash19enable_sm80_to_sm89INS1_16FlashAttnFwdSm80INS1_25CollectiveMainloopFwdSm80ILi8ELi1ELb1EN4cute5tupleIJNS5_1CILi128EEENS7_ILi64EEENS7_ILi256EEEEEELi256ENS_6half_tEfNS_4arch4Sm80ELb0ELb0ELb0ELb1ELb0ELb0ELb1ELb0EEENS1_21CollectiveEpilogueFwdINS6_IJS8_SA_S9_EEENS6_IJNS7_ILi1EEESI_SI_EEESC_SE_Li256ELb1ELb1ELb0ELb0EEENS1_19SingleTileSchedulerILb1ELb0ELb1ELi128EEEEEEEEEvNT_6ParamsE,"a",@progbits
	.sectionflags	@""
	.align	4
.nv.constant0._ZN7cutlass13device_kernelIN5flash19enable_sm80_to_sm89INS1_16FlashAttnFwdSm80INS1_25CollectiveMainloopFwdSm80ILi8ELi1ELb1EN4cute5tupleIJNS5_1CILi128EEENS7_ILi64EEENS7_ILi256EEEEEELi256ENS_6half_tEfNS_4arch4Sm80ELb0ELb0ELb0ELb1ELb0ELb0ELb1ELb0EEENS1_21CollectiveEpilogueFwdINS6_IJS8_SA_S9_EEENS6_IJNS7_ILi1EEESI_SI_EEESC_SE_Li256ELb1ELb1ELb0ELb0EEENS1_19SingleTileSchedulerILb1ELb0ELb1ELi128EEEEEEEEEvNT_6ParamsE:
	.zero		1400


//--------------------- .nv.constant0._ZN7cutlass13device_kernelIN5flash19enable_sm80_to_sm89INS1_16FlashAttnFwdSm80INS1_25CollectiveMainloopFwdSm80ILi8ELi1ELb0EN4cute5tupleIJNS5_1CILi128EEENS7_ILi32EEENS7_ILi256EEEEEELi256ENS_6half_tEfNS_4arch4Sm80ELb0ELb0ELb0ELb1ELb0ELb1ELb1ELb0EEENS1_21CollectiveEpilogueFwdINS6_IJS8_SA_S9_EEENS6_IJNS7_ILi1EEESI_SI_EEESC_SE_Li256ELb1ELb1ELb0ELb0EEENS1_19SingleTileSchedulerILb1ELb0ELb1ELi128EEEEEEEEEvNT_6ParamsE --------------------------
	.section	.nv.constant0._ZN7cutlass13device_kernelIN5flash19enable_sm80_to_sm89INS1_16FlashAttnFwdSm80INS1_25CollectiveMainloopFwdSm80ILi8ELi1ELb0EN4cute5tupleIJNS5_1CILi128EEENS7_ILi32EEENS7_ILi256EEEEEELi256ENS_6half_tEfNS_4arch4Sm80ELb0ELb0ELb0ELb1ELb0ELb1ELb1ELb0EEENS1_21CollectiveEpilogueFwdINS6_IJS8_SA_S9_EEENS6_IJNS7_ILi1EEESI_SI_EEESC_SE_Li256ELb1ELb1ELb0ELb0EEENS1_19SingleTileSchedulerILb1ELb0ELb1ELi128EEEEEEEEEvNT_6ParamsE,"a",@progbits
	.sectionflags	@""
	.align	4
.nv.constant0._ZN7cutlass13device_kernelIN5flash19enable_sm80_to_sm89INS1_16FlashAttnFwdSm80INS1_25CollectiveMainloopFwdSm80ILi8ELi1ELb0EN4cute5tupleIJNS5_1CILi128EEENS7_ILi32EEENS7_ILi256EEEEEELi256ENS_6half_tEfNS_4arch4Sm80ELb0ELb0ELb0ELb1ELb0ELb1ELb1ELb0EEENS1_21CollectiveEpilogueFwdINS6_IJS8_SA_S9_EEENS6_IJNS7_ILi1EEESI_SI_EEESC_SE_Li256ELb1ELb1ELb0ELb0EEENS1_19SingleTileSchedulerILb1ELb0ELb1ELi128EEEEEEEEEvNT_6ParamsE:
	.zero		1400


//--------------------- .nv.constant0._ZN7cutlass13device_kernelIN5flash19enable_sm80_to_sm89INS1_16FlashAttnFwdSm80INS1_25CollectiveMainloopFwdSm80ILi8ELi1ELb1EN4cute5tupleIJNS5_1CILi128EEENS7_ILi48EEENS7_ILi256EEEEEELi256ENS_6half_tEfNS_4arch4Sm80ELb0ELb1ELb0ELb0ELb0ELb0ELb1ELb0EEENS1_21CollectiveEpilogueFwdINS6_IJS8_SA_S9_EEENS6_IJNS7_ILi1EEESI_SI_EEESC_SE_Li256ELb0ELb1ELb0ELb0EEENS1_19SingleTileSchedulerILb0ELb0ELb1ELi128EEEEEEEEEvNT_6ParamsE --------------------------
	.section	.nv.constant0._ZN7cutlass13device_kernelIN5flash19enable_sm80_to_sm89INS1_16FlashAttnFwdSm80INS1_25CollectiveMainloopFwdSm80ILi8ELi1ELb1EN4cute5tupleIJNS5_1CILi128EEENS7_ILi48EEENS7_ILi256EEEEEELi256ENS_6half_tEfNS_4arch4Sm80ELb0ELb1ELb0ELb0ELb0ELb0ELb1ELb0EEENS1_21CollectiveEpilogueFwdINS6_IJS8_SA_S9_EEENS6_IJNS7_ILi1EEESI_SI_EEESC_SE_Li256ELb0ELb1ELb0ELb0EEENS1_19SingleTileSchedulerILb0ELb0ELb1ELi128EEEEEEEEEvNT_6ParamsE,"a",@progbits
	.sectionflags	@""
	.align	4
.nv.constant0._ZN7cutlass13device_kernelIN5flash19enable_sm80_to_sm89INS1_16FlashAttnFwdSm80INS1_25CollectiveMainloopFwdSm80ILi8ELi1ELb1EN4cute5tupleIJNS5_1CILi128EEENS7_ILi48EEENS7_ILi256EEEEEELi256ENS_6half_tEfNS_4arch4Sm80ELb0ELb1ELb0ELb0ELb0ELb0ELb1ELb0EEENS1_21CollectiveEpilogueFwdINS6_IJS8_SA_S9_EEENS6_IJNS7_ILi1EEESI_SI_EEESC_SE_Li256ELb0ELb1ELb0ELb0EEENS1_19SingleTileSchedulerILb0ELb0ELb1ELi128EEEEEEEEEvNT_6ParamsE:
	.zero		1400


//--------------------- .nv.constant0._ZN7cutlass13device_kernelIN5flash19enable_sm80_to_sm89INS1_16FlashAttnFwdSm80INS1_25CollectiveMainloopFwdSm80ILi8ELi1ELb1EN4cute5tupleIJNS5_1CILi128EEENS7_ILi48EEENS7_ILi256EEEEEELi256ENS_6half_tEfNS_4arch4Sm80ELb0ELb1ELb0ELb1ELb0ELb0ELb1ELb0EEENS1_21CollectiveEpilogueFwdINS6_IJS8_SA_S9_EEENS6_IJNS7_ILi1EEESI_SI_EEESC_SE_Li256ELb1ELb1ELb0ELb0EEENS1_19SingleTileSchedulerILb1ELb0ELb1ELi128EEEEEEEEEvNT_6ParamsE --------------------------
	.section	.nv.constant0._ZN7cutlass13device_kernelIN5flash19enable_sm80_to_sm89INS1_16FlashAttnFwdSm80INS1_25CollectiveMainloopFwdSm80ILi8ELi1ELb1EN4cute5tupleIJNS5_1CILi128EEENS7_ILi48EEENS7_ILi256EEEEEELi256ENS_6half_tEfNS_4arch4Sm80ELb0ELb1ELb0ELb1ELb0ELb0ELb1ELb0EEENS1_21CollectiveEpilogueFwdINS6_IJS8_SA_S9_EEENS6_IJNS7_ILi1EEESI_SI_EEESC_SE_Li256ELb1ELb1ELb0ELb0EEENS1_19SingleTileSchedulerILb1ELb0ELb1ELi128EEEEEEEEEvNT_6ParamsE,"a",@progbits
	.sectionflags	@""
	.align	4
.nv.constant0._ZN7cutlass13device_kernelIN5flash19enable_sm80_to_sm89INS1_16FlashAttnFwdSm80INS1_25CollectiveMainloopFwdSm80ILi8ELi1ELb1EN4cute5tupleIJNS5_1CILi128EEENS7_ILi48EEENS7_ILi256EEEEEELi256ENS_6half_tEfNS_4arch4Sm80ELb0ELb1ELb0ELb1ELb0ELb0ELb1ELb0EEENS1_21CollectiveEpilogueFwdINS6_IJS8_SA_S9_EEENS6_IJNS7_ILi1EEESI_SI_EEESC_SE_Li256ELb1ELb1ELb0ELb0EEENS1_19SingleTileSchedulerILb1ELb0ELb1ELi128EEEEEEEEEvNT_6ParamsE:
	.zero		1400


//--------------------- .nv.constant0._ZN7cutlass13device_kernelIN5flash19enable_sm80_to_sm89INS1_16FlashAttnFwdSm80INS1_25CollectiveMainloopFwdSm80ILi8ELi1ELb0EN4cute5tupleIJNS5_1CILi128EEENS7_ILi32EEENS7_ILi256EEEEEELi256ENS_6half_tEfNS_4arch4Sm80ELb0ELb1ELb0ELb1ELb0ELb1ELb1ELb0EEENS1_21CollectiveEpilogueFwdINS6_IJS8_SA_S9_EEENS6_IJNS7_ILi1EEESI_SI_EEESC_SE_Li256ELb1ELb1ELb0ELb0EEENS1_19SingleTileSchedulerILb1ELb0ELb1ELi128EEEEEEEEEvNT_6ParamsE --------------------------
	.section	.nv.constant0._ZN7cutlass13device_kernelIN5flash19enable_sm80_to_sm89INS1_16FlashAttnFwdSm80INS1_25CollectiveMainloopFwdSm80ILi8ELi1ELb0EN4cute5tupleIJNS5_1CILi128EEENS7_ILi32EEENS7_ILi256EEEEEELi256ENS_6half_tEfNS_4arch4Sm80ELb0ELb1ELb0ELb1ELb0ELb1ELb1ELb0EEENS1_21CollectiveEpilogueFwdINS6_IJS8_SA_S9_EEENS6_IJNS7_ILi1EEESI_SI_EEESC_SE_Li256ELb1ELb1ELb0ELb0EEENS1_19SingleTileSchedulerILb1ELb0ELb1ELi128EEEEEEEEEvNT_6ParamsE,"a",@progbits
	.sectionflags	@""
	.align	4
.nv.constant0._ZN7cutlass13device_kernelIN5flash19enable_sm80_to_sm89INS1_16FlashAttnFwdSm80INS1_25CollectiveMainloopFwdSm80ILi8ELi1ELb0EN4cute5tupleIJNS5_1CILi128EEENS7_ILi32EEENS7_ILi256EEEEEELi256ENS_6half_tEfNS_4arch4Sm80ELb0ELb1ELb0ELb1ELb0ELb1ELb1ELb0EEENS1_21CollectiveEpilogueFwdINS6_IJS8_SA_S9_EEENS6_IJNS7_ILi1EEESI_SI_EEESC_SE_Li256ELb1ELb1ELb0ELb0EEENS1_19SingleTileSchedulerILb1ELb0ELb1ELi128EEEEEEEEEvNT_6ParamsE:
	.zero		1400


//--------------------- .nv.constant0._ZN7cutlass13device_kernelIN5flash19enable_sm80_to_sm89INS1_16FlashAttnFwdSm80INS1_25CollectiveMainloopFwdSm80ILi8ELi1ELb1EN4cute5tupleIJNS5_1CILi128EEENS7_ILi64EEENS7_ILi256EEEEEELi256ENS_6half_tEfNS_4arch4Sm80ELb1ELb0ELb0ELb0ELb0ELb0ELb1ELb0EEENS1_21CollectiveEpilogueFwdINS6_IJS8_SA_S9_EEENS6_IJNS7_ILi1EEESI_SI_EEESC_SE_Li256ELb0ELb1ELb0ELb0EEENS1_30DynamicPersistentTileSchedulerILi256ELi256ELb0ELb1ELb0EEEEEEEEEvNT_6ParamsE --------------------------
	.section	.nv.constant0._ZN7cutlass13device_kernelIN5flash19enable_sm80_to_sm89INS1_16FlashAttnFwdSm80INS1_25CollectiveMainloopFwdSm80ILi8ELi1ELb1EN4cute5tupleIJNS5_1CILi128EEENS7_ILi64EEENS7_ILi256EEEEEELi256ENS_6half_tEfNS_4arch4Sm80ELb1ELb0ELb0ELb0ELb0ELb0ELb1ELb0EEENS1_21CollectiveEpilogueFwdINS6_IJS8_SA_S9_EEENS6_IJNS7_ILi1EEESI_SI_EEESC_SE_Li256ELb0ELb1ELb0ELb0EEENS1_30DynamicPersistentTileSchedulerILi256ELi256ELb0ELb1ELb0EEEEEEEEEvNT_6ParamsE,"a",@progbits
	.sectionflags	@""
	.align	4
.nv.constant0._ZN7cutlass13device_kernelIN5flash19enable_sm80_to_sm89INS1_16FlashAttnFwdSm80INS1_25CollectiveMainloopFwdSm80ILi8ELi1ELb1EN4cute5tupleIJNS5_1CILi128EEENS7_ILi64EEENS7_ILi256EEEEEELi256ENS_6half_tEfNS_4arch4Sm80ELb1ELb0ELb0ELb0ELb0ELb0ELb1ELb0EEENS1_21CollectiveEpilogueFwdINS6_IJS8_SA_S9_EEENS6_IJNS7_ILi1EEESI_SI_EEESC_SE_Li256ELb0ELb1ELb0ELb0EEENS1_30DynamicPersistentTileSchedulerILi256ELi256ELb0ELb1ELb0EEEEEEEEEvNT_6ParamsE:
	.zero		1416


//--------------------- .nv.constant0._ZN7cutlass13device_kernelIN5flash19enable_sm80_to_sm89INS1_16FlashAttnFwdSm80INS1_25CollectiveMainloopFwdSm80ILi8ELi1ELb1EN4cute5tupleIJNS5_1CILi128EEENS7_ILi64EEENS7_ILi256EEEEEELi256ENS_6half_tEfNS_4arch4Sm80ELb1ELb0ELb0ELb1ELb0ELb0ELb1ELb0EEENS1_21CollectiveEpilogueFwdINS6_IJS8_SA_S9_EEENS6_IJNS7_ILi1EEESI_SI_EEESC_SE_Li256ELb1ELb1ELb0ELb0EEENS1_19SingleTileSchedulerILb1ELb0ELb1ELi128EEEEEEEEEvNT_6ParamsE --------------------------
	.section	.nv.constant0._ZN7cutlass13device_kernelIN5flash19enable_sm80_to_sm89INS1_16FlashAttnFwdSm80INS1_25CollectiveMainloopFwdSm80ILi8ELi1ELb1EN4cute5tupleIJNS5_1CILi128EEENS7_ILi64EEENS7_ILi256EEEEEELi256ENS_6half_tEfNS_4arch4Sm80ELb1ELb0ELb0ELb1ELb0ELb0ELb1ELb0EEENS1_21CollectiveEpilogueFwdINS6_IJS8_SA_S9_EEENS6_IJNS7_ILi1EEESI_SI_EEESC_SE_Li256ELb1ELb1ELb0ELb0EEENS1_19SingleTileSchedulerILb1ELb0ELb1ELi128EEEEEEEEEvNT_6ParamsE,"a",@progbits
	.sectionflags	@""
	.align	4
.nv.constant0._ZN7cutlass13device_kernelIN5flash19enable_sm80_to_sm89INS1_16FlashAttnFwdSm80INS1_25CollectiveMainloopFwdSm80ILi8ELi1ELb1EN4cute5tupleIJNS5_1CILi128EEENS7_ILi64EEENS7_ILi256EEEEEELi256ENS_6half_tEfNS_4arch4Sm80ELb1ELb0ELb0ELb1ELb0ELb0ELb1ELb0EEENS1_21CollectiveEpilogueFwdINS6_IJS8_SA_S9_EEENS6_IJNS7_ILi1EEESI_SI_EEESC_SE_Li256ELb1ELb1ELb0ELb0EEENS1_19SingleTileSchedulerILb1ELb0ELb1ELi128EEEEEEEEEvNT_6ParamsE:
	.zero		1400


//--------------------- .nv.constant0._ZN7cutlass13device_kernelIN5flash19enable_sm80_to_sm89INS1_16FlashAttnFwdSm80INS1_25CollectiveMainloopFwdSm80ILi8ELi1ELb0EN4cute5tupleIJNS5_1CILi128EEENS7_ILi32EEENS7_ILi256EEEEEELi256ENS_6half_tEfNS_4arch4Sm80ELb1ELb0ELb0ELb1ELb0ELb1ELb1ELb0EEENS1_21CollectiveEpilogueFwdINS6_IJS8_SA_S9_EEENS6_IJNS7_ILi1EEESI_SI_EEESC_SE_Li256ELb1ELb1ELb0ELb0EEENS1_19SingleTileSchedulerILb1ELb0ELb1ELi128EEEEEEEEEvNT_6ParamsE --------------------------
	.section	.nv.constant0._ZN7cutlass13device_kernelIN5flash19enable_sm80_to_sm89INS1_16FlashAttnFwdSm80INS1_25CollectiveMainloopFwdSm80ILi8ELi1ELb0EN4cute5tupleIJNS5_1CILi128EEENS7_ILi32EEENS7_ILi256EEEEEELi256ENS_6half_tEfNS_4arch4Sm80ELb1ELb0ELb0ELb1ELb0ELb1ELb1ELb0EEENS1_21CollectiveEpilogueFwdINS6_IJS8_SA_S9_EEENS6_IJNS7_ILi1EEESI_SI_EEESC_SE_Li256ELb1ELb1ELb0ELb0EEENS1_19SingleTileSchedulerILb1ELb0ELb1ELi128EEEEEEEEEvNT_6ParamsE,"a",@progbits
	.sectionflags	@""
	.align	4
.nv.constant0._ZN7cutlass13device_kernelIN5flash19enable_sm80_to_sm89INS1_16FlashAttnFwdSm80INS1_25CollectiveMainloopFwdSm80ILi8ELi1ELb0EN4cute5tupleIJNS5_1CILi128EEENS7_ILi32EEENS7_ILi256EEEEEELi256ENS_6half_tEfNS_4arch4Sm80ELb1ELb0ELb0ELb1ELb0ELb1ELb1ELb0EEENS1_21CollectiveEpilogueFwdINS6_IJS8_SA_S9_EEENS6_IJNS7_ILi1EEESI_SI_EEESC_SE_Li256ELb1ELb1ELb0ELb0EEENS1_19SingleTileSchedulerILb1ELb0ELb1ELi128EEEEEEEEEvNT_6ParamsE:
	.zero		1400


//--------------------- .nv.constant0._ZN7cutlass13device_kernelIN5flash19enable_sm80_to_sm89INS1_16FlashAttnFwdSm80INS1_25CollectiveMainloopFwdSm80ILi8ELi1ELb0EN4cute5tupleIJNS5_1CILi128EEENS7_ILi96EEENS7_ILi256EEEEEELi256ENS_6half_tEfNS_4arch4Sm80ELb0ELb0ELb0ELb0ELb0ELb0ELb1ELb0EEENS1_21CollectiveEpilogueFwdINS6_IJS8_SA_S9_EEENS6_IJNS7_ILi1EEESI_SI_EEESC_SE_Li256ELb0ELb1ELb0ELb0EEENS1_19SingleTileSchedulerILb0ELb0ELb1ELi128EEEEEEEEEvNT_6ParamsE --------------------------
	.section	.nv.constant0._ZN7cutlass13device_kernelIN5flash19enable_sm80_to_sm89INS1_16FlashAttnFwdSm80INS1_25CollectiveMainloopFwdSm80ILi8ELi1ELb0EN4cute5tupleIJNS5_1CILi128EEENS7_ILi96EEENS7_ILi256EEEEEELi256ENS_6half_tEfNS_4arch4Sm80ELb0ELb0ELb0ELb0ELb0ELb0ELb1ELb0EEENS1_21CollectiveEpilogueFwdINS6_IJS8_SA_S9_EEENS6_IJNS7_ILi1EEESI_SI_EEESC_SE_Li256ELb0ELb1ELb0ELb0EEENS1_19SingleTileSchedulerILb0ELb0ELb1ELi128EEEEEEEEEvNT_6ParamsE,"a",@progbits
	.sectionflags	@""
	.align	4
.nv.constant0._ZN7cutlass13device_kernelIN5flash19enable_sm80_to_sm89INS1_16FlashAttnFwdSm80INS1_25CollectiveMainloopFwdSm80ILi8ELi1ELb0EN4cute5tupleIJNS5_1CILi128EEENS7_ILi96EEENS7_ILi256EEEEEELi256ENS_6half_tEfNS_4arch4Sm80ELb0ELb0ELb0ELb0ELb0ELb0ELb1ELb0EEENS1_21CollectiveEpilogueFwdINS6_IJS8_SA_S9_EEENS6_IJNS7_ILi1EEESI_SI_EEESC_SE_Li256ELb0ELb1ELb0ELb0EEENS1_19SingleTileSchedulerILb0ELb0ELb1ELi128EEEEEEEEEvNT_6ParamsE:
	.zero		1400


//--------------------- .nv.constant0._ZN7cutlass13device_kernelIN5flash19enable_sm80_to_sm89INS1_16FlashAttnFwdSm80INS1_25CollectiveMainloopFwdSm80ILi8ELi1ELb0EN4cute5tupleIJNS5_1CILi128EEENS7_ILi96EEENS7_ILi256EEEEEELi256ENS_6half_tEfNS_4arch4Sm80ELb0ELb0ELb0ELb1ELb0ELb0ELb1ELb0EEENS1_21CollectiveEpilogueFwdINS6_IJS8_SA_S9_EEENS6_IJNS7_ILi1EEESI_SI_EEESC_SE_Li256ELb1ELb1ELb0ELb0EEENS1_19SingleTileSchedulerILb1ELb0ELb1ELi128EEEEEEEEEvNT_6ParamsE --------------------------
	.section	.nv.constant0._ZN7cutlass13device_kernelIN5flash19enable_sm80_to_sm89INS1_16FlashAttnFwdSm80INS1_25CollectiveMainloopFwdSm80ILi8ELi1ELb0EN4cute5tupleIJNS5_1CILi128EEENS7_ILi96EEENS7_ILi256EEEEEELi256ENS_6half_tEfNS_4arch4Sm80ELb0ELb0ELb0ELb1ELb0ELb0ELb1ELb0EEENS1_21CollectiveEpilogueFwdINS6_IJS8_SA_S9_EEENS6_IJNS7_ILi1EEESI_SI_EEESC_SE_Li256ELb1ELb1ELb0ELb0EEENS1_19SingleTileSchedulerILb1ELb0ELb1ELi128EEEEEEEEEvNT_6ParamsE,"a",@progbits
	.sectionflags	@""
	.align	4
.nv.constant0._ZN7cutlass13device_kernelIN5flash19enable_sm80_to_sm89INS1_16FlashAttnFwdSm80INS1_25CollectiveMainloopFwdSm80ILi8ELi1ELb0EN4cute5tupleIJNS5_1CILi128EEENS7_ILi96EEENS7_ILi256EEEEEELi256ENS_6half_tEfNS_4arch4Sm80ELb0ELb0ELb0ELb1ELb0ELb0ELb1ELb0EEENS1_21CollectiveEpilogueFwdINS6_IJS8_SA_S9_EEENS6_IJNS7_ILi1EEESI_SI_EEESC_SE_Li256ELb1ELb1ELb0ELb0EEENS1_19SingleTileSchedulerILb1ELb0ELb1ELi128EEEEEEEEEvNT_6ParamsE:
	.zero		1400


//--------------------- .nv.constant0._ZN7cutlass13device_kernelIN5flash19enable_sm80_to_sm89INS1_16FlashAttnFwdSm80INS1_25CollectiveMainloopFwdSm80ILi8ELi1ELb0EN4cute5tupleIJNS5_1CILi128EEENS7_ILi48EEENS7_ILi256EEEEEELi256ENS_6half_tEfNS_4arch4Sm80ELb0ELb0ELb0ELb1ELb0ELb1ELb1ELb0EEENS1_21CollectiveEpilogueFwdINS6_IJS8_SA_S9_EEENS6_IJNS7_ILi1EEESI_SI_EEESC_SE_Li256ELb1ELb1ELb0ELb0EEENS1_19SingleTileSchedulerILb1ELb0ELb1ELi128EEEEEEEEEvNT_6ParamsE --------------------------
	.section	.nv.constant0._ZN7cutlass13device_kernelIN5flash19enable_sm80_to_sm89INS1_16FlashAttnFwdSm80INS1_25CollectiveMainloopFwdSm80ILi8ELi1ELb0EN4cute5tupleIJNS5_1CILi128EEENS7_ILi48EEENS7_ILi256EEEEEELi256ENS_6half_tEfNS_4arch4Sm80ELb0ELb0ELb0ELb1ELb0ELb1ELb1ELb0EEENS1_21CollectiveEpilogueFwdINS6_IJS8_SA_S9_EEENS6_IJNS7_ILi1EEESI_SI_EEESC_SE_Li256ELb1ELb1ELb0ELb0EEENS1_19SingleTileSchedulerILb1ELb0ELb1ELi128EEEEEEEEEvNT_6ParamsE,"a",@progbits
	.sectionflags	@""
	.align	4
.nv.constant0._ZN7cutlass13device_kernelIN5flash19enable_sm80_to_sm89INS1_16FlashAttnFwdSm80INS1_25CollectiveMainloopFwdSm80ILi8ELi1ELb0EN4cute5tupleIJNS5_1CILi128EEENS7_ILi48EEENS7_ILi256EEEEEELi256ENS_6half_tEfNS_4arch4Sm80ELb0ELb0ELb0ELb1ELb0ELb1ELb1ELb0EEENS1_21CollectiveEpilogueFwdINS6_IJS8_SA_S9_EEENS6_IJNS7_ILi1EEESI_SI_EEESC_SE_Li256ELb1ELb1ELb0ELb0EEENS1_19SingleTileSchedulerILb1ELb0ELb1ELi128EEEEEEEEEvNT_6ParamsE:
	.zero		1400


//--------------------- .nv.constant0._ZN7cutlass13device_kernelIN5flash19enable_sm80_to_sm89INS1_16FlashAttnFwdSm80INS1_25CollectiveMainloopFwdSm80ILi8ELi1ELb0EN4cute5tupleIJNS5_1CILi128EEENS7_ILi64EEENS7_ILi256EEEEEELi256ENS_6half_tEfNS_4arch4Sm80ELb0ELb1ELb0ELb0ELb0ELb0ELb1ELb0EEENS1_21CollectiveEpilogueFwdINS6_IJS8_SA_S9_EEENS6_IJNS7_ILi1EEESI_SI_EEESC_SE_Li256ELb0ELb1ELb0ELb0EEENS1_19SingleTileSchedulerILb0ELb0ELb1ELi128EEEEEEEEEvNT_6ParamsE --------------------------
	.section	.nv.constant0._ZN7cutlass13device_kernelIN5flash19enable_sm80_to_sm89INS1_16FlashAttnFwdSm80INS1_25CollectiveMainloopFwdSm80ILi8ELi1ELb0EN4cute5tupleIJNS5_1CILi128EEENS7_ILi64EEENS7_ILi256EEEEEELi256ENS_6half_tEfNS_4arch4Sm80ELb0ELb1ELb0ELb0ELb0ELb0ELb1ELb0EEENS1_21CollectiveEpilogueFwdINS6_IJS8_SA_S9_EEENS6_IJNS7_ILi1EEESI_SI_EEESC_SE_Li256ELb0ELb1ELb0ELb0EEENS1_19SingleTileSchedulerILb0ELb0ELb1ELi128EEEEEEEEEvNT_6ParamsE,"a",@progbits
	.sectionflags	@""
	.align	4
.nv.constant0._ZN7cutlass13device_kernelIN5flash19enable_sm80_to_sm89INS1_16FlashAttnFwdSm80INS1_25CollectiveMainloopFwdSm80ILi8ELi1ELb0EN4cute5tupleIJNS5_1CILi128EEENS7_ILi64EEENS7_ILi256EEEEEELi256ENS_6half_tEfNS_4arch4Sm80ELb0ELb1ELb0ELb0ELb0ELb0ELb1ELb0EEENS1_21CollectiveEpilogueFwdINS6_IJS8_SA_S9_EEENS6_IJNS7_ILi1EEESI_SI_EEESC_SE_Li256ELb0ELb1ELb0ELb0EEENS1_19SingleTileSchedulerILb0ELb0ELb1ELi128EEEEEEEEEvNT_6ParamsE:
	.zero		1400


//--------------------- .nv.constant0._ZN7cutlass13device_kernelIN5flash19enable_sm80_to_sm89INS1_16FlashAttnFwdSm80INS1_25CollectiveMainloopFwdSm80ILi8ELi1ELb0EN4cute5tupleIJNS5_1CILi128EEENS7_ILi64EEENS7_ILi256EEEEEELi256ENS_6half_tEfNS_4arch4Sm80ELb0ELb1ELb0ELb1ELb0ELb0ELb1ELb0EEENS1_21CollectiveEpilogueFwdINS6_IJS8_SA_S9_EEENS6_IJNS7_ILi1EEESI_SI_EEESC_SE_Li256ELb1ELb1ELb0ELb0EEENS1_19SingleTileSchedulerILb1ELb0ELb1ELi128EEEEEEEEEvNT_6ParamsE --------------------------
	.section	.nv.constant0._ZN7cutlass13device_kernelIN5flash19enable_sm80_to_sm89INS1_16FlashAttnFwdSm80INS1_25CollectiveMainloopFwdSm80ILi8ELi1ELb0EN4cute5tupleIJNS5_1CILi128EEENS7_ILi64EEENS7_ILi256EEEEEELi256ENS_6half_tEfNS_4arch4Sm80ELb0ELb1ELb0ELb1ELb0ELb0ELb1ELb0EEENS1_21CollectiveEpilogueFwdINS6_IJS8_SA_S9_EEENS6_IJNS7_ILi1EEESI_SI_EEESC_SE_Li256ELb1ELb1ELb0ELb0EEENS1_19SingleTileSchedulerILb1ELb0ELb1ELi128EEEEEEEEEvNT_6ParamsE,"a",@progbits
	.sectionflags	@""
	.align	4
.nv.constant0._ZN7cutlass13device_kernelIN5flash19enable_sm80_to_sm89INS1_16FlashAttnFwdSm80INS1_25CollectiveMainloopFwdSm80ILi8ELi1ELb0EN4cute5tupleIJNS5_1CILi128EEENS7_ILi64EEENS7_ILi256EEEEEELi256ENS_6half_tEfNS_4arch4Sm80ELb0ELb1ELb0ELb1ELb0ELb0ELb1ELb0EEENS1_21CollectiveEpilogueFwdINS6_IJS8_SA_S9_EEENS6_IJNS7_ILi1EEESI_SI_EEESC_SE_Li256ELb1ELb1ELb0ELb0EEENS1_19SingleTileSchedulerILb1ELb0ELb1ELi128EEEEEEEEEvNT_6ParamsE:
	.zero		1400


//--------------------- .nv.constant0._ZN7cutlass13device_kernelIN5flash19enable_sm80_to_sm89INS1_16FlashAttnFwdSm80INS1_25CollectiveMainloopFwdSm80ILi8ELi1ELb0EN4cute5tupleIJNS5_1CILi128EEENS7_ILi48EEENS7_ILi256EEEEEELi256ENS_6half_tEfNS_4arch4Sm80ELb0ELb1ELb0ELb1ELb0ELb1ELb1ELb0EEENS1_21CollectiveEpilogueFwdINS6_IJS8_SA_S9_EEENS6_IJNS7_ILi1EEESI_SI_EEESC_SE_Li256ELb1ELb1ELb0ELb0EEENS1_19SingleTileSchedulerILb1ELb0ELb1ELi128EEEEEEEEEvNT_6ParamsE --------------------------
	.section	.nv.constant0._ZN7cutlass13device_kernelIN5flash19enable_sm80_to_sm89INS1_16FlashAttnFwdSm80INS1_25CollectiveMainloopFwdSm80ILi8ELi1ELb0EN4cute5tupleIJNS5_1CILi128EEENS7_ILi48EEENS7_ILi256EEEEEELi256ENS_6half_tEfNS_4arch4Sm80ELb0ELb1ELb0ELb1ELb0ELb1ELb1ELb0EEENS1_21CollectiveEpilogueFwdINS6_IJS8_SA_S9_EEENS6_IJNS7_ILi1EEESI_SI_EEESC_SE_Li256ELb1ELb1ELb0ELb0EEENS1_19SingleTileSchedulerILb1ELb0ELb1ELi128EEEEEEEEEvNT_6ParamsE,"a",@progbits
	.sectionflags	@""
	.align	4
.nv.constant0._ZN7cutlass13device_kernelIN5flash19enable_sm80_to_sm89INS1_16FlashAttnFwdSm80INS1_25CollectiveMainloopFwdSm80ILi8ELi1ELb0EN4cute5tupleIJNS5_1CILi128EEENS7_ILi48EEENS7_ILi256EEEEEELi256ENS_6half_tEfNS_4arch4Sm80ELb0ELb1ELb0ELb1ELb0ELb1ELb1ELb0EEENS1_21CollectiveEpilogueFwdINS6_IJS8_SA_S9_EEENS6_IJNS7_ILi1EEESI_SI_EEESC_SE_Li256ELb1ELb1ELb0ELb0EEENS1_19SingleTileSchedulerILb1ELb0ELb1ELi128EEEEEEEEEvNT_6ParamsE:
	.zero		1400


//--------------------- .nv.constant0._ZN7cutlass13device_kernelIN5flash19enable_sm80_to_sm89INS1_16FlashAttnFwdSm80INS1_25CollectiveMainloopFwdSm80ILi8ELi1ELb0EN4cute5tupleIJNS5_1CILi128EEENS7_ILi96EEENS7_ILi256EEEEEELi256ENS_6half_tEfNS_4arch4Sm80ELb1ELb0ELb0ELb0ELb0ELb0ELb1ELb0EEENS1_21CollectiveEpilogueFwdINS6_IJS8_SA_S9_EEENS6_IJNS7_ILi1EEESI_SI_EEESC_SE_Li256ELb0ELb1ELb0ELb0EEENS1_30DynamicPersistentTileSchedulerILi256ELi256ELb0ELb1ELb0EEEEEEEEEvNT_6ParamsE --------------------------
	.section	.nv.constant0._ZN7cutlass13device_kernelIN5flash19enable_sm80_to_sm89INS1_16FlashAttnFwdSm80INS1_25CollectiveMainloopFwdSm80ILi8ELi1ELb0EN4cute5tupleIJNS5_1CILi128EEENS7_ILi96EEENS7_ILi256EEEEEELi256ENS_6half_tEfNS_4arch4Sm80ELb1ELb0ELb0ELb0ELb0ELb0ELb1ELb0EEENS1_21CollectiveEpilogueFwdINS6_IJS8_SA_S9_EEENS6_IJNS7_ILi1EEESI_SI_EEESC_SE_Li256ELb0ELb1ELb0ELb0EEENS1_30DynamicPersistentTileSchedulerILi256ELi256ELb0ELb1ELb0EEEEEEEEEvNT_6ParamsE,"a",@progbits
	.sectionflags	@""
	.align	4
.nv.constant0._ZN7cutlass13device_kernelIN5flash19enable_sm80_to_sm89INS1_16FlashAttnFwdSm80INS1_25CollectiveMainloopFwdSm80ILi8ELi1ELb0EN4cute5tupleIJNS5_1CILi128EEENS7_ILi96EEENS7_ILi256EEEEEELi256ENS_6half_tEfNS_4arch4Sm80ELb1ELb0ELb0ELb0ELb0ELb0ELb1ELb0EEENS1_21CollectiveEpilogueFwdINS6_IJS8_SA_S9_EEENS6_IJNS7_ILi1EEESI_SI_EEESC_SE_Li256ELb0ELb1ELb0ELb0EEENS1_30DynamicPersistentTileSchedulerILi256ELi256ELb0ELb1ELb0EEEEEEEEEvNT_6ParamsE:
	.zero		1416


//--------------------- .nv.constant0._ZN7cutlass13device_kernelIN5flash19enable_sm80_to_sm89INS1_16FlashAttnFwdSm80INS1_25CollectiveMainloopFwdSm80ILi8ELi1ELb0EN4cute5tupleIJNS5_1CILi128EEENS7_ILi96EEENS7_ILi256EEEEEELi256ENS_6half_tEfNS_4arch4Sm80ELb1ELb0ELb0ELb1ELb0ELb0ELb1ELb0EEENS1_21CollectiveEpilogueFwdINS6_IJS8_SA_S9_EEENS6_IJNS7_ILi1EEESI_SI_EEESC_SE_Li256ELb1ELb1ELb0ELb0EEENS1_19SingleTileSchedulerILb1ELb0ELb1ELi128EEEEEEEEEvNT_6ParamsE --------------------------
	.section	.nv.constant0._ZN7cutlass13device_kernelIN5flash19enable_sm80_to_sm89INS1_16FlashAttnFwdSm80INS1_25CollectiveMainloopFwdSm80ILi8ELi1ELb0EN4cute5tupleIJNS5_1CILi128EEENS7_ILi96EEENS7_ILi256EEEEEELi256ENS_6half_tEfNS_4arch4Sm80ELb1ELb0ELb0ELb1ELb0ELb0ELb1ELb0EEENS1_21CollectiveEpilogueFwdINS6_IJS8_SA_S9_EEENS6_IJNS7_ILi1EEESI_SI_EEESC_SE_Li256ELb1ELb1ELb0ELb0EEENS1_19SingleTileSchedulerILb1ELb0ELb1ELi128EEEEEEEEEvNT_6ParamsE,"a",@progbits
	.sectionflags	@""
	.align	4
.nv.constant0._ZN7cutlass13device_kernelIN5flash19enable_sm80_to_sm89INS1_16FlashAttnFwdSm80INS1_25CollectiveMainloopFwdSm80ILi8ELi1ELb0EN4cute5tupleIJNS5_1CILi128EEENS7_ILi96EEENS7_ILi256EEEEEELi256ENS_6half_tEfNS_4arch4Sm80ELb1ELb0ELb0ELb1ELb0ELb0ELb1ELb0EEENS1_21CollectiveEpilogueFwdINS6_IJS8_SA_S9_EEENS6_IJNS7_ILi1EEESI_SI_EEESC_SE_Li256ELb1ELb1ELb0ELb0EEENS1_19SingleTileSchedulerILb1ELb0ELb1ELi128EEEEEEEEEvNT_6ParamsE:
	.zero		1400


//--------------------- .nv.constant0._ZN7cutlass13device_kernelIN5flash19enable_sm80_to_sm89INS1_16FlashAttnFwdSm80INS1_25CollectiveMainloopFwdSm80ILi8ELi1ELb0EN4cute5tupleIJNS5_1CILi128EEENS7_ILi48EEENS7_ILi256EEEEEELi256ENS_6half_tEfNS_4arch4Sm80ELb1ELb0ELb0ELb1ELb0ELb1ELb1ELb0EEENS1_21CollectiveEpilogueFwdINS6_IJS8_SA_S9_EEENS6_IJNS7_ILi1EEESI_SI_EEESC_SE_Li256ELb1ELb1ELb0ELb0EEENS1_19SingleTileSchedulerILb1ELb0ELb1ELi128EEEEEEEEEvNT_6ParamsE --------------------------
	.section	.nv.constant0._ZN7cutlass13device_kernelIN5flash19enable_sm80_to_sm89INS1_16FlashAttnFwdSm80INS1_25CollectiveMainloopFwdSm80ILi8ELi1ELb0EN4cute5tupleIJNS5_1CILi128EEENS7_ILi48EEENS7_ILi256EEEEEELi256ENS_6half_tEfNS_4arch4Sm80ELb1ELb0ELb0ELb1ELb0ELb1ELb1ELb0EEENS1_21CollectiveEpilogueFwdINS6_IJS8_SA_S9_EEENS6_IJNS7_ILi1EEESI_SI_EEESC_SE_Li256ELb1ELb1ELb0ELb0EEENS1_19SingleTileSchedulerILb1ELb0ELb1ELi128EEEEEEEEEvNT_6ParamsE,"a",@progbits
	.sectionflags	@""
	.align	4
.nv.constant0._ZN7cutlass13device_kernelIN5flash19enable_sm80_to_sm89INS1_16FlashAttnFwdSm80INS1_25CollectiveMainloopFwdSm80ILi8ELi1ELb0EN4cute5tupleIJNS5_1CILi128EEENS7_ILi48EEENS7_ILi256EEEEEELi256ENS_6half_tEfNS_4arch4Sm80ELb1ELb0ELb0ELb1ELb0ELb1ELb1ELb0EEENS1_21CollectiveEpilogueFwdINS6_IJS8_SA_S9_EEENS6_IJNS7_ILi1EEESI_SI_EEESC_SE_Li256ELb1ELb1ELb0ELb0EEENS1_19SingleTileSchedulerILb1ELb0ELb1ELi128EEEEEEEEEvNT_6ParamsE:
	.zero		1400


//--------------------- .text._ZN7cutlass13device_kernelIN5flash19enable_sm80_to_sm89INS1_16FlashAttnFwdSm80INS1_25CollectiveMainloopFwdSm80ILi8ELi1ELb1EN4cute5tupleIJNS5_1CILi128EEENS7_ILi64EEENS7_ILi256EEEEEELi256ENS_6half_tEfNS_4arch4Sm80ELb0ELb0ELb0ELb0ELb0ELb0ELb1ELb0EEENS1_21CollectiveEpilogueFwdINS6_IJS8_SA_S9_EEENS6_IJNS7_ILi1EEESI_SI_EEESC_SE_Li256ELb0ELb1ELb0ELb0EEENS1_19SingleTileSchedulerILb0ELb0ELb1ELi128EEEEEEEEEvNT_6ParamsE --------------------------
	.section	.text._ZN7cutlass13device_kernelIN5flash19enable_sm80_to_sm89INS1_16FlashAttnFwdSm80INS1_25CollectiveMainloopFwdSm80ILi8ELi1ELb1EN4cute5tupleIJNS5_1CILi128EEENS7_ILi64EEENS7_ILi256EEEEEELi256ENS_6half_tEfNS_4arch4Sm80ELb0ELb0ELb0ELb0ELb0ELb0ELb1ELb0EEENS1_21CollectiveEpilogueFwdINS6_IJS8_SA_S9_EEENS6_IJNS7_ILi1EEESI_SI_EEESC_SE_Li256ELb0ELb1ELb0ELb0EEENS1_19SingleTileSchedulerILb0ELb0ELb1ELi128EEEEEEEEEvNT_6ParamsE,"ax",@progbits
	.sectioninfo	@"SHI_REGISTERS=255"
	.align	128
.text._ZN7cutlass13device_kernelIN5flash19enable_sm80_to_sm89INS1_16FlashAttnFwdSm80INS1_25CollectiveMainloopFwdSm80ILi8ELi1ELb1EN4cute5tupleIJNS5_1CILi128EEENS7_ILi64EEENS7_ILi256EEEEEELi256ENS_6half_tEfNS_4arch4Sm80ELb0ELb0ELb0ELb0ELb0ELb0ELb1ELb0EEENS1_21CollectiveEpilogueFwdINS6_IJS8_SA_S9_EEENS6_IJNS7_ILi1EEESI_SI_EEESC_SE_Li256ELb0ELb1ELb0ELb0EEENS1_19SingleTileSchedulerILb0ELb0ELb1ELi128EEEEEEEEEvNT_6ParamsE:
        .type           _ZN7cutlass13device_kernelIN5flash19enable_sm80_to_sm89INS1_16FlashAttnFwdSm80INS1_25CollectiveMainloopFwdSm80ILi8ELi1ELb1EN4cute5tupleIJNS5_1CILi128EEENS7_ILi64EEENS7_ILi256EEEEEELi256ENS_6half_tEfNS_4arch4Sm80ELb0ELb0ELb0ELb0ELb0ELb0ELb1ELb0EEENS1_21CollectiveEpilogueFwdINS6_IJS8_SA_S9_EEENS6_IJNS7_ILi1EEESI_SI_EEESC_SE_Li256ELb0ELb1ELb0ELb0EEENS1_19SingleTileSchedulerILb0ELb0ELb1ELi128EEEEEEEEEvNT_6ParamsE,@function
        .size           _ZN7cutlass13device_kernelIN5flash19enable_sm80_to_sm89INS1_16FlashAttnFwdSm80INS1_25CollectiveMainloopFwdSm80ILi8ELi1ELb1EN4cute5tupleIJNS5_1CILi128EEENS7_ILi64EEENS7_ILi256EEEEEELi256ENS_6half_tEfNS_4arch4Sm80ELb0ELb0ELb0ELb0ELb0ELb0ELb1ELb0EEENS1_21CollectiveEpilogueFwdINS6_IJS8_SA_S9_EEENS6_IJNS7_ILi1EEESI_SI_EEESC_SE_Li256ELb0ELb1ELb0ELb0EEENS1_19SingleTileSchedulerILb0ELb0ELb1ELi128EEEEEEEEEvNT_6ParamsE,(.L_x_1461 - _ZN7cutlass13device_kernelIN5flash19enable_sm80_to_sm89INS1_16FlashAttnFwdSm80INS1_25CollectiveMainloopFwdSm80ILi8ELi1ELb1EN4cute5tupleIJNS5_1CILi128EEENS7_ILi64EEENS7_ILi256EEEEEELi256ENS_6half_tEfNS_4arch4Sm80ELb0ELb0ELb0ELb0ELb0ELb0ELb1ELb0EEENS1_21CollectiveEpilogueFwdINS6_IJS8_SA_S9_EEENS6_IJNS7_ILi1EEESI_SI_EEESC_SE_Li256ELb0ELb1ELb0ELb0EEENS1_19SingleTileSchedulerILb0ELb0ELb1ELi128EEEEEEEEEvNT_6ParamsE)
        .other          _ZN7cutlass13device_kernelIN5flash19enable_sm80_to_sm89INS1_16FlashAttnFwdSm80INS1_25CollectiveMainloopFwdSm80ILi8ELi1ELb1EN4cute5tupleIJNS5_1CILi128EEENS7_ILi64EEENS7_ILi256EEEEEELi256ENS_6half_tEfNS_4arch4Sm80ELb0ELb0ELb0ELb0ELb0ELb0ELb1ELb0EEENS1_21CollectiveEpilogueFwdINS6_IJS8_SA_S9_EEENS6_IJNS7_ILi1EEESI_SI_EEESC_SE_Li256ELb0ELb1ELb0ELb0EEENS1_19SingleTileSchedulerILb0ELb0ELb1ELi128EEEEEEEEEvNT_6ParamsE,@"STO_CUDA_ENTRY STV_DEFAULT"
_ZN7cutlass13device_kernelIN5flash19enable_sm80_to_sm89INS1_16FlashAttnFwdSm80INS1_25CollectiveMainloopFwdSm80ILi8ELi1ELb1EN4cute5tupleIJNS5_1CILi128EEENS7_ILi64EEENS7_ILi256EEEEEELi256ENS_6half_tEfNS_4arch4Sm80ELb0ELb0ELb0ELb0ELb0ELb0ELb1ELb0EEENS1_21CollectiveEpilogueFwdINS6_IJS8_SA_S9_EEENS6_IJNS7_ILi1EEESI_SI_EEESC_SE_Li256ELb0ELb1ELb0ELb0EEENS1_19SingleTileSchedulerILb0ELb0ELb1ELi128EEEEEEEEEvNT_6ParamsE:
[----:B------:R-:W-:-:S03]  /*0000*/  MOV R1, c[0x0][0x28] ;  /* 0x00000a0000017a02 */ /* 0x000fc60000000f00 */
[----:B------:R-:W1:Y:S01]  /*0010*/  S2R R10, SR_CTAID.Z ;  /* 0x00000000000a7919 */ /* 0x000e620000002700 */
[----:B------:R-:W-:Y:S02]  /*0020*/  IADD3 R1, R1, -0xe8, RZ ;  /* 0xffffff1801017810 */ /* 0x000fe40007ffe0ff */
[----:B-1----:R-:W-:-:S13]  /*0030*/  ISETP.GE.AND P0, PT, R10, RZ, PT ;  /* 0x000000ff0a00720c */ /* 0x002fda0003f06270 */
[----:B------:R-:W-:Y:S05]  /*0040*/  @!P0 EXIT ;  /* 0x000000000000894d */ /* 0x000fea0003800000 */
[----:B------:R-:W-:Y:S01]  /*0050*/  ISETP.NE.U32.AND P0, PT, RZ, c[0x0][0x340], PT ;  /* 0x0000d000ff007a0c */ /* 0x000fe20003f05070 */
[----:B------:R-:W-:-:S03]  /*0060*/  ULDC.64 UR8, c[0x0][0x118] ;  /* 0x0000460000087ab9 */ /* 0x000fc60000000a00 */
[----:B------:R-:W-:-:S13]  /*0070*/  ISETP.NE.AND.EX P0, PT, RZ, c[0x0][0x344], PT, P0 ;  /* 0x0000d100ff007a0c */ /* 0x000fda0003f05300 */
[----:B------:R-:W-:-:S04]  /*0080*/  @P0 IMAD.MOV.U32 R2, RZ, RZ, 0x4 ;  /* 0x00000004ff020424 */ /* 0x000fc800078e00ff */
[----:B------:R-:W-:-:S05]  /*0090*/  @P0 IMAD.WIDE R2, R10, R2, c[0x0][0x340] ;  /* 0x0000d0000a020625 */ /* 0x000fca00078e0202 */
[----:B------:R1:W2:Y:S01]  /*00a0*/  @P0 LDG.E R7, [R2.64] ;  /* 0x0000000802070981 */ /* 0x0002a2000c1e1900 */
[----:B------:R-:W-:Y:S01]  /*00b0*/  IMAD.MOV.U32 R13, RZ, RZ, c[0x0][0x2c4] ;  /* 0x0000b100ff0d7624 */ /* 0x000fe200078e00ff */
[----:B------:R-:W-:Y:S01]  /*00c0*/  SHF.R.S32.HI R11, RZ, 0x1f, R10 ;  /* 0x0000001fff0b7819 */ /* 0x000fe2000001140a */
[----:B------:R-:W-:Y:S01]  /*00d0*/  IMAD.MOV.U32 R83, RZ, RZ, c[0x0][0x1d0] ;  /* 0x00007400ff537624 */ /* 0x000fe200078e00ff */
[----:B------:R-:W3:Y:S01]  /*00e0*/  S2R R81, SR_TID.X ;  /* 0x0000000000517919 */ /* 0x000ee20000002100 */
[----:B------:R-:W-:-:S03]  /*00f0*/  IMAD.MOV.U32 R82, RZ, RZ, 0x6 ;  /* 0x00000006ff527424 */ /* 0x000fc600078e00ff */
[----:B------:R-:W-:Y:S01]  /*0100*/  BAR.SYNC.DEFER_BLOCKING 0x0 ;  /* 0x0000000000007b1d */ /* 0x000fe20000010000 */
[----:B------:R-:W-:Y:S01]  /*0110*/  ISETP.NE.AND P1, PT, R13, 0x1, PT ;  /* 0x000000010d00780c */ /* 0x000fe20003f25270 */
[----:B------:R-:W-:-:S04]  /*0120*/  IMAD R5, R11, c[0x0][0x1c0], RZ ;  /* 0x000070000b057a24 */ /* 0x000fc800078e02ff */
[----:B------:R-:W4:Y:S04]  /*0130*/  S2R R40, SR_CTAID.Y ;  /* 0x0000000000287919 */ /* 0x000f280000002600 */
[----:B------:R-:W5:Y:S01]  /*0140*/  S2R R12, SR_CTAID.X ;  /* 0x00000000000c7919 */ /* 0x000f620000002500 */
[----:B---3--:R-:W-:-:S04]  /*0150*/  SHF.R.S32.HI R24, RZ, 0x1f, R81 ;  /* 0x0000001fff187819 */ /* 0x008fc80000011451 */
[----:B-1----:R-:W-:-:S04]  /*0160*/  LEA.HI R2, R24, R81, RZ, 0x3 ;  /* 0x0000005118027211 */ /* 0x002fc800078f18ff */
[----:B------:R-:W-:Y:S02]  /*0170*/  LOP3.LUT R0, R2, 0xfffffff8, RZ, 0xc0, !PT ;  /* 0xfffffff802007812 */ /* 0x000fe400078ec0ff */
[----:B------:R-:W-:Y:S01]  /*0180*/  SHF.R.S32.HI R18, RZ, 0x3, R2 ;  /* 0x00000003ff127819 */ /* 0x000fe20000011402 */
[----:B----4-:R-:W-:Y:S01]  /*0190*/  IMAD.WIDE.U32 R8, R40, c[0x0][0x1b8], RZ ;  /* 0x00006e0028087a25 */ /* 0x010fe200078e00ff */
[----:B------:R-:W-:Y:S02]  /*01a0*/  SHF.R.S32.HI R41, RZ, 0x1f, R40 ;  /* 0x0000001fff297819 */ /* 0x000fe40000011428 */
[----:B------:R-:W-:Y:S01]  /*01b0*/  SHF.R.S32.HI R22, RZ, 0x1f, R18 ;  /* 0x0000001fff167819 */ /* 0x000fe20000011412 */
[----:B------:R-:W-:Y:S02]  /*01c0*/  IMAD.IADD R19, R81, 0x1, -R0 ;  /* 0x0000000151137824 */ /* 0x000fe400078e0a00 */
[----:B------:R-:W-:Y:S02]  /*01d0*/  IMAD R2, R41, c[0x0][0x1b8], RZ ;  /* 0x00006e0029027a24 */ /* 0x000fe400078e02ff */
[----:B------:R-:W-:-:S02]  /*01e0*/  IMAD R0, R19, 0x20, R18 ;  /* 0x0000002013007824 */ /* 0x000fc400078e0212 */
[----:B------:R-:W-:Y:S02]  /*01f0*/  IMAD R2, R40, c[0x0][0x1bc], R2 ;  /* 0x00006f0028027a24 */ /* 0x000fe400078e0202 */
[----:B-----5:R-:W-:Y:S02]  /*0200*/  IMAD R14, R12, 0x80, R0 ;  /* 0x000000800c0e7824 */ /* 0x020fe400078e0200 */
[----:B------:R-:W-:Y:S02]  /*0210*/  IMAD.IADD R3, R9, 0x1, R2 ;  /* 0x0000000109037824 */ /* 0x000fe400078e0202 */
[----:B------:R-:W-:Y:S01]  /*0220*/  @P1 IMAD.HI.U32 R4, R14, c[0x0][0x2c8], RZ ;  /* 0x0000b2000e041a27 */ /* 0x000fe200078e00ff */
[----:B------:R1:W-:Y:S03]  /*0230*/  STL [R1+0xbc], R14 ;  /* 0x0000bc0e01007387 */ /* 0x0003e60000100800 */
[----:B------:R-:W-:Y:S01]  /*0240*/  IMAD.MOV.U32 R0, RZ, RZ, R14 ;  /* 0x000000ffff007224 */ /* 0x000fe200078e000e */
[----:B------:R-:W-:Y:S01]  /*0250*/  @P1 SHF.R.U32.HI R0, RZ, c[0x0][0x2cc], R4 ;  /* 0x0000b300ff001a19 */ /* 0x000fe20000011604 */
[----:B------:R-:W-:Y:S01]  /*0260*/  IMAD.MOV.U32 R2, RZ, RZ, R8 ;  /* 0x000000ffff027224 */ /* 0x000fe200078e0008 */
[----:B------:R-:W-:Y:S01]  /*0270*/  IADD3 R8, R83, 0x3f, RZ ;  /* 0x0000003f53087810 */ /* 0x000fe20007ffe0ff */
[C---:B------:R-:W-:Y:S01]  /*0280*/  IMAD R4, R10.reuse, c[0x0][0x1c4], R5 ;  /* 0x000071000a047a24 */ /* 0x040fe200078e0205 */
[----:B------:R-:W-:Y:S01]  /*0290*/  SHF.R.S32.HI R5, RZ, 0x1f, R0 ;  /* 0x0000001fff057819 */ /* 0x000fe20000011400 */
[----:B------:R-:W-:-:S04]  /*02a0*/  IMAD.WIDE.U32 R2, R10, c[0x0][0x1c0], R2 ;  /* 0x000070000a027a25 */ /* 0x000fc800078e0002 */
[----:B------:R-:W-:Y:S02]  /*02b0*/  IMAD.IADD R3, R3, 0x1, R4 ;  /* 0x0000000103037824 */ /* 0x000fe400078e0204 */
[----:B------:R-:W-:Y:S02]  /*02c0*/  IMAD R4, R5, c[0x0][0x1b0], RZ ;  /* 0x00006c0005047a24 */ /* 0x000fe400078e02ff */
[----:B------:R-:W-:Y:S02]  /*02d0*/  IMAD.MOV R6, RZ, RZ, -R0 ;  /* 0x000000ffff067224 */ /* 0x000fe400078e0a00 */
[----:B------:R-:W-:-:S04]  /*02e0*/  IMAD.WIDE.U32 R2, R0, c[0x0][0x1b0], R2 ;  /* 0x00006c0000027a25 */ /* 0x000fc800078e0002 */
[----:B------:R-:W-:Y:S02]  /*02f0*/  IMAD R4, R0, c[0x0][0x1b4], R4 ;  /* 0x00006d0000047a24 */ /* 0x000fe400078e0204 */
[----:B------:R-:W-:Y:S02]  /*0300*/  IMAD R0, R6, c[0x0][0x2c4], R14 ;  /* 0x0000b10006007a24 */ /* 0x000fe400078e020e */
[----:B------:R-:W-:Y:S02]  /*0310*/  IMAD.IADD R3, R3, 0x1, R4 ;  /* 0x0000000103037824 */ /* 0x000fe400078e0204 */
[----:B------:R-:W-:Y:S01]  /*0320*/  IMAD.SHL.U32 R4, R18, 0x40, RZ ;  /* 0x0000004012047824 */ /* 0x000fe200078e00ff */
[----:B------:R-:W-:Y:S01]  /*0330*/  SHF.R.S32.HI R5, RZ, 0x1f, R0 ;  /* 0x0000001fff057819 */ /* 0x000fe20000011400 */
[----:B------:R-:W-:-:S03]  /*0340*/  IMAD.WIDE.U32 R2, R0, c[0x0][0x1a8], R2 ;  /* 0x00006a0000027a25 */ /* 0x000fc600078e0002 */
[----:B------:R-:W-:Y:S01]  /*0350*/  LOP3.LUT R4, R4, 0x1c0, RZ, 0xc0, !PT ;  /* 0x000001c004047812 */ /* 0x000fe200078ec0ff */
[----:B------:R-:W-:Y:S01]  /*0360*/  IMAD R5, R5, c[0x0][0x1a8], RZ ;  /* 0x00006a0005057a24 */ /* 0x000fe200078e02ff */
[----:B------:R-:W-:Y:S01]  /*0370*/  LEA R17, P1, R2, c[0x0][0x160], 0x1 ;  /* 0x0000580002117a11 */ /* 0x000fe200078208ff */
[----:B------:R-:W-:Y:S02]  /*0380*/  IMAD.SHL.U32 R42, R19, 0x8, RZ ;  /* 0x00000008132a7824 */ /* 0x000fe400078e00ff */
[----:B------:R-:W-:Y:S01]  /*0390*/  IMAD R6, R0, c[0x0][0x1ac], R5 ;  /* 0x00006b0000067a24 */ /* 0x000fe200078e0205 */
[----:B------:R-:W-:Y:S01]  /*03a0*/  SHF.R.S32.HI R0, RZ, 0x1f, R8 ;  /* 0x0000001fff007819 */ /* 0x000fe20000011408 */
[----:B------:R-:W-:Y:S01]  /*03b0*/  IMAD R23, R12, 0x80, R18 ;  /* 0x000000800c177824 */ /* 0x000fe200078e0212 */
[----:B------:R-:W-:Y:S01]  /*03c0*/  LOP3.LUT R5, R4, 0x38, R42, 0xf8, !PT ;  /* 0x0000003804057812 */ /* 0x000fe200078ef82a */
[----:B------:R-:W-:Y:S01]  /*03d0*/  IMAD R9, R22, c[0x0][0x1e0], RZ ;  /* 0x0000780016097a24 */ /* 0x000fe200078e02ff */
[----:B------:R-:W-:Y:S01]  /*03e0*/  LEA.HI R153, R0, R8, RZ, 0x6 ;  /* 0x0000000800997211 */ /* 0x000fe200078f30ff */
[----:B------:R-:W-:Y:S01]  /*03f0*/  IMAD.IADD R0, R3, 0x1, R6 ;  /* 0x0000000103007824 */ /* 0x000fe200078e0206 */
[----:B------:R-:W-:Y:S01]  /*0400*/  LEA.HI R3, R24, R81, RZ, 0x6 ;  /* 0x0000005118037211 */ /* 0x000fe200078f30ff */
[----:B------:R-:W-:Y:S01]  /*0410*/  IMAD R9, R18, c[0x0][0x1e4], R9 ;  /* 0x0000790012097a24 */ /* 0x000fe200078e0209 */
[----:B------:R-:W-:Y:S01]  /*0420*/  SHF.R.U32.HI R4, RZ, 0x3, R4 ;  /* 0x00000003ff047819 */ /* 0x000fe20000011604 */
[----:B------:R-:W-:Y:S01]  /*0430*/  STL [R1+0xb8], R23 ;  /* 0x0000b81701007387 */ /* 0x000fe20000100800 */
[----:B------:R-:W-:Y:S01]  /*0440*/  LEA.HI.X R16, R2, c[0x0][0x164], R0, 0x1, P1 ;  /* 0x0000590002107a11 */ /* 0x000fe200008f0c00 */
[----:B------:R-:W-:Y:S01]  /*0450*/  IMAD R0, R13, c[0x0][0x168], RZ ;  /* 0x00005a000d007a24 */ /* 0x000fe200078e02ff */
[----:B------:R-:W-:Y:S01]  /*0460*/  LOP3.LUT R4, R5, R4, RZ, 0x3c, !PT ;  /* 0x0000000405047212 */ /* 0x000fe200078e3cff */
[----:B------:R-:W-:Y:S01]  /*0470*/  IMAD.SHL.U32 R3, R3, 0x8, RZ ;  /* 0x0000000803037824 */ /* 0x000fe200078e00ff */
[----:B------:R-:W-:Y:S01]  /*0480*/  SHFL.IDX PT, R2, R17, RZ, 0x181f ;  /* 0x00181fff11027589 */ /* 0x000fe200000e0000 */
[----:B------:R-:W-:-:S02]  /*0490*/  IADD3 R5, R23, 0x20, RZ ;  /* 0x0000002017057810 */ /* 0x000fc40007ffe0ff */
[-C--:B------:R-:W-:Y:S02]  /*04a0*/  ISETP.GE.AND P4, PT, R23, R0.reuse, PT ;  /* 0x000000001700720c */ /* 0x080fe40003f86270 */
[----:B------:R-:W-:Y:S02]  /*04b0*/  LOP3.LUT R87, R4, 0xfffffe00, R3, 0xf8, !PT ;  /* 0xfffffe0004577812 */ /* 0x000fe400078ef803 */
[C---:B------:R-:W-:Y:S01]  /*04c0*/  IADD3 R27, R42.reuse, 0x40, RZ ;  /* 0x000000402a1b7810 */ /* 0x040fe20007ffe0ff */
[----:B------:R-:W3:Y:S01]  /*04d0*/  SHFL.IDX PT, R3, R16, RZ, 0x181f ;  /* 0x00181fff10037589 */ /* 0x000ee200000e0000 */
[C---:B------:R-:W-:Y:S02]  /*04e0*/  IADD3 R26, R42.reuse, 0x80, RZ ;  /* 0x000000802a1a7810 */ /* 0x040fe40007ffe0ff */
[----:B------:R-:W-:Y:S01]  /*04f0*/  ISETP.GE.AND P1, PT, R5, R0, PT ;  /* 0x000000000500720c */ /* 0x000fe20003f26270 */
[----:B------:R-:W-:Y:S01]  /*0500*/  STL [R1+0xb4], R87 ;  /* 0x0000b45701007387 */ /* 0x000fe20000100800 */
[----:B------:R-:W-:-:S02]  /*0510*/  IADD3 R25, R42, 0xc0, RZ ;  /* 0x000000c02a197810 */ /* 0x000fc40007ffe0ff */
[----:B------:R-:W-:Y:S02]  /*0520*/  ISETP.GE.AND P3, PT, R42, c[0x0][0x198], PT ;  /* 0x000066002a007a0c */ /* 0x000fe40003f66270 */
[----:B------:R-:W-:Y:S02]  /*0530*/  @!P4 SHF.R.S32.HI R5, RZ, 0x1f, R27 ;  /* 0x0000001fff05c819 */ /* 0x000fe4000001141b */
[----:B------:R-:W-:Y:S02]  /*0540*/  @!P4 SHF.R.S32.HI R4, RZ, 0x1f, R26 ;  /* 0x0000001fff04c819 */ /* 0x000fe4000001141a */
[----:B------:R-:W-:Y:S02]  /*0550*/  @!P4 LEA.HI R5, R5, R27, RZ, 0x3 ;  /* 0x0000001b0505c211 */ /* 0x000fe400078f18ff */
[----:B------:R-:W-:Y:S02]  /*0560*/  @!P4 LEA.HI R8, R4, R26, RZ, 0x3 ;  /* 0x0000001a0408c211 */ /* 0x000fe400078f18ff */
[----:B------:R-:W4:Y:S01]  /*0570*/  SHFL.IDX PT, R4, R17, 0x1, 0x181f ;  /* 0x00381f0011047f89 */ /* 0x000f2200000e0000 */
[----:B-1----:R-:W-:-:S02]  /*0580*/  @!P4 LOP3.LUT R14, R5, 0xfffffff8, RZ, 0xc0, !PT ;  /* 0xfffffff8050ec812 */ /* 0x002fc400078ec0ff */
[----:B------:R-:W-:Y:S01]  /*0590*/  ISETP.GE.AND P6, PT, R26, c[0x0][0x198], PT ;  /* 0x000066001a007a0c */ /* 0x000fe20003fc6270 */
[----:B------:R-:W1:Y:S01]  /*05a0*/  SHFL.IDX PT, R5, R16, 0x1, 0x181f ;  /* 0x00381f0010057f89 */ /* 0x000e6200000e0000 */
[----:B------:R-:W-:Y:S02]  /*05b0*/  ISETP.GE.AND P5, PT, R25, c[0x0][0x198], PT ;  /* 0x0000660019007a0c */ /* 0x000fe40003fa6270 */
[----:B------:R-:W-:Y:S01]  /*05c0*/  SHF.R.S32.HI R43, RZ, 0x1f, R42 ;  /* 0x0000001fff2b7819 */ /* 0x000fe2000001142a */
[--C-:B---3--:R-:W-:Y:S01]  /*05d0*/  @!P4 IMAD.WIDE R14, R14, 0x2, R2.reuse ;  /* 0x000000020e0ec825 */ /* 0x108fe200078e0202 */
[----:B------:R-:W-:Y:S02]  /*05e0*/  @!P4 LEA R6, P2, R42, R2, 0x1 ;  /* 0x000000022a06c211 */ /* 0x000fe400078408ff */
[----:B------:R-:W-:Y:S01]  /*05f0*/  @!P4 LOP3.LUT R12, R8, 0xfffffff8, RZ, 0xc0, !PT ;  /* 0xfffffff8080cc812 */ /* 0x000fe200078ec0ff */
[----:B------:R-:W-:Y:S01]  /*0600*/  @!P4 IMAD.SHL.U32 R8, R87, 0x2, RZ ;  /* 0x000000025708c824 */ /* 0x000fe200078e00ff */
[----:B------:R-:W-:Y:S01]  /*0610*/  LEA.HI.SX32 R80, R153, 0xffffffff, 0x1a ;  /* 0xffffffff99507811 */ /* 0x000fe200078fd2ff */
[----:B------:R-:W-:Y:S02]  /*0620*/  STL.64 [R1+0xa0], R42 ;  /* 0x0000a02a01007387 */ /* 0x000fe40000100a00 */
[----:B------:R-:W-:-:S02]  /*0630*/  @!P4 IMAD.WIDE R12, R12, 0x2, R2 ;  /* 0x000000020c0cc825 */ /* 0x000fc400078e0202 */
[----:B------:R-:W-:Y:S04]  /*0640*/  STL [R1+0xac], R27 ;  /* 0x0000ac1b01007387 */ /* 0x000fe80000100800 */
[----:B------:R-:W-:Y:S04]  /*0650*/  STL [R1+0xb0], R26 ;  /* 0x0000b01a01007387 */ /* 0x000fe80000100800 */
[----:B------:R-:W-:Y:S01]  /*0660*/  STL [R1+0xa8], R25 ;  /* 0x0000a81901007387 */ /* 0x000fe20000100800 */
[--C-:B--2---:R-:W-:Y:S01]  /*0670*/  @P0 SHF.R.S32.HI R21, RZ, 0x1f, R7.reuse ;  /* 0x0000001fff150819 */ /* 0x104fe20000011407 */
[----:B------:R-:W-:Y:S01]  /*0680*/  @P0 IMAD.MOV.U32 R20, RZ, RZ, R7 ;  /* 0x000000ffff140224 */ /* 0x000fe200078e0007 */
[----:B------:R-:W-:Y:S01]  /*0690*/  @!P4 SHF.R.S32.HI R7, RZ, 0x1f, R25 ;  /* 0x0000001fff07c819 */ /* 0x000fe20000011419 */
[----:B------:R-:W-:-:S02]  /*06a0*/  @!P0 IMAD.MOV.U32 R20, RZ, RZ, R10 ;  /* 0x000000ffff148224 */ /* 0x000fc400078e000a */
[----:B------:R-:W-:Y:S01]  /*06b0*/  @!P0 IMAD.MOV.U32 R21, RZ, RZ, R11 ;  /* 0x000000ffff158224 */ /* 0x000fe200078e000b */
[----:B------:R-:W-:Y:S02]  /*06c0*/  ISETP.GE.AND P0, PT, R27, c[0x0][0x198], PT ;  /* 0x000066001b007a0c */ /* 0x000fe40003f06270 */
[----:B------:R-:W-:-:S04]  /*06d0*/  @!P4 LEA.HI R7, R7, R25, RZ, 0x3 ;  /* 0x000000190707c211 */ /* 0x000fc800078f18ff */
[----:B------:R-:W-:Y:S02]  /*06e0*/  @!P4 LOP3.LUT R10, R7, 0xfffffff8, RZ, 0xc0, !PT ;  /* 0xfffffff8070ac812 */ /* 0x000fe400078ec0ff */
[----:B------:R-:W-:-:S03]  /*06f0*/  @!P4 LEA.HI.X R7, R42, R3, R43, 0x1, P2 ;  /* 0x000000032a07c211 */ /* 0x000fc600010f0c2b */
[----:B------:R-:W-:Y:S02]  /*0700*/  @!P4 IMAD.WIDE R10, R10, 0x2, R2 ;  /* 0x000000020a0ac825 */ /* 0x000fe400078e0202 */
[----:B------:R2:W-:Y:S02]  /*0710*/  @!P4 LDGSTS.E.BYPASS.LTC128B.128 [R8+0x100], [R6.64], !P3 ;  /* 0x001000000608cfae */ /* 0x0005e4000d901d48 */
[----:B------:R-:W-:Y:S02]  /*0720*/  IMAD.WIDE.U32 R2, R18, c[0x0][0x1e0], R42 ;  /* 0x0000780012027a25 */ /* 0x000fe400078e002a */
[----:B------:R3:W-:Y:S04]  /*0730*/  @!P4 LDGSTS.E.BYPASS.LTC128B.128 [R8+0x4100], [R14.64], !P0 ;  /* 0x041000000e08cfae */ /* 0x0007e8000c101d48 */
[----:B------:R4:W-:Y:S04]  /*0740*/  @!P4 LDGSTS.E.BYPASS.LTC128B.128 [R8+0x8100], [R12.64], !P6 ;  /* 0x081000000c08cfae */ /* 0x0009e8000f101d48 */
[----:B------:R5:W-:Y:S01]  /*0750*/  @!P4 LDGSTS.E.BYPASS.LTC128B.128 [R8+0xc100], [R10.64], !P5 ;  /* 0x0c1000000a08cfae */ /* 0x000be2000e901d48 */
[----:B--2---:R-:W-:-:S02]  /*0760*/  IADD3 R7, R23, 0x40, RZ ;  /* 0x0000004017077810 */ /* 0x004fc40007ffe0ff */
[----:B------:R-:W-:Y:S01]  /*0770*/  IADD3 R6, R23, 0x60, RZ ;  /* 0x0000006017067810 */ /* 0x000fe20007ffe0ff */
[----:B---3--:R-:W-:Y:S01]  /*0780*/  IMAD.IADD R15, R3, 0x1, R9 ;  /* 0x00000001030f7824 */ /* 0x008fe200078e0209 */
[----:B------:R-:W-:Y:S01]  /*0790*/  @!P1 SHF.R.S32.HI R3, RZ, 0x1f, R27 ;  /* 0x0000001fff039819 */ /* 0x000fe2000001141b */
[----:B------:R-:W-:Y:S01]  /*07a0*/  IMAD.MOV.U32 R14, RZ, RZ, R2 ;  /* 0x000000ffff0e7224 */ /* 0x000fe200078e0002 */
[----:B------:R-:W-:Y:S01]  /*07b0*/  ISETP.GE.AND P2, PT, R7, R0, PT ;  /* 0x000000000700720c */ /* 0x000fe20003f46270 */
[----:B------:R-:W2:Y:S01]  /*07c0*/  SHFL.IDX PT, R2, R17, 0x2, 0x181f ;  /* 0x00581f0011027f89 */ /* 0x000ea200000e0000 */
[C---:B----4-:R-:W-:Y:S02]  /*07d0*/  @!P1 LEA R12, P4, R42.reuse, R4, 0x1 ;  /* 0x000000042a0c9211 */ /* 0x050fe400078808ff */
[----:B------:R-:W-:Y:S02]  /*07e0*/  @!P1 LEA.HI R3, R3, R27, RZ, 0x3 ;  /* 0x0000001b03039211 */ /* 0x000fe400078f18ff */
[----:B-1----:R-:W-:-:S02]  /*07f0*/  @!P1 LEA.HI.X R13, R42, R5, R43, 0x1, P4 ;  /* 0x000000052a0d9211 */ /* 0x002fc400020f0c2b */
[----:B------:R-:W-:Y:S02]  /*0800*/  ISETP.GE.AND P4, PT, R6, R0, PT ;  /* 0x000000000600720c */ /* 0x000fe40003f86270 */
[----:B------:R-:W-:Y:S02]  /*0810*/  @!P1 SHF.R.S32.HI R0, RZ, 0x1f, R26 ;  /* 0x0000001fff009819 */ /* 0x000fe4000001141a */
[----:B------:R-:W-:Y:S02]  /*0820*/  @!P1 SHF.R.S32.HI R7, RZ, 0x1f, R25 ;  /* 0x0000001fff079819 */ /* 0x000fe40000011419 */
[----:B------:R-:W-:Y:S02]  /*0830*/  @!P1 LEA.HI R6, R0, R26, RZ, 0x3 ;  /* 0x0000001a00069211 */ /* 0x000fe400078f18ff */
[----:B-----5:R-:W-:Y:S02]  /*0840*/  @!P1 LOP3.LUT R8, R3, 0xfffffff8, RZ, 0xc0, !PT ;  /* 0xfffffff803089812 */ /* 0x020fe400078ec0ff */
[----:B------:R-:W-:Y:S01]  /*0850*/  @!P1 LEA.HI R0, R7, R25, RZ, 0x3 ;  /* 0x0000001907009211 */ /* 0x000fe200078f18ff */
[----:B------:R-:W1:Y:S01]  /*0860*/  SHFL.IDX PT, R3, R16, 0x2, 0x181f ;  /* 0x00581f0010037f89 */ /* 0x000e6200000e0000 */
[----:B------:R-:W-:Y:S01]  /*0870*/  @!P1 LOP3.LUT R6, R6, 0xfffffff8, RZ, 0xc0, !PT ;  /* 0xfffffff806069812 */ /* 0x000fe200078ec0ff */
[----:B------:R-:W-:Y:S01]  /*0880*/  @!P1 IMAD.WIDE R8, R8, 0x2, R4 ;  /* 0x0000000208089825 */ /* 0x000fe200078e0204 */
[----:B------:R-:W-:-:S02]  /*0890*/  @!P1 LOP3.LUT R10, R0, 0xfffffff8, RZ, 0xc0, !PT ;  /* 0xfffffff8000a9812 */ /* 0x000fc400078ec0ff */
[----:B------:R-:W-:Y:S01]  /*08a0*/  SHF.R.S32.HI R23, RZ, 0x1f, R80 ;  /* 0x0000001fff177819 */ /* 0x000fe20000011450 */
[----:B------:R-:W-:Y:S02]  /*08b0*/  @!P1 IMAD.SHL.U32 R0, R87, 0x2, RZ ;  /* 0x0000000257009824 */ /* 0x000fe400078e00ff */
[----:B------:R-:W-:-:S03]  /*08c0*/  @!P1 IMAD.WIDE R6, R6, 0x2, R4 ;  /* 0x0000000206069825 */ /* 0x000fc600078e0204 */
[----:B------:R3:W-:Y:S01]  /*08d0*/  @!P1 LDGSTS.E.BYPASS.LTC128B.128 [R0+0x1100], [R12.64], !P3 ;  /* 0x011000000c009fae */ /* 0x0007e2000d901d48 */
[----:B------:R-:W-:-:S03]  /*08e0*/  @!P1 IMAD.WIDE R4, R10, 0x2, R4 ;  /* 0x000000020a049825 */ /* 0x000fc600078e0204 */
[----:B------:R4:W-:Y:S04]  /*08f0*/  @!P1 LDGSTS.E.BYPASS.LTC128B.128 [R0+0x5100], [R8.64], !P0 ;  /* 0x0510000008009fae */ /* 0x0009e8000c101d48 */
[----:B------:R5:W-:Y:S04]  /*0900*/  @!P1 LDGSTS.E.BYPASS.LTC128B.128 [R0+0x9100], [R6.64], !P6 ;  /* 0x0910000006009fae */ /* 0x000be8000f101d48 */
[----:B------:R1:W-:Y:S01]  /*0910*/  @!P1 LDGSTS.E.BYPASS.LTC128B.128 [R0+0xd100], [R4.64], !P5 ;  /* 0x0d10000004009fae */ /* 0x0003e2000e901d48 */
[----:B---3--:R-:W-:Y:S01]  /*0920*/  IMAD.SHL.U32 R12, R18, 0x8, RZ ;  /* 0x00000008120c7824 */ /* 0x008fe200078e00ff */
[----:B----4-:R-:W-:-:S02]  /*0930*/  @!P2 SHF.R.S32.HI R8, RZ, 0x1f, R27 ;  /* 0x0000001fff08a819 */ /* 0x010fc4000001141b */
[----:B-----5:R-:W-:Y:S02]  /*0940*/  @!P2 SHF.R.S32.HI R6, RZ, 0x1f, R26 ;  /* 0x0000001fff06a819 */ /* 0x020fe4000001141a */
[----:B------:R-:W-:Y:S02]  /*0950*/  @!P2 SHF.R.S32.HI R7, RZ, 0x1f, R25 ;  /* 0x0000001fff07a819 */ /* 0x000fe40000011419 */
[----:B------:R-:W-:Y:S02]  /*0960*/  @!P2 LEA.HI R8, R8, R27, RZ, 0x3 ;  /* 0x0000001b0808a211 */ /* 0x000fe400078f18ff */
[----:B-1----:R-:W-:Y:S02]  /*0970*/  @!P2 LEA.HI R5, R6, R26, RZ, 0x3 ;  /* 0x0000001a0605a211 */ /* 0x002fe400078f18ff */
[----:B------:R-:W-:Y:S02]  /*0980*/  @!P2 LEA.HI R0, R7, R25, RZ, 0x3 ;  /* 0x000000190700a211 */ /* 0x000fe400078f18ff */
[----:B------:R-:W-:-:S02]  /*0990*/  @!P2 LOP3.LUT R8, R8, 0xfffffff8, RZ, 0xc0, !PT ;  /* 0xfffffff80808a812 */ /* 0x000fc400078ec0ff */
[----:B--2---:R-:W-:Y:S02]  /*09a0*/  @!P2 LEA R4, P1, R42, R2, 0x1 ;  /* 0x000000022a04a211 */ /* 0x004fe400078208ff */
[----:B------:R-:W-:Y:S01]  /*09b0*/  @!P2 LOP3.LUT R6, R5, 0xfffffff8, RZ, 0xc0, !PT ;  /* 0xfffffff80506a812 */ /* 0x000fe200078ec0ff */
[----:B------:R-:W-:Y:S01]  /*09c0*/  @!P2 IMAD.WIDE R8, R8, 0x2, R2 ;  /* 0x000000020808a825 */ /* 0x000fe200078e0202 */
[----:B------:R-:W-:Y:S02]  /*09d0*/  @!P2 LOP3.LUT R10, R0, 0xfffffff8, RZ, 0xc0, !PT ;  /* 0xfffffff8000aa812 */ /* 0x000fe400078ec0ff */
[----:B------:R-:W-:Y:S01]  /*09e0*/  @!P2 LEA.HI.X R5, R42, R3, R43, 0x1, P1 ;  /* 0x000000032a05a211 */ /* 0x000fe200008f0c2b */
[----:B------:R-:W-:Y:S02]  /*09f0*/  @!P2 IMAD.SHL.U32 R0, R87, 0x2, RZ ;  /* 0x000000025700a824 */ /* 0x000fe400078e00ff */
[----:B------:R-:W-:-:S03]  /*0a00*/  @!P2 IMAD.WIDE R6, R6, 0x2, R2 ;  /* 0x000000020606a825 */ /* 0x000fc600078e0202 */
[----:B------:R1:W-:Y:S01]  /*0a10*/  @!P2 LDGSTS.E.BYPASS.LTC128B.128 [R0+0x2100], [R4.64], !P3 ;  /* 0x021000000400afae */ /* 0x0003e2000d901d48 */
[----:B------:R-:W-:-:S03]  /*0a20*/  @!P2 IMAD.WIDE R2, R10, 0x2, R2 ;  /* 0x000000020a02a825 */ /* 0x000fc600078e0202 */
[----:B------:R2:W-:Y:S04]  /*0a30*/  @!P2 LDGSTS.E.BYPASS.LTC128B.128 [R0+0x6100], [R8.64], !P0 ;  /* 0x061000000800afae */ /* 0x0005e8000c101d48 */
[----:B------:R3:W-:Y:S04]  /*0a40*/  @!P2 LDGSTS.E.BYPASS.LTC128B.128 [R0+0xa100], [R6.64], !P6 ;  /* 0x0a1000000600afae */ /* 0x0007e8000f101d48 */
[----:B------:R4:W-:Y:S04]  /*0a50*/  @!P2 LDGSTS.E.BYPASS.LTC128B.128 [R0+0xe100], [R2.64], !P5 ;  /* 0x0e1000000200afae */ /* 0x0009e8000e901d48 */
[----:B-1----:R-:W1:Y:S01]  /*0a60*/  SHFL.IDX PT, R4, R17, 0x3, 0x181f ;  /* 0x00781f0011047f89 */ /* 0x002e6200000e0000 */
[----:B--2---:R-:W-:-:S03]  /*0a70*/  LEA.HI R9, R24, R81, RZ, 0x4 ;  /* 0x0000005118097211 */ /* 0x004fc600078f20ff */
[----:B------:R2:W5:Y:S01]  /*0a80*/  SHFL.IDX PT, R5, R16, 0x3, 0x181f ;  /* 0x00781f0010057f89 */ /* 0x00056200000e0000 */
[----:B------:R-:W-:Y:S01]  /*0a90*/  LOP3.LUT R8, R9, 0xfffffff0, RZ, 0xc0, !PT ;  /* 0xfffffff009087812 */ /* 0x000fe200078ec0ff */
[----:B---3--:R-:W-:Y:S01]  /*0aa0*/  IMAD R7, R41, c[0x0][0x1e8], RZ ;  /* 0x00007a0029077a24 */ /* 0x008fe200078e02ff */
[----:B------:R-:W-:Y:S01]  /*0ab0*/  SHF.R.S32.HI R10, RZ, 0x4, R9 ;  /* 0x00000004ff0a7819 */ /* 0x000fe20000011409 */
[----:B----4-:R-:W-:Y:S01]  /*0ac0*/  IMAD.SHL.U32 R2, R19, 0x40, RZ ;  /* 0x0000004013027824 */ /* 0x010fe200078e00ff */
[----:B------:R-:W-:Y:S01]  /*0ad0*/  IADD3 R6, -R18, c[0x0][0x1d0], RZ ;  /* 0x0000740012067a10 */ /* 0x000fe20007ffe1ff */
[----:B------:R-:W-:Y:S01]  /*0ae0*/  IMAD.IADD R8, R81, 0x1, -R8 ;  /* 0x0000000151087824 */ /* 0x000fe200078e0a08 */
[----:B------:R-:W-:Y:S01]  /*0af0*/  LEA.HI R0, R9, R10, RZ, 0x1 ;  /* 0x0000000a09007211 */ /* 0x000fe200078f08ff */
[----:B------:R-:W-:Y:S02]  /*0b00*/  IMAD R7, R40, c[0x0][0x1ec], R7 ;  /* 0x00007b0028077a24 */ /* 0x000fe400078e0207 */
[----:B------:R-:W-:Y:S01]  /*0b10*/  IMAD R9, R80, -0x40, R6 ;  /* 0xffffffc050097824 */ /* 0x000fe200078e0206 */
[----:B------:R-:W-:-:S02]  /*0b20*/  SHF.R.S32.HI R3, RZ, 0x1f, R8 ;  /* 0x0000001fff037819 */ /* 0x000fc40000011408 */
[----:B------:R-:W-:Y:S02]  /*0b30*/  LOP3.LUT R13, R0, 0xfffffffe, RZ, 0xc0, !PT ;  /* 0xfffffffe000d7812 */ /* 0x000fe400078ec0ff */
[----:B------:R-:W-:Y:S02]  /*0b40*/  LOP3.LUT R0, R2, 0x1c0, RZ, 0xc0, !PT ;  /* 0x000001c002007812 */ /* 0x000fe400078ec0ff */
[----:B-1----:R-:W-:Y:S02]  /*0b50*/  @!P4 LEA R6, P1, R42, R4, 0x1 ;  /* 0x000000042a06c211 */ /* 0x002fe400078208ff */
[----:B------:R-:W-:Y:S02]  /*0b60*/  LOP3.LUT R12, R0, 0x8, R12, 0xf8, !PT ;  /* 0x00000008000c7812 */ /* 0x000fe400078ef80c */
[----:B--2---:R-:W-:Y:S01]  /*0b70*/  LEA.HI R16, R3, R8, RZ, 0x3 ;  /* 0x0000000803107211 */ /* 0x004fe200078f18ff */
[----:B------:R-:W-:Y:S01]  /*0b80*/  IMAD.WIDE.U32 R2, R40, c[0x0][0x1e8], R14 ;  /* 0x00007a0028027a25 */ /* 0x000fe200078e000e */
[----:B------:R-:W-:-:S02]  /*0b90*/  SHF.R.U32.HI R0, RZ, 0x3, R0 ;  /* 0x00000003ff007819 */ /* 0x000fc40000011600 */
[----:B------:R-:W-:Y:S01]  /*0ba0*/  LOP3.LUT R11, R16, 0xfffffff8, RZ, 0xc0, !PT ;  /* 0xfffffff8100b7812 */ /* 0x000fe200078ec0ff */
[----:B------:R-:W-:Y:S01]  /*0bb0*/  IMAD.IADD R3, R3, 0x1, R7 ;  /* 0x0000000103037824 */ /* 0x000fe200078e0207 */
[----:B------:R-:W-:Y:S01]  /*0bc0*/  LOP3.LUT R17, R12, R0, RZ, 0x3c, !PT ;  /* 0x000000000c117212 */ /* 0x000fe200078e3cff */
[----:B------:R-:W-:Y:S01]  /*0bd0*/  IMAD.MOV.U32 R0, RZ, RZ, 0x5 ;  /* 0x00000005ff007424 */ /* 0x000fe200078e00ff */
[----:B-----5:R-:W-:Y:S01]  /*0be0*/  @!P4 LEA.HI.X R7, R42, R5, R43, 0x1, P1 ;  /* 0x000000052a07c211 */ /* 0x020fe200008f0c2b */
[----:B------:R-:W-:Y:S01]  /*0bf0*/  IMAD.IADD R14, R8, 0x1, -R11 ;  /* 0x00000001080e7824 */ /* 0x000fe200078e0a0b */
[C---:B------:R-:W-:Y:S01]  /*0c00*/  ISETP.GE.AND P2, PT, R9.reuse, 0x1, PT ;  /* 0x000000010900780c */ /* 0x040fe20003f46270 */
[----:B------:R-:W-:Y:S01]  /*0c10*/  IMAD.MOV.U32 R8, RZ, RZ, c[0x0][0x1e0] ;  /* 0x00007800ff087624 */ /* 0x000fe200078e00ff */
[----:B------:R-:W-:Y:S01]  /*0c20*/  ISETP.GE.AND P1, PT, R9, 0x21, PT ;  /* 0x000000210900780c */ /* 0x000fe20003f26270 */
[----:B------:R-:W-:Y:S02]  /*0c30*/  @!P4 IMAD.SHL.U32 R12, R87, 0x2, RZ ;  /* 0x00000002570cc824 */ /* 0x000fe400078e00ff */
[----:B------:R-:W-:Y:S01]  /*0c40*/  IMAD.WIDE.U32 R28, R20, c[0x0][0x1f0], R2 ;  /* 0x00007c00141c7a25 */ /* 0x000fe200078e0002 */
[----:B------:R-:W-:-:S02]  /*0c50*/  SHF.L.U64.HI R86, R8, R0, c[0x0][0x1e4] ;  /* 0x0000790008567619 */ /* 0x000fc40000010200 */
[----:B------:R1:W-:Y:S01]  /*0c60*/  @!P4 LDGSTS.E.BYPASS.LTC128B.128 [R12+0x3100], [R6.64], !P3 ;  /* 0x03100000060ccfae */ /* 0x0003e2000d901d48 */
[----:B------:R-:W-:Y:S01]  /*0c70*/  IMAD R0, R21, c[0x0][0x1f0], RZ ;  /* 0x00007c0015007a24 */ /* 0x000fe200078e02ff */
[C---:B------:R-:W-:Y:S01]  /*0c80*/  SHF.L.U64.HI R82, R8.reuse, R82, c[0x0][0x1e4] ;  /* 0x0000790008527619 */ /* 0x040fe20000010252 */
[----:B------:R-:W-:Y:S01]  /*0c90*/  IMAD.SHL.U32 R84, R8, 0x40, RZ ;  /* 0x0000004008547824 */ /* 0x000fe200078e00ff */
[----:B------:R-:W-:Y:S01]  /*0ca0*/  @!P4 SHF.R.S32.HI R2, RZ, 0x1f, R26 ;  /* 0x0000001fff02c819 */ /* 0x000fe2000001141a */
[----:B------:R-:W-:Y:S01]  /*0cb0*/  IMAD.MOV.U32 R88, RZ, RZ, R28 ;  /* 0x000000ffff587224 */ /* 0x000fe200078e001c */
[----:B------:R-:W-:Y:S01]  /*0cc0*/  STL [R1+0xc4], R86 ;  /* 0x0000c45601007387 */ /* 0x000fe20000100800 */
[----:B------:R-:W-:Y:S02]  /*0cd0*/  IMAD R3, R82, R80, RZ ;  /* 0x0000005052037224 */ /* 0x000fe400078e02ff */
[----:B------:R-:W-:Y:S01]  /*0ce0*/  IMAD.IADD R15, R10, 0x1, -R13 ;  /* 0x000000010a0f7824 */ /* 0x000fe200078e0a0d */
[----:B------:R-:W-:Y:S01]  /*0cf0*/  STL.64 [R1+0x98], R28 ;  /* 0x0000981c01007387 */ /* 0x000fe20000100a00 */
[----:B------:R-:W-:-:S02]  /*0d00*/  IMAD R13, R23, R84, R3 ;  /* 0x00000054170d7224 */ /* 0x000fc400078e0203 */
[----:B------:R-:W-:Y:S01]  /*0d10*/  IMAD.SHL.U32 R85, R8, 0x20, RZ ;  /* 0x0000002008557824 */ /* 0x000fe200078e00ff */
[----:B-1----:R-:W-:Y:S01]  /*0d20*/  @!P4 SHF.R.S32.HI R6, RZ, 0x1f, R27 ;  /* 0x0000001fff06c819 */ /* 0x002fe2000001141b */
[----:B------:R-:W-:Y:S01]  /*0d30*/  IMAD R7, R20, c[0x0][0x1f4], R0 ;  /* 0x00007d0014077a24 */ /* 0x000fe200078e0200 */
[----:B------:R-:W-:Y:S02]  /*0d40*/  @!P4 SHF.R.S32.HI R0, RZ, 0x1f, R25 ;  /* 0x0000001fff00c819 */ /* 0x000fe40000011419 */
[----:B------:R-:W-:Y:S01]  /*0d50*/  @!P4 LEA.HI R6, R6, R27, RZ, 0x3 ;  /* 0x0000001b0606c211 */ /* 0x000fe200078f18ff */
[----:B------:R-:W-:Y:S01]  /*0d60*/  IMAD.IADD R89, R29, 0x1, R7 ;  /* 0x000000011d597824 */ /* 0x000fe200078e0207 */
[----:B------:R-:W-:Y:S02]  /*0d70*/  @!P4 LEA.HI R7, R2, R26, RZ, 0x3 ;  /* 0x0000001a0207c211 */ /* 0x000fe400078f18ff */
[----:B------:R-:W-:Y:S01]  /*0d80*/  @!P4 LEA.HI R0, R0, R25, RZ, 0x3 ;  /* 0x000000190000c211 */ /* 0x000fe200078f18ff */
[----:B------:R-:W-:Y:S01]  /*0d90*/  IMAD.WIDE.U32 R2, R80, R84, R88 ;  /* 0x0000005450027225 */ /* 0x000fe200078e0058 */
[----:B------:R-:W-:Y:S01]  /*0da0*/  @!P4 LOP3.LUT R6, R6, 0xfffffff8, RZ, 0xc0, !PT ;  /* 0xfffffff80606c812 */ /* 0x000fe200078ec0ff */
[----:B------:R-:W-:Y:S01]  /*0db0*/  STL.64 [R1+0x88], R88 ;  /* 0x0000885801007387 */ /* 0x000fe20000100a00 */
[----:B------:R-:W-:Y:S01]  /*0dc0*/  @!P4 LOP3.LUT R7, R7, 0xfffffff8, RZ, 0xc0, !PT ;  /* 0xfffffff80707c812 */ /* 0x000fe200078ec0ff */
[----:B------:R-:W-:Y:S01]  /*0dd0*/  IMAD.IADD R13, R3, 0x1, R13 ;  /* 0x00000001030d7824 */ /* 0x000fe200078e020d */
[----:B------:R-:W-:Y:S01]  /*0de0*/  @!P4 LOP3.LUT R0, R0, 0xfffffff8, RZ, 0xc0, !PT ;  /* 0xfffffff80000c812 */ /* 0x000fe200078ec0ff */
[----:B------:R-:W-:Y:S01]  /*0df0*/  @!P4 IMAD.WIDE R10, R6, 0x2, R4 ;  /* 0x00000002060ac825 */ /* 0x000fe200078e0204 */
[----:B------:R-:W-:-:S03]  /*0e00*/  @P2 LEA R6, P3, R2, c[0x0][0x1c8], 0x1 ;  /* 0x0000720002062a11 */ /* 0x000fc600078608ff */
[----:B------:R-:W-:Y:S01]  /*0e10*/  @!P4 IMAD.WIDE R8, R7, 0x2, R4 ;  /* 0x000000020708c825 */ /* 0x000fe200078e0204 */
[----:B------:R1:W-:Y:S01]  /*0e20*/  @!P4 LDGSTS.E.BYPASS.LTC128B.128 [R12+0x7100], [R10.64], !P0 ;  /* 0x071000000a0ccfae */ /* 0x0003e2000c101d48 */
[----:B------:R-:W-:Y:S02]  /*0e30*/  @P2 LEA.HI.X R7, R2, c[0x0][0x1cc], R13, 0x1, P3 ;  /* 0x0000730002072a11 */ /* 0x000fe400018f0c0d */
[----:B------:R-:W-:Y:S01]  /*0e40*/  @!P4 IMAD.WIDE R4, R0, 0x2, R4 ;  /* 0x000000020004c825 */ /* 0x000fe200078e0204 */
[----:B------:R2:W-:Y:S01]  /*0e50*/  @!P4 LDGSTS.E.BYPASS.LTC128B.128 [R12+0xb100], [R8.64], !P6 ;  /* 0x0b100000080ccfae */ /* 0x0005e2000f101d48 */
[----:B------:R-:W-:Y:S02]  /*0e60*/  ISETP.GE.AND P6, PT, R42, c[0x0][0x1d4], PT ;  /* 0x000075002a007a0c */ /* 0x000fe40003fc6270 */
[----:B------:R-:W-:Y:S01]  /*0e70*/  IMAD.SHL.U32 R0, R14, 0x40, RZ ;  /* 0x000000400e007824 */ /* 0x000fe200078e00ff */
[----:B------:R3:W-:Y:S01]  /*0e80*/  @!P4 LDGSTS.E.BYPASS.LTC128B.128 [R12+0xf100], [R4.64], !P5 ;  /* 0x0f100000040ccfae */ /* 0x0007e2000e901d48 */
[----:B------:R-:W-:-:S02]  /*0e90*/  ISETP.GE.AND P5, PT, R27, c[0x0][0x1d4], PT ;  /* 0x000075001b007a0c */ /* 0x000fc40003fa6270 */
[----:B------:R-:W-:Y:S01]  /*0ea0*/  ISETP.GE.AND P4, PT, R26, c[0x0][0x1d4], PT ;  /* 0x000075001a007a0c */ /* 0x000fe20003f86270 */
[----:B------:R-:W0:Y:S01]  /*0eb0*/  LDGDEPBAR ;  /* 0x00000000000079af */ /* 0x000e220000000000 */
[----:B------:R-:W-:Y:S02]  /*0ec0*/  LOP3.LUT R0, R0, 0x1c0, RZ, 0xc0, !PT ;  /* 0x000001c000007812 */ /* 0x000fe400078ec0ff */
[----:B------:R-:W-:Y:S02]  /*0ed0*/  ISETP.GE.AND P3, PT, R25, c[0x0][0x1d4], PT ;  /* 0x0000750019007a0c */ /* 0x000fe40003f66270 */
[----:B------:R-:W-:Y:S02]  /*0ee0*/  SHF.R.U32.HI R3, RZ, 0x3, R0 ;  /* 0x00000003ff037819 */ /* 0x000fe40000011600 */
[----:B-1----:R-:W-:Y:S01]  /*0ef0*/  @P1 IADD3 R10, P0, R85, R2, RZ ;  /* 0x00000002550a1210 */ /* 0x002fe20007f1e0ff */
[----:B------:R-:W-:Y:S01]  /*0f00*/  IMAD.SHL.U32 R2, R15, 0x8, RZ ;  /* 0x000000080f027824 */ /* 0x000fe200078e00ff */
[----:B--2---:R-:W-:-:S04]  /*0f10*/  LEA.HI R9, R24, R81, RZ, 0x5 ;  /* 0x0000005118097211 */ /* 0x004fc800078f28ff */
[----:B---3--:R-:W-:Y:S01]  /*0f20*/  LOP3.LUT R5, R0, 0x8, R2, 0xf8, !PT ;  /* 0x0000000800057812 */ /* 0x008fe200078ef802 */
[----:B------:R-:W-:Y:S01]  /*0f30*/  @P1 IMAD.X R4, R86, 0x1, R13, P0 ;  /* 0x0000000156041824 */ /* 0x000fe200000e060d */
[C---:B------:R-:W-:Y:S01]  /*0f40*/  @P1 LEA R2, P0, R10.reuse, c[0x0][0x1c8], 0x1 ;  /* 0x000072000a021a11 */ /* 0x040fe200078008ff */
[----:B------:R-:W-:Y:S01]  /*0f50*/  IMAD R0, R15, 0x200, R17 ;  /* 0x000002000f007824 */ /* 0x000fe200078e0211 */
[----:B------:R-:W-:Y:S01]  /*0f60*/  LOP3.LUT R8, R5, R3, RZ, 0x3c, !PT ;  /* 0x0000000305087212 */ /* 0x000fe200078e3cff */
[C---:B------:R-:W-:Y:S01]  /*0f70*/  @P2 IMAD.SHL.U32 R5, R87.reuse, 0x2, RZ ;  /* 0x0000000257052824 */ /* 0x040fe200078e00ff */
[----:B------:R-:W-:Y:S01]  /*0f80*/  @P1 LEA.HI.X R3, R10, c[0x0][0x1cc], R4, 0x1, P0 ;  /* 0x000073000a031a11 */ /* 0x000fe200000f0c04 */
[----:B------:R-:W-:Y:S01]  /*0f90*/  @P1 IMAD.SHL.U32 R4, R87, 0x2, RZ ;  /* 0x0000000257041824 */ /* 0x000fe200078e00ff */
[----:B------:R-:W-:Y:S01]  /*0fa0*/  SHF.R.S32.HI R232, RZ, 0x5, R9 ;  /* 0x00000005ffe87819 */ /* 0x000fe20000011409 */
[----:B------:R-:W-:Y:S01]  /*0fb0*/  IMAD.SHL.U32 R155, R0, 0x2, RZ ;  /* 0x00000002009b7824 */ /* 0x000fe200078e00ff */
[----:B------:R1:W-:Y:S01]  /*0fc0*/  @P2 LDGSTS.E.BYPASS.LTC128B.128 [R5+0x10100], [R6.64], !P6 ;  /* 0x1010000006052fae */ /* 0x0003e2000f101d48 */
[----:B------:R-:W-:Y:S01]  /*0fd0*/  IMAD.MOV.U32 R0, RZ, RZ, 0x20 ;  /* 0x00000020ff007424 */ /* 0x000fe200078e00ff */
[----:B------:R-:W-:-:S02]  /*0fe0*/  LOP3.LUT P0, RZ, R19, 0x2, RZ, 0xc0, !PT ;  /* 0x0000000213ff7812 */ /* 0x000fc4000780c0ff */
[----:B------:R1:W-:Y:S01]  /*0ff0*/  @P2 LDGSTS.E.BYPASS.LTC128B.128 [R5+0x12100], [R6.64+0x80], !P5 ;  /* 0x1210008006052fae */ /* 0x0003e2000e901d48 */
[----:B------:R-:W-:-:S03]  /*1000*/  IADD3 R90, R155, 0x10120, RZ ;  /* 0x000101209b5a7810 */ /* 0x000fc60007ffe0ff */
[----:B------:R1:W-:Y:S04]  /*1010*/  @P2 LDGSTS.E.BYPASS.LTC128B.128 [R5+0x14100], [R6.64+0x100], !P4 ;  /* 0x1410010006052fae */ /* 0x0003e8000e101d48 */
[----:B------:R1:W-:Y:S01]  /*1020*/  @P2 LDGSTS.E.BYPASS.LTC128B.128 [R5+0x16100], [R6.64+0x180], !P3 ;  /* 0x1610018006052fae */ /* 0x0003e2000d901d48 */
[----:B------:R-:W-:-:S03]  /*1030*/  LOP3.LUT P2, RZ, R14, 0x4, RZ, 0xc0, !PT ;  /* 0x000000040eff7812 */ /* 0x000fc6000784c0ff */
[----:B------:R2:W-:Y:S01]  /*1040*/  @P1 LDGSTS.E.BYPASS.LTC128B.128 [R4+0x11100], [R2.64], !P6 ;  /* 0x1110000002041fae */ /* 0x0005e2000f101d48 */
[----:B------:R-:W-:-:S03]  /*1050*/  SEL R0, R0, 0xffffffe0, !P2 ;  /* 0xffffffe000007807 */ /* 0x000fc60005000000 */
[----:B------:R2:W-:Y:S04]  /*1060*/  @P1 LDGSTS.E.BYPASS.LTC128B.128 [R4+0x13100], [R2.64+0x80], !P5 ;  /* 0x1310008002041fae */ /* 0x0005e8000e901d48 */
[----:B------:R2:W-:Y:S04]  /*1070*/  @P1 LDGSTS.E.BYPASS.LTC128B.128 [R4+0x15100], [R2.64+0x100], !P4 ;  /* 0x1510010002041fae */ /* 0x0005e8000e101d48 */
[----:B------:R2:W-:Y:S01]  /*1080*/  @P1 LDGSTS.E.BYPASS.LTC128B.128 [R4+0x17100], [R2.64+0x180], !P3 ;  /* 0x1710018002041fae */ /* 0x0005e2000d901d48 */
[----:B------:R-:W-:-:S03]  /*1090*/  LOP3.LUT P1, RZ, R14, 0x2, RZ, 0xc0, !PT ;  /* 0x000000020eff7812 */ /* 0x000fc6000782c0ff */
[----:B------:R-:W0:Y:S01]  /*10a0*/  LDGDEPBAR ;  /* 0x00000000000079af */ /* 0x000e220000000000 */
[----:B-1----:R-:W-:Y:S02]  /*10b0*/  IMAD.SHL.U32 R5, R16, 0x40, RZ ;  /* 0x0000004010057824 */ /* 0x002fe400078e00ff */
[----:B------:R-:W-:-:S03]  /*10c0*/  IMAD R7, R21, c[0x0][0x218], RZ ;  /* 0x0000860015077a24 */ /* 0x000fc600078e02ff */
[----:B------:R-:W-:Y:S01]  /*10d0*/  LOP3.LUT R5, R8, 0xfffffe00, R5, 0xf8, !PT ;  /* 0xfffffe0008057812 */ /* 0x000fe200078ef805 */
[----:B------:R-:W-:-:S04]  /*10e0*/  IMAD R7, R20, c[0x0][0x21c], R7 ;  /* 0x0000870014077a24 */ /* 0x000fc800078e0207 */
[----:B------:R-:W-:-:S04]  /*10f0*/  IMAD R232, R232, 0x400, R5 ;  /* 0x00000400e8e87824 */ /* 0x000fc800078e0205 */
[----:B------:R-:W-:Y:S02]  /*1100*/  IMAD.SHL.U32 R232, R232, 0x2, RZ ;  /* 0x00000002e8e87824 */ /* 0x000fe400078e00ff */
[----:B--2---:R-:W-:Y:S01]  /*1110*/  IMAD.MOV.U32 R4, RZ, RZ, 0x10 ;  /* 0x00000010ff047424 */ /* 0x004fe200078e00ff */
[----:B------:R-:W-:-:S04]  /*1120*/  DEPBAR.LE SB0, 0x1 ;  /* 0x000080400000791a */ /* 0x000fc80000000000 */
[----:B------:R-:W-:Y:S01]  /*1130*/  BAR.SYNC.DEFER_BLOCKING 0x0 ;  /* 0x0000000000007b1d */ /* 0x000fe20000010000 */
[----:B------:R-:W-:Y:S01]  /*1140*/  SEL R4, R4, 0xfffffff0, !P1 ;  /* 0xfffffff004047807 */ /* 0x000fe20004800000 */
[----:B------:R-:W-:Y:S01]  /*1150*/  IMAD R240, R0, 0x2, R232 ;  /* 0x0000000200f07824 */ /* 0x000fe200078e02e8 */
[----:B------:R-:W-:-:S03]  /*1160*/  IADD3 R2, R155, 0x10100, RZ ;  /* 0x000101009b027810 */ /* 0x000fc60007ffe0ff */
[----:B------:R-:W-:Y:S01]  /*1170*/  IMAD R236, R4, 0x2, R232 ;  /* 0x0000000204ec7824 */ /* 0x000fe200078e02e8 */
[----:B------:R-:W-:Y:S01]  /*1180*/  @P0 IADD3 R90, R2, -0x20, RZ ;  /* 0xffffffe0025a0810 */ /* 0x000fe20007ffe0ff */
[----:B------:R-:W-:Y:S01]  /*1190*/  IMAD R2, R22, c[0x0][0x208], RZ ;  /* 0x0000820016027a24 */ /* 0x000fe200078e02ff */
[----:B------:R-:W-:Y:S01]  /*11a0*/  ISETP.GE.AND P0, PT, R83, 0x1, PT ;  /* 0x000000015300780c */ /* 0x000fe20003f06270 */
[----:B------:R-:W-:Y:S02]  /*11b0*/  IMAD R244, R0, 0x2, R236 ;  /* 0x0000000200f47824 */ /* 0x000fe400078e02ec */
[C---:B------:R-:W-:Y:S01]  /*11c0*/  IMAD R6, R18.reuse, c[0x0][0x20c], R2 ;  /* 0x0000830012067a24 */ /* 0x040fe200078e0202 */
[----:B------:R-:W-:Y:S01]  /*11d0*/  STL [R1+0x4], R90 ;  /* 0x0000045a01007387 */ /* 0x000fe20000100800 */
[----:B------:R-:W-:-:S04]  /*11e0*/  IMAD.WIDE.U32 R2, R18, c[0x0][0x208], R42 ;  /* 0x0000820012027a25 */ /* 0x000fc800078e002a */
[----:B------:R-:W-:Y:S02]  /*11f0*/  IMAD.IADD R3, R3, 0x1, R6 ;  /* 0x0000000103037824 */ /* 0x000fe400078e0206 */
[----:B------:R-:W-:Y:S02]  /*1200*/  IMAD R6, R41, c[0x0][0x210], RZ ;  /* 0x0000840029067a24 */ /* 0x000fe400078e02ff */
[C---:B------:R-:W-:Y:S01]  /*1210*/  IMAD.WIDE.U32 R2, R40.reuse, c[0x0][0x210], R2 ;  /* 0x0000840028027a25 */ /* 0x040fe200078e0002 */
[----:B------:R-:W1:Y:S03]  /*1220*/  LDSM.16.M88.4 R168, [R232+0x100] ;  /* 0x00010000e8a8783b */ /* 0x000e660000000200 */
[----:B------:R-:W-:Y:S01]  /*1230*/  IMAD R6, R40, c[0x0][0x214], R6 ;  /* 0x0000850028067a24 */ /* 0x000fe200078e0206 */
[----:B------:R-:W2:Y:S03]  /*1240*/  LDSM.16.M88.4 R200, [R232+0x4100] ;  /* 0x00410000e8c8783b */ /* 0x000ea60000000200 */
[----:B------:R-:W-:Y:S01]  /*1250*/  IMAD.IADD R3, R3, 0x1, R6 ;  /* 0x0000000103037824 */ /* 0x000fe200078e0206 */
[----:B------:R-:W-:Y:S01]  /*1260*/  LOP3.LUT R6, R9, 0xffffffe0, RZ, 0xc0, !PT ;  /* 0xffffffe009067812 */ /* 0x000fe200078ec0ff */
[----:B------:R-:W3:Y:S02]  /*1270*/  LDSM.16.M88.4 R216, [R232+0x8100] ;  /* 0x00810000e8d8783b */ /* 0x000ee40000000200 */
[----:B------:R-:W-:Y:S01]  /*1280*/  IMAD.WIDE.U32 R42, R20, c[0x0][0x218], R2 ;  /* 0x00008600142a7a25 */ /* 0x000fe200078e0002 */
[C---:B------:R-:W-:Y:S01]  /*1290*/  IADD3 R2, R90.reuse, 0x800, RZ ;  /* 0x000008005a027810 */ /* 0x040fe20007ffe0ff */
[----:B------:R-:W4:Y:S01]  /*12a0*/  LDSM.16.M88.4 R172, [R236+0x100] ;  /* 0x00010000ecac783b */ /* 0x000f220000000200 */
[----:B------:R-:W-:Y:S01]  /*12b0*/  IADD3 R3, R90, 0x1000, RZ ;  /* 0x000010005a037810 */ /* 0x000fe20007ffe0ff */
[----:B------:R-:W-:-:S02]  /*12c0*/  IMAD.IADD R154, R43, 0x1, R7 ;  /* 0x000000012b9a7824 */ /* 0x000fc400078e0207 */
[----:B------:R-:W1:Y:S01]  /*12d0*/  LDSM.16.M88.4 R204, [R236+0x4100] ;  /* 0x00410000eccc783b */ /* 0x000e620000000200 */
[----:B------:R-:W-:-:S03]  /*12e0*/  IMAD.IADD R81, R81, 0x1, -R6 ;  /* 0x0000000151517824 */ /* 0x000fc600078e0a06 */
[----:B------:R-:W1:Y:S04]  /*12f0*/  LDSM.16.M88.4 R220, [R236+0x8100] ;  /* 0x00810000ecdc783b */ /* 0x000e680000000200 */
        /* <DEDUP_REMOVED lines=10> */
[----:B------:R-:W-:Y:S06]  /*13a0*/  BAR.SYNC.DEFER_BLOCKING 0x0 ;  /* 0x0000000000007b1d */ /* 0x000fec0000010000 */
[----:B------:R-:W-:Y:S04]  /*13b0*/  STL.64 [R1+0x90], R42 ;  /* 0x0000902a01007387 */ /* 0x000fe80000100a00 */
[----:B------:R5:W-:Y:S04]  /*13c0*/  STL [R1+0x40], R2 ;  /* 0x0000400201007387 */ /* 0x000be80000100800 */
[----:B------:R1:W-:Y:S04]  /*13d0*/  STL [R1+0x3c], R3 ;  /* 0x00003c0301007387 */ /* 0x0003e80000100800 */
[----:B------:R1:W-:Y:S01]  /*13e0*/  STL [R1+0x84], R154 ;  /* 0x0000849a01007387 */ /* 0x0003e20000100800 */
[----:B------:R-:W-:-:S04]  /*13f0*/  DEPBAR.LE SB0, 0x0 ;  /* 0x000080000000791a */ /* 0x000fc80000000000 */
[----:B------:R-:W-:Y:S01]  /*1400*/  BAR.SYNC.DEFER_BLOCKING 0x0 ;  /* 0x0000000000007b1d */ /* 0x000fe20000010000 */
[----:B-----5:R-:W-:-:S05]  /*1410*/  IADD3 R2, R90, 0x1800, RZ ;  /* 0x000018005a027810 */ /* 0x020fca0007ffe0ff */
[----:B------:R1:W-:Y:S04]  /*1420*/  STL [R1+0x38], R2 ;  /* 0x0000380201007387 */ /* 0x0003e80000100800 */
[----:B------:R1:W1:Y:S04]  /*1430*/  LDSM.16.M88.4 R12, [R155+0x10100] ;  /* 0x010100009b0c783b */ /* 0x0002680000000200 */
[----:B------:R1:W1:Y:S04]  /*1440*/  LDSM.16.M88.4 R24, [R155+0x10900] ;  /* 0x010900009b18783b */ /* 0x0002680000000200 */
[----:B------:R1:W1:Y:S04]  /*1450*/  LDSM.16.M88.4 R28, [R155+0x11100] ;  /* 0x011100009b1c783b */ /* 0x0002680000000200 */
[----:B------:R1:W1:Y:S04]  /*1460*/  LDSM.16.M88.4 R36, [R155+0x11900] ;  /* 0x011900009b24783b */ /* 0x0002680000000200 */
[----:B------:R1:W1:Y:S04]  /*1470*/  LDSM.16.M88.4 R32, [R90] ;  /* 0x000000005a20783b */ /* 0x0002680000000200 */
[----:B------:R1:W1:Y:S04]  /*1480*/  LDSM.16.M88.4 R60, [R90+0x800] ;  /* 0x000800005a3c783b */ /* 0x0002680000000200 */
[----:B------:R1:W1:Y:S04]  /*1490*/  LDSM.16.M88.4 R64, [R90+0x1000] ;  /* 0x001000005a40783b */ /* 0x0002680000000200 */
[----:B------:R1:W1:Y:S01]  /*14a0*/  LDSM.16.M88.4 R68, [R90+0x1800] ;  /* 0x001800005a44783b */ /* 0x0002620000000200 */
[----:B------:R-:W-:Y:S05]  /*14b0*/  @!P0 BRA `(.L_x_0) ;  /* 0x000002d000008947 */ /* 0x000fea0003800000 */
[----:B-1234-:R-:W-:Y:S01]  /*14c0*/  IMAD R2, R23, c[0x0][0x208], RZ ;  /* 0x0000820017027a24 */ /* 0x01efe200078e02ff */
[----:B------:R-:W-:Y:S01]  /*14d0*/  SEL R3, RZ, 0x1, P6 ;  /* 0x00000001ff037807 */ /* 0x000fe20003000000 */
[----:B------:R-:W-:Y:S01]  /*14e0*/  IMAD.WIDE.U32 R16, R80, c[0x0][0x208], RZ ;  /* 0x0000820050107a25 */ /* 0x000fe200078e00ff */
[----:B------:R-:W-:-:S02]  /*14f0*/  SEL R8, RZ, 0x2, P5 ;  /* 0x00000002ff087807 */ /* 0x000fc40002800000 */
[----:B------:R-:W-:Y:S01]  /*1500*/  SEL R6, RZ, 0x4, P4 ;  /* 0x00000004ff067807 */ /* 0x000fe20002000000 */
[----:B------:R-:W-:Y:S01]  /*1510*/  IMAD R2, R80, c[0x0][0x20c], R2 ;  /* 0x0000830050027a24 */ /* 0x000fe200078e0202 */
[----:B------:R-:W-:Y:S01]  /*1520*/  LEA R7, P0, R16, R42, 0x6 ;  /* 0x0000002a10077211 */ /* 0x000fe200078030ff */
[----:B------:R-:W-:Y:S01]  /*1530*/  IMAD R10, R80, -0x40, R83 ;  /* 0xffffffc0500a7824 */ /* 0x000fe200078e0253 */
[----:B------:R-:W-:Y:S01]  /*1540*/  IADD3 R9, R6, R8, R3 ;  /* 0x0000000806097210 */ /* 0x000fe20007ffe003 */
[----:B------:R-:W-:Y:S01]  /*1550*/  IMAD.IADD R2, R17, 0x1, R2 ;  /* 0x0000000111027824 */ /* 0x000fe200078e0202 */
[----:B------:R-:W-:Y:S02]  /*1560*/  SEL R3, RZ, 0x8, P3 ;  /* 0x00000008ff037807 */ /* 0x000fe40001800000 */
[----:B------:R-:W-:Y:S02]  /*1570*/  P2R R11, PR, RZ, 0x20 ;  /* 0x00000020ff0b7803 */ /* 0x000fe40000000000 */
[----:B------:R-:W-:Y:S01]  /*1580*/  LEA.HI.X R8, R16, R154, R2, 0x6, P0 ;  /* 0x0000009a10087211 */ /* 0x000fe200000f3402 */
[----:B------:R-:W-:Y:S01]  /*1590*/  IMAD.IADD R3, R9, 0x1, R3 ;  /* 0x0000000109037824 */ /* 0x000fe200078e0203 */
[----:B------:R-:W-:Y:S01]  /*15a0*/  LEA R6, P0, R7, c[0x0][0x1f8], 0x1 ;  /* 0x00007e0007067a11 */ /* 0x000fe200078008ff */
[----:B------:R-:W-:-:S02]  /*15b0*/  IMAD.MOV.U32 R9, RZ, RZ, c[0x0][0x208] ;  /* 0x00008200ff097624 */ /* 0x000fc400078e00ff */
[----:B------:R-:W-:Y:S01]  /*15c0*/  IMAD.IADD R2, R10, 0x1, -R18 ;  /* 0x000000010a027824 */ /* 0x000fe200078e0a12 */
[----:B------:R-:W-:Y:S01]  /*15d0*/  LEA.HI.X R7, R7, c[0x0][0x1fc], R8, 0x1, P0 ;  /* 0x00007f0007077a11 */ /* 0x000fe200000f0c08 */
[----:B------:R-:W-:Y:S01]  /*15e0*/  IMAD.MOV.U32 R10, RZ, RZ, c[0x0][0x20c] ;  /* 0x00008300ff0a7624 */ /* 0x000fe200078e00ff */
[----:B------:R-:W-:Y:S02]  /*15f0*/  LEA R8, P0, R9, R6, 0x6 ;  /* 0x0000000609087211 */ /* 0x000fe400078030ff */
[C---:B------:R-:W-:Y:S02]  /*1600*/  ISETP.LT.OR P1, PT, R2.reuse, 0x1, P6 ;  /* 0x000000010200780c */ /* 0x040fe40003721670 */
[----:B------:R-:W-:Y:S02]  /*1610*/  LOP3.LUT P2, RZ, R3, 0x2, RZ, 0xc0, !PT ;  /* 0x0000000203ff7812 */ /* 0x000fe4000784c0ff */
[----:B------:R-:W-:Y:S01]  /*1620*/  LEA.HI.X R9, R9, R7, R10, 0x6, P0 ;  /* 0x0000000709097211 */ /* 0x000fe200000f340a */
[----:B------:R-:W-:Y:S01]  /*1630*/  IMAD.SHL.U32 R10, R87, 0x2, RZ ;  /* 0x00000002570a7824 */ /* 0x000fe200078e00ff */
[----:B------:R-:W-:-:S02]  /*1640*/  ISETP.LT.OR P0, PT, R2, 0x1, !P2 ;  /* 0x000000010200780c */ /* 0x000fc40005701670 */
[----:B------:R-:W-:-:S05]  /*1650*/  ISETP.LT.OR P2, PT, R2, 0x21, !P2 ;  /* 0x000000210200780c */ /* 0x000fca0005741670 */
[----:B------:R-:W-:Y:S01]  /*1660*/  @!PT LDS RZ, [RZ] ;  /* 0x00000000fffff984 */ /* 0x000fe20000000800 */
[----:B------:R-:W-:Y:S01]  /*1670*/  @!PT LDS RZ, [RZ] ;  /* 0x00000000fffff984 */ /* 0x000fe20000000800 */
[----:B------:R-:W-:Y:S01]  /*1680*/  @!PT LDS RZ, [RZ] ;  /* 0x00000000fffff984 */ /* 0x000fe20000000800 */
[----:B------:R1:W-:Y:S01]  /*1690*/  LDGSTS.E.BYPASS.LTC128B.128 [R10+0x100], [R6.64], !P1 ;  /* 0x00100000060a7fae */ /* 0x0003e2000c901d48 */
[----:B------:R-:W-:-:S05]  /*16a0*/  LOP3.LUT P1, RZ, R3, 0x4, RZ, 0xc0, !PT ;  /* 0x0000000403ff7812 */ /* 0x000fca000782c0ff */
[----:B------:R1:W-:Y:S01]  /*16b0*/  LDGSTS.E.BYPASS.LTC128B.128 [R10+0x2100], [R6.64+0x80], !P0 ;  /* 0x02100080060a7fae */ /* 0x0003e2000c101d48 */
[C---:B------:R-:W-:Y:S02]  /*16c0*/  ISETP.LT.OR P0, PT, R2.reuse, 0x1, !P1 ;  /* 0x000000010200780c */ /* 0x040fe40004f01670 */
[----:B------:R-:W-:-:S11]  /*16d0*/  ISETP.LT.OR P1, PT, R2, 0x21, !P1 ;  /* 0x000000210200780c */ /* 0x000fd60004f21670 */
[----:B------:R1:W-:Y:S01]  /*16e0*/  LDGSTS.E.BYPASS.LTC128B.128 [R10+0x4100], [R6.64+0x100], !P0 ;  /* 0x04100100060a7fae */ /* 0x0003e2000c101d48 */
[----:B------:R-:W-:-:S04]  /*16f0*/  LOP3.LUT P0, RZ, R3, 0x8, RZ, 0xc0, !PT ;  /* 0x0000000803ff7812 */ /* 0x000fc8000780c0ff */
[C---:B------:R-:W-:Y:S02]  /*1700*/  ISETP.LT.OR P5, PT, R2.reuse, 0x1, !P0 ;  /* 0x000000010200780c */ /* 0x040fe400047a1670 */
[----:B------:R-:W-:-:S11]  /*1710*/  ISETP.LT.OR P0, PT, R2, 0x21, !P0 ;  /* 0x000000210200780c */ /* 0x000fd60004701670 */
[----:B------:R1:W-:Y:S01]  /*1720*/  LDGSTS.E.BYPASS.LTC128B.128 [R10+0x6100], [R6.64+0x180], !P5 ;  /* 0x06100180060a7fae */ /* 0x0003e2000e901d48 */
[----:B------:R-:W-:-:S13]  /*1730*/  ISETP.LT.OR P5, PT, R2, 0x21, P6 ;  /* 0x000000210200780c */ /* 0x000fda00037a1670 */
[----:B------:R1:W-:Y:S01]  /*1740*/  LDGSTS.E.BYPASS.LTC128B.128 [R10+0x1100], [R8.64], !P5 ;  /* 0x01100000080a7fae */ /* 0x0003e2000e901d48 */
[----:B------:R-:W-:-:S03]  /*1750*/  ISETP.NE.AND P5, PT, R11, RZ, PT ;  /* 0x000000ff0b00720c */ /* 0x000fc60003fa5270 */
[----:B------:R1:W-:Y:S04]  /*1760*/  LDGSTS.E.BYPASS.LTC128B.128 [R10+0x3100], [R8.64+0x80], !P2 ;  /* 0x03100080080a7fae */ /* 0x0003e8000d101d48 */
[----:B------:R1:W-:Y:S04]  /*1770*/  LDGSTS.E.BYPASS.LTC128B.128 [R10+0x5100], [R8.64+0x100], !P1 ;  /* 0x05100100080a7fae */ /* 0x0003e8000c901d48 */
[----:B------:R1:W-:Y:S02]  /*1780*/  LDGSTS.E.BYPASS.LTC128B.128 [R10+0x7100], [R8.64+0x180], !P0 ;  /* 0x07100180080a7fae */ /* 0x0003e4000c101d48 */
.L_x_0:
[----:B-1234-:R-:W-:Y:S01]  /*1790*/  HMMA.16816.F32 R8, R168, R12, RZ ;  /* 0x0000000ca808723c */ /* 0x01efe200000018ff */
[----:B------:R-:W-:Y:S01]  /*17a0*/  IMAD.MOV.U32 R2, RZ, RZ, 0x40 ;  /* 0x00000040ff027424 */ /* 0x000fe200078e00ff */
[----:B------:R-:W-:Y:S01]  /*17b0*/  LOP3.LUT P0, RZ, R19, 0x4, RZ, 0xc0, !PT ;  /* 0x0000000413ff7812 */ /* 0x000fe2000780c0ff */
[----:B------:R-:W-:Y:S01]  /*17c0*/  LDSM.16.M88.4 R76, [R90+0x7800] ;  /* 0x007800005a4c783b */ /* 0x000fe20000000200 */
[----:B------:R-:W-:-:S02]  /*17d0*/  IADD3 R6, R90, 0x2000, RZ ;  /* 0x000020005a067810 */ /* 0x000fc40007ffe0ff */
[----:B------:R-:W-:Y:S01]  /*17e0*/  SEL R2, R2, 0xffffffc0, !P0 ;  /* 0xffffffc002027807 */ /* 0x000fe20004000000 */
[----:B------:R-:W0:Y:S01]  /*17f0*/  LDGDEPBAR ;  /* 0x00000000000079af */ /* 0x000e220000000000 */
[C---:B------:R-:W-:Y:S01]  /*1800*/  HMMA.16816.F32 R20, R168.reuse, R14, RZ ;  /* 0x0000000ea814723c */ /* 0x040fe200000018ff */
[----:B------:R-:W-:Y:S02]  /*1810*/  ISETP.GE.AND P2, PT, R83, 0x41, PT ;  /* 0x000000415300780c */ /* 0x000fe40003f46270 */
[--C-:B------:R-:W-:Y:S02]  /*1820*/  IMAD.IADD R3, R155, 0x1, R2.reuse ;  /* 0x000000019b037824 */ /* 0x100fe400078e0202 */
[C---:B------:R-:W-:Y:S01]  /*1830*/  IMAD.IADD R250, R90.reuse, 0x1, R2 ;  /* 0x000000015afa7824 */ /* 0x040fe200078e0202 */
[C---:B------:R-:W-:Y:S02]  /*1840*/  IADD3 R2, R90.reuse, 0x3000, RZ ;  /* 0x000030005a027810 */ /* 0x040fe40007ffe0ff */
[----:B------:R-:W-:Y:S01]  /*1850*/  HMMA.16816.F32 R12, R168, R24, RZ ;  /* 0x00000018a80c723c */ /* 0x000fe200000018ff */
[----:B------:R-:W1:Y:S04]  /*1860*/  LDSM.16.M88.4 R44, [R3+0x10100] ;  /* 0x01010000032c783b */ /* 0x000e680000000200 */
[----:B------:R-:W2:Y:S03]  /*1870*/  LDSM.16.M88.4 R48, [R3+0x10900] ;  /* 0x010900000330783b */ /* 0x000ea60000000200 */
[----:B------:R-:W-:Y:S01]  /*1880*/  HMMA.16816.F32 R40, R172, R32, R8 ;  /* 0x00000020ac28723c */ /* 0x000fe20000001808 */
[----:B------:R-:W3:Y:S04]  /*1890*/  LDSM.16.M88.4 R52, [R3+0x11100] ;  /* 0x011100000334783b */ /* 0x000ee80000000200 */
[----:B------:R-:W4:Y:S03]  /*18a0*/  LDSM.16.M88.4 R56, [R3+0x11900] ;  /* 0x011900000338783b */ /* 0x000f260000000200 */
[C---:B------:R-:W-:Y:S01]  /*18b0*/  HMMA.16816.F32 R8, R168.reuse, R26, RZ ;  /* 0x0000001aa808723c */ /* 0x040fe200000018ff */
[----:B------:R-:W-:Y:S04]  /*18c0*/  LDSM.16.M88.4 R72, [R250+0x1800] ;  /* 0x00180000fa48783b */ /* 0x000fe80000000200 */
[----:B------:R-:W-:Y:S03]  /*18d0*/  STL [R1], R3 ;  /* 0x0000000301007387 */ /* 0x000fe60000100800 */
[C---:B------:R-:W-:Y:S01]  /*18e0*/  HMMA.16816.F32 R24, R168.reuse, R28, RZ ;  /* 0x0000001ca818723c */ /* 0x040fe200000018ff */
[----:B------:R5:W-:Y:S07]  /*18f0*/  STL [R1+0x34], R6 ;  /* 0x0000340601007387 */ /* 0x000bee0000100800 */
[C---:B------:R-:W-:Y:S08]  /*1900*/  HMMA.16816.F32 R28, R168.reuse, R30, RZ ;  /* 0x0000001ea81c723c */ /* 0x040ff000000018ff */
[C---:B------:R-:W-:Y:S08]  /*1910*/  HMMA.16816.F32 R16, R168.reuse, R36, RZ ;  /* 0x00000024a810723c */ /* 0x040ff000000018ff */
[----:B------:R-:W-:Y:S01]  /*1920*/  HMMA.16816.F32 R36, R168, R38, RZ ;  /* 0x00000026a824723c */ /* 0x000fe200000018ff */
[----:B-----5:R-:W-:-:S07]  /*1930*/  IADD3 R6, R90, 0x3800, RZ ;  /* 0x000038005a067810 */ /* 0x020fce0007ffe0ff */
[C---:B------:R-:W-:Y:S08]  /*1940*/  HMMA.16816.F32 R32, R172.reuse, R34, R20 ;  /* 0x00000022ac20723c */ /* 0x040ff00000001814 */
[C---:B------:R-:W-:Y:S08]  /*1950*/  HMMA.16816.F32 R12, R172.reuse, R60, R12 ;  /* 0x0000003cac0c723c */ /* 0x040ff0000000180c */
[C---:B------:R-:W-:Y:S01]  /*1960*/  HMMA.16816.F32 R8, R172.reuse, R62, R8 ;  /* 0x0000003eac08723c */ /* 0x040fe20000001808 */
[----:B------:R-:W-:Y:S07]  /*1970*/  LDSM.16.M88.4 R60, [R250+0x800] ;  /* 0x00080000fa3c783b */ /* 0x000fee0000000200 */
[C---:B------:R-:W-:Y:S08]  /*1980*/  HMMA.16816.F32 R20, R172.reuse, R64, R24 ;  /* 0x00000040ac14723c */ /* 0x040ff00000001818 */
[C---:B------:R-:W-:Y:S01]  /*1990*/  HMMA.16816.F32 R24, R172.reuse, R66, R28 ;  /* 0x00000042ac18723c */ /* 0x040fe2000000181c */
[----:B------:R-:W-:Y:S07]  /*19a0*/  LDSM.16.M88.4 R64, [R250+0x1000] ;  /* 0x00100000fa40783b */ /* 0x000fee0000000200 */
[C---:B------:R-:W-:Y:S01]  /*19b0*/  HMMA.16816.F32 R28, R172.reuse, R68, R16 ;  /* 0x00000044ac1c723c */ /* 0x040fe20000001810 */
[----:B------:R-:W5:Y:S07]  /*19c0*/  LDSM.16.M88.4 R16, [R250] ;  /* 0x00000000fa10783b */ /* 0x000f6e0000000200 */
[----:B------:R-:W-:Y:S01]  /*19d0*/  HMMA.16816.F32 R36, R172, R70, R36 ;  /* 0x00000046ac24723c */ /* 0x000fe20000001824 */
[----:B------:R-:W-:Y:S07]  /*19e0*/  LDSM.16.M88.4 R68, [R155+0x13900] ;  /* 0x013900009b44783b */ /* 0x000fee0000000200 */
[C---:B-1----:R-:W-:Y:S08]  /*19f0*/  HMMA.16816.F32 R40, R192.reuse, R44, R40 ;  /* 0x0000002cc028723c */ /* 0x042ff00000001828 */
[C---:B------:R-:W-:Y:S01]  /*1a00*/  HMMA.16816.F32 R32, R192.reuse, R46, R32 ;  /* 0x0000002ec020723c */ /* 0x040fe20000001820 */
[----:B------:R-:W1:Y:S07]  /*1a10*/  LDSM.16.M88.4 R44, [R155+0x12100] ;  /* 0x012100009b2c783b */ /* 0x000e6e0000000200 */
[C---:B--2---:R-:W-:Y:S08]  /*1a20*/  HMMA.16816.F32 R12, R192.reuse, R48, R12 ;  /* 0x00000030c00c723c */ /* 0x044ff0000000180c */
[C---:B------:R-:W-:Y:S01]  /*1a30*/  HMMA.16816.F32 R8, R192.reuse, R50, R8 ;  /* 0x00000032c008723c */ /* 0x040fe20000001808 */
[----:B------:R-:W2:Y:S07]  /*1a40*/  LDSM.16.M88.4 R48, [R155+0x12900] ;  /* 0x012900009b30783b */ /* 0x000eae0000000200 */
[C---:B---3--:R-:W-:Y:S08]  /*1a50*/  HMMA.16816.F32 R20, R192.reuse, R52, R20 ;  /* 0x00000034c014723c */ /* 0x048ff00000001814 */
[C---:B------:R-:W-:Y:S01]  /*1a60*/  HMMA.16816.F32 R24, R192.reuse, R54, R24 ;  /* 0x00000036c018723c */ /* 0x040fe20000001818 */
[----:B------:R-:W-:Y:S07]  /*1a70*/  LDSM.16.M88.4 R52, [R90+0x2800] ;  /* 0x002800005a34783b */ /* 0x000fee0000000200 */
[C---:B----4-:R-:W-:Y:S08]  /*1a80*/  HMMA.16816.F32 R28, R192.reuse, R56, R28 ;  /* 0x00000038c01c723c */ /* 0x050ff0000000181c */
[----:B------:R-:W-:Y:S01]  /*1a90*/  HMMA.16816.F32 R36, R192, R58, R36 ;  /* 0x0000003ac024723c */ /* 0x000fe20000001824 */
[----:B------:R-:W3:Y:S07]  /*1aa0*/  LDSM.16.M88.4 R56, [R155+0x13100] ;  /* 0x013100009b38783b */ /* 0x000eee0000000200 */
[C---:B-----5:R-:W-:Y:S08]  /*1ab0*/  HMMA.16816.F32 R40, R196.reuse, R16, R40 ;  /* 0x00000010c428723c */ /* 0x060ff00000001828 */
[C---:B------:R-:W-:Y:S01]  /*1ac0*/  HMMA.16816.F32 R32, R196.reuse, R18, R32 ;  /* 0x00000012c420723c */ /* 0x040fe20000001820 */
[----:B------:R-:W4:Y:S07]  /*1ad0*/  LDSM.16.M88.4 R16, [R90+0x2000] ;  /* 0x002000005a10783b */ /* 0x000f2e0000000200 */
[C---:B------:R-:W-:Y:S08]  /*1ae0*/  HMMA.16816.F32 R12, R196.reuse, R60, R12 ;  /* 0x0000003cc40c723c */ /* 0x040ff0000000180c */
[C---:B------:R-:W-:Y:S01]  /*1af0*/  HMMA.16816.F32 R8, R196.reuse, R62, R8 ;  /* 0x0000003ec408723c */ /* 0x040fe20000001808 */
[----:B------:R-:W5:Y:S07]  /*1b00*/  LDSM.16.M88.4 R60, [R90+0x3000] ;  /* 0x003000005a3c783b */ /* 0x000f6e0000000200 */
[C---:B------:R-:W-:Y:S08]  /*1b10*/  HMMA.16816.F32 R20, R196.reuse, R64, R20 ;  /* 0x00000040c414723c */ /* 0x040ff00000001814 */
[C---:B------:R-:W-:Y:S01]  /*1b20*/  HMMA.16816.F32 R24, R196.reuse, R66, R24 ;  /* 0x00000042c418723c */ /* 0x040fe20000001818 */
[----:B------:R-:W-:Y:S07]  /*1b30*/  LDSM.16.M88.4 R64, [R3+0x13900] ;  /* 0x013900000340783b */ /* 0x000fee0000000200 */
[C---:B------:R-:W-:Y:S08]  /*1b40*/  HMMA.16816.F32 R28, R196.reuse, R72, R28 ;  /* 0x00000048c41c723c */ /* 0x040ff0000000181c */
[----:B------:R-:W-:Y:S01]  /*1b50*/  HMMA.16816.F32 R36, R196, R74, R36 ;  /* 0x0000004ac424723c */ /* 0x000fe20000001824 */
[----:B------:R-:W4:Y:S07]  /*1b60*/  LDSM.16.M88.4 R72, [R90+0x3800] ;  /* 0x003800005a48783b */ /* 0x000f2e0000000200 */
        /* <DEDUP_REMOVED lines=8> */
[----:B------:R-:W3:Y:S07]  /*1bf0*/  LDSM.16.M88.4 R56, [R3+0x13100] ;  /* 0x013100000338783b */ /* 0x000eee0000000200 */
[C---:B------:R-:W-:Y:S08]  /*1c00*/  HMMA.16816.F32 R28, R200.reuse, R68, R28 ;  /* 0x00000044c81c723c */ /* 0x040ff0000000181c */
[----:B------:R-:W-:Y:S01]  /*1c10*/  HMMA.16816.F32 R36, R200, R70, R36 ;  /* 0x00000046c824723c */ /* 0x000fe20000001824 */
[----:B------:R-:W-:Y:S07]  /*1c20*/  LDSM.16.M88.4 R68, [R155+0x15900] ;  /* 0x015900009b44783b */ /* 0x000fee0000000200 */
[C---:B----4-:R-:W-:Y:S08]  /*1c30*/  HMMA.16816.F32 R40, R204.reuse, R16, R40 ;  /* 0x00000010cc28723c */ /* 0x050ff00000001828 */
[C---:B------:R-:W-:Y:S01]  /*1c40*/  HMMA.16816.F32 R32, R204.reuse, R18, R32 ;  /* 0x00000012cc20723c */ /* 0x040fe20000001820 */
[----:B------:R-:W4:Y:S07]  /*1c50*/  LDSM.16.M88.4 R16, [R250+0x2000] ;  /* 0x00200000fa10783b */ /* 0x000f2e0000000200 */
[C---:B------:R-:W-:Y:S08]  /*1c60*/  HMMA.16816.F32 R12, R204.reuse, R52, R12 ;  /* 0x00000034cc0c723c */ /* 0x040ff0000000180c */
[C---:B------:R-:W-:Y:S01]  /*1c70*/  HMMA.16816.F32 R8, R204.reuse, R54, R8 ;  /* 0x00000036cc08723c */ /* 0x040fe20000001808 */
[----:B------:R-:W2:Y:S07]  /*1c80*/  LDSM.16.M88.4 R52, [R250+0x2800] ;  /* 0x00280000fa34783b */ /* 0x000eae0000000200 */
[C---:B-----5:R-:W-:Y:S08]  /*1c90*/  HMMA.16816.F32 R20, R204.reuse, R60, R20 ;  /* 0x0000003ccc14723c */ /* 0x060ff00000001814 */
[C---:B------:R-:W-:Y:S01]  /*1ca0*/  HMMA.16816.F32 R24, R204.reuse, R62, R24 ;  /* 0x0000003ecc18723c */ /* 0x040fe20000001818 */
[----:B------:R-:W5:Y:S07]  /*1cb0*/  LDSM.16.M88.4 R60, [R250+0x3000] ;  /* 0x00300000fa3c783b */ /* 0x000f6e0000000200 */
        /* <DEDUP_REMOVED lines=23> */
[----:B------:R-:W-:Y:S07]  /*1e30*/  LDSM.16.M88.4 R60, [R3+0x15100] ;  /* 0x01510000033c783b */ /* 0x000fee0000000200 */
[C---:B------:R-:W-:Y:S08]  /*1e40*/  HMMA.16816.F32 R28, R212.reuse, R72, R28 ;  /* 0x00000048d41c723c */ /* 0x040ff0000000181c */
[----:B------:R-:W-:Y:S01]  /*1e50*/  HMMA.16816.F32 R36, R212, R74, R36 ;  /* 0x0000004ad424723c */ /* 0x000fe20000001824 */
[----:B------:R-:W5:Y:S07]  /*1e60*/  LDSM.16.M88.4 R72, [R90+0x5800] ;  /* 0x005800005a48783b */ /* 0x000f6e0000000200 */
        /* <DEDUP_REMOVED lines=9> */
[C---:B------:R-:W-:Y:S08]  /*1f00*/  HMMA.16816.F32 R28, R216.reuse, R68, R28 ;  /* 0x00000044d81c723c */ /* 0x040ff0000000181c */
[----:B------:R-:W-:Y:S01]  /*1f10*/  HMMA.16816.F32 R36, R216, R70, R36 ;  /* 0x00000046d824723c */ /* 0x000fe20000001824 */
[----:B------:R-:W3:Y:S07]  /*1f20*/  LDSM.16.M88.4 R68, [R3+0x15900] ;  /* 0x015900000344783b */ /* 0x000eee0000000200 */
[C---:B----4-:R-:W-:Y:S08]  /*1f30*/  HMMA.16816.F32 R40, R220.reuse, R16, R40 ;  /* 0x00000010dc28723c */ /* 0x050ff00000001828 */
[C---:B------:R-:W-:Y:S01]  /*1f40*/  HMMA.16816.F32 R32, R220.reuse, R18, R32 ;  /* 0x00000012dc20723c */ /* 0x040fe20000001820 */
[----:B------:R-:W4:Y:S07]  /*1f50*/  LDSM.16.M88.4 R16, [R250+0x4000] ;  /* 0x00400000fa10783b */ /* 0x000f2e0000000200 */
[C---:B------:R-:W-:Y:S08]  /*1f60*/  HMMA.16816.F32 R12, R220.reuse, R52, R12 ;  /* 0x00000034dc0c723c */ /* 0x040ff0000000180c */
[C---:B------:R-:W-:Y:S01]  /*1f70*/  HMMA.16816.F32 R8, R220.reuse, R54, R8 ;  /* 0x00000036dc08723c */ /* 0x040fe20000001808 */
[----:B------:R-:W-:Y:S07]  /*1f80*/  LDSM.16.M88.4 R52, [R155+0x16900] ;  /* 0x016900009b34783b */ /* 0x000fee0000000200 */
[C---:B------:R-:W-:Y:S08]  /*1f90*/  HMMA.16816.F32 R20, R220.reuse, R64, R20 ;  /* 0x00000040dc14723c */ /* 0x040ff00000001814 */
[C---:B------:R-:W-:Y:S01]  /*1fa0*/  HMMA.16816.F32 R24, R220.reuse, R66, R24 ;  /* 0x00000042dc18723c */ /* 0x040fe20000001818 */
[----:B------:R-:W3:Y:S07]  /*1fb0*/  LDSM.16.M88.4 R64, [R250+0x5000] ;  /* 0x00500000fa40783b */ /* 0x000eee0000000200 */
[C---:B-----5:R-:W-:Y:S08]  /*1fc0*/  HMMA.16816.F32 R28, R220.reuse, R72, R28 ;  /* 0x00000048dc1c723c */ /* 0x060ff0000000181c */
[----:B------:R-:W-:Y:S01]  /*1fd0*/  HMMA.16816.F32 R36, R220, R74, R36 ;  /* 0x0000004adc24723c */ /* 0x000fe20000001824 */
[----:B------:R-:W5:Y:S07]  /*1fe0*/  LDSM.16.M88.4 R72, [R250+0x5800] ;  /* 0x00580000fa48783b */ /* 0x000f6e0000000200 */
[C---:B-1----:R-:W-:Y:S08]  /*1ff0*/  HMMA.16816.F32 R40, R224.reuse, R44, R40 ;  /* 0x0000002ce028723c */ /* 0x042ff00000001828 */
[C---:B------:R-:W-:Y:S01]  /*2000*/  HMMA.16816.F32 R32, R224.reuse, R46, R32 ;  /* 0x0000002ee020723c */ /* 0x040fe20000001820 */
[----:B------:R-:W-:Y:S07]  /*2010*/  LDSM.16.M88.4 R44, [R90+0x6000] ;  /* 0x006000005a2c783b */ /* 0x000fee0000000200 */
[C---:B--2---:R-:W-:Y:S08]  /*2020*/  HMMA.16816.F32 R12, R224.reuse, R48, R12 ;  /* 0x00000030e00c723c */ /* 0x044ff0000000180c */
[C---:B------:R-:W-:Y:S01]  /*2030*/  HMMA.16816.F32 R8, R224.reuse, R50, R8 ;  /* 0x00000032e008723c */ /* 0x040fe20000001808 */
[----:B------:R-:W1:Y:S07]  /*2040*/  LDSM.16.M88.4 R48, [R155+0x16100] ;  /* 0x016100009b30783b */ /* 0x000e6e0000000200 */
[C---:B------:R-:W-:Y:S08]  /*2050*/  HMMA.16816.F32 R20, R224.reuse, R60, R20 ;  /* 0x0000003ce014723c */ /* 0x040ff00000001814 */
[C---:B------:R-:W-:Y:S01]  /*2060*/  HMMA.16816.F32 R24, R224.reuse, R62, R24 ;  /* 0x0000003ee018723c */ /* 0x040fe20000001818 */
[----:B------:R-:W2:Y:S07]  /*2070*/  LDSM.16.M88.4 R60, [R155+0x17100] ;  /* 0x017100009b3c783b */ /* 0x000eae0000000200 */
[C---:B---3--:R-:W-:Y:S08]  /*2080*/  HMMA.16816.F32 R28, R224.reuse, R68, R28 ;  /* 0x00000044e01c723c */ /* 0x048ff0000000181c */
[----:B------:R-:W-:Y:S01]  /*2090*/  HMMA.16816.F32 R36, R224, R70, R36 ;  /* 0x00000046e024723c */ /* 0x000fe20000001824 */
[----:B------:R-:W3:Y:S07]  /*20a0*/  LDSM.16.M88.4 R68, [R155+0x17900] ;  /* 0x017900009b44783b */ /* 0x000eee0000000200 */
[C---:B----4-:R-:W-:Y:S08]  /*20b0*/  HMMA.16816.F32 R40, R228.reuse, R16, R40 ;  /* 0x00000010e428723c */ /* 0x050ff00000001828 */
[C---:B------:R-:W-:Y:S08]  /*20c0*/  HMMA.16816.F32 R32, R228.reuse, R18, R32 ;  /* 0x00000012e420723c */ /* 0x040ff00000001820 */
[C---:B------:R-:W-:Y:S08]  /*20d0*/  HMMA.16816.F32 R16, R228.reuse, R56, R12 ;  /* 0x00000038e410723c */ /* 0x040ff0000000180c */
[C---:B------:R-:W-:Y:S01]  /*20e0*/  HMMA.16816.F32 R12, R228.reuse, R58, R8 ;  /* 0x0000003ae40c723c */ /* 0x040fe20000001808 */
[----:B------:R-:W4:Y:S07]  /*20f0*/  LDSM.16.M88.4 R56, [R90+0x6800] ;  /* 0x006800005a38783b */ /* 0x000f2e0000000200 */
[C---:B------:R-:W-:Y:S08]  /*2100*/  HMMA.16816.F32 R8, R228.reuse, R64, R20 ;  /* 0x00000040e408723c */ /* 0x040ff00000001814 */
[C---:B------:R-:W-:Y:S01]  /*2110*/  HMMA.16816.F32 R24, R228.reuse, R66, R24 ;  /* 0x00000042e418723c */ /* 0x040fe20000001818 */
[----:B------:R-:W2:Y:S07]  /*2120*/  LDSM.16.M88.4 R64, [R90+0x7000] ;  /* 0x007000005a40783b */ /* 0x000eae0000000200 */
[C---:B-----5:R-:W-:Y:S08]  /*2130*/  HMMA.16816.F32 R28, R228.reuse, R72, R28 ;  /* 0x00000048e41c723c */ /* 0x060ff0000000181c */
[----:B------:R-:W-:Y:S01]  /*2140*/  HMMA.16816.F32 R36, R228, R74, R36 ;  /* 0x0000004ae424723c */ /* 0x000fe20000001824 */
[----:B------:R-:W-:Y:S07]  /*2150*/  LDSM.16.M88.4 R72, [R3+0x17900] ;  /* 0x017900000348783b */ /* 0x000fee0000000200 */
[C---:B------:R-:W-:Y:S08]  /*2160*/  HMMA.16816.F32 R20, R232.reuse, R52, R16 ;  /* 0x00000034e814723c */ /* 0x040ff00000001810 */
[C---:B------:R-:W-:Y:S01]  /*2170*/  HMMA.16816.F32 R16, R232.reuse, R54, R12 ;  /* 0x00000036e810723c */ /* 0x040fe2000000180c */
[----:B------:R-:W-:Y:S07]  /*2180*/  LDSM.16.M88.4 R52, [R3+0x16100] ;  /* 0x016100000334783b */ /* 0x000fee0000000200 */
[C---:B-1----:R-:W-:Y:S08]  /*2190*/  HMMA.16816.F32 R40, R232.reuse, R48, R40 ;  /* 0x00000030e828723c */ /* 0x042ff00000001828 */
[C---:B--2---:R-:W-:Y:S08]  /*21a0*/  HMMA.16816.F32 R12, R232.reuse, R60, R8 ;  /* 0x0000003ce80c723c */ /* 0x044ff00000001808 */
[C---:B------:R-:W-:Y:S01]  /*21b0*/  HMMA.16816.F32 R32, R232.reuse, R50, R32 ;  /* 0x00000032e820723c */ /* 0x040fe20000001820 */
[----:B------:R-:W-:Y:S07]  /*21c0*/  LDSM.16.M88.4 R48, [R250+0x6800] ;  /* 0x00680000fa30783b */ /* 0x000fee0000000200 */
[C---:B------:R-:W-:Y:S01]  /*21d0*/  HMMA.16816.F32 R8, R232.reuse, R62, R24 ;  /* 0x0000003ee808723c */ /* 0x040fe20000001818 */
[----:B------:R-:W1:Y:S07]  /*21e0*/  LDSM.16.M88.4 R60, [R3+0x16900] ;  /* 0x01690000033c783b */ /* 0x000e6e0000000200 */
[C---:B---3--:R-:W-:Y:S08]  /*21f0*/  HMMA.16816.F32 R28, R232.reuse, R68, R28 ;  /* 0x00000044e81c723c */ /* 0x048ff0000000181c */
[----:B------:R-:W-:Y:S01]  /*2200*/  HMMA.16816.F32 R36, R232, R70, R36 ;  /* 0x00000046e824723c */ /* 0x000fe20000001824 */
[----:B------:R2:W3:Y:S07]  /*2210*/  LDSM.16.M88.4 R68, [R3+0x17100] ;  /* 0x017100000344783b */ /* 0x0004ee0000000200 */
[C---:B----4-:R-:W-:Y:S08]  /*2220*/  HMMA.16816.F32 R24, R236.reuse, R56, R20 ;  /* 0x00000038ec18723c */ /* 0x050ff00000001814 */
[C---:B------:R-:W-:Y:S01]  /*2230*/  HMMA.16816.F32 R20, R236.reuse, R58, R16 ;  /* 0x0000003aec14723c */ /* 0x040fe20000001810 */
[----:B------:R-:W-:Y:S07]  /*2240*/  LDSM.16.M88.4 R56, [R250+0x7000] ;  /* 0x00700000fa38783b */ /* 0x000fee0000000200 */
[----:B------:R-:W-:Y:S01]  /*2250*/  HMMA.16816.F32 R40, R236, R44, R40 ;  /* 0x0000002cec28723c */ /* 0x000fe20000001828 */
[----:B--2---:R-:W-:-:S05]  /*2260*/  IADD3 R3, R90, 0x2800, RZ ;  /* 0x000028005a037810 */ /* 0x004fca0007ffe0ff */
[----:B------:R2:W-:Y:S02]  /*2270*/  STL [R1+0x30], R3 ;  /* 0x0000300301007387 */ /* 0x0005e40000100800 */
[C---:B------:R-:W-:Y:S02]  /*2280*/  HMMA.16816.F32 R16, R236.reuse, R64, R12 ;  /* 0x00000040ec10723c */ /* 0x040fe4000000180c */
[----:B------:R4:W-:Y:S04]  /*2290*/  STL [R1+0x2c], R2 ;  /* 0x00002c0201007387 */ /* 0x0009e80000100800 */
[----:B------:R5:W-:Y:S02]  /*22a0*/  STL [R1+0x28], R6 ;  /* 0x0000280601007387 */ /* 0x000be40000100800 */
[C---:B------:R-:W-:Y:S02]  /*22b0*/  HMMA.16816.F32 R32, R236.reuse, R46, R32 ;  /* 0x0000002eec20723c */ /* 0x040fe40000001820 */
[----:B------:R-:W3:Y:S06]  /*22c0*/  LDSM.16.M88.4 R44, [R250+0x6000] ;  /* 0x00600000fa2c783b */ /* 0x000eec0000000200 */
[----:B------:R-:W-:Y:S01]  /*22d0*/  HMMA.16816.F32 R12, R236, R66, R8 ;  /* 0x00000042ec0c723c */ /* 0x000fe20000001808 */
[----:B------:R-:W3:Y:S01]  /*22e0*/  LDSM.16.M88.4 R64, [R250+0x7800] ;  /* 0x00780000fa40783b */ /* 0x000ee20000000200 */
[----:B------:R-:W-:-:S04]  /*22f0*/  DEPBAR.LE SB0, 0x0 ;  /* 0x000080000000791a */ /* 0x000fc80000000000 */
[C---:B--2---:R-:W-:Y:S02]  /*2300*/  IADD3 R3, R90.reuse, 0x4000, RZ ;  /* 0x000040005a037810 */ /* 0x044fe40007ffe0ff */
[----:B------:R-:W-:Y:S01]  /*2310*/  HMMA.16816.F32 R8, R236, R76, R28 ;  /* 0x0000004cec08723c */ /* 0x000fe2000000181c */
[C---:B----4-:R-:W-:Y:S02]  /*2320*/  IADD3 R2, R90.reuse, 0x4800, RZ ;  /* 0x000048005a027810 */ /* 0x050fe40007ffe0ff */
[----:B------:R2:W-:Y:S01]  /*2330*/  STL [R1+0x24], R3 ;  /* 0x0000240301007387 */ /* 0x0005e20000100800 */
[----:B-----5:R-:W-:-:S04]  /*2340*/  IADD3 R6, R90, 0x5000, RZ ;  /* 0x000050005a067810 */ /* 0x020fc80007ffe0ff */
[----:B------:R-:W-:Y:S01]  /*2350*/  HMMA.16816.F32 R36, R236, R78, R36 ;  /* 0x0000004eec24723c */ /* 0x000fe20000001824 */
[----:B------:R4:W-:Y:S04]  /*2360*/  STL [R1+0x20], R2 ;  /* 0x0000200201007387 */ /* 0x0009e80000100800 */
[----:B------:R5:W-:Y:S03]  /*2370*/  STL [R1+0x1c], R6 ;  /* 0x00001c0601007387 */ /* 0x000be60000100800 */
[C---:B-1----:R-:W-:Y:S08]  /*2380*/  HMMA.16816.F32 R28, R240.reuse, R60, R24 ;  /* 0x0000003cf01c723c */ /* 0x042ff00000001818 */
[----:B------:R-:W-:Y:S01]  /*2390*/  HMMA.16816.F32 R24, R240, R62, R20 ;  /* 0x0000003ef018723c */ /* 0x000fe20000001814 */
[----:B--2---:R-:W-:-:S07]  /*23a0*/  IADD3 R3, R90, 0x5800, RZ ;  /* 0x000058005a037810 */ /* 0x004fce0007ffe0ff */
[----:B------:R-:W-:Y:S01]  /*23b0*/  HMMA.16816.F32 R40, R240, R52, R40 ;  /* 0x00000034f028723c */ /* 0x000fe20000001828 */
[C---:B----4-:R-:W-:Y:S01]  /*23c0*/  IADD3 R2, R90.reuse, 0x6000, RZ ;  /* 0x000060005a027810 */ /* 0x050fe20007ffe0ff */
[----:B------:R1:W-:Y:S01]  /*23d0*/  STL [R1+0x18], R3 ;  /* 0x0000180301007387 */ /* 0x0003e20000100800 */
[----:B-----5:R-:W-:-:S03]  /*23e0*/  IADD3 R6, R90, 0x6800, RZ ;  /* 0x000068005a067810 */ /* 0x020fc60007ffe0ff */
[----:B------:R2:W-:Y:S02]  /*23f0*/  STL [R1+0x14], R2 ;  /* 0x0000140201007387 */ /* 0x0005e40000100800 */
[C---:B---3--:R-:W-:Y:S02]  /*2400*/  HMMA.16816.F32 R20, R240.reuse, R68, R16 ;  /* 0x00000044f014723c */ /* 0x048fe40000001810 */
[----:B------:R3:W-:Y:S06]  /*2410*/  STL [R1+0x10], R6 ;  /* 0x0000100601007387 */ /* 0x0007ec0000100800 */
[C---:B------:R-:W-:Y:S08]  /*2420*/  HMMA.16816.F32 R32, R240.reuse, R54, R32 ;  /* 0x00000036f020723c */ /* 0x040ff00000001820 */
[----:B------:R-:W-:Y:S01]  /*2430*/  HMMA.16816.F32 R16, R240, R70, R12 ;  /* 0x00000046f010723c */ /* 0x000fe2000000180c */
[----:B-1----:R-:W-:-:S07]  /*2440*/  IADD3 R3, R90, 0x7000, RZ ;  /* 0x000070005a037810 */ /* 0x002fce0007ffe0ff */
[----:B------:R-:W-:Y:S01]  /*2450*/  HMMA.16816.F32 R12, R240, R72, R8 ;  /* 0x00000048f00c723c */ /* 0x000fe20000001808 */
[----:B--2---:R-:W-:-:S05]  /*2460*/  IADD3 R2, R90, 0x7800, RZ ;  /* 0x000078005a027810 */ /* 0x004fca0007ffe0ff */
[----:B------:R3:W-:Y:S02]  /*2470*/  STL [R1+0x8], R2 ;  /* 0x0000080201007387 */ /* 0x0007e40000100800 */
[----:B------:R-:W-:Y:S02]  /*2480*/  HMMA.16816.F32 R8, R240, R74, R36 ;  /* 0x0000004af008723c */ /* 0x000fe40000001824 */
[----:B------:R3:W-:Y:S06]  /*2490*/  STL [R1+0xc], R3 ;  /* 0x00000c0301007387 */ /* 0x0007ec0000100800 */
[C---:B------:R-:W-:Y:S08]  /*24a0*/  HMMA.16816.F32 R52, R244.reuse, R44, R40 ;  /* 0x0000002cf434723c */ /* 0x040ff00000001828 */
[C---:B------:R-:W-:Y:S08]  /*24b0*/  HMMA.16816.F32 R44, R244.reuse, R46, R32 ;  /* 0x0000002ef42c723c */ /* 0x040ff00000001820 */
[C---:B------:R-:W-:Y:S08]  /*24c0*/  HMMA.16816.F32 R28, R244.reuse, R48, R28 ;  /* 0x00000030f41c723c */ /* 0x040ff0000000181c */
[C---:B------:R-:W-:Y:S08]  /*24d0*/  HMMA.16816.F32 R32, R244.reuse, R50, R24 ;  /* 0x00000032f420723c */ /* 0x040ff00000001818 */
[C---:B------:R-:W-:Y:S08]  /*24e0*/  HMMA.16816.F32 R36, R244.reuse, R56, R20 ;  /* 0x00000038f424723c */ /* 0x040ff00000001814 */
[C---:B------:R-:W-:Y:S08]  /*24f0*/  HMMA.16816.F32 R24, R244.reuse, R58, R16 ;  /* 0x0000003af418723c */ /* 0x040ff00000001810 */
[C---:B------:R-:W-:Y:S08]  /*2500*/  HMMA.16816.F32 R40, R244.reuse, R64, R12 ;  /* 0x00000040f428723c */ /* 0x040ff0000000180c */
[----:B------:R-:W-:Y:S01]  /*2510*/  HMMA.16816.F32 R48, R244, R66, R8 ;  /* 0x00000042f430723c */ /* 0x000fe20000001808 */
[----:B------:R-:W-:Y:S06]  /*2520*/  BAR.SYNC.DEFER_BLOCKING 0x0 ;  /* 0x0000000000007b1d */ /* 0x000fec0000010000 */
[----:B------:R-:W-:Y:S05]  /*2530*/  @!P2 BRA `(.L_x_1) ;  /* 0x000001600000a947 */ /* 0x000fea0003800000 */
[----:B---3--:R-:W-:-:S04]  /*2540*/  LEA.HI.SX32 R8, R153, 0xfffffffe, 0x1a ;  /* 0xfffffffe99087811 */ /* 0x008fc800078fd2ff */
[----:B------:R-:W-:Y:S01]  /*2550*/  SHF.R.S32.HI R3, RZ, 0x1f, R8 ;  /* 0x0000001fff037819 */ /* 0x000fe20000011408 */
[----:B------:R-:W-:Y:S02]  /*2560*/  IMAD R2, R82, R8, RZ ;  /* 0x0000000852027224 */ /* 0x000fe400078e02ff */
[----:B------:R-:W-:-:S04]  /*2570*/  IMAD.WIDE.U32 R8, R8, R84, R88 ;  /* 0x0000005408087225 */ /* 0x000fc800078e0058 */
[----:B------:R-:W-:Y:S01]  /*2580*/  IMAD R3, R3, R84, R2 ;  /* 0x0000005403037224 */ /* 0x000fe200078e0202 */
[----:B------:R-:W-:-:S03]  /*2590*/  LEA R2, P1, R8, c[0x0][0x1c8], 0x1 ;  /* 0x0000720008027a11 */ /* 0x000fc600078208ff */
[----:B------:R-:W-:Y:S01]  /*25a0*/  IMAD.IADD R3, R9, 0x1, R3 ;  /* 0x0000000109037824 */ /* 0x000fe200078e0203 */
[----:B------:R-:W-:-:S04]  /*25b0*/  LEA R6, P0, R85, R2, 0x1 ;  /* 0x0000000255067211 */ /* 0x000fc800078008ff */
[----:B------:R-:W-:Y:S01]  /*25c0*/  LEA.HI.X R3, R8, c[0x0][0x1cc], R3, 0x1, P1 ;  /* 0x0000730008037a11 */ /* 0x000fe200008f0c03 */
[----:B------:R-:W-:-:S03]  /*25d0*/  IMAD.SHL.U32 R8, R87, 0x2, RZ ;  /* 0x0000000257087824 */ /* 0x000fc600078e00ff */
[----:B------:R-:W-:Y:S02]  /*25e0*/  LEA.HI.X R7, R85, R3, R86, 0x1, P0 ;  /* 0x0000000355077211 */ /* 0x000fe400000f0c56 */
[----:B------:R-:W-:Y:S01]  /*25f0*/  @!PT LDS RZ, [RZ] ;  /* 0x00000000fffff984 */ /* 0x000fe20000000800 */
[----:B------:R-:W-:Y:S01]  /*2600*/  @!PT LDS RZ, [RZ] ;  /* 0x00000000fffff984 */ /* 0x000fe20000000800 */
[----:B------:R-:W-:Y:S01]  /*2610*/  @!PT LDS RZ, [RZ] ;  /* 0x00000000fffff984 */ /* 0x000fe20000000800 */
[----:B------:R1:W-:Y:S04]  /*2620*/  LDGSTS.E.BYPASS.LTC128B.128 [R8+0x10100], [R2.64], !P6 ;  /* 0x1010000002087fae */ /* 0x0003e8000f101d48 */
[----:B------:R1:W-:Y:S04]  /*2630*/  LDGSTS.E.BYPASS.LTC128B.128 [R8+0x12100], [R2.64+0x80], !P5 ;  /* 0x1210008002087fae */ /* 0x0003e8000e901d48 */
[----:B------:R1:W-:Y:S04]  /*2640*/  LDGSTS.E.BYPASS.LTC128B.128 [R8+0x14100], [R2.64+0x100], !P4 ;  /* 0x1410010002087fae */ /* 0x0003e8000e101d48 */
[----:B------:R1:W-:Y:S04]  /*2650*/  LDGSTS.E.BYPASS.LTC128B.128 [R8+0x16100], [R2.64+0x180], !P3 ;  /* 0x1610018002087fae */ /* 0x0003e8000d901d48 */
[----:B------:R1:W-:Y:S04]  /*2660*/  LDGSTS.E.BYPASS.LTC128B.128 [R8+0x11100], [R6.64], !P6 ;  /* 0x1110000006087fae */ /* 0x0003e8000f101d48 */
[----:B------:R1:W-:Y:S04]  /*2670*/  LDGSTS.E.BYPASS.LTC128B.128 [R8+0x13100], [R6.64+0x80], !P5 ;  /* 0x1310008006087fae */ /* 0x0003e8000e901d48 */
[----:B------:R1:W-:Y:S04]  /*2680*/  LDGSTS.E.BYPASS.LTC128B.128 [R8+0x15100], [R6.64+0x100], !P4 ;  /* 0x1510010006087fae */ /* 0x0003e8000e101d48 */
[----:B------:R1:W-:Y:S02]  /*2690*/  LDGSTS.E.BYPASS.LTC128B.128 [R8+0x17100], [R6.64+0x180], !P3 ;  /* 0x1710018006087fae */ /* 0x0003e4000d901d48 */
.L_x_1:
[----:B-1-3--:R-:W-:Y:S01]  /*26a0*/  SHF.R.S32.HI R2, RZ, 0x1f, R81 ;  /* 0x0000001fff027819 */ /* 0x00afe20000011451 */
[----:B------:R-:W-:Y:S01]  /*26b0*/  IMAD.SHL.U32 R248, R5, 0x2, RZ ;  /* 0x0000000205f87824 */ /* 0x000fe200078e00ff */
[----:B------:R-:W0:Y:S02]  /*26c0*/  LDGDEPBAR ;  /* 0x00000000000079af */ /* 0x000e240000000000 */
[----:B------:R-:W-:Y:S01]  /*26d0*/  LEA.HI R3, R2, R81, RZ, 0x2 ;  /* 0x0000005102037211 */ /* 0x000fe200078f10ff */
[----:B------:R-:W-:Y:S01]  /*26e0*/  IMAD R249, R4, 0x2, R248 ;  /* 0x0000000204f97824 */ /* 0x000fe200078e02f8 */
[C---:B------:R-:W-:Y:S01]  /*26f0*/  LEA R252, R0.reuse, R248, 0x1 ;  /* 0x000000f800fc7211 */ /* 0x040fe200078e08ff */
[----:B------:R-:W-:Y:S01]  /*2700*/  LDSM.16.MT88.4 R64, [R248+0x2100] ;  /* 0x00210000f840783b */ /* 0x000fe20000004200 */
[----:B------:R-:W-:Y:S01]  /*2710*/  LOP3.LUT R2, R3, 0x7ffffffc, RZ, 0xc0, !PT ;  /* 0x7ffffffc03027812 */ /* 0x000fe200078ec0ff */
[----:B------:R-:W-:-:S02]  /*2720*/  IMAD R251, R0, 0x2, R249 ;  /* 0x0000000200fb7824 */ /* 0x000fc400078e02f9 */
[----:B------:R1:W-:Y:S02]  /*2730*/  STL [R1+0xc0], R3 ;  /* 0x0000c00301007387 */ /* 0x0003e40000100800 */
[----:B------:R-:W-:Y:S02]  /*2740*/  IMAD.IADD R2, R81, 0x1, -R2 ;  /* 0x0000000151027824 */ /* 0x000fe400078e0a02 */
[----:B------:R-:W-:Y:S04]  /*2750*/  LDSM.16.MT88.4 R56, [R251+0x100] ;  /* 0x00010000fb38783b */ /* 0x000fe80000004200 */
[----:B------:R-:W-:Y:S04]  /*2760*/  LDSM.16.MT88.4 R68, [R251+0x900] ;  /* 0x00090000fb44783b */ /* 0x000fe80000004200 */
[----:B------:R-:W-:Y:S01]  /*2770*/  LDSM.16.MT88.4 R72, [R249+0x2100] ;  /* 0x00210000f948783b */ /* 0x000fe20000004200 */
[----:B-1----:R-:W-:-:S04]  /*2780*/  IMAD R3, R80, -0x40, R83 ;  /* 0xffffffc050037824 */ /* 0x002fc800078e0253 */
[----:B------:R-:W-:-:S05]  /*2790*/  IMAD R2, R2, -0x2, R3 ;  /* 0xfffffffe02027824 */ /* 0x000fca00078e0203 */
[C---:B------:R-:W-:Y:S02]  /*27a0*/  ISETP.GT.AND P1, PT, R2.reuse, RZ, PT ;  /* 0x000000ff0200720c */ /* 0x040fe40003f24270 */
[----:B------:R-:W-:Y:S02]  /*27b0*/  ISETP.GT.AND P0, PT, R2, 0x1, PT ;  /* 0x000000010200780c */ /* 0x000fe40003f04270 */
[----:B------:R-:W-:Y:S02]  /*27c0*/  FSEL R12, R54, -INF , P1 ;  /* 0xff800000360c7808 */ /* 0x000fe40000800000 */
[----:B------:R-:W-:Y:S02]  /*27d0*/  FSEL R7, R52, -INF , P1 ;  /* 0xff80000034077808 */ /* 0x000fe40000800000 */
[----:B------:R-:W-:Y:S02]  /*27e0*/  ISETP.GT.AND P1, PT, R2, 0x8, PT ;  /* 0x000000080200780c */ /* 0x000fe40003f24270 */
[----:B------:R-:W-:-:S02]  /*27f0*/  FSEL R3, R53, -INF , P0 ;  /* 0xff80000035037808 */ /* 0x000fc40000000000 */
[----:B------:R-:W-:Y:S02]  /*2800*/  FSEL R11, R55, -INF , P0 ;  /* 0xff800000370b7808 */ /* 0x000fe40000000000 */
[----:B------:R-:W-:Y:S02]  /*2810*/  ISETP.GT.AND P0, PT, R2, 0x9, PT ;  /* 0x000000090200780c */ /* 0x000fe40003f04270 */
[----:B------:R-:W-:Y:S02]  /*2820*/  FSEL R9, R44, -INF , P1 ;  /* 0xff8000002c097808 */ /* 0x000fe40000800000 */
[----:B------:R-:W-:Y:S02]  /*2830*/  FMNMX.FTZ R6, R7, R3, !PT ;  /* 0x0000000307067209 */ /* 0x000fe40007810000 */
[----:B------:R-:W-:Y:S02]  /*2840*/  FSEL R10, R46, -INF , P1 ;  /* 0xff8000002e0a7808 */ /* 0x000fe40000800000 */
[----:B------:R-:W-:-:S02]  /*2850*/  ISETP.GT.AND P1, PT, R2, 0x10, PT ;  /* 0x000000100200780c */ /* 0x000fc40003f24270 */
[----:B------:R-:W-:Y:S02]  /*2860*/  FSEL R8, R45, -INF , P0 ;  /* 0xff8000002d087808 */ /* 0x000fe40000000000 */
[----:B------:R-:W-:Y:S02]  /*2870*/  FMNMX.FTZ R6, R9, R6, !PT ;  /* 0x0000000609067209 */ /* 0x000fe40007810000 */
[----:B------:R-:W-:Y:S02]  /*2880*/  FSEL R14, R47, -INF , P0 ;  /* 0xff8000002f0e7808 */ /* 0x000fe40000000000 */
[----:B------:R-:W-:Y:S02]  /*2890*/  ISETP.GT.AND P0, PT, R2, 0x11, PT ;  /* 0x000000110200780c */ /* 0x000fe40003f04270 */
[----:B------:R-:W-:Y:S02]  /*28a0*/  FSEL R13, R28, -INF , P1 ;  /* 0xff8000001c0d7808 */ /* 0x000fe40000800000 */
[----:B------:R-:W-:-:S02]  /*28b0*/  FMNMX.FTZ R6, R8, R6, !PT ;  /* 0x0000000608067209 */ /* 0x000fc40007810000 */
[----:B------:R-:W-:Y:S02]  /*28c0*/  FSEL R19, R30, -INF , P1 ;  /* 0xff8000001e137808 */ /* 0x000fe40000800000 */
[C---:B------:R-:W-:Y:S02]  /*28d0*/  ISETP.GT.AND P1, PT, R2.reuse, 0x18, PT ;  /* 0x000000180200780c */ /* 0x040fe40003f24270 */
        /* <DEDUP_REMOVED lines=11> */
[----:B------:R-:W-:Y:S01]  /*2990*/  ISETP.GT.AND P0, PT, R2, 0x21, PT ;  /* 0x000000210200780c */ /* 0x000fe20003f04270 */
[----:B------:R-:W-:Y:S01]  /*29a0*/  LDSM.16.MT88.4 R32, [R252+0x900] ;  /* 0x00090000fc20783b */ /* 0x000fe20000004200 */
[----:B------:R-:W-:Y:S02]  /*29b0*/  FSEL R99, R36, -INF , P1 ;  /* 0xff80000024637808 */ /* 0x000fe40000800000 */
[----:B------:R-:W-:Y:S02]  /*29c0*/  FMNMX.FTZ R6, R18, R6, !PT ;  /* 0x0000000612067209 */ /* 0x000fe40007810000 */
[----:B------:R-:W-:Y:S02]  /*29d0*/  FMNMX.FTZ R16, R12, R11, !PT ;  /* 0x0000000b0c107209 */ /* 0x000fe40007810000 */
[----:B------:R-:W-:-:S02]  /*29e0*/  FSEL R105, R38, -INF , P1 ;  /* 0xff80000026697808 */ /* 0x000fc40000800000 */
[----:B------:R-:W-:Y:S02]  /*29f0*/  ISETP.GT.AND P1, PT, R2, 0x28, PT ;  /* 0x000000280200780c */ /* 0x000fe40003f24270 */
[----:B------:R-:W-:Y:S02]  /*2a00*/  FSEL R97, R37, -INF , P0 ;  /* 0xff80000025617808 */ /* 0x000fe40000000000 */
[----:B------:R-:W-:Y:S02]  /*2a10*/  FMNMX.FTZ R6, R99, R6, !PT ;  /* 0x0000000663067209 */ /* 0x000fe40007810000 */
[----:B------:R-:W-:Y:S02]  /*2a20*/  FMNMX.FTZ R16, R10, R16, !PT ;  /* 0x000000100a107209 */ /* 0x000fe40007810000 */
[----:B------:R-:W-:Y:S02]  /*2a30*/  FSEL R104, R39, -INF , P0 ;  /* 0xff80000027687808 */ /* 0x000fe40000000000 */
[----:B------:R-:W-:Y:S01]  /*2a40*/  ISETP.GT.AND P0, PT, R2, 0x29, PT ;  /* 0x000000290200780c */ /* 0x000fe20003f04270 */
[----:B------:R-:W-:Y:S01]  /*2a50*/  LDSM.16.MT88.4 R36, [R249+0x900] ;  /* 0x00090000f924783b */ /* 0x000fe20000004200 */
[----:B------:R-:W-:-:S02]  /*2a60*/  FSEL R95, R24, -INF , P1 ;  /* 0xff800000185f7808 */ /* 0x000fc40000800000 */
[----:B------:R-:W-:Y:S02]  /*2a70*/  FMNMX.FTZ R6, R97, R6, !PT ;  /* 0x0000000661067209 */ /* 0x000fe40007810000 */
[----:B------:R-:W-:Y:S02]  /*2a80*/  FMNMX.FTZ R16, R14, R16, !PT ;  /* 0x000000100e107209 */ /* 0x000fe40007810000 */
[----:B------:R-:W-:Y:S02]  /*2a90*/  FSEL R103, R26, -INF , P1 ;  /* 0xff8000001a677808 */ /* 0x000fe40000800000 */
[----:B------:R-:W-:Y:S02]  /*2aa0*/  FSEL R94, R25, -INF , P0 ;  /* 0xff800000195e7808 */ /* 0x000fe40000000000 */
[----:B------:R-:W-:Y:S02]  /*2ab0*/  ISETP.GT.AND P1, PT, R2, 0x30, PT ;  /* 0x000000300200780c */ /* 0x000fe40003f24270 */
[----:B------:R-:W-:-:S02]  /*2ac0*/  FMNMX.FTZ R6, R95, R6, !PT ;  /* 0x000000065f067209 */ /* 0x000fc40007810000 */
[----:B------:R-:W-:Y:S02]  /*2ad0*/  FMNMX.FTZ R16, R19, R16, !PT ;  /* 0x0000001013107209 */ /* 0x000fe40007810000 */
[----:B------:R-:W-:Y:S02]  /*2ae0*/  FSEL R102, R27, -INF , P0 ;  /* 0xff8000001b667808 */ /* 0x000fe40000000000 */
[----:B------:R-:W-:Y:S01]  /*2af0*/  ISETP.GT.AND P0, PT, R2, 0x31, PT ;  /* 0x000000310200780c */ /* 0x000fe20003f04270 */
[----:B------:R-:W-:Y:S01]  /*2b00*/  LDSM.16.MT88.4 R24, [R248+0x100] ;  /* 0x00010000f818783b */ /* 0x000fe20000004200 */
[----:B------:R-:W-:Y:S02]  /*2b10*/  FSEL R93, R40, -INF , P1 ;  /* 0xff800000285d7808 */ /* 0x000fe40000800000 */
[----:B------:R-:W-:Y:S02]  /*2b20*/  FMNMX.FTZ R6, R94, R6, !PT ;  /* 0x000000065e067209 */ /* 0x000fe40007810000 */
[----:B------:R-:W-:-:S02]  /*2b30*/  FMNMX.FTZ R16, R22, R16, !PT ;  /* 0x0000001016107209 */ /* 0x000fc40007810000 */
[----:B------:R-:W-:Y:S02]  /*2b40*/  FSEL R101, R42, -INF , P1 ;  /* 0xff8000002a657808 */ /* 0x000fe40000800000 */
[----:B------:R-:W-:Y:S02]  /*2b50*/  FSEL R92, R41, -INF , P0 ;  /* 0xff800000295c7808 */ /* 0x000fe40000000000 */
[----:B------:R-:W-:Y:S02]  /*2b60*/  ISETP.GT.AND P1, PT, R2, 0x38, PT ;  /* 0x000000380200780c */ /* 0x000fe40003f24270 */
[----:B------:R-:W-:Y:S02]  /*2b70*/  FMNMX.FTZ R6, R93, R6, !PT ;  /* 0x000000065d067209 */ /* 0x000fe40007810000 */
[----:B------:R-:W-:Y:S02]  /*2b80*/  FMNMX.FTZ R16, R21, R16, !PT ;  /* 0x0000001015107209 */ /* 0x000fe40007810000 */
[----:B------:R-:W-:-:S02]  /*2b90*/  FSEL R100, R43, -INF , P0 ;  /* 0xff8000002b647808 */ /* 0x000fc40000000000 */
[----:B------:R-:W-:Y:S01]  /*2ba0*/  ISETP.GT.AND P0, PT, R2, 0x39, PT ;  /* 0x000000390200780c */ /* 0x000fe20003f04270 */
[----:B------:R-:W-:Y:S01]  /*2bb0*/  LDSM.16.MT88.4 R40, [R248+0x900] ;  /* 0x00090000f828783b */ /* 0x000fe20000004200 */
[----:B------:R-:W-:Y:S02]  /*2bc0*/  FSEL R91, R48, -INF , P1 ;  /* 0xff800000305b7808 */ /* 0x000fe40000800000 */
[----:B------:R-:W-:Y:S02]  /*2bd0*/  FMNMX.FTZ R152, R92, R6, !PT ;  /* 0x000000065c987209 */ /* 0x000fe40007810000 */
[----:B------:R-:W-:Y:S02]  /*2be0*/  FMNMX.FTZ R2, R20, R16, !PT ;  /* 0x0000001014027209 */ /* 0x000fe40007810000 */
[----:B------:R-:W-:Y:S02]  /*2bf0*/  FSEL R90, R49, -INF , P0 ;  /* 0xff800000315a7808 */ /* 0x000fe40000000000 */
[----:B------:R-:W-:-:S02]  /*2c00*/  FMNMX.FTZ R152, R91, R152, !PT ;  /* 0x000000985b987209 */ /* 0x000fc40007810000 */
[----:B------:R-:W-:Y:S02]  /*2c10*/  FMNMX.FTZ R2, R105, R2, !PT ;  /* 0x0000000269027209 */ /* 0x000fe40007810000 */
[----:B------:R-:W-:Y:S02]  /*2c20*/  FMNMX.FTZ R152, R90, R152, !PT ;  /* 0x000000985a987209 */ /* 0x000fe40007810000 */
[----:B------:R-:W-:Y:S02]  /*2c30*/  FMNMX.FTZ R2, R104, R2, !PT ;  /* 0x0000000268027209 */ /* 0x000fe40007810000 */
[----:B------:R-:W-:Y:S01]  /*2c40*/  FSEL R98, R50, -INF , P1 ;  /* 0xff80000032627808 */ /* 0x000fe20000800000 */
[----:B------:R-:W1:Y:S01]  /*2c50*/  SHFL.BFLY PT, R6, R152, 0x2, 0x1f ;  /* 0x0c401f0098067f89 */ /* 0x000e6200000e0000 */
[----:B------:R-:W-:Y:S02]  /*2c60*/  FMNMX.FTZ R2, R103, R2, !PT ;  /* 0x0000000267027209 */ /* 0x000fe40007810000 */
[----:B------:R-:W-:-:S02]  /*2c70*/  FSEL R96, R51, -INF , P0 ;  /* 0xff80000033607808 */ /* 0x000fc40000000000 */
[----:B------:R-:W-:Y:S01]  /*2c80*/  FMNMX.FTZ R2, R102, R2, !PT ;  /* 0x0000000266027209 */ /* 0x000fe20007810000 */
[----:B------:R-:W-:Y:S03]  /*2c90*/  LDSM.16.MT88.4 R48, [R252+0x100] ;  /* 0x00010000fc30783b */ /* 0x000fe60000004200 */
[----:B------:R-:W-:-:S04]  /*2ca0*/  FMNMX.FTZ R2, R101, R2, !PT ;  /* 0x0000000265027209 */ /* 0x000fc80007810000 */
[----:B------:R-:W-:-:S04]  /*2cb0*/  FMNMX.FTZ R2, R100, R2, !PT ;  /* 0x0000000264027209 */ /* 0x000fc80007810000 */
[----:B------:R-:W-:-:S04]  /*2cc0*/  FMNMX.FTZ R2, R98, R2, !PT ;  /* 0x0000000262027209 */ /* 0x000fc80007810000 */
[----:B------:R-:W-:Y:S02]  /*2cd0*/  FMNMX.FTZ R2, R96, R2, !PT ;  /* 0x0000000260027209 */ /* 0x000fe40007810000 */
[----:B-1----:R-:W-:-:S03]  /*2ce0*/  FMNMX.FTZ R152, R152, R6, !PT ;  /* 0x0000000698987209 */ /* 0x002fc60007810000 */
[----:B------:R-:W1:Y:S04]  /*2cf0*/  SHFL.BFLY PT, R6, R2, 0x2, 0x1f ;  /* 0x0c401f0002067f89 */ /* 0x000e6800000e0000 */
[----:B------:R-:W2:Y:S01]  /*2d00*/  SHFL.BFLY PT, R16, R152, 0x1, 0x1f ;  /* 0x0c201f0098107f89 */ /* 0x000ea200000e0000 */
[----:B-1----:R-:W-:Y:S02]  /*2d10*/  FMNMX.FTZ R2, R2, R6, !PT ;  /* 0x0000000602027209 */ /* 0x002fe40007810000 */
[----:B--2---:R-:W-:-:S03]  /*2d20*/  FMNMX.FTZ R152, R152, R16, !PT ;  /* 0x0000001098987209 */ /* 0x004fc60007810000 */
[----:B------:R-:W1:Y:S01]  /*2d30*/  SHFL.BFLY PT, R16, R2, 0x1, 0x1f ;  /* 0x0c201f0002107f89 */ /* 0x000e6200000e0000 */
[C---:B------:R-:W-:Y:S01]  /*2d40*/  FSETP.NEU.FTZ.AND P0, PT, R152.reuse, -INF , PT ;  /* 0xff8000009800780b */ /* 0x040fe20003f1d000 */
[----:B------:R-:W-:-:S05]  /*2d50*/  FMUL.FTZ R6, R152, c[0x0][0x2d0] ;  /* 0x0000b40098067a20 */ /* 0x000fca0000410000 */
[----:B------:R-:W-:-:S05]  /*2d60*/  FSEL R6, R6, RZ, P0 ;  /* 0x000000ff06067208 */ /* 0x000fca0000000000 */
[--C-:B------:R-:W-:Y:S02]  /*2d70*/  FFMA.FTZ R3, R3, c[0x0][0x2d0], -R6.reuse ;  /* 0x0000b40003037a23 */ /* 0x100fe40000010806 */
[--C-:B------:R-:W-:Y:S02]  /*2d80*/  FFMA.FTZ R7, R7, c[0x0][0x2d0], -R6.reuse ;  /* 0x0000b40007077a23 */ /* 0x100fe40000010806 */
[----:B------:R1:W-:Y:S01]  /*2d90*/  MUFU.EX2 R77, R3 ;  /* 0x00000003004d7308 */ /* 0x0003e20000000800 */
[--C-:B------:R-:W-:Y:S02]  /*2da0*/  FFMA.FTZ R9, R9, c[0x0][0x2d0], -R6.reuse ;  /* 0x0000b40009097a23 */ /* 0x100fe40000010806 */
[--C-:B------:R-:W-:Y:S02]  /*2db0*/  FFMA.FTZ R8, R8, c[0x0][0x2d0], -R6.reuse ;  /* 0x0000b40008087a23 */ /* 0x100fe40000010806 */
[----:B------:R-:W-:-:S03]  /*2dc0*/  FFMA.FTZ R0, R18, c[0x0][0x2d0], -R6 ;  /* 0x0000b40012007a23 */ /* 0x000fc60000010806 */
[----:B------:R-:W-:Y:S01]  /*2dd0*/  MUFU.EX2 R78, R7 ;  /* 0x00000007004e7308 */ /* 0x000fe20000000800 */
[----:B-1----:R-:W-:-:S07]  /*2de0*/  FMNMX.FTZ R3, R2, R16, !PT ;  /* 0x0000001002037209 */ /* 0x002fce0007810000 */
[----:B------:R-:W-:Y:S01]  /*2df0*/  MUFU.EX2 R79, R9 ;  /* 0x00000009004f7308 */ /* 0x000fe20000000800 */
[C---:B------:R-:W-:Y:S01]  /*2e00*/  FSETP.NEU.FTZ.AND P0, PT, R3.reuse, -INF , PT ;  /* 0xff8000000300780b */ /* 0x040fe20003f1d000 */
[----:B------:R-:W-:-:S06]  /*2e10*/  FMUL.FTZ R2, R3, c[0x0][0x2d0] ;  /* 0x0000b40003027a20 */ /* 0x000fcc0000410000 */
[----:B------:R-:W1:Y:S01]  /*2e20*/  MUFU.EX2 R84, R8 ;  /* 0x0000000800547308 */ /* 0x000e620000000800 */
[----:B------:R-:W-:-:S05]  /*2e30*/  FSEL R2, R2, RZ, P0 ;  /* 0x000000ff02027208 */ /* 0x000fca0000000000 */
[--C-:B------:R-:W-:Y:S02]  /*2e40*/  FFMA.FTZ R5, R11, c[0x0][0x2d0], -R2.reuse ;  /* 0x0000b4000b057a23 */ /* 0x100fe40000010802 */
[--C-:B------:R-:W-:Y:S01]  /*2e50*/  FFMA.FTZ R12, R12, c[0x0][0x2d0], -R2.reuse ;  /* 0x0000b4000c0c7a23 */ /* 0x100fe20000010802 */
[----:B------:R2:W-:Y:S01]  /*2e60*/  MUFU.EX2 R88, R0 ;  /* 0x0000000000587308 */ /* 0x0005e20000000800 */
[----:B------:R-:W-:Y:S01]  /*2e70*/  FFMA.FTZ R4, R14, c[0x0][0x2d0], -R2 ;  /* 0x0000b4000e047a23 */ /* 0x000fe20000010802 */
[----:B-1----:R-:W-:-:S06]  /*2e80*/  F2FP.PACK_AB R14, R84, R79 ;  /* 0x0000004f540e723e */ /* 0x002fcc00000000ff */
[----:B------:R1:W-:Y:S08]  /*2e90*/  MUFU.EX2 R7, R5 ;  /* 0x0000000500077308 */ /* 0x0003f00000000800 */
[----:B------:R3:W4:Y:S01]  /*2ea0*/  MUFU.EX2 R76, R12 ;  /* 0x0000000c004c7308 */ /* 0x0007220000000800 */
[--C-:B--2---:R-:W-:Y:S02]  /*2eb0*/  FFMA.FTZ R0, R19, c[0x0][0x2d0], -R2.reuse ;  /* 0x0000b40013007a23 */ /* 0x104fe40000010802 */
[----:B-1----:R-:W-:-:S05]  /*2ec0*/  FFMA.FTZ R5, R10, c[0x0][0x2d0], -R2 ;  /* 0x0000b4000a057a23 */ /* 0x002fca0000010802 */
[----:B------:R1:W-:Y:S01]  /*2ed0*/  MUFU.EX2 R82, R4 ;  /* 0x0000000400527308 */ /* 0x0003e20000000800 */
[----:B------:R-:W2:Y:S01]  /*2ee0*/  LDSM.16.MT88.4 R8, [R249+0x100] ;  /* 0x00010000f908783b */ /* 0x000ea20000004200 */
[----:B---3--:R-:W-:-:S06]  /*2ef0*/  F2FP.PACK_AB R12, R77, R78 ;  /* 0x0000004e4d0c723e */ /* 0x008fcc00000000ff */
[----:B------:R-:W3:Y:S08]  /*2f00*/  MUFU.EX2 R5, R5 ;  /* 0x0000000500057308 */ /* 0x000ef00000000800 */
[----:B------:R5:W-:Y:S01]  /*2f10*/  MUFU.EX2 R81, R0 ;  /* 0x0000000000517308 */ /* 0x000be20000000800 */
[----:B-1----:R-:W-:Y:S01]  /*2f20*/  FFMA.FTZ R4, R13, c[0x0][0x2d0], -R6 ;  /* 0x0000b4000d047a23 */ /* 0x002fe20000010806 */
[----:B----4-:R-:W-:-:S06]  /*2f30*/  F2FP.PACK_AB R13, R7, R76 ;  /* 0x0000004c070d723e */ /* 0x010fcc00000000ff */
[----:B------:R1:W-:Y:S01]  /*2f40*/  MUFU.EX2 R80, R4 ;  /* 0x0000000400507308 */ /* 0x0003e20000000800 */
[----:B-----5:R-:W-:-:S07]  /*2f50*/  FFMA.FTZ R0, R22, c[0x0][0x2d0], -R2 ;  /* 0x0000b40016007a23 */ /* 0x020fce0000010802 */
[----:B------:R4:W-:Y:S01]  /*2f60*/  MUFU.EX2 R86, R0 ;  /* 0x0000000000567308 */ /* 0x0009e20000000800 */
[----:B-1----:R-:W-:Y:S01]  /*2f70*/  FFMA.FTZ R4, R15, c[0x0][0x2d0], -R6 ;  /* 0x0000b4000f047a23 */ /* 0x002fe20000010806 */
[----:B---3--:R-:W-:-:S06]  /*2f80*/  F2FP.PACK_AB R15, R82, R5 ;  /* 0x00000005520f723e */ /* 0x008fcc00000000ff */
[----:B------:R1:W3:Y:S01]  /*2f90*/  MUFU.EX2 R83, R4 ;  /* 0x0000000400537308 */ /* 0x0002e20000000800 */
[----:B------:R-:W-:Y:S01]  /*2fa0*/  HMMA.16816.F32 R60, R12, R24, RZ ;  /* 0x000000180c3c723c */ /* 0x000fe200000018ff */
[----:B----4-:R-:W-:-:S06]  /*2fb0*/  FFMA.FTZ R0, R21, c[0x0][0x2d0], -R2 ;  /* 0x0000b40015007a23 */ /* 0x010fcc0000010802 */
[----:B------:R4:W-:Y:S01]  /*2fc0*/  MUFU.EX2 R87, R0 ;  /* 0x0000000000577308 */ /* 0x0009e20000000800 */
[----:B------:R-:W-:Y:S01]  /*2fd0*/  HMMA.16816.F32 R52, R12, R26, RZ ;  /* 0x0000001a0c34723c */ /* 0x000fe200000018ff */
[----:B-1----:R-:W-:-:S06]  /*2fe0*/  FFMA.FTZ R4, R17, c[0x0][0x2d0], -R6 ;  /* 0x0000b40011047a23 */ /* 0x002fcc0000010806 */
[----:B------:R-:W1:Y:S01]  /*2ff0*/  MUFU.EX2 R85, R4 ;  /* 0x0000000400557308 */ /* 0x000e620000000800 */
[----:B--2---:R-:W-:Y:S01]  /*3000*/  HMMA.16816.F32 R44, R12, R8, RZ ;  /* 0x000000080c2c723c */ /* 0x004fe200000018ff */
[----:B----4-:R-:W-:-:S07]  /*3010*/  FFMA.FTZ R0, R20, c[0x0][0x2d0], -R2 ;  /* 0x0000b40014007a23 */ /* 0x010fce0000010802 */
[----:B------:R-:W-:Y:S01]  /*3020*/  HMMA.16816.F32 R28, R12, R10, RZ ;  /* 0x0000000a0c1c723c */ /* 0x000fe200000018ff */
[----:B---3--:R-:W-:Y:S01]  /*3030*/  F2FP.PACK_AB R8, R83, R80 ;  /* 0x000000505308723e */ /* 0x008fe200000000ff */
[----:B------:R-:W2:Y:S01]  /*3040*/  MUFU.EX2 R89, R0 ;  /* 0x0000000000597308 */ /* 0x000ea20000000800 */
[----:B------:R-:W-:-:S04]  /*3050*/  F2FP.PACK_AB R9, R86, R81 ;  /* 0x000000515609723e */ /* 0x000fc800000000ff */
[----:B-1----:R-:W-:Y:S01]  /*3060*/  F2FP.PACK_AB R10, R88, R85 ;  /* 0x00000055580a723e */ /* 0x002fe200000000ff */
[C---:B------:R-:W-:Y:S08]  /*3070*/  HMMA.16816.F32 R20, R12.reuse, R50, RZ ;  /* 0x000000320c14723c */ /* 0x040ff000000018ff */
[----:B------:R-:W-:Y:S01]  /*3080*/  HMMA.16816.F32 R16, R12, R56, RZ ;  /* 0x000000380c10723c */ /* 0x000fe200000018ff */
[----:B--2---:R-:W-:-:S07]  /*3090*/  F2FP.PACK_AB R11, R89, R87 ;  /* 0x00000057590b723e */ /* 0x004fce00000000ff */
[----:B------:R-:W-:Y:S01]  /*30a0*/  HMMA.16816.F32 R24, R12, R48, RZ ;  /* 0x000000300c18723c */ /* 0x000fe200000018ff */
[----:B------:R-:W-:Y:S07]  /*30b0*/  LDSM.16.MT88.4 R48, [R251+0x2100] ;  /* 0x00210000fb30783b */ /* 0x000fee0000004200 */
[C---:B------:R-:W-:Y:S01]  /*30c0*/  HMMA.16816.F32 R156, R8.reuse, R40, R60 ;  /* 0x00000028089c723c */ /* 0x040fe2000000183c */
[----:B------:R-:W-:Y:S07]  /*30d0*/  LDSM.16.MT88.4 R60, [R248+0x4100] ;  /* 0x00410000f83c783b */ /* 0x000fee0000004200 */
[C---:B------:R-:W-:Y:S01]  /*30e0*/  HMMA.16816.F32 R112, R8.reuse, R42, R52 ;  /* 0x0000002a0870723c */ /* 0x040fe20000001834 */
[----:B------:R-:W-:Y:S07]  /*30f0*/  LDSM.16.MT88.4 R52, [R251+0x2900] ;  /* 0x00290000fb34783b */ /* 0x000fee0000004200 */
[C---:B------:R-:W-:Y:S01]  /*3100*/  HMMA.16816.F32 R40, R8.reuse, R36, R44 ;  /* 0x000000240828723c */ /* 0x040fe2000000182c */
[----:B------:R-:W1:Y:S07]  /*3110*/  LDSM.16.MT88.4 R44, [R248+0x2900] ;  /* 0x00290000f82c783b */ /* 0x000e6e0000004200 */
[C---:B------:R-:W-:Y:S01]  /*3120*/  HMMA.16816.F32 R28, R8.reuse, R38, R28 ;  /* 0x00000026081c723c */ /* 0x040fe2000000181c */
[----:B------:R-:W2:Y:S07]  /*3130*/  LDSM.16.MT88.4 R36, [R249+0x2900] ;  /* 0x00290000f924783b */ /* 0x000eae0000004200 */
[----:B------:R-:W-:Y:S01]  /*3140*/  HMMA.16816.F32 R20, R8, R34, R20 ;  /* 0x000000220814723c */ /* 0x000fe20000001814 */
[----:B------:R-:W-:Y:S01]  /*3150*/  IMAD.MOV.U32 R109, RZ, RZ, R114 ;  /* 0x000000ffff6d7224 */ /* 0x000fe200078e0072 */
[----:B------:R-:W-:Y:S01]  /*3160*/  MOV R187, R112 ;  /* 0x0000007000bb7202 */ /* 0x000fe20000000f00 */
[----:B------:R-:W-:-:S02]  /*3170*/  IMAD.MOV.U32 R110, RZ, RZ, R113 ;  /* 0x000000ffff6e7224 */ /* 0x000fc400078e0071 */
[----:B------:R-:W-:-:S03]  /*3180*/  IMAD.MOV.U32 R176, RZ, RZ, R115 ;  /* 0x000000ffffb07224 */ /* 0x000fc600078e0073 */
[----:B------:R-:W-:Y:S01]  /*3190*/  IMAD.MOV.U32 R114, RZ, RZ, R40 ;  /* 0x000000ffff727224 */ /* 0x000fe200078e0028 */
[----:B------:R-:W-:Y:S01]  /*31a0*/  MOV R106, R42 ;  /* 0x0000002a006a7202 */ /* 0x000fe20000000f00 */
[----:B------:R-:W-:Y:S01]  /*31b0*/  IMAD.MOV.U32 R111, RZ, RZ, R41 ;  /* 0x000000ffff6f7224 */ /* 0x000fe200078e0029 */
[C---:B------:R-:W-:Y:S01]  /*31c0*/  HMMA.16816.F32 R16, R8.reuse, R68, R16 ;  /* 0x000000440810723c */ /* 0x040fe20000001810 */
[----:B------:R-:W-:Y:S02]  /*31d0*/  IMAD.MOV.U32 R107, RZ, RZ, R43 ;  /* 0x000000ffff6b7224 */ /* 0x000fe400078e002b */
[----:B------:R-:W3:Y:S02]  /*31e0*/  LDSM.16.MT88.4 R40, [R252+0x2100] ;  /* 0x00210000fc28783b */ /* 0x000ee40000004200 */
[----:B------:R-:W-:Y:S01]  /*31f0*/  IMAD.MOV.U32 R186, RZ, RZ, R30 ;  /* 0x000000ffffba7224 */ /* 0x000fe200078e001e */
[----:B------:R-:W-:Y:S01]  /*3200*/  MOV R177, R29 ;  /* 0x0000001d00b17202 */ /* 0x000fe20000000f00 */
[----:B------:R-:W-:Y:S01]  /*3210*/  IMAD.MOV.U32 R185, RZ, RZ, R31 ;  /* 0x000000ffffb97224 */ /* 0x000fe200078e001f */
[----:B------:R-:W-:Y:S01]  /*3220*/  HMMA.16816.F32 R24, R8, R32, R24 ;  /* 0x000000200818723c */ /* 0x000fe20000001818 */
[----:B------:R-:W-:-:S04]  /*3230*/  IMAD.MOV.U32 R139, RZ, RZ, R28 ;  /* 0x000000ffff8b7224 */ /* 0x000fc800078e001c */
[----:B------:R-:W-:Y:S01]  /*3240*/  IMAD.MOV.U32 R108, RZ, RZ, R23 ;  /* 0x000000ffff6c7224 */ /* 0x000fe200078e0017 */
[----:B------:R-:W-:Y:S01]  /*3250*/  MOV R112, R22 ;  /* 0x0000001600707202 */ /* 0x000fe20000000f00 */
[----:B------:R-:W-:Y:S01]  /*3260*/  IMAD.MOV.U32 R113, RZ, RZ, R21 ;  /* 0x000000ffff717224 */ /* 0x000fe200078e0015 */
[----:B------:R-:W-:Y:S01]  /*3270*/  HMMA.16816.F32 R28, R12, R64, RZ ;  /* 0x000000400c1c723c */ /* 0x000fe200000018ff */
[----:B------:R-:W-:-:S07]  /*3280*/  IMAD.MOV.U32 R0, RZ, RZ, R20 ;  /* 0x000000ffff007224 */ /* 0x000fce00078e0014 */
[----:B------:R-:W-:Y:S01]  /*3290*/  HMMA.16816.F32 R20, R12, R72, RZ ;  /* 0x000000480c14723c */ /* 0x000fe200000018ff */
[----:B------:R-:W-:Y:S01]  /*32a0*/  IMAD.MOV.U32 R184, RZ, RZ, R18 ;  /* 0x000000ffffb87224 */ /* 0x000fe200078e0012 */
[----:B------:R-:W-:Y:S01]  /*32b0*/  MOV R179, R19 ;  /* 0x0000001300b37202 */ /* 0x000fe20000000f00 */
[----:B------:R-:W-:Y:S02]  /*32c0*/  IMAD.MOV.U32 R178, RZ, RZ, R17 ;  /* 0x000000ffffb27224 */ /* 0x000fe400078e0011 */
[----:B------:R-:W-:-:S03]  /*32d0*/  IMAD.MOV.U32 R164, RZ, RZ, R16 ;  /* 0x000000ffffa47224 */ /* 0x000fc600078e0010 */
[----:B------:R-:W-:Y:S01]  /*32e0*/  HMMA.16816.F32 R32, R12, R58, RZ ;  /* 0x0000003a0c20723c */ /* 0x000fe200000018ff */
[----:B------:R-:W4:Y:S01]  /*32f0*/  LDSM.16.MT88.4 R56, [R252+0x2900] ;  /* 0x00290000fc38783b */ /* 0x000f220000004200 */
[----:B------:R-:W-:Y:S01]  /*3300*/  IMAD.MOV.U32 R138, RZ, RZ, R25 ;  /* 0x000000ffff8a7224 */ /* 0x000fe200078e0019 */
[----:B------:R-:W-:Y:S01]  /*3310*/  MOV R136, R27 ;  /* 0x0000001b00887202 */ /* 0x000fe20000000f00 */
[----:B------:R-:W-:Y:S02]  /*3320*/  IMAD.MOV.U32 R137, RZ, RZ, R26 ;  /* 0x000000ffff897224 */ /* 0x000fe400078e001a */
[----:B------:R-:W-:Y:S02]  /*3330*/  IMAD.MOV.U32 R4, RZ, RZ, R24 ;  /* 0x000000ffff047224 */ /* 0x000fe400078e0018 */
[----:B-1----:R-:W-:Y:S08]  /*3340*/  HMMA.16816.F32 R116, R8, R44, R28 ;  /* 0x0000002c0874723c */ /* 0x002ff0000000181c */
[C---:B------:R-:W-:Y:S08]  /*3350*/  HMMA.16816.F32 R16, R12.reuse, R74, RZ ;  /* 0x0000004a0c10723c */ /* 0x040ff000000018ff */
[----:B------:R-:W-:Y:S01]  /*3360*/  HMMA.16816.F32 R24, R12, R66, RZ ;  /* 0x000000420c18723c */ /* 0x000fe200000018ff */
[----:B------:R-:W-:Y:S07]  /*3370*/  LDSM.16.MT88.4 R64, [R248+0x4900] ;  /* 0x00490000f840783b */ /* 0x000fee0000004200 */
[----:B--2---:R-:W-:Y:S01]  /*3380*/  HMMA.16816.F32 R20, R8, R36, R20 ;  /* 0x000000240814723c */ /* 0x004fe20000001814 */
[----:B------:R-:W-:Y:S01]  /*3390*/  MOV R44, R116 ;  /* 0x00000074002c7202 */ /* 0x000fe20000000f00 */
[----:B------:R-:W-:Y:S01]  /*33a0*/  IMAD.MOV.U32 R167, RZ, RZ, R117 ;  /* 0x000000ffffa77224 */ /* 0x000fe200078e0075 */
[----:B------:R-:W-:Y:S01]  /*33b0*/  MOV R165, R119 ;  /* 0x0000007700a57202 */ /* 0x000fe20000000f00 */
[----:B------:R-:W-:-:S04]  /*33c0*/  IMAD.MOV.U32 R166, RZ, RZ, R118 ;  /* 0x000000ffffa67224 */ /* 0x000fc800078e0076 */
[----:B------:R-:W-:Y:S08]  /*33d0*/  HMMA.16816.F32 R188, R8, R70, R32 ;  /* 0x0000004608bc723c */ /* 0x000ff00000001820 */
[C---:B---3--:R-:W-:Y:S08]  /*33e0*/  HMMA.16816.F32 R32, R12.reuse, R40, RZ ;  /* 0x000000280c20723c */ /* 0x048ff000000018ff */
[----:B------:R-:W-:Y:S01]  /*33f0*/  HMMA.16816.F32 R28, R12, R42, RZ ;  /* 0x0000002a0c1c723c */ /* 0x000fe200000018ff */
[----:B------:R-:W1:Y:S01]  /*3400*/  LDSM.16.MT88.4 R40, [R249+0x4100] ;  /* 0x00410000f928783b */ /* 0x000e620000004200 */
[----:B------:R-:W-:Y:S01]  /*3410*/  IMAD.MOV.U32 R75, RZ, RZ, R21 ;  /* 0x000000ffff4b7224 */ /* 0x000fe200078e0015 */
[----:B------:R-:W-:Y:S01]  /*3420*/  MOV R73, R23 ;  /* 0x0000001700497202 */ /* 0x000fe20000000f00 */
[----:B------:R-:W-:-:S02]  /*3430*/  IMAD.MOV.U32 R74, RZ, RZ, R22 ;  /* 0x000000ffff4a7224 */ /* 0x000fc400078e0016 */
[----:B------:R-:W-:Y:S02]  /*3440*/  IMAD.MOV.U32 R72, RZ, RZ, R20 ;  /* 0x000000ffff487224 */ /* 0x000fe400078e0014 */
[C---:B------:R-:W-:Y:S01]  /*3450*/  HMMA.16816.F32 R180, R8.reuse, R38, R16 ;  /* 0x0000002608b4723c */ /* 0x040fe20000001810 */
[----:B------:R-:W-:Y:S07]  /*3460*/  LDSM.16.MT88.4 R36, [R252+0x4900] ;  /* 0x00490000fc24783b */ /* 0x000fee0000004200 */
[----:B------:R-:W-:Y:S08]  /*3470*/  HMMA.16816.F32 R68, R8, R46, R24 ;  /* 0x0000002e0844723c */ /* 0x000ff00000001818 */
[C---:B------:R-:W-:Y:S07]  /*3480*/  HMMA.16816.F32 R16, R12.reuse, R60, RZ ;  /* 0x0000003c0c10723c */ /* 0x040fee00000018ff */
[----:B------:R-:W-:Y:S01]  /*3490*/  IMAD.MOV.U32 R61, RZ, RZ, R44 ;  /* 0x000000ffff3d7224 */ /* 0x000fe200078e002c */
[----:B------:R-:W-:Y:S01]  /*34a0*/  HMMA.16816.F32 R24, R12, R48, RZ ;  /* 0x000000300c18723c */ /* 0x000fe200000018ff */
[----:B------:R-:W2:Y:S01]  /*34b0*/  LDSM.16.MT88.4 R44, [R252+0x4100] ;  /* 0x00410000fc2c783b */ /* 0x000ea20000004200 */
[----:B------:R-:W-:-:S05]  /*34c0*/  IMAD.MOV.U32 R60, RZ, RZ, R108 ;  /* 0x000000ffff3c7224 */ /* 0x000fca00078e006c */
[----:B------:R-:W-:Y:S01]  /*34d0*/  IMAD.MOV.U32 R49, RZ, RZ, R110 ;  /* 0x000000ffff317224 */ /* 0x000fe200078e006e */
[----:B------:R-:W-:Y:S01]  /*34e0*/  HMMA.16816.F32 R20, R12, R50, RZ ;  /* 0x000000320c14723c */ /* 0x000fe200000018ff */
[----:B------:R-:W-:-:S06]  /*34f0*/  MOV R48, R109 ;  /* 0x0000006d00307202 */ /* 0x000fcc0000000f00 */
[----:B------:R-:W-:Y:S01]  /*3500*/  IMAD.MOV.U32 R50, RZ, RZ, R111 ;  /* 0x000000ffff327224 */ /* 0x000fe200078e006f */
[----:B----4-:R-:W-:Y:S01]  /*3510*/  HMMA.16816.F32 R160, R8, R56, R32 ;  /* 0x0000003808a0723c */ /* 0x010fe20000001820 */
[----:B------:R-:W3:Y:S01]  /*3520*/  LDSM.16.MT88.4 R32, [R249+0x4900] ;  /* 0x00490000f920783b */ /* 0x000ee20000004200 */
[----:B------:R-:W-:-:S05]  /*3530*/  MOV R51, R114 ;  /* 0x0000007200337202 */ /* 0x000fca0000000f00 */
[----:B------:R-:W-:Y:S01]  /*3540*/  MOV R56, R137 ;  /* 0x0000008900387202 */ /* 0x000fe20000000f00 */
[----:B------:R-:W-:Y:S01]  /*3550*/  HMMA.16816.F32 R148, R8, R52, R24 ;  /* 0x000000340894723c */ /* 0x000fe20000001818 */
[----:B------:R-:W-:-:S06]  /*3560*/  IMAD.MOV.U32 R57, RZ, RZ, R136 ;  /* 0x000000ffff397224 */ /* 0x000fcc00078e0088 */
[----:B------:R-:W-:Y:S01]  /*3570*/  IMAD.MOV.U32 R52, RZ, RZ, R185 ;  /* 0x000000ffff347224 */ /* 0x000fe200078e00b9 */
[----:B------:R-:W-:Y:S01]  /*3580*/  HMMA.16816.F32 R108, R8, R54, R20 ;  /* 0x00000036086c723c */ /* 0x000fe20000001814 */
[----:B------:R-:W-:-:S06]  /*3590*/  MOV R53, R177 ;  /* 0x000000b100357202 */ /* 0x000fcc0000000f00 */
[----:B------:R-:W-:Y:S01]  /*35a0*/  MOV R54, R187 ;  /* 0x000000bb00367202 */ /* 0x000fe20000000f00 */
[----:B-1----:R-:W-:Y:S01]  /*35b0*/  HMMA.16816.F32 R24, R12, R40, RZ ;  /* 0x000000280c18723c */ /* 0x002fe200000018ff */
[----:B------:R-:W-:-:S07]  /*35c0*/  IMAD.MOV.U32 R55, RZ, RZ, R186 ;  /* 0x000000ffff377224 */ /* 0x000fce00078e00ba */
[----:B------:R-:W-:Y:S01]  /*35d0*/  HMMA.16816.F32 R20, R12, R42, RZ ;  /* 0x0000002a0c14723c */ /* 0x000fe200000018ff */
[----:B------:R-:W1:Y:S07]  /*35e0*/  LDSM.16.MT88.4 R40, [R251+0x4100] ;  /* 0x00410000fb28783b */ /* 0x000e6e0000004200 */
[----:B------:R-:W-:Y:S07]  /*35f0*/  HMMA.16816.F32 R144, R8, R64, R16 ;  /* 0x000000400890723c */ /* 0x000fee0000001810 */
[----:B------:R-:W-:Y:S01]  /*3600*/  IMAD.MOV.U32 R64, RZ, RZ, R48 ;  /* 0x000000ffff407224 */ /* 0x000fe200078e0030 */
[----:B--2---:R-:W-:Y:S01]  /*3610*/  HMMA.16816.F32 R16, R12, R44, RZ ;  /* 0x0000002c0c10723c */ /* 0x004fe200000018ff */
[----:B------:R-:W-:Y:S01]  /*3620*/  MOV R48, R184 ;  /* 0x000000b800307202 */ /* 0x000fe20000000f00 */
[----:B------:R-:W-:-:S02]  /*3630*/  IMAD.MOV.U32 R65, RZ, RZ, R49 ;  /* 0x000000ffff417224 */ /* 0x000fc400078e0031 */
[----:B------:R-:W-:-:S04]  /*3640*/  IMAD.MOV.U32 R49, RZ, RZ, R179 ;  /* 0x000000ffff317224 */ /* 0x000fc800078e00b3 */
[C---:B---3--:R-:W-:Y:S01]  /*3650*/  HMMA.16816.F32 R116, R8.reuse, R32, R24 ;  /* 0x000000200874723c */ /* 0x048fe20000001818 */
[----:B------:R-:W2:Y:S06]  /*3660*/  LDSM.16.MT88.4 R24, [R251+0x4900] ;  /* 0x00490000fb18783b */ /* 0x000eac0000004200 */
[--C-:B------:R-:W-:Y:S01]  /*3670*/  FFMA.FTZ R32, R105, c[0x0][0x2d0], -R2.reuse ;  /* 0x0000b40069207a23 */ /* 0x100fe20000010802 */
[----:B------:R-:W-:Y:S01]  /*3680*/  HMMA.16816.F32 R140, R8, R58, R28 ;  /* 0x0000003a088c723c */ /* 0x000fe2000000181c */
[----:B------:R-:W-:-:S06]  /*3690*/  FFMA.FTZ R33, R104, c[0x0][0x2d0], -R2 ;  /* 0x0000b40068217a23 */ /* 0x000fcc0000010802 */
[----:B------:R-:W-:Y:S01]  /*36a0*/  IMAD.MOV.U32 R58, RZ, RZ, R139 ;  /* 0x000000ffff3a7224 */ /* 0x000fe200078e008b */
[----:B------:R-:W-:Y:S01]  /*36b0*/  HMMA.16816.F32 R28, R12, R62, RZ ;  /* 0x0000003e0c1c723c */ /* 0x000fe200000018ff */
[----:B------:R-:W-:-:S04]  /*36c0*/  IMAD.MOV.U32 R59, RZ, RZ, R138 ;  /* 0x000000ffff3b7224 */ /* 0x000fc800078e008a */
[----:B------:R-:W-:Y:S02]  /*36d0*/  IMAD.MOV.U32 R45, RZ, RZ, R59 ;  /* 0x000000ffff2d7224 */ /* 0x000fe400078e003b */
[----:B------:R-:W-:Y:S01]  /*36e0*/  IMAD.MOV.U32 R62, RZ, RZ, R113 ;  /* 0x000000ffff3e7224 */ /* 0x000fe200078e0071 */
[----:B------:R-:W-:Y:S01]  /*36f0*/  HMMA.16816.F32 R124, R8, R36, R16 ;  /* 0x00000024087c723c */ /* 0x000fe20000001810 */
[----:B------:R-:W-:-:S06]  /*3700*/  MOV R63, R112 ;  /* 0x00000070003f7202 */ /* 0x000fcc0000000f00 */
[----:B------:R-:W-:Y:S01]  /*3710*/  FFMA.FTZ R37, R90, c[0x0][0x2d0], -R6 ;  /* 0x0000b4005a257a23 */ /* 0x000fe20000010806 */
[----:B-1----:R-:W-:Y:S01]  /*3720*/  HMMA.16816.F32 R16, R12, R40, RZ ;  /* 0x000000280c10723c */ /* 0x002fe200000018ff */
[----:B------:R-:W-:-:S06]  /*3730*/  FFMA.FTZ R36, R101, c[0x0][0x2d0], -R2 ;  /* 0x0000b40065247a23 */ /* 0x000fcc0000010802 */
[----:B------:R-:W-:Y:S01]  /*3740*/  IMAD.MOV.U32 R41, RZ, RZ, R0 ;  /* 0x000000ffff297224 */ /* 0x000fe200078e0000 */
[C---:B------:R-:W-:Y:S01]  /*3750*/  HMMA.16816.F32 R120, R8.reuse, R34, R20 ;  /* 0x000000220878723c */ /* 0x040fe20000001814 */
[----:B------:R-:W-:Y:S02]  /*3760*/  FADD.FTZ R0, R78, R77 ;  /* 0x0000004d4e007221 */ /* 0x000fe40000010000 */
[----:B------:R-:W-:Y:S02]  /*3770*/  IMAD.MOV.U32 R77, RZ, RZ, R75 ;  /* 0x000000ffff4d7224 */ /* 0x000fe400078e004b */
[----:B------:R-:W-:Y:S01]  /*3780*/  FADD.FTZ R0, R79, R0 ;  /* 0x000000004f007221 */ /* 0x000fe20000010000 */
[----:B------:R-:W-:Y:S01]  /*3790*/  MOV R79, R73 ;  /* 0x00000049004f7202 */ /* 0x000fe20000000f00 */
[----:B------:R-:W-:Y:S01]  /*37a0*/  IMAD.MOV.U32 R78, RZ, RZ, R74 ;  /* 0x000000ffff4e7224 */ /* 0x000fe200078e004a */
[----:B------:R-:W-:Y:S01]  /*37b0*/  HMMA.16816.F32 R112, R8, R66, R28 ;  /* 0x000000420870723c */ /* 0x000fe2000000181c */
[----:B------:R-:W1:Y:S01]  /*37c0*/  LDSM.16.MT88.4 R28, [R248+0x6100] ;  /* 0x00610000f81c783b */ /* 0x000e620000004200 */
[----:B------:R-:W-:Y:S01]  /*37d0*/  FADD.FTZ R0, R84, R0 ;  /* 0x0000000054007221 */ /* 0x000fe20000010000 */
[----:B------:R-:W-:Y:S01]  /*37e0*/  MOV R84, R176 ;  /* 0x000000b000547202 */ /* 0x000fe20000000f00 */
[----:B------:R-:W-:-:S02]  /*37f0*/  FFMA.FTZ R34, R103, c[0x0][0x2d0], -R2 ;  /* 0x0000b40067227a23 */ /* 0x000fc40000010802 */
[----:B------:R-:W-:Y:S01]  /*3800*/  FADD.FTZ R0, R80, R0 ;  /* 0x0000000050007221 */ /* 0x000fe20000010000 */
[----:B------:R-:W-:Y:S01]  /*3810*/  MOV R103, R84 ;  /* 0x0000005400677202 */ /* 0x000fe20000000f00 */
[----:B------:R-:W-:Y:S01]  /*3820*/  HMMA.16816.F32 R20, R12, R46, RZ ;  /* 0x0000002e0c14723c */ /* 0x000fe200000018ff */
[----:B------:R-:W-:Y:S02]  /*3830*/  FFMA.FTZ R35, R102, c[0x0][0x2d0], -R2 ;  /* 0x0000b40066237a23 */ /* 0x000fe40000010802 */
[----:B------:R-:W-:Y:S02]  /*3840*/  FADD.FTZ R0, R83, R0 ;  /* 0x0000000053007221 */ /* 0x000fe40000010000 */
[----:B------:R-:W-:Y:S02]  /*3850*/  FFMA.FTZ R40, R98, c[0x0][0x2d0], -R2 ;  /* 0x0000b40062287a23 */ /* 0x000fe40000010802 */
[----:B------:R-:W-:Y:S01]  /*3860*/  IMAD.MOV.U32 R83, RZ, RZ, R52 ;  /* 0x000000ffff537224 */ /* 0x000fe200078e0034 */
[----:B--2---:R-:W-:Y:S01]  /*3870*/  HMMA.16816.F32 R132, R8, R24, R16 ;  /* 0x000000180884723c */ /* 0x004fe20000001810 */
[----:B------:R-:W-:Y:S01]  /*3880*/  MOV R52, R164 ;  /* 0x000000a400347202 */ /* 0x000fe20000000f00 */
[----:B------:R-:W-:Y:S01]  /*3890*/  IMAD.MOV.U32 R80, RZ, RZ, R58 ;  /* 0x000000ffff507224 */ /* 0x000fe200078e003a */
[----:B------:R-:W-:Y:S01]  /*38a0*/  MOV R46, R56 ;  /* 0x00000038002e7202 */ /* 0x000fe20000000f00 */
[----:B------:R-:W-:-:S03]  /*38b0*/  IMAD.MOV.U32 R47, RZ, RZ, R57 ;  /* 0x000000ffff2f7224 */ /* 0x000fc600078e0039 */
[----:B------:R-:W-:Y:S01]  /*38c0*/  FFMA.FTZ R24, R99, c[0x0][0x2d0], -R6 ;  /* 0x0000b40063187a23 */ /* 0x000fe20000010806 */
[----:B------:R-:W-:Y:S01]  /*38d0*/  HMMA.16816.F32 R16, R12, R42, RZ ;  /* 0x0000002a0c10723c */ /* 0x000fe200000018ff */
[----:B------:R-:W-:Y:S02]  /*38e0*/  IMAD.MOV.U32 R99, RZ, RZ, R64 ;  /* 0x000000ffff637224 */ /* 0x000fe400078e0040 */
[----:B------:R-:W-:Y:S02]  /*38f0*/  FADD.FTZ R25, R85, R0 ;  /* 0x0000000055197221 */ /* 0x000fe40000010000 */
[----:B------:R-:W-:Y:S02]  /*3900*/  IMAD.MOV.U32 R102, RZ, RZ, R99 ;  /* 0x000000ffff667224 */ /* 0x000fe400078e0063 */
[----:B------:R-:W-:Y:S01]  /*3910*/  MOV R42, R51 ;  /* 0x00000033002a7202 */ /* 0x000fe20000000f00 */
[----:B------:R-:W-:Y:S01]  /*3920*/  HMMA.16816.F32 R128, R8, R38, R20 ;  /* 0x000000260880723c */ /* 0x000fe20000001814 */
[----:B------:R-:W2:Y:S01]  /*3930*/  LDSM.16.MT88.4 R20, [R248+0x6900] ;  /* 0x00690000f814783b */ /* 0x000ea20000004200 */
[----:B------:R-:W-:-:S02]  /*3940*/  IMAD.MOV.U32 R51, RZ, RZ, R178 ;  /* 0x000000ffff337224 */ /* 0x000fc400078e00b2 */
[----:B------:R-:W-:Y:S02]  /*3950*/  IMAD.MOV.U32 R43, RZ, RZ, R50 ;  /* 0x000000ffff2b7224 */ /* 0x000fe400078e0032 */
[----:B------:R-:W-:Y:S02]  /*3960*/  IMAD.MOV.U32 R50, RZ, RZ, R4 ;  /* 0x000000ffff327224 */ /* 0x000fe400078e0004 */
[----:B------:R-:W-:Y:S02]  /*3970*/  FADD.FTZ R4, R76, R7 ;  /* 0x000000074c047221 */ /* 0x000fe40000010000 */
[----:B------:R-:W-:Y:S02]  /*3980*/  FFMA.FTZ R38, R91, c[0x0][0x2d0], -R6 ;  /* 0x0000b4005b267a23 */ /* 0x000fe40000010806 */
[----:B------:R-:W-:Y:S02]  /*3990*/  FADD.FTZ R4, R5, R4 ;  /* 0x0000000405047221 */ /* 0x000fe40000010000 */
[----:B------:R-:W-:-:S02]  /*39a0*/  IMAD.MOV.U32 R76, RZ, RZ, R72 ;  /* 0x000000ffff4c7224 */ /* 0x000fc400078e0048 */
[----:B------:R-:W-:Y:S01]  /*39b0*/  HMMA.16816.F32 R136, R8, R26, R16 ;  /* 0x0000001a0888723c */ /* 0x000fe20000001810 */
[----:B------:R-:W-:Y:S02]  /*39c0*/  FADD.FTZ R4, R82, R4 ;  /* 0x0000000452047221 */ /* 0x000fe40000010000 */
[----:B------:R-:W-:Y:S02]  /*39d0*/  FFMA.FTZ R39, R96, c[0x0][0x2d0], -R2 ;  /* 0x0000b40060277a23 */ /* 0x000fe40000010802 */
[----:B------:R-:W-:Y:S02]  /*39e0*/  IMAD.MOV.U32 R82, RZ, RZ, R55 ;  /* 0x000000ffff527224 */ /* 0x000fe400078e0037 */
[----:B------:R-:W-:Y:S01]  /*39f0*/  FFMA.FTZ R27, R97, c[0x0][0x2d0], -R6 ;  /* 0x0000b400611b7a23 */ /* 0x000fe20000010806 */
[----:B-1----:R-:W-:Y:S01]  /*3a00*/  HMMA.16816.F32 R16, R12, R28, RZ ;  /* 0x0000001c0c10723c */ /* 0x002fe200000018ff */
[----:B------:R-:W-:Y:S02]  /*3a10*/  FADD.FTZ R26, R81, R4 ;  /* 0x00000004511a7221 */ /* 0x000fe40000010000 */
[----:B------:R-:W-:Y:S01]  /*3a20*/  IMAD.MOV.U32 R97, RZ, RZ, R65 ;  /* 0x000000ffff617224 */ /* 0x000fe200078e0041 */
[----:B------:R-:W-:Y:S01]  /*3a30*/  MUFU.EX2 R0, R27 ;  /* 0x0000001b00007308 */ /* 0x000fe20000000800 */
[----:B------:R-:W-:-:S02]  /*3a40*/  IMAD.MOV.U32 R44, RZ, RZ, R50 ;  /* 0x000000ffff2c7224 */ /* 0x000fc400078e0032 */
[--C-:B------:R-:W-:Y:S01]  /*3a50*/  FFMA.FTZ R28, R95, c[0x0][0x2d0], -R6.reuse ;  /* 0x0000b4005f1c7a23 */ /* 0x100fe20000010806 */
[----:B------:R-:W-:Y:S01]  /*3a60*/  MOV R95, R54 ;  /* 0x00000036005f7202 */ /* 0x000fe20000000f00 */
[----:B------:R-:W-:Y:S01]  /*3a70*/  FFMA.FTZ R29, R94, c[0x0][0x2d0], -R6 ;  /* 0x0000b4005e1d7a23 */ /* 0x000fe20000010806 */
[----:B------:R-:W-:Y:S01]  /*3a80*/  MOV R94, R53 ;  /* 0x00000035005e7202 */ /* 0x000fe20000000f00 */
[----:B------:R-:W-:Y:S01]  /*3a90*/  IMAD.MOV.U32 R54, RZ, RZ, R48 ;  /* 0x000000ffff367224 */ /* 0x000fe200078e0030 */
[----:B------:R-:W-:Y:S01]  /*3aa0*/  MOV R53, R51 ;  /* 0x0000003300357202 */ /* 0x000fe20000000f00 */
[----:B------:R-:W-:Y:S02]  /*3ab0*/  IMAD.MOV.U32 R55, RZ, RZ, R49 ;  /* 0x000000ffff377224 */ /* 0x000fe400078e0031 */
[----:B------:R-:W-:Y:S02]  /*3ac0*/  IMAD.MOV.U32 R81, RZ, RZ, R94 ;  /* 0x000000ffff517224 */ /* 0x000fe400078e005e */
[----:B------:R-:W-:-:S02]  /*3ad0*/  IMAD.MOV.U32 R94, RZ, RZ, R63 ;  /* 0x000000ffff5e7224 */ /* 0x000fc400078e003f */
[----:B------:R-:W-:Y:S02]  /*3ae0*/  IMAD.MOV.U32 R63, RZ, RZ, R165 ;  /* 0x000000ffff3f7224 */ /* 0x000fe400078e00a5 */
[----:B------:R-:W-:Y:S02]  /*3af0*/  IMAD.MOV.U32 R101, RZ, RZ, R97 ;  /* 0x000000ffff657224 */ /* 0x000fe400078e0061 */
[----:B------:R-:W-:Y:S01]  /*3b00*/  IMAD.MOV.U32 R104, RZ, RZ, R42 ;  /* 0x000000ffff687224 */ /* 0x000fe200078e002a */
[----:B--2---:R-:W-:Y:S01]  /*3b10*/  HMMA.16816.F32 R184, R8, R20, R16 ;  /* 0x0000001408b8723c */ /* 0x004fe20000001810 */
[----:B------:R-:W-:-:S07]  /*3b20*/  IMAD.MOV.U32 R105, RZ, RZ, R43 ;  /* 0x000000ffff697224 */ /* 0x000fce00078e002b */
[----:B------:R-:W-:Y:S07]  /*3b30*/  HMMA.16816.F32 R16, R12, R30, RZ ;  /* 0x0000001e0c10723c */ /* 0x000fee00000018ff */
[--C-:B------:R-:W-:Y:S02]  /*3b40*/  FFMA.FTZ R30, R93, c[0x0][0x2d0], -R6.reuse ;  /* 0x0000b4005d1e7a23 */ /* 0x100fe40000010806 */
[----:B------:R-:W-:Y:S01]  /*3b50*/  FFMA.FTZ R31, R92, c[0x0][0x2d0], -R6 ;  /* 0x0000b4005c1f7a23 */ /* 0x000fe20000010806 */
[----:B------:R-:W-:Y:S01]  /*3b60*/  MOV R92, R41 ;  /* 0x00000029005c7202 */ /* 0x000fe20000000f00 */
[----:B------:R-:W-:Y:S01]  /*3b70*/  IMAD.MOV.U32 R93, RZ, RZ, R62 ;  /* 0x000000ffff5d7224 */ /* 0x000fe200078e003e */
[----:B------:R-:W-:Y:S11]  /*3b80*/  MOV R62, R166 ;  /* 0x000000a6003e7202 */ /* 0x000ff60000000f00 */
[----:B------:R-:W-:Y:S01]  /*3b90*/  @!UPT UIADD3 URZ, URZ, URZ, URZ ;  /* 0x0000003f3f3ff290 */ /* 0x000fe2000fffe03f */
[----:B------:R-:W-:Y:S01]  /*3ba0*/  HMMA.16816.F32 R176, R8, R22, R16 ;  /* 0x0000001608b0723c */ /* 0x000fe20000001810 */
[----:B------:R-:W1:Y:S04]  /*3bb0*/  LDSM.16.MT88.4 R16, [R249+0x6100] ;  /* 0x00610000f910783b */ /* 0x000e680000004200 */
[----:B------:R-:W2:Y:S03]  /*3bc0*/  LDSM.16.MT88.4 R20, [R249+0x6900] ;  /* 0x00690000f914783b */ /* 0x000ea60000004200 */
[C---:B-1----:R-:W-:Y:S08]  /*3bd0*/  HMMA.16816.F32 R4, R12.reuse, R16, RZ ;  /* 0x000000100c04723c */ /* 0x042ff000000018ff */
[----:B------:R-:W-:Y:S11]  /*3be0*/  HMMA.16816.F32 R16, R12, R18, RZ ;  /* 0x000000120c10723c */ /* 0x000ff600000018ff */
[----:B------:R-:W-:Y:S05]  /*3bf0*/  @!UPT UIADD3 URZ, URZ, URZ, URZ ;  /* 0x0000003f3f3ff290 */ /* 0x000fea000fffe03f */
[C---:B--2---:R-:W-:Y:S01]  /*3c00*/  HMMA.16816.F32 R72, R8.reuse, R20, R4 ;  /* 0x000000140848723c */ /* 0x044fe20000001804 */
[----:B------:R-:W1:Y:S07]  /*3c10*/  MUFU.EX2 R4, R24 ;  /* 0x0000001800047308 */ /* 0x000e6e0000000800 */
[----:B------:R-:W-:Y:S01]  /*3c20*/  HMMA.16816.F32 R64, R8, R22, R16 ;  /* 0x000000160840723c */ /* 0x000fe20000001810 */
[----:B------:R-:W2:Y:S01]  /*3c30*/  LDSM.16.MT88.4 R20, [R252+0x6100] ;  /* 0x00610000fc14783b */ /* 0x000ea20000004200 */
[----:B------:R-:W3:Y:S05]  /*3c40*/  MUFU.EX2 R5, R28 ;  /* 0x0000001c00057308 */ /* 0x000eea0000000800 */
[----:B------:R-:W-:-:S02]  /*3c50*/  FADD.FTZ R16, R88, R25 ;  /* 0x0000001958107221 */ /* 0x000fc40000010000 */
[----:B------:R-:W-:Y:S01]  /*3c60*/  FADD.FTZ R17, R86, R26 ;  /* 0x0000001a56117221 */ /* 0x000fe20000010000 */
[----:B------:R-:W4:Y:S01]  /*3c70*/  MUFU.EX2 R6, R29 ;  /* 0x0000001d00067308 */ /* 0x000f220000000800 */
[----:B-1----:R-:W-:Y:S01]  /*3c80*/  FADD.FTZ R16, R4, R16 ;  /* 0x0000001004107221 */ /* 0x002fe20000010000 */
[----:B------:R-:W1:Y:S01]  /*3c90*/  LDSM.16.MT88.4 R24, [R252+0x6900] ;  /* 0x00690000fc18783b */ /* 0x000e620000004200 */
[----:B------:R-:W-:Y:S01]  /*3ca0*/  FADD.FTZ R17, R87, R17 ;  /* 0x0000001157117221 */ /* 0x000fe20000010000 */
[C---:B------:R-:W-:Y:S01]  /*3cb0*/  F2FP.PACK_AB R4, R0.reuse, R4 ;  /* 0x000000040004723e */ /* 0x040fe200000000ff */
[----:B------:R-:W-:-:S03]  /*3cc0*/  FADD.FTZ R16, R0, R16 ;  /* 0x0000001000107221 */ /* 0x000fc60000010000 */
[----:B------:R5:W5:Y:S01]  /*3cd0*/  MUFU.EX2 R7, R30 ;  /* 0x0000001e00077308 */ /* 0x000b620000000800 */
[----:B---3--:R-:W-:-:S04]  /*3ce0*/  FADD.FTZ R16, R5, R16 ;  /* 0x0000001005107221 */ /* 0x008fc80000010000 */
[C---:B----4-:R-:W-:Y:S01]  /*3cf0*/  FADD.FTZ R16, R6.reuse, R16 ;  /* 0x0000001006107221 */ /* 0x050fe20000010000 */
[----:B------:R-:W-:Y:S01]  /*3d00*/  F2FP.PACK_AB R6, R6, R5 ;  /* 0x000000050606723e */ /* 0x000fe200000000ff */
[----:B------:R-:W-:Y:S01]  /*3d10*/  FADD.FTZ R29, R89, R17 ;  /* 0x00000011591d7221 */ /* 0x000fe20000010000 */
[----:B------:R-:W-:Y:S01]  /*3d20*/  MUFU.EX2 R5, R33 ;  /* 0x0000002100057308 */ /* 0x000fe20000000800 */
[----:B------:R-:W-:Y:S01]  /*3d30*/  LDSM.16.MT88.4 R88, [R251+0x3900] ;  /* 0x00390000fb58783b */ /* 0x000fe20000004200 */
[----:B-----5:R-:W-:Y:S01]  /*3d40*/  FFMA.FTZ R30, R100, c[0x0][0x2d0], -R2 ;  /* 0x0000b400641e7a23 */ /* 0x020fe20000010802 */
[----:B------:R-:W-:Y:S01]  /*3d50*/  MOV R100, R95 ;  /* 0x0000005f00647202 */ /* 0x000fe20000000f00 */
[----:B------:R-:W-:-:S04]  /*3d60*/  FADD.FTZ R0, R7, R16 ;  /* 0x0000001007007221 */ /* 0x000fc80000010000 */
[----:B------:R-:W3:Y:S01]  /*3d70*/  MUFU.EX2 R2, R31 ;  /* 0x0000001f00027308 */ /* 0x000ee20000000800 */
[----:B------:R-:W-:Y:S01]  /*3d80*/  MOV R95, R60 ;  /* 0x0000003c005f7202 */ /* 0x000fe20000000f00 */
[----:B------:R-:W-:Y:S01]  /*3d90*/  IMAD.MOV.U32 R60, RZ, RZ, R61 ;  /* 0x000000ffff3c7224 */ /* 0x000fe200078e003d */
[----:B--2---:R-:W-:Y:S01]  /*3da0*/  HMMA.16816.F32 R16, R12, R20, RZ ;  /* 0x000000140c10723c */ /* 0x004fe200000018ff */
[----:B------:R-:W-:-:S07]  /*3db0*/  IMAD.MOV.U32 R61, RZ, RZ, R167 ;  /* 0x000000ffff3d7224 */ /* 0x000fce00078e00a7 */
[----:B------:R-:W-:Y:S01]  /*3dc0*/  HMMA.16816.F32 R20, R12, R22, RZ ;  /* 0x000000160c14723c */ /* 0x000fe200000018ff */
[C---:B---3--:R-:W-:Y:S01]  /*3dd0*/  F2FP.PACK_AB R164, R2.reuse, R7 ;  /* 0x0000000702a4723e */ /* 0x048fe200000000ff */
[----:B------:R-:W-:Y:S01]  /*3de0*/  FADD.FTZ R28, R2, R0 ;  /* 0x00000000021c7221 */ /* 0x000fe20000010000 */
[----:B------:R-:W2:Y:S08]  /*3df0*/  MUFU.EX2 R7, R32 ;  /* 0x0000002000077308 */ /* 0x000eb00000000800 */
[----:B------:R-:W3:Y:S05]  /*3e00*/  MUFU.EX2 R2, R38 ;  /* 0x0000002600027308 */ /* 0x000eea0000000800 */
[C---:B-1----:R-:W-:Y:S03]  /*3e10*/  HMMA.16816.F32 R56, R8.reuse, R24, R16 ;  /* 0x000000180838723c */ /* 0x042fe60000001810 */
[----:B------:R-:W1:Y:S05]  /*3e20*/  MUFU.EX2 R17, R34 ;  /* 0x0000002200117308 */ /* 0x000e6a0000000800 */
[----:B------:R-:W-:Y:S03]  /*3e30*/  HMMA.16816.F32 R48, R8, R26, R20 ;  /* 0x0000001a0830723c */ /* 0x000fe60000001814 */
[----:B------:R-:W4:Y:S04]  /*3e40*/  MUFU.EX2 R0, R37 ;  /* 0x0000002500007308 */ /* 0x000f280000000800 */
[----:B--2---:R-:W-:-:S04]  /*3e50*/  FADD.FTZ R20, R7, R29 ;  /* 0x0000001d07147221 */ /* 0x004fc80000010000 */
[C---:B------:R-:W-:Y:S01]  /*3e60*/  FADD.FTZ R21, R5.reuse, R20 ;  /* 0x0000001405157221 */ /* 0x040fe20000010000 */
[----:B------:R-:W-:Y:S01]  /*3e70*/  F2FP.PACK_AB R5, R5, R7 ;  /* 0x000000070505723e */ /* 0x000fe200000000ff */
[----:B---3--:R-:W-:Y:S01]  /*3e80*/  FADD.FTZ R20, R2, R28 ;  /* 0x0000001c02147221 */ /* 0x008fe20000010000 */
[----:B------:R-:W2:Y:S01]  /*3e90*/  MUFU.EX2 R16, R35 ;  /* 0x0000002300107308 */ /* 0x000ea20000000800 */
[----:B-1----:R-:W-:-:S07]  /*3ea0*/  FADD.FTZ R21, R17, R21 ;  /* 0x0000001511157221 */ /* 0x002fce0000010000 */
[----:B------:R-:W1:Y:S01]  /*3eb0*/  MUFU.EX2 R19, R36 ;  /* 0x0000002400137308 */ /* 0x000e620000000800 */
[C---:B----4-:R-:W-:Y:S01]  /*3ec0*/  FADD.FTZ R20, R0.reuse, R20 ;  /* 0x0000001400147221 */ /* 0x050fe20000010000 */
[----:B------:R-:W-:-:S04]  /*3ed0*/  F2FP.PACK_AB R166, R0, R2 ;  /* 0x0000000200a6723e */ /* 0x000fc800000000ff */
[----:B------:R-:W-:Y:S02]  /*3ee0*/  STL [R1+0x4c], R20 ;  /* 0x00004c1401007387 */ /* 0x000fe40000100800 */
[----:B------:R-:W3:Y:S01]  /*3ef0*/  MUFU.EX2 R18, R30 ;  /* 0x0000001e00127308 */ /* 0x000ee20000000800 */
[C---:B--2---:R-:W-:Y:S01]  /*3f00*/  FADD.FTZ R0, R16.reuse, R21 ;  /* 0x0000001510007221 */ /* 0x044fe20000010000 */
[----:B------:R-:W-:Y:S01]  /*3f10*/  F2FP.PACK_AB R7, R16, R17 ;  /* 0x000000111007723e */ /* 0x000fe200000000ff */
[----:B------:R-:W2:Y:S02]  /*3f20*/  LDSM.16.MT88.4 R20, [R251+0x6100] ;  /* 0x00610000fb14783b */ /* 0x000ea40000004200 */
[----:B-1----:R-:W-:-:S03]  /*3f30*/  FADD.FTZ R0, R19, R0 ;  /* 0x0000000013007221 */ /* 0x002fc60000010000 */
[----:B------:R-:W1:Y:S01]  /*3f40*/  MUFU.EX2 R2, R40 ;  /* 0x0000002800027308 */ /* 0x000e620000000800 */
[C---:B---3--:R-:W-:Y:S01]  /*3f50*/  FADD.FTZ R16, R18.reuse, R0 ;  /* 0x0000000012107221 */ /* 0x048fe20000010000 */
[----:B------:R-:W-:-:S06]  /*3f60*/  F2FP.PACK_AB R165, R18, R19 ;  /* 0x0000001312a5723e */ /* 0x000fcc00000000ff */
[----:B------:R-:W3:Y:S01]  /*3f70*/  MUFU.EX2 R0, R39 ;  /* 0x0000002700007308 */ /* 0x000ee20000000800 */
[----:B-1----:R-:W-:Y:S01]  /*3f80*/  FADD.FTZ R16, R2, R16 ;  /* 0x0000001002107221 */ /* 0x002fe20000010000 */
[----:B------:R-:W-:Y:S03]  /*3f90*/  LDSM.16.MT88.4 R40, [R249+0x1900] ;  /* 0x00190000f928783b */ /* 0x000fe60000004200 */
[C---:B---3--:R-:W-:Y:S01]  /*3fa0*/  FADD.FTZ R16, R0.reuse, R16 ;  /* 0x0000001000107221 */ /* 0x048fe20000010000 */
[----:B------:R-:W-:-:S04]  /*3fb0*/  F2FP.PACK_AB R167, R0, R2 ;  /* 0x0000000200a7723e */ /* 0x000fc800000000ff */
[----:B------:R-:W-:Y:S04]  /*3fc0*/  STL [R1+0x50], R16 ;  /* 0x0000501001007387 */ /* 0x000fe80000100800 */
[----:B------:R-:W1:Y:S01]  /*3fd0*/  LDSM.16.MT88.4 R16, [R251+0x6900] ;  /* 0x00690000fb10783b */ /* 0x000e620000004200 */
[C---:B--2---:R-:W-:Y:S08]  /*3fe0*/  HMMA.16816.F32 R24, R12.reuse, R20, RZ ;  /* 0x000000140c18723c */ /* 0x044ff000000018ff */
[----:B------:R-:W-:Y:S11]  /*3ff0*/  HMMA.16816.F32 R12, R12, R22, RZ ;  /* 0x000000160c0c723c */ /* 0x000ff600000018ff */
[----:B------:R-:W-:Y:S05]  /*4000*/  @!UPT UIADD3 URZ, URZ, URZ, URZ ;  /* 0x0000003f3f3ff290 */ /* 0x000fea000fffe03f */
[C---:B-1----:R-:W-:Y:S08]  /*4010*/  HMMA.16816.F32 R24, R8.reuse, R16, R24 ;  /* 0x000000100818723c */ /* 0x042ff00000001818 */
[----:B------:R-:W-:Y:S01]  /*4020*/  HMMA.16816.F32 R12, R8, R18, R12 ;  /* 0x00000012080c723c */ /* 0x000fe2000000180c */
[----:B------:R-:W1:Y:S07]  /*4030*/  LDSM.16.MT88.4 R8, [R248+0x1100] ;  /* 0x00110000f808783b */ /* 0x000e6e0000004200 */
[C---:B-1----:R-:W-:Y:S08]  /*4040*/  HMMA.16816.F32 R156, R4.reuse, R8, R156 ;  /* 0x00000008049c723c */ /* 0x042ff0000000189c */
[C---:B------:R-:W-:Y:S01]  /*4050*/  HMMA.16816.F32 R16, R4.reuse, R10, R100 ;  /* 0x0000000a0410723c */ /* 0x040fe20000001864 */
[----:B------:R-:W1:Y:S07]  /*4060*/  LDSM.16.MT88.4 R8, [R249+0x1100] ;  /* 0x00110000f908783b */ /* 0x000e6e0000004200 */
[C---:B-1----:R-:W-:Y:S01]  /*4070*/  HMMA.16816.F32 R36, R4.reuse, R8, R104 ;  /* 0x000000080424723c */ /* 0x042fe20000001868 */
[----:B------:R-:W-:Y:S07]  /*4080*/  LDSM.16.MT88.4 R104, [R249+0x5900] ;  /* 0x00590000f968783b */ /* 0x000fee0000004200 */
[----:B------:R-:W-:Y:S01]  /*4090*/  HMMA.16816.F32 R20, R4, R10, R80 ;  /* 0x0000000a0414723c */ /* 0x000fe20000001850 */
[----:B------:R-:W1:Y:S11]  /*40a0*/  LDSM.16.MT88.4 R8, [R252+0x1100] ;  /* 0x00110000fc08783b */ /* 0x000e760000004200 */
[----:B------:R-:W-:Y:S04]  /*40b0*/  @!UPT UIADD3 URZ, URZ, URZ, URZ ;  /* 0x0000003f3f3ff290 */ /* 0x000fe8000fffe03f */
[C---:B------:R-:W-:Y:S08]  /*40c0*/  HMMA.16816.F32 R36, R164.reuse, R40, R36 ;  /* 0x00000028a424723c */ /* 0x040ff00000001824 */
[----:B------:R-:W-:Y:S08]  /*40d0*/  HMMA.16816.F32 R40, R164, R42, R20 ;  /* 0x0000002aa428723c */ /* 0x000ff00000001814 */
[C---:B-1----:R-:W-:Y:S08]  /*40e0*/  HMMA.16816.F32 R44, R4.reuse, R8, R44 ;  /* 0x00000008042c723c */ /* 0x042ff0000000182c */
[C---:B------:R-:W-:Y:S01]  /*40f0*/  HMMA.16816.F32 R28, R4.reuse, R10, R92 ;  /* 0x0000000a041c723c */ /* 0x040fe2000000185c */
[----:B------:R-:W1:Y:S07]  /*4100*/  LDSM.16.MT88.4 R8, [R251+0x1100] ;  /* 0x00110000fb08783b */ /* 0x000e6e0000004200 */
        /* <DEDUP_REMOVED lines=9> */
[C---:B-1----:R-:W-:Y:S01]  /*41a0*/  HMMA.16816.F32 R84, R4.reuse, R8, R160 ;  /* 0x000000080454723c */ /* 0x042fe200000018a0 */
[----:B------:R-:W1:Y:S07]  /*41b0*/  LDSM.16.MT88.4 R160, [R248+0x1900] ;  /* 0x00190000f8a0783b */ /* 0x000e6e0000004200 */
[----:B------:R-:W-:Y:S01]  /*41c0*/  HMMA.16816.F32 R92, R4, R10, R140 ;  /* 0x0000000a045c723c */ /* 0x000fe2000000188c */
[----:B------:R-:W2:Y:S07]  /*41d0*/  LDSM.16.MT88.4 R8, [R251+0x3100] ;  /* 0x00310000fb08783b */ /* 0x000eae0000004200 */
[----:B-1----:R-:W-:Y:S08]  /*41e0*/  HMMA.16816.F32 R156, R164, R160, R156 ;  /* 0x000000a0a49c723c */ /* 0x002ff0000000189c */
[C---:B--2---:R-:W-:Y:S08]  /*41f0*/  HMMA.16816.F32 R96, R4.reuse, R8, R148 ;  /* 0x000000080460723c */ /* 0x044ff00000001894 */
[----:B------:R-:W-:Y:S01]  /*4200*/  HMMA.16816.F32 R100, R4, R10, R108 ;  /* 0x0000000a0464723c */ /* 0x000fe2000000186c */
[----:B------:R-:W1:Y:S07]  /*4210*/  LDSM.16.MT88.4 R8, [R248+0x5100] ;  /* 0x00510000f808783b */ /* 0x000e6e0000004200 */
        /* <DEDUP_REMOVED lines=19> */
[----:B------:R-:W2:Y:S04]  /*4350*/  LDSM.16.MT88.4 R72, [R249+0x3900] ;  /* 0x00390000f948783b */ /* 0x000ea80000004200 */
[----:B------:R-:W3:Y:S03]  /*4360*/  LDSM.16.MT88.4 R8, [R252+0x7100] ;  /* 0x00710000fc08783b */ /* 0x000ee60000004200 */
[C---:B-1----:R-:W-:Y:S08]  /*4370*/  HMMA.16816.F32 R60, R164.reuse, R64, R60 ;  /* 0x00000040a43c723c */ /* 0x042ff0000000183c */
[C---:B------:R-:W-:Y:S08]  /*4380*/  HMMA.16816.F32 R64, R164.reuse, R66, R68 ;  /* 0x00000042a440723c */ /* 0x040ff00000001844 */
[C---:B--2---:R-:W-:Y:S08]  /*4390*/  HMMA.16816.F32 R68, R164.reuse, R72, R76 ;  /* 0x00000048a444723c */ /* 0x044ff0000000184c */
[----:B------:R-:W-:Y:S01]  /*43a0*/  HMMA.16816.F32 R72, R164, R74, R80 ;  /* 0x0000004aa448723c */ /* 0x000fe20000001850 */
[----:B------:R-:W1:Y:S07]  /*43b0*/  LDSM.16.MT88.4 R80, [R252+0x3900] ;  /* 0x00390000fc50783b */ /* 0x000e6e0000004200 */
[C---:B---3--:R-:W-:Y:S01]  /*43c0*/  HMMA.16816.F32 R180, R4.reuse, R8, R56 ;  /* 0x0000000804b4723c */ /* 0x048fe20000001838 */
[----:B------:R-:W-:Y:S07]  /*43d0*/  LDSM.16.MT88.4 R56, [R251+0x1900] ;  /* 0x00190000fb38783b */ /* 0x000fee0000004200 */
[----:B------:R-:W-:Y:S01]  /*43e0*/  HMMA.16816.F32 R148, R4, R10, R48 ;  /* 0x0000000a0494723c */ /* 0x000fe20000001830 */
[----:B------:R-:W2:Y:S04]  /*43f0*/  LDSM.16.MT88.4 R8, [R251+0x7100] ;  /* 0x00710000fb08783b */ /* 0x000ea80000004200 */
[----:B------:R-:W-:Y:S03]  /*4400*/  LDSM.16.MT88.4 R48, [R252+0x1900] ;  /* 0x00190000fc30783b */ /* 0x000fe60000004200 */
[C---:B-1----:R-:W-:Y:S08]  /*4410*/  HMMA.16816.F32 R76, R164.reuse, R80, R84 ;  /* 0x00000050a44c723c */ /* 0x042ff00000001854 */
[C---:B------:R-:W-:Y:S01]  /*4420*/  HMMA.16816.F32 R84, R164.reuse, R88, R96 ;  /* 0x00000058a454723c */ /* 0x040fe20000001860 */
[----:B------:R-:W1:Y:S07]  /*4430*/  LDSM.16.MT88.4 R96, [R248+0x5900] ;  /* 0x00590000f860783b */ /* 0x000e6e0000004200 */
[C---:B------:R-:W-:Y:S08]  /*4440*/  HMMA.16816.F32 R88, R164.reuse, R90, R100 ;  /* 0x0000005aa458723c */ /* 0x040ff00000001864 */
[C---:B------:R-:W-:Y:S08]  /*4450*/  HMMA.16816.F32 R100, R164.reuse, R104, R116 ;  /* 0x00000068a464723c */ /* 0x040ff00000001874 */
[C---:B------:R-:W-:Y:S01]  /*4460*/  HMMA.16816.F32 R104, R164.reuse, R106, R120 ;  /* 0x0000006aa468723c */ /* 0x040fe20000001878 */
[----:B------:R-:W3:Y:S07]  /*4470*/  LDSM.16.MT88.4 R120, [R251+0x5900] ;  /* 0x00590000fb78783b */ /* 0x000eee0000004200 */
[----:B------:R-:W-:Y:S08]  /*4480*/  HMMA.16816.F32 R80, R164, R82, R92 ;  /* 0x00000052a450723c */ /* 0x000ff0000000185c */
[----:B--2---:R-:W-:Y:S08]  /*4490*/  HMMA.16816.F32 R24, R4, R8, R24 ;  /* 0x000000080418723c */ /* 0x004ff00000001818 */
[C---:B-1----:R-:W-:Y:S08]  /*44a0*/  HMMA.16816.F32 R92, R164.reuse, R96, R108 ;  /* 0x00000060a45c723c */ /* 0x042ff0000000186c */
[----:B------:R-:W-:Y:S01]  /*44b0*/  HMMA.16816.F32 R96, R164, R98, R112 ;  /* 0x00000062a460723c */ /* 0x000fe20000001870 */
[----:B------:R-:W1:Y:S07]  /*44c0*/  LDSM.16.MT88.4 R112, [R252+0x5900] ;  /* 0x00590000fc70783b */ /* 0x000e6e0000004200 */
[----:B------:R-:W-:Y:S01]  /*44d0*/  HMMA.16816.F32 R12, R4, R10, R12 ;  /* 0x0000000a040c723c */ /* 0x000fe2000000180c */
[----:B------:R-:W-:Y:S07]  /*44e0*/  LDSM.16.MT88.4 R4, [R251+0x7900] ;  /* 0x00790000fb04783b */ /* 0x000fee0000004200 */
[C---:B---3--:R-:W-:Y:S08]  /*44f0*/  HMMA.16816.F32 R116, R164.reuse, R120, R132 ;  /* 0x00000078a474723c */ /* 0x048ff00000001884 */
[C---:B------:R-:W-:Y:S01]  /*4500*/  HMMA.16816.F32 R120, R164.reuse, R122, R136 ;  /* 0x0000007aa478723c */ /* 0x040fe20000001888 */
[----:B------:R-:W2:Y:S07]  /*4510*/  LDSM.16.MT88.4 R136, [R249+0x7900] ;  /* 0x00790000f988783b */ /* 0x000eae0000004200 */
[C---:B------:R-:W-:Y:S08]  /*4520*/  HMMA.16816.F32 R44, R164.reuse, R48, R44 ;  /* 0x00000030a42c723c */ /* 0x040ff0000000182c */
[C---:B------:R-:W-:Y:S08]  /*4530*/  HMMA.16816.F32 R52, R164.reuse, R56, R52 ;  /* 0x00000038a434723c */ /* 0x040ff00000001834 */
[C---:B-1----:R-:W-:Y:S08]  /*4540*/  HMMA.16816.F32 R108, R164.reuse, R112, R124 ;  /* 0x00000070a46c723c */ /* 0x042ff0000000187c */
[C---:B------:R-:W-:Y:S01]  /*4550*/  HMMA.16816.F32 R112, R164.reuse, R114, R128 ;  /* 0x00000072a470723c */ /* 0x040fe20000001880 */
[----:B------:R-:W1:Y:S07]  /*4560*/  LDSM.16.MT88.4 R128, [R248+0x7900] ;  /* 0x00790000f880783b */ /* 0x000e6e0000004200 */
[C---:B------:R-:W-:Y:S08]  /*4570*/  HMMA.16816.F32 R48, R164.reuse, R50, R28 ;  /* 0x00000032a430723c */ /* 0x040ff0000000181c */
[C---:B--2---:R-:W-:Y:S01]  /*4580*/  HMMA.16816.F32 R132, R164.reuse, R136, R144 ;  /* 0x00000088a484723c */ /* 0x044fe20000001890 */
[----:B------:R-:W2:Y:S07]  /*4590*/  LDSM.16.MT88.4 R144, [R252+0x7900] ;  /* 0x00790000fc90783b */ /* 0x000eae0000004200 */
[C---:B------:R-:W-:Y:S08]  /*45a0*/  HMMA.16816.F32 R136, R164.reuse, R138, R140 ;  /* 0x0000008aa488723c */ /* 0x040ff0000000188c */
[C---:B------:R-:W-:Y:S08]  /*45b0*/  HMMA.16816.F32 R56, R164.reuse, R58, R32 ;  /* 0x0000003aa438723c */ /* 0x040ff00000001820 */
[C---:B-1----:R-:W-:Y:S08]  /*45c0*/  HMMA.16816.F32 R124, R164.reuse, R128, R184 ;  /* 0x00000080a47c723c */ /* 0x042ff000000018b8 */
[C---:B------:R-:W-:Y:S08]  /*45d0*/  HMMA.16816.F32 R128, R164.reuse, R130, R176 ;  /* 0x00000082a480723c */ /* 0x040ff000000018b0 */
[C---:B--2---:R-:W-:Y:S08]  /*45e0*/  HMMA.16816.F32 R140, R164.reuse, R144, R180 ;  /* 0x00000090a48c723c */ /* 0x044ff000000018b4 */
[C---:B------:R-:W-:Y:S08]  /*45f0*/  HMMA.16816.F32 R144, R164.reuse, R146, R148 ;  /* 0x00000092a490723c */ /* 0x040ff00000001894 */
[C---:B------:R-:W-:Y:S08]  /*4600*/  HMMA.16816.F32 R148, R164.reuse, R4, R24 ;  /* 0x00000004a494723c */ /* 0x040ff00000001818 */
[----:B------:R-:W-:Y:S01]  /*4610*/  HMMA.16816.F32 R164, R164, R6, R12 ;  /* 0x00000006a4a4723c */ /* 0x000fe2000000180c */
[----:B------:R-:W-:Y:S07]  /*4620*/  @!P2 BRA `(.L_x_2) ;  /* 0x000037b00000a947 */ /* 0x000fee0003800000 */
[----:B------:R-:W2:Y:S04]  /*4630*/  LDL.64 R8, [R1+0x90] ;  /* 0x0000900001087983 */ /* 0x000ea80000100a00 */
[----:B------:R-:W3:Y:S04]  /*4640*/  LDL.64 R188, [R1+0x98] ;  /* 0x0000980001bc7983 */ /* 0x000ee80000100a00 */
[----:B------:R-:W4:Y:S01]  /*4650*/  LDL.64 R190, [R1+0x88] ;  /* 0x0000880001be7983 */ /* 0x000f220000100a00 */
[----:B------:R-:W-:-:S02]  /*4660*/  LEA.HI.SX32 R0, R153, 0xfffffffe, 0x1a ;  /* 0xfffffffe99007811 */ /* 0x000fc400078fd2ff */
[----:B------:R-:W-:-:S03]  /*4670*/  MOV R153, R152 ;  /* 0x0000009800997202 */ /* 0x000fc60000000f00 */
[----:B------:R1:W-:Y:S01]  /*4680*/  STL [R1+0x48], R0 ;  /* 0x0000480001007387 */ /* 0x0003e20000100800 */
[C---:B--2---:R-:W-:Y:S02]  /*4690*/  IADD3 R4, P2, R8.reuse, 0x40, RZ ;  /* 0x0000004008047810 */ /* 0x044fe40007f5e0ff */
[C---:B------:R-:W-:Y:S02]  /*46a0*/  IADD3 R2, P1, R8.reuse, 0x80, RZ ;  /* 0x0000008008027810 */ /* 0x040fe40007f3e0ff */
[----:B-1----:R-:W-:Y:S01]  /*46b0*/  IADD3 R0, P0, R8, 0xc0, RZ ;  /* 0x000000c008007810 */ /* 0x002fe20007f1e0ff */
[----:B------:R1:W-:Y:S04]  /*46c0*/  STL [R1+0x80], R4 ;  /* 0x0000800401007387 */ /* 0x0003e80000100800 */
[----:B------:R3:W-:Y:S04]  /*46d0*/  STL [R1+0x78], R2 ;  /* 0x0000780201007387 */ /* 0x0007e80000100800 */
[----:B------:R2:W-:Y:S01]  /*46e0*/  STL [R1+0x70], R0 ;  /* 0x0000700001007387 */ /* 0x0005e20000100800 */
[----:B-1----:R-:W-:Y:S01]  /*46f0*/  IMAD.X R4, RZ, RZ, R154, P2 ;  /* 0x000000ffff047224 */ /* 0x002fe200010e069a */
[----:B---3--:R-:W-:-:S04]  /*4700*/  IADD3 R2, P2, R188, 0x40, RZ ;  /* 0x00000040bc027810 */ /* 0x008fc80007f5e0ff */
[----:B------:R1:W-:Y:S01]  /*4710*/  STL [R1+0x7c], R4 ;  /* 0x00007c0401007387 */ /* 0x0003e20000100800 */
[----:B--2---:R-:W-:-:S03]  /*4720*/  IMAD.X R0, RZ, RZ, R154, P1 ;  /* 0x000000ffff007224 */ /* 0x004fc600008e069a */
[----:B------:R2:W-:Y:S04]  /*4730*/  STL [R1+0x68], R2 ;  /* 0x0000680201007387 */ /* 0x0005e80000100800 */
[----:B------:R3:W-:Y:S01]  /*4740*/  STL [R1+0x74], R0 ;  /* 0x0000740001007387 */ /* 0x0007e20000100800 */
[----:B-1----:R-:W-:Y:S01]  /*4750*/  IADD3 R4, P1, R188, 0x80, RZ ;  /* 0x00000080bc047810 */ /* 0x002fe20007f3e0ff */
[----:B--2---:R-:W-:-:S04]  /*4760*/  IMAD.X R2, RZ, RZ, R154, P0 ;  /* 0x000000ffff027224 */ /* 0x004fc800000e069a */
[----:B------:R-:W-:Y:S01]  /*4770*/  STL [R1+0x60], R4 ;  /* 0x0000600401007387 */ /* 0x000fe20000100800 */
[----:B------:R-:W-:Y:S01]  /*4780*/  IMAD.MOV.U32 R154, RZ, RZ, R3 ;  /* 0x000000ffff9a7224 */ /* 0x000fe200078e0003 */
[----:B---3--:R-:W-:Y:S02]  /*4790*/  IADD3 R0, P0, R188, 0xc0, RZ ;  /* 0x000000c0bc007810 */ /* 0x008fe40007f1e0ff */
[----:B------:R1:W-:Y:S01]  /*47a0*/  STL [R1+0x6c], R2 ;  /* 0x00006c0201007387 */ /* 0x0003e20000100800 */
[----:B----4-:R-:W-:-:S03]  /*47b0*/  IMAD.X R3, RZ, RZ, R191, P2 ;  /* 0x000000ffff037224 */ /* 0x010fc600010e06bf */
[----:B------:R2:W-:Y:S04]  /*47c0*/  STL [R1+0x58], R0 ;  /* 0x0000580001007387 */ /* 0x0005e80000100800 */
[----:B------:R3:W-:Y:S01]  /*47d0*/  STL [R1+0x64], R3 ;  /* 0x0000640301007387 */ /* 0x0007e20000100800 */
[----:B-1----:R-:W-:Y:S01]  /*47e0*/  IMAD.X R2, RZ, RZ, R191, P1 ;  /* 0x000000ffff027224 */ /* 0x002fe200008e06bf */
[----:B--2---:R-:W-:-:S05]  /*47f0*/  IADD3.X R0, RZ, R191, RZ, P0, !PT ;  /* 0x000000bfff007210 */ /* 0x004fca00007fe4ff */
[----:B------:R3:W-:Y:S04]  /*4800*/  STL [R1+0x54], R0 ;  /* 0x0000540001007387 */ /* 0x0007e80000100800 */
[----:B------:R3:W-:Y:S02]  /*4810*/  STL [R1+0x5c], R2 ;  /* 0x00005c0201007387 */ /* 0x0007e40000100800 */
[----:B---3--:R-:W2:Y:S02]  /*4820*/  LDL R0, [R1+0xb4] ;  /* 0x0000b40001007983 */ /* 0x008ea40000100800 */
[----:B--2---:R-:W-:-:S05]  /*4830*/  SHF.L.U32 R0, R0, 0x1, RZ ;  /* 0x0000000100007819 */ /* 0x004fca00000006ff */
[----:B------:R1:W-:Y:S02]  /*4840*/  STL [R1+0x44], R0 ;  /* 0x0000440001007387 */ /* 0x0003e40000100800 */
.L_x_3:
[----:B------:R-:W2:Y:S01]  /*4850*/  LDL.64 R12, [R1+0x90] ;  /* 0x00009000010c7983 */ /* 0x000ea20000100a00 */
[----:B------:R-:W-:Y:S01]  /*4860*/  MOV R14, c[0x0][0x208] ;  /* 0x00008200000e7a02 */ /* 0x000fe20000000f00 */
[----:B------:R-:W-:Y:S04]  /*4870*/  DEPBAR.LE SB0, 0x0 ;  /* 0x000080000000791a */ /* 0x000fe80000000000 */
[----:B------:R-:W3:Y:S01]  /*4880*/  LDL R24, [R1+0x80] ;  /* 0x0000800001187983 */ /* 0x000ee20000100800 */
[----:B------:R-:W-:Y:S05]  /*4890*/  MOV R15, c[0x0][0x20c] ;  /* 0x00008300000f7a02 */ /* 0x000fea0000000f00 */
[----:B------:R-:W4:Y:S06]  /*48a0*/  LDL R7, [R1+0x84] ;  /* 0x0000840001077983 */ /* 0x000f2c0000100800 */
[----:B------:R-:W2:Y:S06]  /*48b0*/  LDL R34, [R1+0x78] ;  /* 0x0000780001227983 */ /* 0x000eac0000100800 */
[----:B------:R-:W2:Y:S06]  /*48c0*/  LDL R29, [R1+0x70] ;  /* 0x00007000011d7983 */ /* 0x000eac0000100800 */
[----:B------:R-:W2:Y:S06]  /*48d0*/  LDL R33, [R1+0x74] ;  /* 0x0000740001217983 */ /* 0x000eac0000100800 */
[----:B------:R-:W2:Y:S06]  /*48e0*/  LDL R28, [R1+0x7c] ;  /* 0x00007c00011c7983 */ /* 0x000eac0000100800 */
[----:B------:R-:W2:Y:S06]  /*48f0*/  LDL R32, [R1+0x6c] ;  /* 0x00006c0001207983 */ /* 0x000eac0000100800 */
[----:B------:R-:W-:Y:S06]  /*4900*/  STL.64 [R1+0xe0], R148 ;  /* 0x0000e09401007387 */ /* 0x000fec0000100a00 */
[----:B------:R-:W-:Y:S06]  /*4910*/  STL.64 [R1+0xd8], R150 ;  /* 0x0000d89601007387 */ /* 0x000fec0000100a00 */
[----:B------:R-:W-:Y:S06]  /*4920*/  STL [R1+0xd4], R165 ;  /* 0x0000d4a501007387 */ /* 0x000fec0000100800 */
[----:B-1----:R1:W-:Y:S06]  /*4930*/  STL [R1+0xd0], R166 ;  /* 0x0000d0a601007387 */ /* 0x0023ec0000100800 */
[----:B------:R-:W-:Y:S06]  /*4940*/  BAR.SYNC.DEFER_BLOCKING 0x0 ;  /* 0x0000000000007b1d */ /* 0x000fec0000010000 */
[----:B------:R-:W2:Y:S06]  /*4950*/  LDSM.16.M88.4 R8, [R155+0x10100] ;  /* 0x010100009b08783b */ /* 0x000eac0000000200 */
[----:B-1----:R-:W2:Y:S06]  /*4960*/  LDL.LU R166, [R1+0x48] ;  /* 0x0000480001a67983 */ /* 0x002eac0000300800 */
[----:B------:R1:W-:Y:S06]  /*4970*/  STL [R1+0xcc], R167 ;  /* 0x0000cca701007387 */ /* 0x0003ec0000100800 */
[----:B------:R-:W3:Y:S06]  /*4980*/  LDL R165, [R1+0x4] ;  /* 0x0000040001a57983 */ /* 0x000eec0000100800 */
[----:B------:R-:W4:Y:S06]  /*4990*/  LDL R152, [R1+0x40] ;  /* 0x0000400001987983 */ /* 0x000f2c0000100800 */
[----:B------:R-:W4:Y:S06]  /*49a0*/  LDL R151, [R1+0x3c] ;  /* 0x00003c0001977983 */ /* 0x000f2c0000100800 */
[----:B------:R-:W4:Y:S06]  /*49b0*/  LDL R150, [R1+0x38] ;  /* 0x0000380001967983 */ /* 0x000f2c0000100800 */
[----:B-1----:R-:W4:Y:S06]  /*49c0*/  LDL R167, [R1+0x44] ;  /* 0x0000440001a77983 */ /* 0x002f2c0000100800 */
[----:B------:R-:W1:Y:S01]  /*49d0*/  LDSM.16.M88.4 R16, [R155+0x10900] ;  /* 0x010900009b10783b */ /* 0x000e620000000200 */
[----:B--2---:R-:W-:Y:S01]  /*49e0*/  SHF.R.S32.HI R0, RZ, 0x1f, R166 ;  /* 0x0000001fff007819 */ /* 0x004fe200000114a6 */
[----:B------:R-:W-:Y:S04]  /*49f0*/  IMAD.WIDE.U32 R4, R166, c[0x0][0x208], RZ ;  /* 0x00008200a6047a25 */ /* 0x000fe800078e00ff */
[----:B------:R-:W-:Y:S01]  /*4a00*/  IMAD R0, R0, c[0x0][0x208], RZ ;  /* 0x0000820000007a24 */ /* 0x000fe200078e02ff */
[----:B------:R-:W-:Y:S03]  /*4a10*/  SHF.L.U32 R2, R4, 0x6, RZ ;  /* 0x0000000604027819 */ /* 0x000fe600000006ff */
[----:B------:R-:W-:Y:S01]  /*4a20*/  IMAD R0, R166, c[0x0][0x20c], R0 ;  /* 0x00008300a6007a24 */ /* 0x000fe200078e0200 */
[----:B------:R-:W-:Y:S01]  /*4a30*/  IADD3 R3, P0, R2, R12, RZ ;  /* 0x0000000c02037210 */ /* 0x000fe20007f1e0ff */
[----:B---3--:R-:W-:Y:S03]  /*4a40*/  LDSM.16.M88.4 R176, [R165] ;  /* 0x00000000a5b0783b */ /* 0x008fe60000000200 */
[----:B------:R-:W-:Y:S02]  /*4a50*/  IADD3 R0, R5, R0, RZ ;  /* 0x0000000005007210 */ /* 0x000fe40007ffe0ff */
[C---:B------:R-:W-:Y:S02]  /*4a60*/  LEA R22, P2, R3.reuse, c[0x0][0x1f8], 0x1 ;  /* 0x00007e0003167a11 */ /* 0x040fe400078408ff */
[----:B------:R-:W-:Y:S01]  /*4a70*/  SHF.L.U64.HI R0, R4, 0x6, R0 ;  /* 0x0000000604007819 */ /* 0x000fe20000010200 */
[----:B----4-:R-:W-:Y:S01]  /*4a80*/  LDSM.16.M88.4 R180, [R152] ;  /* 0x0000000098b4783b */ /* 0x010fe20000000200 */
[----:B------:R-:W-:Y:S02]  /*4a90*/  IADD3 R4, P1, R2, R24, RZ ;  /* 0x0000001802047210 */ /* 0x000fe40007f3e0ff */
[----:B------:R-:W-:Y:S02]  /*4aa0*/  IADD3.X R5, R0, R7, RZ, P0, !PT ;  /* 0x0000000700057210 */ /* 0x000fe400007fe4ff */
[----:B------:R-:W-:Y:S01]  /*4ab0*/  LEA R20, P0, R4, c[0x0][0x1f8], 0x1 ;  /* 0x00007e0004147a11 */ /* 0x000fe200078008ff */
[----:B------:R2:W-:Y:S01]  /*4ac0*/  LDSM.16.M88.4 R184, [R151] ;  /* 0x0000000097b8783b */ /* 0x0005e20000000200 */
[----:B------:R-:W-:Y:S02]  /*4ad0*/  IADD3.X R6, R0, R28, RZ, P1, !PT ;  /* 0x0000001c00067210 */ /* 0x000fe40000ffe4ff */
[----:B------:R-:W-:Y:S02]  /*4ae0*/  LEA.HI.X R23, R3, c[0x0][0x1fc], R5, 0x1, P2 ;  /* 0x00007f0003177a11 */ /* 0x000fe400010f0c05 */
[----:B------:R-:W-:Y:S01]  /*4af0*/  LEA.HI.X R21, R4, c[0x0][0x1fc], R6, 0x1, P0 ;  /* 0x00007f0004157a11 */ /* 0x000fe200000f0c06 */
[----:B------:R3:W-:Y:S01]  /*4b00*/  LDSM.16.M88.4 R188, [R150] ;  /* 0x0000000096bc783b */ /* 0x0007e20000000200 */
[----:B------:R-:W-:Y:S02]  /*4b10*/  IADD3 R6, P2, R2, R34, RZ ;  /* 0x0000002202067210 */ /* 0x000fe40007f5e0ff */
[----:B------:R-:W-:Y:S02]  /*4b20*/  LEA R3, P0, R14, R2, 0x5 ;  /* 0x000000020e037211 */ /* 0x000fe400078028ff */
[----:B------:R-:W-:Y:S02]  /*4b30*/  IADD3 R4, P1, R2, R29, RZ ;  /* 0x0000001d02047210 */ /* 0x000fe40007f3e0ff */
[----:B------:R-:W-:Y:S02]  /*4b40*/  IADD3.X R13, R0, R33, RZ, P2, !PT ;  /* 0x00000021000d7210 */ /* 0x000fe400017fe4ff */
[----:B------:R-:W-:Y:S02]  /*4b50*/  LEA.HI.X R2, R14, R0, R15, 0x5, P0 ;  /* 0x000000000e027211 */ /* 0x000fe400000f2c0f */
[----:B------:R-:W-:Y:S02]  /*4b60*/  IADD3.X R0, R0, R32, RZ, P1, !PT ;  /* 0x0000002000007210 */ /* 0x000fe40000ffe4ff */
[----:B------:R-:W-:Y:S02]  /*4b70*/  LEA R14, P1, R4, c[0x0][0x1f8], 0x1 ;  /* 0x00007e00040e7a11 */ /* 0x000fe400078208ff */
[C---:B------:R-:W-:Y:S02]  /*4b80*/  IADD3 R5, P0, R3.reuse, R12, RZ ;  /* 0x0000000c03057210 */ /* 0x040fe40007f1e0ff */
[----:B------:R-:W-:Y:S01]  /*4b90*/  LEA R12, P2, R6, c[0x0][0x1f8], 0x1 ;  /* 0x00007e00060c7a11 */ /* 0x000fe200078408ff */
[----:B--2---:R-:W2:Y:S01]  /*4ba0*/  LDL R151, [R1+0x34] ;  /* 0x0000340001977983 */ /* 0x004ea20000100800 */
[----:B------:R-:W-:Y:S02]  /*4bb0*/  LEA.HI.X R15, R4, c[0x0][0x1fc], R0, 0x1, P1 ;  /* 0x00007f00040f7a11 */ /* 0x000fe400008f0c00 */
[----:B------:R-:W-:Y:S02]  /*4bc0*/  LEA.HI.X R13, R6, c[0x0][0x1fc], R13, 0x1, P2 ;  /* 0x00007f00060d7a11 */ /* 0x000fe400010f0c0d */
[----:B------:R-:W-:Y:S01]  /*4bd0*/  IADD3 R0, P2, R3, R24, RZ ;  /* 0x0000001803007210 */ /* 0x000fe20007f5e0ff */
[----:B---3--:R-:W3:Y:S01]  /*4be0*/  LDL R150, [R1+0x30] ;  /* 0x0000300001967983 */ /* 0x008ee20000100800 */
[C---:B------:R-:W-:Y:S02]  /*4bf0*/  IADD3.X R7, R2.reuse, R7, RZ, P0, !PT ;  /* 0x0000000702077210 */ /* 0x040fe400007fe4ff */
[----:B------:R-:W-:Y:S02]  /*4c00*/  LEA R30, P0, R5, c[0x0][0x1f8], 0x1 ;  /* 0x00007e00051e7a11 */ /* 0x000fe400078008ff */
[----:B------:R-:W-:Y:S01]  /*4c10*/  IADD3 R4, P1, R3, R34, RZ ;  /* 0x0000002203047210 */ /* 0x000fe20007f3e0ff */
[----:B------:R-:W4:Y:S01]  /*4c20*/  LDSM.16.M88.4 R24, [R155+0x11100] ;  /* 0x011100009b18783b */ /* 0x000f220000000200 */
[----:B------:R-:W-:Y:S02]  /*4c30*/  LEA.HI.X R31, R5, c[0x0][0x1fc], R7, 0x1, P0 ;  /* 0x00007f00051f7a11 */ /* 0x000fe400000f0c07 */
[----:B------:R-:W-:Y:S02]  /*4c40*/  IADD3.X R5, R2, R28, RZ, P2, !PT ;  /* 0x0000001c02057210 */ /* 0x000fe400017fe4ff */
[C---:B------:R-:W-:Y:S02]  /*4c50*/  LEA R28, P2, R0.reuse, c[0x0][0x1f8], 0x1 ;  /* 0x00007e00001c7a11 */ /* 0x040fe400078408ff */
[----:B------:R-:W-:Y:S02]  /*4c60*/  IADD3 R3, P0, R3, R29, RZ ;  /* 0x0000001d03037210 */ /* 0x000fe40007f1e0ff */
[----:B------:R-:W-:Y:S02]  /*4c70*/  LEA.HI.X R29, R0, c[0x0][0x1fc], R5, 0x1, P2 ;  /* 0x00007f00001d7a11 */ /* 0x000fe400010f0c05 */
[----:B------:R-:W2:Y:S01]  /*4c80*/  LDL R0, [R1] ;  /* 0x0000000001007983 */ /* 0x000ea20000100800 */
[C---:B------:R-:W-:Y:S02]  /*4c90*/  IADD3.X R6, R2.reuse, R33, RZ, P1, !PT ;  /* 0x0000002102067210 */ /* 0x040fe40000ffe4ff */
[----:B------:R-:W-:Y:S02]  /*4ca0*/  IADD3.X R7, R2, R32, RZ, P0, !PT ;  /* 0x0000002002077210 */ /* 0x000fe400007fe4ff */
[C---:B------:R-:W-:Y:S01]  /*4cb0*/  LEA R148, P1, R4.reuse, c[0x0][0x1f8], 0x1 ;  /* 0x00007e0004947a11 */ /* 0x040fe200078208ff */
[----:B------:R-:W1:Y:S01]  /*4cc0*/  LDSM.16.M88.4 R32, [R155+0x11900] ;  /* 0x011900009b20783b */ /* 0x000e620000000200 */
[C---:B------:R-:W-:Y:S02]  /*4cd0*/  LEA R2, P0, R3.reuse, c[0x0][0x1f8], 0x1 ;  /* 0x00007e0003027a11 */ /* 0x040fe400078008ff */
[----:B------:R-:W-:Y:S02]  /*4ce0*/  LEA.HI.X R149, R4, c[0x0][0x1fc], R6, 0x1, P1 ;  /* 0x00007f0004957a11 */ /* 0x000fe400008f0c06 */
[----:B------:R-:W-:Y:S01]  /*4cf0*/  LEA.HI.X R3, R3, c[0x0][0x1fc], R7, 0x1, P0 ;  /* 0x00007f0003037a11 */ /* 0x000fe200000f0c07 */
[----:B------:R-:W-:Y:S01]  /*4d00*/  @!PT LDS RZ, [RZ] ;  /* 0x00000000fffff984 */ /* 0x000fe20000000800 */
[----:B------:R-:W-:Y:S01]  /*4d10*/  @!PT LDS RZ, [RZ] ;  /* 0x00000000fffff984 */ /* 0x000fe20000000800 */
[----:B------:R-:W-:Y:S01]  /*4d20*/  @!PT LDS RZ, [RZ] ;  /* 0x00000000fffff984 */ /* 0x000fe20000000800 */
[----:B------:R4:W-:Y:S01]  /*4d30*/  LDGSTS.E.BYPASS.LTC128B.128 [R167+0x100], [R22.64], !P6 ;  /* 0x0010000016a77fae */ /* 0x0009e2000f101d48 */
[C---:B-----5:R-:W-:Y:S03]  /*4d40*/  HMMA.16816.F32 R4, R168.reuse, R8, RZ ;  /* 0x00000008a804723c */ /* 0x060fe600000018ff */
[C---:B------:R-:W-:Y:S02]  /*4d50*/  ISETP.GT.AND P0, PT, R166.reuse, RZ, PT ;  /* 0x000000ffa600720c */ /* 0x040fe40003f04270 */
[----:B------:R4:W-:Y:S01]  /*4d60*/  LDGSTS.E.BYPASS.LTC128B.128 [R167+0x2100], [R20.64], !P5 ;  /* 0x0210000014a77fae */ /* 0x0009e2000e901d48 */
[----:B------:R-:W-:Y:S02]  /*4d70*/  IADD3 R166, R166, -0x1, RZ ;  /* 0xffffffffa6a67810 */ /* 0x000fe40007ffe0ff */
[C---:B------:R-:W-:Y:S03]  /*4d80*/  HMMA.16816.F32 R8, R168.reuse, R10, RZ ;  /* 0x0000000aa808723c */ /* 0x040fe600000018ff */
[----:B------:R1:W-:Y:S06]  /*4d90*/  LDGSTS.E.BYPASS.LTC128B.128 [R167+0x4100], [R12.64], !P4 ;  /* 0x041000000ca77fae */ /* 0x0003ec000e101d48 */
[----:B------:R1:W-:Y:S06]  /*4da0*/  LDGSTS.E.BYPASS.LTC128B.128 [R167+0x6100], [R14.64], !P3 ;  /* 0x061000000ea77fae */ /* 0x0003ec000d901d48 */
[----:B------:R4:W-:Y:S06]  /*4db0*/  LDGSTS.E.BYPASS.LTC128B.128 [R167+0x1100], [R30.64], !P6 ;  /* 0x011000001ea77fae */ /* 0x0009ec000f101d48 */
[----:B------:R4:W-:Y:S06]  /*4dc0*/  LDGSTS.E.BYPASS.LTC128B.128 [R167+0x3100], [R28.64], !P5 ;  /* 0x031000001ca77fae */ /* 0x0009ec000e901d48 */
[----:B------:R4:W-:Y:S06]  /*4dd0*/  LDGSTS.E.BYPASS.LTC128B.128 [R167+0x5100], [R148.64], !P4 ;  /* 0x0510000094a77fae */ /* 0x0009ec000e101d48 */
[----:B------:R4:W-:Y:S01]  /*4de0*/  LDGSTS.E.BYPASS.LTC128B.128 [R167+0x7100], [R2.64], !P3 ;  /* 0x0710000002a77fae */ /* 0x0009e2000d901d48 */
[C---:B-1----:R-:W-:Y:S05]  /*4df0*/  HMMA.16816.F32 R12, R168.reuse, R16, RZ ;  /* 0x00000010a80c723c */ /* 0x042fea00000018ff */
[----:B------:R-:W0:Y:S03]  /*4e00*/  LDGDEPBAR ;  /* 0x00000000000079af */ /* 0x000e260000000000 */
[C---:B------:R-:W-:Y:S08]  /*4e10*/  HMMA.16816.F32 R16, R168.reuse, R18, RZ ;  /* 0x00000012a810723c */ /* 0x040ff000000018ff */
[C---:B----4-:R-:W-:Y:S01]  /*4e20*/  HMMA.16816.F32 R20, R168.reuse, R24, RZ ;  /* 0x00000018a814723c */ /* 0x050fe200000018ff */
[----:B------:R-:W4:Y:S07]  /*4e30*/  LDL R149, [R1+0x2c] ;  /* 0x00002c0001957983 */ /* 0x000f2e0000100800 */
[C---:B------:R-:W-:Y:S01]  /*4e40*/  HMMA.16816.F32 R24, R168.reuse, R26, RZ ;  /* 0x0000001aa818723c */ /* 0x040fe200000018ff */
[----:B------:R-:W3:Y:S06]  /*4e50*/  LDL R148, [R1+0x28] ;  /* 0x0000280001947983 */ /* 0x000eec0000100800 */
[----:B------:R-:W-:Y:S01]  /*4e60*/  STL [R1+0xc8], R171 ;  /* 0x0000c8ab01007387 */ /* 0x000fe20000100800 */
[C---:B------:R-:W-:Y:S05]  /*4e70*/  HMMA.16816.F32 R28, R168.reuse, R32, RZ ;  /* 0x00000020a81c723c */ /* 0x040fea00000018ff */
[----:B------:R-:W3:Y:S03]  /*4e80*/  LDL R165, [R1+0x68] ;  /* 0x0000680001a57983 */ /* 0x000ee60000100800 */
[----:B------:R-:W-:Y:S03]  /*4e90*/  HMMA.16816.F32 R32, R168, R34, RZ ;  /* 0x00000022a820723c */ /* 0x000fe600000018ff */
[----:B------:R-:W3:Y:S05]  /*4ea0*/  LDL R3, [R1+0x1c] ;  /* 0x00001c0001037983 */ /* 0x000eea0000100800 */
[C---:B------:R-:W-:Y:S01]  /*4eb0*/  HMMA.16816.F32 R4, R172.reuse, R176, R4 ;  /* 0x000000b0ac04723c */ /* 0x040fe20000001804 */
[----:B------:R-:W3:Y:S07]  /*4ec0*/  LDL R2, [R1+0x18] ;  /* 0x0000180001027983 */ /* 0x000eee0000100800 */
[C---:B------:R-:W-:Y:S08]  /*4ed0*/  HMMA.16816.F32 R8, R172.reuse, R178, R8 ;  /* 0x000000b2ac08723c */ /* 0x040ff00000001808 */
[C---:B------:R-:W-:Y:S08]  /*4ee0*/  HMMA.16816.F32 R12, R172.reuse, R180, R12 ;  /* 0x000000b4ac0c723c */ /* 0x040ff0000000180c */
[C---:B------:R-:W-:Y:S08]  /*4ef0*/  HMMA.16816.F32 R16, R172.reuse, R182, R16 ;  /* 0x000000b6ac10723c */ /* 0x040ff00000001810 */
[C---:B------:R-:W-:Y:S08]  /*4f00*/  HMMA.16816.F32 R20, R172.reuse, R184, R20 ;  /* 0x000000b8ac14723c */ /* 0x040ff00000001814 */
[C---:B------:R-:W-:Y:S08]  /*4f10*/  HMMA.16816.F32 R24, R172.reuse, R186, R24 ;  /* 0x000000baac18723c */ /* 0x040ff00000001818 */
[C---:B------:R-:W-:Y:S08]  /*4f20*/  HMMA.16816.F32 R28, R172.reuse, R188, R28 ;  /* 0x000000bcac1c723c */ /* 0x040ff0000000181c */
[----:B------:R-:W-:Y:S07]  /*4f30*/  HMMA.16816.F32 R32, R172, R190, R32 ;  /* 0x000000beac20723c */ /* 0x000fee0000001820 */
[----:B------:R-:W-:Y:S05]  /*4f40*/  MOV R191, c[0x0][0x1e0] ;  /* 0x0000780000bf7a02 */ /* 0x000fea0000000f00 */
[----:B------:R-:W-:Y:S01]  /*4f50*/  SHF.L.U32 R191, R191, 0x5, RZ ;  /* 0x00000005bfbf7819 */ /* 0x000fe200000006ff */
[----:B--2---:R-:W1:Y:S06]  /*4f60*/  LDSM.16.M88.4 R176, [R0+0x10100] ;  /* 0x0101000000b0783b */ /* 0x004e6c0000000200 */
[----:B------:R-:W2:Y:S06]  /*4f70*/  LDSM.16.M88.4 R180, [R0+0x10900] ;  /* 0x0109000000b4783b */ /* 0x000eac0000000200 */
[----:B------:R-:W2:Y:S01]  /*4f80*/  LDSM.16.M88.4 R184, [R0+0x11100] ;  /* 0x0111000000b8783b */ /* 0x000ea20000000200 */
[C---:B-1----:R-:W-:Y:S08]  /*4f90*/  HMMA.16816.F32 R4, R192.reuse, R176, R4 ;  /* 0x000000b0c004723c */ /* 0x042ff00000001804 */
[C---:B------:R-:W-:Y:S01]  /*4fa0*/  HMMA.16816.F32 R8, R192.reuse, R178, R8 ;  /* 0x000000b2c008723c */ /* 0x040fe20000001808 */
[----:B------:R-:W1:Y:S07]  /*4fb0*/  LDSM.16.M88.4 R176, [R0+0x11900] ;  /* 0x0119000000b0783b */ /* 0x000e6e0000000200 */
[C---:B--2---:R-:W-:Y:S08]  /*4fc0*/  HMMA.16816.F32 R12, R192.reuse, R180, R12 ;  /* 0x000000b4c00c723c */ /* 0x044ff0000000180c */
[C---:B------:R-:W-:Y:S01]  /*4fd0*/  HMMA.16816.F32 R16, R192.reuse, R182, R16 ;  /* 0x000000b6c010723c */ /* 0x040fe20000001810 */
[----:B------:R-:W2:Y:S07]  /*4fe0*/  LDSM.16.M88.4 R180, [R250] ;  /* 0x00000000fab4783b */ /* 0x000eae0000000200 */
[C---:B------:R-:W-:Y:S08]  /*4ff0*/  HMMA.16816.F32 R20, R192.reuse, R184, R20 ;  /* 0x000000b8c014723c */ /* 0x040ff00000001814 */
[C---:B------:R-:W-:Y:S01]  /*5000*/  HMMA.16816.F32 R24, R192.reuse, R186, R24 ;  /* 0x000000bac018723c */ /* 0x040fe20000001818 */
[----:B------:R-:W3:Y:S07]  /*5010*/  LDSM.16.M88.4 R184, [R250+0x800] ;  /* 0x00080000fab8783b */ /* 0x000eee0000000200 */
[C---:B-1----:R-:W-:Y:S08]  /*5020*/  HMMA.16816.F32 R28, R192.reuse, R176, R28 ;  /* 0x000000b0c01c723c */ /* 0x042ff0000000181c */
[----:B------:R-:W-:Y:S01]  /*5030*/  HMMA.16816.F32 R32, R192, R178, R32 ;  /* 0x000000b2c020723c */ /* 0x000fe20000001820 */
[----:B------:R-:W1:Y:S07]  /*5040*/  LDSM.16.M88.4 R176, [R250+0x1000] ;  /* 0x00100000fab0783b */ /* 0x000e6e0000000200 */
[C---:B--2---:R-:W-:Y:S08]  /*5050*/  HMMA.16816.F32 R4, R196.reuse, R180, R4 ;  /* 0x000000b4c404723c */ /* 0x044ff00000001804 */
[C---:B------:R-:W-:Y:S01]  /*5060*/  HMMA.16816.F32 R8, R196.reuse, R182, R8 ;  /* 0x000000b6c408723c */ /* 0x040fe20000001808 */
[----:B------:R-:W2:Y:S07]  /*5070*/  LDSM.16.M88.4 R180, [R250+0x1800] ;  /* 0x00180000fab4783b */ /* 0x000eae0000000200 */
[C---:B---3--:R-:W-:Y:S08]  /*5080*/  HMMA.16816.F32 R12, R196.reuse, R184, R12 ;  /* 0x000000b8c40c723c */ /* 0x048ff0000000180c */
[C---:B------:R-:W-:Y:S01]  /*5090*/  HMMA.16816.F32 R16, R196.reuse, R186, R16 ;  /* 0x000000bac410723c */ /* 0x040fe20000001810 */
[----:B------:R-:W3:Y:S07]  /*50a0*/  LDSM.16.M88.4 R184, [R155+0x12100] ;  /* 0x012100009bb8783b */ /* 0x000eee0000000200 */
[C---:B-1----:R-:W-:Y:S08]  /*50b0*/  HMMA.16816.F32 R20, R196.reuse, R176, R20 ;  /* 0x000000b0c414723c */ /* 0x042ff00000001814 */
[C---:B------:R-:W-:Y:S01]  /*50c0*/  HMMA.16816.F32 R24, R196.reuse, R178, R24 ;  /* 0x000000b2c418723c */ /* 0x040fe20000001818 */
[----:B------:R-:W1:Y:S07]  /*50d0*/  LDSM.16.M88.4 R176, [R155+0x12900] ;  /* 0x012900009bb0783b */ /* 0x000e6e0000000200 */
[C---:B--2---:R-:W-:Y:S08]  /*50e0*/  HMMA.16816.F32 R28, R196.reuse, R180, R28 ;  /* 0x000000b4c41c723c */ /* 0x044ff0000000181c */
[----:B------:R-:W-:Y:S01]  /*50f0*/  HMMA.16816.F32 R32, R196, R182, R32 ;  /* 0x000000b6c420723c */ /* 0x000fe20000001820 */
[----:B------:R-:W2:Y:S07]  /*5100*/  LDSM.16.M88.4 R180, [R155+0x13100] ;  /* 0x013100009bb4783b */ /* 0x000eae0000000200 */
[C---:B---3--:R-:W-:Y:S08]  /*5110*/  HMMA.16816.F32 R4, R200.reuse, R184, R4 ;  /* 0x000000b8c804723c */ /* 0x048ff00000001804 */
[C---:B------:R-:W-:Y:S01]  /*5120*/  HMMA.16816.F32 R8, R200.reuse, R186, R8 ;  /* 0x000000bac808723c */ /* 0x040fe20000001808 */
[----:B------:R-:W3:Y:S07]  /*5130*/  LDSM.16.M88.4 R184, [R155+0x13900] ;  /* 0x013900009bb8783b */ /* 0x000eee0000000200 */
[C---:B-1----:R-:W-:Y:S08]  /*5140*/  HMMA.16816.F32 R12, R200.reuse, R176, R12 ;  /* 0x000000b0c80c723c */ /* 0x042ff0000000180c */
[C---:B------:R-:W-:Y:S01]  /*5150*/  HMMA.16816.F32 R16, R200.reuse, R178, R16 ;  /* 0x000000b2c810723c */ /* 0x040fe20000001810 */
[----:B------:R-:W1:Y:S07]  /*5160*/  LDSM.16.M88.4 R176, [R151] ;  /* 0x0000000097b0783b */ /* 0x000e6e0000000200 */
[C---:B--2---:R-:W-:Y:S08]  /*5170*/  HMMA.16816.F32 R20, R200.reuse, R180, R20 ;  /* 0x000000b4c814723c */ /* 0x044ff00000001814 */
[C---:B------:R-:W-:Y:S01]  /*5180*/  HMMA.16816.F32 R24, R200.reuse, R182, R24 ;  /* 0x000000b6c818723c */ /* 0x040fe20000001818 */
[----:B------:R2:W1:Y:S07]  /*5190*/  LDSM.16.M88.4 R180, [R150] ;  /* 0x0000000096b4783b */ /* 0x00046e0000000200 */
[C---:B---3--:R-:W-:Y:S08]  /*51a0*/  HMMA.16816.F32 R28, R200.reuse, R184, R28 ;  /* 0x000000b8c81c723c */ /* 0x048ff0000000181c */
[----:B------:R-:W-:Y:S01]  /*51b0*/  HMMA.16816.F32 R32, R200, R186, R32 ;  /* 0x000000bac820723c */ /* 0x000fe20000001820 */
[----:B----4-:R3:W4:Y:S06]  /*51c0*/  LDSM.16.M88.4 R184, [R149] ;  /* 0x0000000095b8783b */ /* 0x01072c0000000200 */
[----:B--2---:R-:W2:Y:S01]  /*51d0*/  LDL.64 R150, [R1+0x88] ;  /* 0x0000880001967983 */ /* 0x004ea20000100a00 */
[C---:B-1----:R-:W-:Y:S08]  /*51e0*/  HMMA.16816.F32 R4, R204.reuse, R176, R4 ;  /* 0x000000b0cc04723c */ /* 0x042ff00000001804 */
[C---:B------:R-:W-:Y:S01]  /*51f0*/  HMMA.16816.F32 R8, R204.reuse, R178, R8 ;  /* 0x000000b2cc08723c */ /* 0x040fe20000001808 */
[----:B------:R1:W1:Y:S06]  /*5200*/  LDSM.16.M88.4 R176, [R148] ;  /* 0x0000000094b0783b */ /* 0x00026c0000000200 */
[----:B---3--:R-:W3:Y:S01]  /*5210*/  LDL R149, [R1+0x24] ;  /* 0x0000240001957983 */ /* 0x008ee20000100800 */
[C---:B------:R-:W-:Y:S08]  /*5220*/  HMMA.16816.F32 R12, R204.reuse, R180, R12 ;  /* 0x000000b4cc0c723c */ /* 0x040ff0000000180c */
[C---:B------:R-:W-:Y:S01]  /*5230*/  HMMA.16816.F32 R16, R204.reuse, R182, R16 ;  /* 0x000000b6cc10723c */ /* 0x040fe20000001810 */
[----:B------:R-:W1:Y:S07]  /*5240*/  LDSM.16.M88.4 R180, [R0+0x12100] ;  /* 0x0121000000b4783b */ /* 0x000e6e0000000200 */
[C---:B----4-:R-:W-:Y:S01]  /*5250*/  HMMA.16816.F32 R20, R204.reuse, R184, R20 ;  /* 0x000000b8cc14723c */ /* 0x050fe20000001814 */
[----:B-1----:R-:W4:Y:S07]  /*5260*/  LDL R148, [R1+0x20] ;  /* 0x0000200001947983 */ /* 0x002f2e0000100800 */
[C---:B------:R-:W-:Y:S01]  /*5270*/  HMMA.16816.F32 R24, R204.reuse, R186, R24 ;  /* 0x000000bacc18723c */ /* 0x040fe20000001818 */
[----:B------:R-:W1:Y:S07]  /*5280*/  LDSM.16.M88.4 R184, [R0+0x12900] ;  /* 0x0129000000b8783b */ /* 0x000e6e0000000200 */
[C---:B------:R-:W-:Y:S08]  /*5290*/  HMMA.16816.F32 R28, R204.reuse, R176, R28 ;  /* 0x000000b0cc1c723c */ /* 0x040ff0000000181c */
[----:B------:R-:W-:Y:S01]  /*52a0*/  HMMA.16816.F32 R32, R204, R178, R32 ;  /* 0x000000b2cc20723c */ /* 0x000fe20000001820 */
[----:B------:R-:W1:Y:S07]  /*52b0*/  LDSM.16.M88.4 R176, [R0+0x13100] ;  /* 0x0131000000b0783b */ /* 0x000e6e0000000200 */
[C---:B------:R-:W-:Y:S08]  /*52c0*/  HMMA.16816.F32 R4, R208.reuse, R180, R4 ;  /* 0x000000b4d004723c */ /* 0x040ff00000001804 */
[C---:B------:R-:W-:Y:S01]  /*52d0*/  HMMA.16816.F32 R8, R208.reuse, R182, R8 ;  /* 0x000000b6d008723c */ /* 0x040fe20000001808 */
[----:B------:R-:W1:Y:S07]  /*52e0*/  LDSM.16.M88.4 R180, [R0+0x13900] ;  /* 0x0139000000b4783b */ /* 0x000e6e0000000200 */
[C---:B-1----:R-:W-:Y:S08]  /*52f0*/  HMMA.16816.F32 R12, R208.reuse, R184, R12 ;  /* 0x000000b8d00c723c */ /* 0x042ff0000000180c */
[C---:B------:R-:W-:Y:S01]  /*5300*/  HMMA.16816.F32 R16, R208.reuse, R186, R16 ;  /* 0x000000bad010723c */ /* 0x040fe20000001810 */
[----:B------:R-:W1:Y:S07]  /*5310*/  LDSM.16.M88.4 R184, [R250+0x2000] ;  /* 0x00200000fab8783b */ /* 0x000e6e0000000200 */
[C---:B------:R-:W-:Y:S08]  /*5320*/  HMMA.16816.F32 R20, R208.reuse, R176, R20 ;  /* 0x000000b0d014723c */ /* 0x040ff00000001814 */
[C---:B------:R-:W-:Y:S01]  /*5330*/  HMMA.16816.F32 R24, R208.reuse, R178, R24 ;  /* 0x000000b2d018723c */ /* 0x040fe20000001818 */
[----:B------:R-:W1:Y:S07]  /*5340*/  LDSM.16.M88.4 R176, [R250+0x2800] ;  /* 0x00280000fab0783b */ /* 0x000e6e0000000200 */
[C---:B------:R-:W-:Y:S08]  /*5350*/  HMMA.16816.F32 R28, R208.reuse, R180, R28 ;  /* 0x000000b4d01c723c */ /* 0x040ff0000000181c */
[----:B------:R-:W-:Y:S01]  /*5360*/  HMMA.16816.F32 R32, R208, R182, R32 ;  /* 0x000000b6d020723c */ /* 0x000fe20000001820 */
        /* <DEDUP_REMOVED lines=8> */
[C---:B------:R-:W-:Y:S01]  /*53f0*/  HMMA.16816.F32 R24, R212.reuse, R182, R24 ;  /* 0x000000b6d418723c */ /* 0x040fe20000001818 */
[----:B------:R-:W1:Y:S07]  /*5400*/  LDSM.16.M88.4 R180, [R155+0x14900] ;  /* 0x014900009bb4783b */ /* 0x000e6e0000000200 */
[C---:B-1----:R-:W-:Y:S08]  /*5410*/  HMMA.16816.F32 R28, R212.reuse, R184, R28 ;  /* 0x000000b8d41c723c */ /* 0x042ff0000000181c */
[----:B------:R-:W-:Y:S01]  /*5420*/  HMMA.16816.F32 R32, R212, R186, R32 ;  /* 0x000000bad420723c */ /* 0x000fe20000001820 */
[----:B------:R-:W1:Y:S07]  /*5430*/  LDSM.16.M88.4 R184, [R155+0x15100] ;  /* 0x015100009bb8783b */ /* 0x000e6e0000000200 */
[C---:B------:R-:W-:Y:S08]  /*5440*/  HMMA.16816.F32 R4, R216.reuse, R176, R4 ;  /* 0x000000b0d804723c */ /* 0x040ff00000001804 */
[C---:B------:R-:W-:Y:S01]  /*5450*/  HMMA.16816.F32 R8, R216.reuse, R178, R8 ;  /* 0x000000b2d808723c */ /* 0x040fe20000001808 */
[----:B------:R-:W1:Y:S07]  /*5460*/  LDSM.16.M88.4 R176, [R155+0x15900] ;  /* 0x015900009bb0783b */ /* 0x000e6e0000000200 */
[C---:B------:R-:W-:Y:S08]  /*5470*/  HMMA.16816.F32 R12, R216.reuse, R180, R12 ;  /* 0x000000b4d80c723c */ /* 0x040ff0000000180c */
[C---:B------:R-:W-:Y:S08]  /*5480*/  HMMA.16816.F32 R16, R216.reuse, R182, R16 ;  /* 0x000000b6d810723c */ /* 0x040ff00000001810 */
[C---:B-1----:R-:W-:Y:S08]  /*5490*/  HMMA.16816.F32 R20, R216.reuse, R184, R20 ;  /* 0x000000b8d814723c */ /* 0x042ff00000001814 */
[C---:B------:R-:W-:Y:S08]  /*54a0*/  HMMA.16816.F32 R24, R216.reuse, R186, R24 ;  /* 0x000000bad818723c */ /* 0x040ff00000001818 */
[C---:B------:R-:W-:Y:S08]  /*54b0*/  HMMA.16816.F32 R28, R216.reuse, R176, R28 ;  /* 0x000000b0d81c723c */ /* 0x040ff0000000181c */
[----:B------:R-:W-:Y:S01]  /*54c0*/  HMMA.16816.F32 R32, R216, R178, R32 ;  /* 0x000000b2d820723c */ /* 0x000fe20000001820 */
[----:B------:R1:W-:Y:S06]  /*54d0*/  LDSM.16.M88.4 R176, [R3] ;  /* 0x0000000003b0783b */ /* 0x0003ec0000000200 */
[----:B-1----:R-:W2:Y:S06]  /*54e0*/  LDL R3, [R1+0xc] ;  /* 0x00000c0001037983 */ /* 0x002eac0000100800 */
[----:B---3--:R1:W3:Y:S06]  /*54f0*/  LDSM.16.M88.4 R180, [R149] ;  /* 0x0000000095b4783b */ /* 0x0082ec0000000200 */
[----:B----4-:R4:W4:Y:S06]  /*5500*/  LDSM.16.M88.4 R184, [R148] ;  /* 0x0000000094b8783b */ /* 0x01092c0000000200 */
[----:B-1----:R-:W2:Y:S01]  /*5510*/  LDL R149, [R1+0x14] ;  /* 0x0000140001957983 */ /* 0x002ea20000100800 */
[C---:B---3--:R-:W-:Y:S05]  /*5520*/  HMMA.16816.F32 R4, R220.reuse, R180, R4 ;  /* 0x000000b4dc04723c */ /* 0x048fea0000001804 */
[----:B----4-:R-:W3:Y:S03]  /*5530*/  LDL R148, [R1+0x10] ;  /* 0x0000100001947983 */ /* 0x010ee60000100800 */
[C---:B------:R-:W-:Y:S03]  /*5540*/  HMMA.16816.F32 R8, R220.reuse, R182, R8 ;  /* 0x000000b6dc08723c */ /* 0x040fe60000001808 */
[----:B------:R1:W4:Y:S05]  /*5550*/  LDSM.16.M88.4 R180, [R2] ;  /* 0x0000000002b4783b */ /* 0x00032a0000000200 */
[C---:B------:R-:W-:Y:S08]  /*5560*/  HMMA.16816.F32 R12, R220.reuse, R184, R12 ;  /* 0x000000b8dc0c723c */ /* 0x040ff0000000180c */
[C---:B------:R-:W-:Y:S01]  /*5570*/  HMMA.16816.F32 R16, R220.reuse, R186, R16 ;  /* 0x000000badc10723c */ /* 0x040fe20000001810 */
[----:B------:R-:W4:Y:S06]  /*5580*/  LDSM.16.M88.4 R184, [R0+0x14100] ;  /* 0x0141000000b8783b */ /* 0x000f2c0000000200 */
[----:B-1----:R-:W3:Y:S01]  /*5590*/  LDL R2, [R1+0x8] ;  /* 0x0000080001027983 */ /* 0x002ee20000100800 */
[C---:B------:R-:W-:Y:S08]  /*55a0*/  HMMA.16816.F32 R20, R220.reuse, R176, R20 ;  /* 0x000000b0dc14723c */ /* 0x040ff00000001814 */
[C---:B------:R-:W-:Y:S01]  /*55b0*/  HMMA.16816.F32 R24, R220.reuse, R178, R24 ;  /* 0x000000b2dc18723c */ /* 0x040fe20000001818 */
[----:B------:R-:W1:Y:S07]  /*55c0*/  LDSM.16.M88.4 R176, [R0+0x14900] ;  /* 0x0149000000b0783b */ /* 0x000e6e0000000200 */
[C---:B----4-:R-:W-:Y:S08]  /*55d0*/  HMMA.16816.F32 R28, R220.reuse, R180, R28 ;  /* 0x000000b4dc1c723c */ /* 0x050ff0000000181c */
[----:B------:R-:W-:Y:S01]  /*55e0*/  HMMA.16816.F32 R32, R220, R182, R32 ;  /* 0x000000b6dc20723c */ /* 0x000fe20000001820 */
[----:B------:R-:W4:Y:S07]  /*55f0*/  LDSM.16.M88.4 R180, [R0+0x15100] ;  /* 0x0151000000b4783b */ /* 0x000f2e0000000200 */
[C---:B------:R-:W-:Y:S08]  /*5600*/  HMMA.16816.F32 R4, R224.reuse, R184, R4 ;  /* 0x000000b8e004723c */ /* 0x040ff00000001804 */
[C---:B------:R-:W-:Y:S01]  /*5610*/  HMMA.16816.F32 R8, R224.reuse, R186, R8 ;  /* 0x000000bae008723c */ /* 0x040fe20000001808 */
[----:B------:R-:W4:Y:S07]  /*5620*/  LDSM.16.M88.4 R184, [R0+0x15900] ;  /* 0x0159000000b8783b */ /* 0x000f2e0000000200 */
[C---:B-1----:R-:W-:Y:S08]  /*5630*/  HMMA.16816.F32 R12, R224.reuse, R176, R12 ;  /* 0x000000b0e00c723c */ /* 0x042ff0000000180c */
[C---:B------:R-:W-:Y:S01]  /*5640*/  HMMA.16816.F32 R16, R224.reuse, R178, R16 ;  /* 0x000000b2e010723c */ /* 0x040fe20000001810 */
[----:B------:R-:W1:Y:S07]  /*5650*/  LDSM.16.M88.4 R176, [R250+0x4000] ;  /* 0x00400000fab0783b */ /* 0x000e6e0000000200 */
[C---:B----4-:R-:W-:Y:S08]  /*5660*/  HMMA.16816.F32 R20, R224.reuse, R180, R20 ;  /* 0x000000b4e014723c */ /* 0x050ff00000001814 */
[C---:B------:R-:W-:Y:S01]  /*5670*/  HMMA.16816.F32 R24, R224.reuse, R182, R24 ;  /* 0x000000b6e018723c */ /* 0x040fe20000001818 */
[----:B------:R-:W4:Y:S07]  /*5680*/  LDSM.16.M88.4 R180, [R250+0x4800] ;  /* 0x00480000fab4783b */ /* 0x000f2e0000000200 */
[C---:B------:R-:W-:Y:S08]  /*5690*/  HMMA.16816.F32 R28, R224.reuse, R184, R28 ;  /* 0x000000b8e01c723c */ /* 0x040ff0000000181c */
[----:B------:R-:W-:Y:S01]  /*56a0*/  HMMA.16816.F32 R32, R224, R186, R32 ;  /* 0x000000bae020723c */ /* 0x000fe20000001820 */
        /* <DEDUP_REMOVED lines=8> */
[C---:B------:R-:W-:Y:S01]  /*5730*/  HMMA.16816.F32 R24, R228.reuse, R186, R24 ;  /* 0x000000bae418723c */ /* 0x040fe20000001818 */
[----:B------:R-:W4:Y:S07]  /*5740*/  LDSM.16.M88.4 R184, [R155+0x16900] ;  /* 0x016900009bb8783b */ /* 0x000f2e0000000200 */
[C---:B-1----:R-:W-:Y:S08]  /*5750*/  HMMA.16816.F32 R28, R228.reuse, R176, R28 ;  /* 0x000000b0e41c723c */ /* 0x042ff0000000181c */
[----:B------:R-:W-:Y:S01]  /*5760*/  HMMA.16816.F32 R32, R228, R178, R32 ;  /* 0x000000b2e420723c */ /* 0x000fe20000001820 */
[----:B------:R-:W1:Y:S07]  /*5770*/  LDSM.16.M88.4 R176, [R155+0x17100] ;  /* 0x017100009bb0783b */ /* 0x000e6e0000000200 */
[C---:B----4-:R-:W-:Y:S08]  /*5780*/  HMMA.16816.F32 R4, R232.reuse, R180, R4 ;  /* 0x000000b4e804723c */ /* 0x050ff00000001804 */
[C---:B------:R-:W-:Y:S01]  /*5790*/  HMMA.16816.F32 R8, R232.reuse, R182, R8 ;  /* 0x000000b6e808723c */ /* 0x040fe20000001808 */
[----:B------:R-:W4:Y:S07]  /*57a0*/  LDSM.16.M88.4 R180, [R155+0x17900] ;  /* 0x017900009bb4783b */ /* 0x000f2e0000000200 */
[C---:B------:R-:W-:Y:S08]  /*57b0*/  HMMA.16816.F32 R12, R232.reuse, R184, R12 ;  /* 0x000000b8e80c723c */ /* 0x040ff0000000180c */
[C---:B------:R-:W-:Y:S08]  /*57c0*/  HMMA.16816.F32 R16, R232.reuse, R186, R16 ;  /* 0x000000bae810723c */ /* 0x040ff00000001810 */
[C---:B-1----:R-:W-:Y:S08]  /*57d0*/  HMMA.16816.F32 R20, R232.reuse, R176, R20 ;  /* 0x000000b0e814723c */ /* 0x042ff00000001814 */
[C---:B------:R-:W-:Y:S08]  /*57e0*/  HMMA.16816.F32 R24, R232.reuse, R178, R24 ;  /* 0x000000b2e818723c */ /* 0x040ff00000001818 */
[C---:B----4-:R-:W-:Y:S08]  /*57f0*/  HMMA.16816.F32 R28, R232.reuse, R180, R28 ;  /* 0x000000b4e81c723c */ /* 0x050ff0000000181c */
[----:B------:R-:W-:Y:S01]  /*5800*/  HMMA.16816.F32 R32, R232, R182, R32 ;  /* 0x000000b6e820723c */ /* 0x000fe20000001820 */
[----:B--2---:R-:W-:Y:S06]  /*5810*/  LDSM.16.M88.4 R180, [R3] ;  /* 0x0000000003b4783b */ /* 0x004fec0000000200 */
[----:B------:R-:W1:Y:S06]  /*5820*/  LDSM.16.M88.4 R184, [R149] ;  /* 0x0000000095b8783b */ /* 0x000e6c0000000200 */
[----:B---3--:R2:W3:Y:S01]  /*5830*/  LDSM.16.M88.4 R176, [R148] ;  /* 0x0000000094b0783b */ /* 0x0084e20000000200 */
[C---:B-1----:R-:W-:Y:S05]  /*5840*/  HMMA.16816.F32 R4, R236.reuse, R184, R4 ;  /* 0x000000b8ec04723c */ /* 0x042fea0000001804 */
[----:B--2---:R-:W2:Y:S06]  /*5850*/  LDL.64 R148, [R1+0x98] ;  /* 0x0000980001947983 */ /* 0x004eac0000100a00 */
[----:B------:R-:W-:Y:S01]  /*5860*/  STL [R1+0x48], R166 ;  /* 0x000048a601007387 */ /* 0x000fe20000100800 */
[C---:B------:R-:W-:Y:S05]  /*5870*/  HMMA.16816.F32 R8, R236.reuse, R186, R8 ;  /* 0x000000baec08723c */ /* 0x040fea0000001808 */
[----:B------:R-:W1:Y:S03]  /*5880*/  LDSM.16.M88.4 R184, [R2] ;  /* 0x0000000002b8783b */ /* 0x000e660000000200 */
[C---:B---3--:R-:W-:Y:S03]  /*5890*/  HMMA.16816.F32 R12, R236.reuse, R176, R12 ;  /* 0x000000b0ec0c723c */ /* 0x048fe6000000180c */
[----:B------:R-:W3:Y:S05]  /*58a0*/  LDL R171, [R1+0x64] ;  /* 0x0000640001ab7983 */ /* 0x000eea0000100800 */
[C---:B------:R-:W-:Y:S01]  /*58b0*/  HMMA.16816.F32 R16, R236.reuse, R178, R16 ;  /* 0x000000b2ec10723c */ /* 0x040fe20000001810 */
[----:B------:R-:W4:Y:S06]  /*58c0*/  LDSM.16.M88.4 R176, [R0+0x16100] ;  /* 0x0161000000b0783b */ /* 0x000f2c0000000200 */
[----:B------:R-:W3:Y:S01]  /*58d0*/  LDL R189, [R1+0x5c] ;  /* 0x00005c0001bd7983 */ /* 0x000ee20000100800 */
[C---:B------:R-:W-:Y:S05]  /*58e0*/  HMMA.16816.F32 R20, R236.reuse, R180, R20 ;  /* 0x000000b4ec14723c */ /* 0x040fea0000001814 */
[----:B------:R-:W3:Y:S03]  /*58f0*/  LDL R188, [R1+0x58] ;  /* 0x0000580001bc7983 */ /* 0x000ee60000100800 */
[C---:B------:R-:W-:Y:S03]  /*5900*/  HMMA.16816.F32 R24, R236.reuse, R182, R24 ;  /* 0x000000b6ec18723c */ /* 0x040fe60000001818 */
[----:B------:R-:W4:Y:S05]  /*5910*/  LDSM.16.M88.4 R180, [R0+0x16900] ;  /* 0x0169000000b4783b */ /* 0x000f2a0000000200 */
[C---:B-1----:R-:W-:Y:S08]  /*5920*/  HMMA.16816.F32 R28, R236.reuse, R184, R28 ;  /* 0x000000b8ec1c723c */ /* 0x042ff0000000181c */
[----:B------:R-:W-:Y:S01]  /*5930*/  HMMA.16816.F32 R32, R236, R186, R32 ;  /* 0x000000baec20723c */ /* 0x000fe20000001820 */
        /* <DEDUP_REMOVED lines=11> */
[----:B------:R-:W-:Y:S01]  /*59f0*/  HMMA.16816.F32 R32, R240, R178, R32 ;  /* 0x000000b2f020723c */ /* 0x000fe20000001820 */
[----:B------:R-:W4:Y:S07]  /*5a00*/  LDSM.16.M88.4 R176, [R250+0x7000] ;  /* 0x00700000fab0783b */ /* 0x000f2e0000000200 */
[C---:B------:R-:W-:Y:S08]  /*5a10*/  HMMA.16816.F32 R4, R244.reuse, R180, R4 ;  /* 0x000000b4f404723c */ /* 0x040ff00000001804 */
[C---:B------:R-:W-:Y:S01]  /*5a20*/  HMMA.16816.F32 R8, R244.reuse, R182, R8 ;  /* 0x000000b6f408723c */ /* 0x040fe20000001808 */
[----:B------:R-:W4:Y:S01]  /*5a30*/  LDSM.16.M88.4 R180, [R250+0x7800] ;  /* 0x00780000fab4783b */ /* 0x000f220000000200 */
[----:B------:R-:W-:Y:S05]  /*5a40*/  DEPBAR.LE SB0, 0x0 ;  /* 0x000080000000791a */ /* 0x000fea0000000000 */
[----:B------:R-:W-:Y:S01]  /*5a50*/  BAR.SYNC.DEFER_BLOCKING 0x0 ;  /* 0x0000000000007b1d */ /* 0x000fe20000010000 */
[C---:B-1----:R-:W-:Y:S08]  /*5a60*/  HMMA.16816.F32 R12, R244.reuse, R184, R12 ;  /* 0x000000b8f40c723c */ /* 0x042ff0000000180c */
[----:B------:R-:W-:Y:S01]  /*5a70*/  FMNMX.FTZ R0, R4, R153, !PT ;  /* 0x0000009904007209 */ /* 0x000fe20007810000 */
[C---:B------:R-:W-:Y:S03]  /*5a80*/  HMMA.16816.F32 R16, R244.reuse, R186, R16 ;  /* 0x000000baf410723c */ /* 0x040fe60000001810 */
[----:B------:R-:W-:Y:S02]  /*5a90*/  FMNMX.FTZ R0, R5, R0, !PT ;  /* 0x0000000005007209 */ /* 0x000fe40007810000 */
[----:B------:R-:W-:Y:S03]  /*5aa0*/  FMNMX.FTZ R2, R6, R154, !PT ;  /* 0x0000009a06027209 */ /* 0x000fe60007810000 */
[C---:B----4-:R-:W-:Y:S04]  /*5ab0*/  HMMA.16816.F32 R20, R244.reuse, R176, R20 ;  /* 0x000000b0f414723c */ /* 0x050fe80000001814 */
[----:B------:R-:W-:Y:S02]  /*5ac0*/  FMNMX.FTZ R0, R8, R0, !PT ;  /* 0x0000000008007209 */ /* 0x000fe40007810000 */
[----:B------:R-:W-:Y:S01]  /*5ad0*/  FMNMX.FTZ R2, R7, R2, !PT ;  /* 0x0000000207027209 */ /* 0x000fe20007810000 */
[----:B------:R-:W4:Y:S01]  /*5ae0*/  LDL R187, [R1+0x54] ;  /* 0x0000540001bb7983 */ /* 0x000f220000100800 */
[C---:B------:R-:W-:Y:S04]  /*5af0*/  HMMA.16816.F32 R24, R244.reuse, R178, R24 ;  /* 0x000000b2f418723c */ /* 0x040fe80000001818 */
[----:B------:R-:W-:Y:S01]  /*5b00*/  FMNMX.FTZ R0, R9, R0, !PT ;  /* 0x0000000009007209 */ /* 0x000fe20007810000 */
[----:B------:R-:W-:Y:S01]  /*5b10*/  @P0 IMAD.WIDE.U32 R176, R166, c[0x0][0x1e0], RZ ;  /* 0x00007800a6b00a25 */ /* 0x000fe200078e00ff */
[----:B------:R-:W-:Y:S02]  /*5b20*/  FMNMX.FTZ R2, R10, R2, !PT ;  /* 0x000000020a027209 */ /* 0x000fe40007810000 */
[C---:B------:R-:W-:Y:S04]  /*5b30*/  HMMA.16816.F32 R28, R244.reuse, R180, R28 ;  /* 0x000000b4f41c723c */ /* 0x040fe8000000181c */
[----:B------:R-:W-:Y:S02]  /*5b40*/  FMNMX.FTZ R0, R12, R0, !PT ;  /* 0x000000000c007209 */ /* 0x000fe40007810000 */
[----:B------:R-:W-:Y:S02]  /*5b50*/  FMNMX.FTZ R2, R11, R2, !PT ;  /* 0x000000020b027209 */ /* 0x000fe40007810000 */
[----:B------:R-:W-:Y:S04]  /*5b60*/  HMMA.16816.F32 R32, R244, R182, R32 ;  /* 0x000000b6f420723c */ /* 0x000fe80000001820 */
[----:B------:R-:W-:Y:S02]  /*5b70*/  FMNMX.FTZ R0, R13, R0, !PT ;  /* 0x000000000d007209 */ /* 0x000fe40007810000 */
[----:B------:R-:W-:Y:S02]  /*5b80*/  FMNMX.FTZ R2, R14, R2, !PT ;  /* 0x000000020e027209 */ /* 0x000fe40007810000 */
[----:B------:R-:W-:Y:S04]  /*5b90*/  FMNMX.FTZ R0, R16, R0, !PT ;  /* 0x0000000010007209 */ /* 0x000fe80007810000 */
[----:B------:R-:W-:Y:S02]  /*5ba0*/  FMNMX.FTZ R0, R17, R0, !PT ;  /* 0x0000000011007209 */ /* 0x000fe40007810000 */
        /* <DEDUP_REMOVED lines=16> */
[----:B------:R-:W-:Y:S03]  /*5cb0*/  FMNMX.FTZ R0, R31, R0, !PT ;  /* 0x000000001f007209 */ /* 0x000fe60007810000 */
[----:B------:R-:W1:Y:S01]  /*5cc0*/  SHFL.BFLY PT, R152, R3, 0x2, 0x1f ;  /* 0x0c401f0003987f89 */ /* 0x000e6200000e0000 */
[----:B------:R-:W-:Y:S04]  /*5cd0*/  FMNMX.FTZ R0, R34, R0, !PT ;  /* 0x0000000022007209 */ /* 0x000fe80007810000 */
[----:B------:R-:W-:Y:S05]  /*5ce0*/  FMNMX.FTZ R0, R35, R0, !PT ;  /* 0x0000000023007209 */ /* 0x000fea0007810000 */
[----:B------:R-:W1:Y:S02]  /*5cf0*/  SHFL.BFLY PT, R2, R0, 0x2, 0x1f ;  /* 0x0c401f0000027f89 */ /* 0x000e6400000e0000 */
[----:B-1----:R-:W-:Y:S02]  /*5d00*/  FMNMX.FTZ R152, R3, R152, !PT ;  /* 0x0000009803987209 */ /* 0x002fe40007810000 */
[----:B------:R-:W-:Y:S03]  /*5d10*/  @P0 SHF.R.S32.HI R3, RZ, 0x1f, R166 ;  /* 0x0000001fff030819 */ /* 0x000fe600000114a6 */
[----:B------:R-:W1:Y:S01]  /*5d20*/  SHFL.BFLY PT, R179, R152, 0x1, 0x1f ;  /* 0x0c201f0098b37f89 */ /* 0x000e6200000e0000 */
[----:B------:R-:W-:Y:S01]  /*5d30*/  FMNMX.FTZ R0, R0, R2, !PT ;  /* 0x0000000200007209 */ /* 0x000fe20007810000 */
[----:B------:R-:W-:Y:S04]  /*5d40*/  @P0 IMAD R2, R3, c[0x0][0x1e0], RZ ;  /* 0x0000780003020a24 */ /* 0x000fe800078e02ff */
[----:B------:R-:W-:Y:S01]  /*5d50*/  @P0 IMAD R2, R166, c[0x0][0x1e4], R2 ;  /* 0x00007900a6020a24 */ /* 0x000fe200078e0202 */
[----:B------:R-:W2:Y:S04]  /*5d60*/  SHFL.BFLY PT, R3, R0, 0x1, 0x1f ;  /* 0x0c201f0000037f89 */ /* 0x000ea800000e0000 */
[----:B------:R-:W-:Y:S02]  /*5d70*/  @P0 IADD3 R2, R177, R2, RZ ;  /* 0x00000002b1020210 */ /* 0x000fe40007ffe0ff */
[----:B------:R-:W4:Y:S01]  /*5d80*/  LDL R166, [R1+0x60] ;  /* 0x0000600001a67983 */ /* 0x000f220000100800 */
[C---:B------:R-:W-:Y:S02]  /*5d90*/  @P0 SHF.L.U32 R177, R176.reuse, 0x6, RZ ;  /* 0x00000006b0b10819 */ /* 0x040fe400000006ff */
[----:B------:R-:W-:Y:S02]  /*5da0*/  @P0 SHF.L.U64.HI R176, R176, 0x6, R2 ;  /* 0x00000006b0b00819 */ /* 0x000fe40000010202 */
[----:B-1----:R-:W-:Y:S05]  /*5db0*/  FMNMX.FTZ R152, R152, R179, !PT ;  /* 0x000000b398987209 */ /* 0x002fea0007810000 */
[C---:B------:R-:W-:Y:S02]  /*5dc0*/  FADD.FTZ R2, -R152.reuse, R153 ;  /* 0x0000009998027221 */ /* 0x040fe40000010100 */
[----:B------:R-:W-:Y:S01]  /*5dd0*/  FMUL.FTZ R186, R152, c[0x0][0x2d0] ;  /* 0x0000b40098ba7a20 */ /* 0x000fe20000410000 */
[----:B--2---:R-:W-:Y:S01]  /*5de0*/  @P0 IADD3 R178, P2, R177, R148, RZ ;  /* 0x00000094b1b20210 */ /* 0x004fe20007f5e0ff */
[----:B------:R-:W-:Y:S01]  /*5df0*/  FMUL.FTZ R2, R2, c[0x0][0x2d0] ;  /* 0x0000b40002027a20 */ /* 0x000fe20000410000 */
[----:B------:R-:W-:Y:S01]  /*5e00*/  FMNMX.FTZ R3, R0, R3, !PT ;  /* 0x0000000300037209 */ /* 0x000fe20007810000 */
[--C-:B------:R-:W-:Y:S01]  /*5e10*/  FFMA.FTZ R5, R5, c[0x0][0x2d0], -R186.reuse ;  /* 0x0000b40005057a23 */ /* 0x100fe200000108ba */
[----:B------:R-:W-:Y:S01]  /*5e20*/  @P0 LEA R180, P1, R178, c[0x0][0x1c8], 0x1 ;  /* 0x00007200b2b40a11 */ /* 0x000fe200078208ff */
[----:B------:R-:W-:Y:S01]  /*5e30*/  FFMA.FTZ R4, R4, c[0x0][0x2d0], -R186 ;  /* 0x0000b40004047a23 */ /* 0x000fe200000108ba */
[----:B------:R-:W-:Y:S01]  /*5e40*/  @P0 IADD3.X R179, R176, R151, RZ, P2, !PT ;  /* 0x00000097b0b30210 */ /* 0x000fe200017fe4ff */
[----:B------:R-:W-:Y:S01]  /*5e50*/  FADD.FTZ R0, -R3, R154 ;  /* 0x0000009a03007221 */ /* 0x000fe20000010100 */
[----:B------:R-:W-:Y:S01]  /*5e60*/  @P0 IADD3 R153, P2, R177, R165, RZ ;  /* 0x000000a5b1990210 */ /* 0x000fe20007f5e0ff */
[----:B------:R-:W-:Y:S01]  /*5e70*/  MUFU.EX2 R190, R4 ;  /* 0x0000000400be7308 */ /* 0x000fe20000000800 */
[----:B------:R-:W-:Y:S01]  /*5e80*/  @P0 LEA.HI.X R181, R178, c[0x0][0x1cc], R179, 0x1, P1 ;  /* 0x00007300b2b50a11 */ /* 0x000fe200008f0cb3 */
[--C-:B------:R-:W-:Y:S01]  /*5e90*/  FFMA.FTZ R9, R9, c[0x0][0x2d0], -R186.reuse ;  /* 0x0000b40009097a23 */ /* 0x100fe200000108ba */
[----:B------:R-:W-:Y:S01]  /*5ea0*/  @P0 LEA R178, P1, R153, c[0x0][0x1c8], 0x1 ;  /* 0x0000720099b20a11 */ /* 0x000fe200078208ff */
[----:B------:R-:W-:Y:S02]  /*5eb0*/  FMUL.FTZ R0, R0, c[0x0][0x2d0] ;  /* 0x0000b40000007a20 */ /* 0x000fe40000410000 */
[----:B------:R1:W-:Y:S01]  /*5ec0*/  @P0 LDGSTS.E.BYPASS.LTC128B.128 [R167+0x10100], [R180.64], !P6 ;  /* 0x10100000b4a70fae */ /* 0x0003e2000f101d48 */
[--C-:B------:R-:W-:Y:S01]  /*5ed0*/  FFMA.FTZ R12, R12, c[0x0][0x2d0], -R186.reuse ;  /* 0x0000b4000c0c7a23 */ /* 0x100fe200000108ba */
[----:B---3--:R-:W-:Y:S01]  /*5ee0*/  @P0 IADD3.X R179, R176, R171, RZ, P2, !PT ;  /* 0x000000abb0b30210 */ /* 0x008fe200017fe4ff */
[--C-:B------:R-:W-:Y:S01]  /*5ef0*/  FFMA.FTZ R13, R13, c[0x0][0x2d0], -R186.reuse ;  /* 0x0000b4000d0d7a23 */ /* 0x100fe200000108ba */
[----:B------:R-:W2:Y:S01]  /*5f00*/  MUFU.EX2 R2, R2 ;  /* 0x0000000200027308 */ /* 0x000ea20000000800 */
[--C-:B------:R-:W-:Y:S01]  /*5f10*/  FFMA.FTZ R17, R17, c[0x0][0x2d0], -R186.reuse ;  /* 0x0000b40011117a23 */ /* 0x100fe200000108ba */
[----:B------:R-:W-:Y:S01]  /*5f20*/  @P0 LEA.HI.X R179, R153, c[0x0][0x1cc], R179, 0x1, P1 ;  /* 0x0000730099b30a11 */ /* 0x000fe200008f0cb3 */
[--C-:B------:R-:W-:Y:S02]  /*5f30*/  FFMA.FTZ R16, R16, c[0x0][0x2d0], -R186.reuse ;  /* 0x0000b40010107a23 */ /* 0x100fe400000108ba */
[--C-:B------:R-:W-:Y:S02]  /*5f40*/  FFMA.FTZ R24, R24, c[0x0][0x2d0], -R186.reuse ;  /* 0x0000b40018187a23 */ /* 0x100fe400000108ba */
[----:B------:R3:W-:Y:S01]  /*5f50*/  @P0 LDGSTS.E.BYPASS.LTC128B.128 [R167+0x12100], [R178.64], !P5 ;  /* 0x12100000b2a70fae */ /* 0x0007e2000e901d48 */
[--C-:B------:R-:W-:Y:S02]  /*5f60*/  FFMA.FTZ R20, R20, c[0x0][0x2d0], -R186.reuse ;  /* 0x0000b40014147a23 */ /* 0x100fe400000108ba */
[----:B------:R-:W1:Y:S01]  /*5f70*/  MUFU.EX2 R0, R0 ;  /* 0x0000000000007308 */ /* 0x000e620000000800 */
[--C-:B------:R-:W-:Y:S02]  /*5f80*/  FFMA.FTZ R21, R21, c[0x0][0x2d0], -R186.reuse ;  /* 0x0000b40015157a23 */ /* 0x100fe400000108ba */
[--C-:B------:R-:W-:Y:S02]  /*5f90*/  FFMA.FTZ R25, R25, c[0x0][0x2d0], -R186.reuse ;  /* 0x0000b40019197a23 */ /* 0x100fe400000108ba */
[----:B------:R-:W-:Y:S02]  /*5fa0*/  FFMA.FTZ R28, R28, c[0x0][0x2d0], -R186 ;  /* 0x0000b4001c1c7a23 */ /* 0x000fe400000108ba */
[C---:B--2---:R-:W-:Y:S02]  /*5fb0*/  FMUL.FTZ R36, R2.reuse, R36 ;  /* 0x0000002402247220 */ /* 0x044fe40000410000 */
[C---:B------:R-:W-:Y:S02]  /*5fc0*/  FMUL.FTZ R37, R2.reuse, R37 ;  /* 0x0000002502257220 */ /* 0x040fe40000410000 */
[C---:B------:R-:W-:Y:S02]  /*5fd0*/  FMUL.FTZ R40, R2.reuse, R40 ;  /* 0x0000002802287220 */ /* 0x040fe40000410000 */
[C---:B------:R-:W-:Y:S02]  /*5fe0*/  FMUL.FTZ R41, R2.reuse, R41 ;  /* 0x0000002902297220 */ /* 0x040fe40000410000 */
[----:B------:R-:W-:Y:S02]  /*5ff0*/  FMUL.FTZ R44, R2, R44 ;  /* 0x0000002c022c7220 */ /* 0x000fe40000410000 */
[C---:B-1----:R-:W-:Y:S02]  /*6000*/  FMUL.FTZ R38, R0.reuse, R38 ;  /* 0x0000002600267220 */ /* 0x042fe40000410000 */
[C---:B------:R-:W-:Y:S02]  /*6010*/  FMUL.FTZ R39, R0.reuse, R39 ;  /* 0x0000002700277220 */ /* 0x040fe40000410000 */
[C---:B------:R-:W-:Y:S02]  /*6020*/  FMUL.FTZ R42, R0.reuse, R42 ;  /* 0x0000002a002a7220 */ /* 0x040fe40000410000 */
[----:B------:R-:W-:Y:S02]  /*6030*/  FMUL.FTZ R43, R0, R43 ;  /* 0x0000002b002b7220 */ /* 0x000fe40000410000 */
[----:B------:R-:W-:Y:S02]  /*6040*/  FMUL.FTZ R45, R2, R45 ;  /* 0x0000002d022d7220 */ /* 0x000fe40000410000 */
[C---:B------:R-:W-:Y:S02]  /*6050*/  FMUL.FTZ R46, R0.reuse, R46 ;  /* 0x0000002e002e7220 */ /* 0x040fe40000410000 */
        /* <DEDUP_REMOVED lines=100> */
[----:B------:R-:W-:Y:S01]  /*66a0*/  FMUL.FTZ R147, R0, R147 ;  /* 0x0000009300937220 */ /* 0x000fe20000410000 */
[C---:B----4-:R-:W-:Y:S04]  /*66b0*/  @P0 IADD3 R154, P2, R177.reuse, R166, RZ ;  /* 0x000000a6b19a0210 */ /* 0x050fe80007f5e0ff */
[----:B------:R-:W-:Y:S02]  /*66c0*/  @P0 LEA R184, P1, R154, c[0x0][0x1c8], 0x1 ;  /* 0x000072009ab80a11 */ /* 0x000fe400078208ff */
[----:B------:R-:W-:Y:S02]  /*66d0*/  @P0 IADD3.X R182, R176, R189, RZ, P2, !PT ;  /* 0x000000bdb0b60210 */ /* 0x000fe400017fe4ff */
[----:B------:R-:W-:Y:S02]  /*66e0*/  @P0 IADD3 R153, P2, R177, R188, RZ ;  /* 0x000000bcb1990210 */ /* 0x000fe40007f5e0ff */
[----:B------:R-:W-:Y:S02]  /*66f0*/  @P0 LEA.HI.X R185, R154, c[0x0][0x1cc], R182, 0x1, P1 ;  /* 0x000073009ab90a11 */ /* 0x000fe400008f0cb6 */
[C---:B------:R-:W-:Y:S02]  /*6700*/  @P0 LEA R182, P1, R153.reuse, c[0x0][0x1c8], 0x1 ;  /* 0x0000720099b60a11 */ /* 0x040fe400078208ff */
[----:B------:R-:W-:Y:S01]  /*6710*/  @P0 IADD3.X R154, R176, R187, RZ, P2, !PT ;  /* 0x000000bbb09a0210 */ /* 0x000fe200017fe4ff */
[----:B------:R1:W-:Y:S03]  /*6720*/  @P0 LDGSTS.E.BYPASS.LTC128B.128 [R167+0x14100], [R184.64], !P4 ;  /* 0x14100000b8a70fae */ /* 0x0003e6000e101d48 */
[----:B------:R-:W-:Y:S01]  /*6730*/  @P0 LEA.HI.X R183, R153, c[0x0][0x1cc], R154, 0x1, P1 ;  /* 0x0000730099b70a11 */ /* 0x000fe200008f0c9a */
[----:B------:R-:W-:Y:S01]  /*6740*/  FFMA.FTZ R153, R8, c[0x0][0x2d0], -R186 ;  /* 0x0000b40008997a23 */ /* 0x000fe200000108ba */
[----:B------:R-:W-:Y:S01]  /*6750*/  @P0 IADD3 R177, P1, R191, R177, RZ ;  /* 0x000000b1bfb10210 */ /* 0x000fe20007f3e0ff */
[----:B------:R-:W2:Y:S01]  /*6760*/  LDL R154, [R1+0xc4] ;  /* 0x0000c400019a7983 */ /* 0x000ea20000100800 */
[----:B------:R4:W2:Y:S05]  /*6770*/  MUFU.EX2 R191, R5 ;  /* 0x0000000500bf7308 */ /* 0x0008aa0000000800 */
[----:B------:R3:W-:Y:S05]  /*6780*/  @P0 LDGSTS.E.BYPASS.LTC128B.128 [R167+0x16100], [R182.64], !P3 ;  /* 0x16100000b6a70fae */ /* 0x0007ea000d901d48 */
[----:B-1----:R-:W-:Y:S01]  /*6790*/  MUFU.EX2 R184, R13 ;  /* 0x0000000d00b87308 */ /* 0x002fe20000000800 */
[----:B----4-:R-:W-:Y:S02]  /*67a0*/  @P0 IADD3 R5, P2, R177, R148, RZ ;  /* 0x00000094b1050210 */ /* 0x010fe40007f5e0ff */
[----:B------:R-:W4:Y:S07]  /*67b0*/  LDL.LU.64 R148, [R1+0xe0] ;  /* 0x0000e00001947983 */ /* 0x000f2e0000300a00 */
[----:B---3--:R-:W-:Y:S01]  /*67c0*/  MUFU.EX2 R183, R16 ;  /* 0x0000001000b77308 */ /* 0x008fe20000000800 */
[----:B--2---:R-:W-:Y:S02]  /*67d0*/  @P0 IADD3.X R176, R154, R176, RZ, P1, !PT ;  /* 0x000000b09ab00210 */ /* 0x004fe40000ffe4ff */
[----:B------:R-:W-:Y:S07]  /*67e0*/  @P0 LEA R180, P1, R5, c[0x0][0x1c8], 0x1 ;  /* 0x0000720005b40a11 */ /* 0x000fee00078208ff */
[----:B------:R1:W-:Y:S01]  /*67f0*/  MUFU.EX2 R154, R153 ;  /* 0x00000099009a7308 */ /* 0x0003e20000000800 */
[C---:B------:R-:W-:Y:S02]  /*6800*/  @P0 IADD3.X R8, R176.reuse, R151, RZ, P2, !PT ;  /* 0x00000097b0080210 */ /* 0x040fe400017fe4ff */
[----:B------:R-:W-:Y:S01]  /*6810*/  @P0 IADD3 R4, P2, R177, R165, RZ ;  /* 0x000000a5b1040210 */ /* 0x000fe20007f5e0ff */
[----:B------:R-:W2:Y:S01]  /*6820*/  LDL.LU.64 R150, [R1+0xd8] ;  /* 0x0000d80001967983 */ /* 0x000ea20000300a00 */
[----:B------:R-:W-:Y:S02]  /*6830*/  @P0 LEA.HI.X R181, R5, c[0x0][0x1cc], R8, 0x1, P1 ;  /* 0x0000730005b50a11 */ /* 0x000fe400008f0c08 */
[----:B------:R-:W-:Y:S02]  /*6840*/  @P0 IADD3.X R5, R176, R171, RZ, P2, !PT ;  /* 0x000000abb0050210 */ /* 0x000fe400017fe4ff */
[C---:B------:R-:W-:Y:S01]  /*6850*/  @P0 LEA R178, P1, R4.reuse, c[0x0][0x1c8], 0x1 ;  /* 0x0000720004b20a11 */ /* 0x040fe200078208ff */
[----:B------:R3:W3:Y:S01]  /*6860*/  MUFU.EX2 R171, R9 ;  /* 0x0000000900ab7308 */ /* 0x0006e20000000800 */
[----:B------:R3:W-:Y:S02]  /*6870*/  @P0 LDGSTS.E.BYPASS.LTC128B.128 [R167+0x11100], [R180.64], !P6 ;  /* 0x11100000b4a70fae */ /* 0x0007e4000f101d48 */
[----:B------:R-:W-:Y:S02]  /*6880*/  @P0 LEA.HI.X R179, R4, c[0x0][0x1cc], R5, 0x1, P1 ;  /* 0x0000730004b30a11 */ /* 0x000fe400008f0c05 */
[C---:B------:R-:W-:Y:S02]  /*6890*/  @P0 IADD3 R4, P2, R177.reuse, R166, RZ ;  /* 0x000000a6b1040210 */ /* 0x040fe40007f5e0ff */
[----:B------:R-:W2:Y:S02]  /*68a0*/  LDL.LU R165, [R1+0xd4] ;  /* 0x0000d40001a57983 */ /* 0x000ea40000300800 */
[----:B------:R-:W-:Y:S02]  /*68b0*/  @P0 LEA R8, P1, R4, c[0x0][0x1c8], 0x1 ;  /* 0x0000720004080a11 */ /* 0x000fe400078208ff */
[----:B------:R-:W-:Y:S02]  /*68c0*/  @P0 IADD3.X R5, R176, R189, RZ, P2, !PT ;  /* 0x000000bdb0050210 */ /* 0x000fe400017fe4ff */
[----:B------:R3:W-:Y:S01]  /*68d0*/  @P0 LDGSTS.E.BYPASS.LTC128B.128 [R167+0x13100], [R178.64], !P5 ;  /* 0x13100000b2a70fae */ /* 0x0007e2000e901d48 */
[----:B------:R-:W-:Y:S01]  /*68e0*/  @P0 IADD3 R177, P2, R177, R188, RZ ;  /* 0x000000bcb1b10210 */ /* 0x000fe20007f5e0ff */
[----:B-1----:R-:W-:Y:S02]  /*68f0*/  FMUL.FTZ R153, R3, c[0x0][0x2d0] ;  /* 0x0000b40003997a20 */ /* 0x002fe40000410000 */
[----:B----4-:R-:W-:Y:S01]  /*6900*/  FMUL.FTZ R148, R2, R148 ;  /* 0x0000009402947220 */ /* 0x010fe20000410000 */
[----:B------:R-:W-:Y:S01]  /*6910*/  @P0 IADD3.X R176, R176, R187, RZ, P2, !PT ;  /* 0x000000bbb0b00210 */ /* 0x000fe200017fe4ff */
[--C-:B------:R-:W-:Y:S01]  /*6920*/  FFMA.FTZ R10, R10, c[0x0][0x2d0], -R153.reuse ;  /* 0x0000b4000a0a7a23 */ /* 0x100fe20000010899 */
[----:B------:R-:W4:Y:S01]  /*6930*/  LDL.LU R166, [R1+0xd0] ;  /* 0x0000d00001a67983 */ /* 0x000f220000300800 */
[----:B------:R-:W-:Y:S02]  /*6940*/  FFMA.FTZ R11, R11, c[0x0][0x2d0], -R153 ;  /* 0x0000b4000b0b7a23 */ /* 0x000fe40000010899 */
[----:B------:R1:W-:Y:S01]  /*6950*/  MUFU.EX2 R189, R10 ;  /* 0x0000000a00bd7308 */ /* 0x0003e20000000800 */
[----:B---3--:R-:W-:Y:S01]  /*6960*/  @P0 LEA.HI.X R9, R4, c[0x0][0x1cc], R5, 0x1, P1 ;  /* 0x0000730004090a11 */ /* 0x008fe200008f0c05 */
[--C-:B------:R-:W-:Y:S01]  /*6970*/  FFMA.FTZ R6, R6, c[0x0][0x2d0], -R153.reuse ;  /* 0x0000b40006067a23 */ /* 0x100fe20000010899 */
[----:B------:R-:W-:Y:S01]  /*6980*/  @P0 LEA R4, P1, R177, c[0x0][0x1c8], 0x1 ;  /* 0x00007200b1040a11 */ /* 0x000fe200078208ff */
[--C-:B------:R-:W-:Y:S02]  /*6990*/  FFMA.FTZ R7, R7, c[0x0][0x2d0], -R153.reuse ;  /* 0x0000b40007077a23 */ /* 0x100fe40000010899 */
[----:B------:R3:W-:Y:S01]  /*69a0*/  @P0 LDGSTS.E.BYPASS.LTC128B.128 [R167+0x15100], [R8.64], !P4 ;  /* 0x1510000008a70fae */ /* 0x0007e2000e101d48 */
[----:B------:R-:W-:Y:S01]  /*69b0*/  @P0 LEA.HI.X R5, R177, c[0x0][0x1cc], R176, 0x1, P1 ;  /* 0x00007300b1050a11 */ /* 0x000fe200008f0cb0 */
[--C-:B------:R-:W-:Y:S02]  /*69c0*/  FFMA.FTZ R14, R14, c[0x0][0x2d0], -R153.reuse ;  /* 0x0000b4000e0e7a23 */ /* 0x100fe40000010899 */
[----:B------:R3:W-:Y:S01]  /*69d0*/  MUFU.EX2 R188, R11 ;  /* 0x0000000b00bc7308 */ /* 0x0007e20000000800 */
[--C-:B------:R-:W-:Y:S01]  /*69e0*/  FFMA.FTZ R15, R15, c[0x0][0x2d0], -R153.reuse ;  /* 0x0000b4000f0f7a23 */ /* 0x100fe20000010899 */
[----:B------:R3:W-:Y:S01]  /*69f0*/  @P0 LDGSTS.E.BYPASS.LTC128B.128 [R167+0x17100], [R4.64], !P3 ;  /* 0x1710000004a70fae */ /* 0x0007e2000d901d48 */
[----:B------:R-:W-:Y:S02]  /*6a00*/  FMUL.FTZ R149, R2, R149 ;  /* 0x0000009502957220 */ /* 0x000fe40000410000 */
[--C-:B------:R-:W-:Y:S02]  /*6a10*/  FFMA.FTZ R18, R18, c[0x0][0x2d0], -R153.reuse ;  /* 0x0000b40012127a23 */ /* 0x100fe40000010899 */
[--C-:B------:R-:W-:Y:S01]  /*6a20*/  FFMA.FTZ R19, R19, c[0x0][0x2d0], -R153.reuse ;  /* 0x0000b40013137a23 */ /* 0x100fe20000010899 */
[----:B------:R-:W3:Y:S01]  /*6a30*/  LDSM.16.MT88.4 R176, [R248+0x100] ;  /* 0x00010000f8b0783b */ /* 0x000ee20000004200 */
[--C-:B------:R-:W-:Y:S01]  /*6a40*/  FFMA.FTZ R22, R22, c[0x0][0x2d0], -R153.reuse ;  /* 0x0000b40016167a23 */ /* 0x100fe20000010899 */
[----:B------:R3:W-:Y:S01]  /*6a50*/  MUFU.EX2 R185, R6 ;  /* 0x0000000600b97308 */ /* 0x0007e20000000800 */
[--C-:B------:R-:W-:Y:S02]  /*6a60*/  FFMA.FTZ R23, R23, c[0x0][0x2d0], -R153.reuse ;  /* 0x0000b40017177a23 */ /* 0x100fe40000010899 */
[--C-:B------:R-:W-:Y:S01]  /*6a70*/  FFMA.FTZ R26, R26, c[0x0][0x2d0], -R153.reuse ;  /* 0x0000b4001a1a7a23 */ /* 0x100fe20000010899 */
[----:B------:R-:W0:Y:S01]  /*6a80*/  LDGDEPBAR ;  /* 0x00000000000079af */ /* 0x000e220000000000 */
[----:B-1----:R-:W-:Y:S02]  /*6a90*/  FMUL.FTZ R10, R0, R162 ;  /* 0x000000a2000a7220 */ /* 0x002fe40000410000 */
[--C-:B------:R-:W-:Y:S02]  /*6aa0*/  FFMA.FTZ R27, R27, c[0x0][0x2d0], -R153.reuse ;  /* 0x0000b4001b1b7a23 */ /* 0x100fe40000010899 */
[--C-:B------:R-:W-:Y:S01]  /*6ab0*/  FFMA.FTZ R31, R31, c[0x0][0x2d0], -R153.reuse ;  /* 0x0000b4001f1f7a23 */ /* 0x100fe20000010899 */
[----:B------:R-:W1:Y:S01]  /*6ac0*/  MUFU.EX2 R187, R7 ;  /* 0x0000000700bb7308 */ /* 0x000e620000000800 */
[C---:B---3--:R-:W-:Y:S02]  /*6ad0*/  FMUL.FTZ R8, R2.reuse, R160 ;  /* 0x000000a002087220 */ /* 0x048fe40000410000 */
[----:B------:R-:W-:Y:S02]  /*6ae0*/  FMUL.FTZ R9, R2, R161 ;  /* 0x000000a102097220 */ /* 0x000fe40000410000 */
[----:B------:R-:W-:Y:S02]  /*6af0*/  FMUL.FTZ R11, R0, R163 ;  /* 0x000000a3000b7220 */ /* 0x000fe40000410000 */
[----:B------:R-:W3:Y:S01]  /*6b00*/  LDSM.16.MT88.4 R160, [R249+0x100] ;  /* 0x00010000f9a0783b */ /* 0x000ee20000004200 */
[C---:B------:R-:W-:Y:S01]  /*6b10*/  FMUL.FTZ R4, R2.reuse, R156 ;  /* 0x0000009c02047220 */ /* 0x040fe20000410000 */
[----:B------:R-:W-:Y:S01]  /*6b20*/  F2FP.PACK_AB R156, R191, R190 ;  /* 0x000000bebf9c723e */ /* 0x000fe200000000ff */
[----:B------:R-:W-:Y:S01]  /*6b30*/  FMUL.FTZ R5, R2, R157 ;  /* 0x0000009d02057220 */ /* 0x000fe20000410000 */
[----:B------:R-:W-:Y:S01]  /*6b40*/  MUFU.EX2 R182, R14 ;  /* 0x0000000e00b67308 */ /* 0x000fe20000000800 */
[C---:B------:R-:W-:Y:S01]  /*6b50*/  FMUL.FTZ R6, R0.reuse, R158 ;  /* 0x0000009e00067220 */ /* 0x040fe20000410000 */
[----:B------:R-:W-:Y:S01]  /*6b60*/  F2FP.PACK_AB R158, R171, R154 ;  /* 0x0000009aab9e723e */ /* 0x000fe200000000ff */
[----:B------:R-:W4:Y:S07]  /*6b70*/  LDL.LU R167, [R1+0xcc] ;  /* 0x0000cc0001a77983 */ /* 0x000f2e0000300800 */
[----:B------:R-:W-:Y:S01]  /*6b80*/  MUFU.EX2 R181, R15 ;  /* 0x0000000f00b57308 */ /* 0x000fe20000000800 */
[----:B-1----:R-:W-:Y:S01]  /*6b90*/  F2FP.PACK_AB R157, R187, R185 ;  /* 0x000000b9bb9d723e */ /* 0x002fe200000000ff */
[----:B------:R-:W-:Y:S01]  /*6ba0*/  FMUL.FTZ R7, R0, R159 ;  /* 0x0000009f00077220 */ /* 0x000fe20000410000 */
[----:B------:R-:W-:Y:S07]  /*6bb0*/  F2FP.PACK_AB R159, R188, R189 ;  /* 0x000000bdbc9f723e */ /* 0x000fee00000000ff */
[C---:B------:R-:W-:Y:S01]  /*6bc0*/  HMMA.16816.F32 R4, R156.reuse, R176, R4 ;  /* 0x000000b09c04723c */ /* 0x040fe20000001804 */
[----:B------:R-:W-:Y:S07]  /*6bd0*/  MUFU.EX2 R176, R26 ;  /* 0x0000001a00b07308 */ /* 0x000fee0000000800 */
[C---:B------:R-:W-:Y:S03]  /*6be0*/  HMMA.16816.F32 R8, R156.reuse, R178, R8 ;  /* 0x000000b29c08723c */ /* 0x040fe60000001808 */
[----:B------:R-:W-:Y:S05]  /*6bf0*/  MUFU.EX2 R178, R22 ;  /* 0x0000001600b27308 */ /* 0x000fea0000000800 */
[C---:B---3--:R-:W-:Y:S05]  /*6c00*/  HMMA.16816.F32 R36, R156.reuse, R160, R36 ;  /* 0x000000a09c24723c */ /* 0x048fea0000001824 */
[----:B------:R1:W3:Y:S03]  /*6c10*/  MUFU.EX2 R177, R12 ;  /* 0x0000000c00b17308 */ /* 0x0002e60000000800 */
[C---:B------:R-:W-:Y:S01]  /*6c20*/  HMMA.16816.F32 R40, R156.reuse, R162, R40 ;  /* 0x000000a29c28723c */ /* 0x040fe20000001828 */
[----:B------:R-:W3:Y:S06]  /*6c30*/  LDSM.16.MT88.4 R160, [R252+0x100] ;  /* 0x00010000fca0783b */ /* 0x000eec0000004200 */
[----:B------:R3:W2:Y:S10]  /*6c40*/  MUFU.EX2 R180, R17 ;  /* 0x0000001100b47308 */ /* 0x0006b40000000800 */
[----:B------:R-:W-:Y:S01]  /*6c50*/  MUFU.EX2 R179, R19 ;  /* 0x0000001300b37308 */ /* 0x000fe20000000800 */
[----:B-1----:R-:W-:Y:S01]  /*6c60*/  FMUL.FTZ R12, R2, R164 ;  /* 0x000000a4020c7220 */ /* 0x002fe20000410000 */
[----:B---3--:R-:W-:Y:S08]  /*6c70*/  MOV R164, R177 ;  /* 0x000000b100a47202 */ /* 0x008ff00000000f00 */
[----:B------:R-:W-:Y:S01]  /*6c80*/  MUFU.EX2 R177, R23 ;  /* 0x0000001700b17308 */ /* 0x000fe20000000800 */
[----:B------:R-:W-:Y:S01]  /*6c90*/  F2FP.PACK_AB R17, R181, R182 ;  /* 0x000000b6b511723e */ /* 0x000fe200000000ff */
[C---:B------:R-:W-:Y:S08]  /*6ca0*/  HMMA.16816.F32 R44, R156.reuse, R160, R44 ;  /* 0x000000a09c2c723c */ /* 0x040ff0000000182c */
[C---:B------:R-:W-:Y:S01]  /*6cb0*/  HMMA.16816.F32 R48, R156.reuse, R162, R48 ;  /* 0x000000a29c30723c */ /* 0x040fe20000001830 */
[----:B------:R-:W1:Y:S07]  /*6cc0*/  LDSM.16.MT88.4 R160, [R251+0x100] ;  /* 0x00010000fba0783b */ /* 0x000e6e0000004200 */
[C---:B-1----:R-:W-:Y:S08]  /*6cd0*/  HMMA.16816.F32 R52, R156.reuse, R160, R52 ;  /* 0x000000a09c34723c */ /* 0x042ff00000001834 */
[C---:B------:R-:W-:Y:S01]  /*6ce0*/  HMMA.16816.F32 R56, R156.reuse, R162, R56 ;  /* 0x000000a29c38723c */ /* 0x040fe20000001838 */
[----:B------:R-:W1:Y:S07]  /*6cf0*/  LDSM.16.MT88.4 R160, [R248+0x2100] ;  /* 0x00210000f8a0783b */ /* 0x000e6e0000004200 */
[C---:B-1----:R-:W-:Y:S08]  /*6d00*/  HMMA.16816.F32 R60, R156.reuse, R160, R60 ;  /* 0x000000a09c3c723c */ /* 0x042ff0000000183c */
[C---:B------:R-:W-:Y:S01]  /*6d10*/  HMMA.16816.F32 R64, R156.reuse, R162, R64 ;  /* 0x000000a29c40723c */ /* 0x040fe20000001840 */
[----:B------:R-:W1:Y:S03]  /*6d20*/  LDSM.16.MT88.4 R160, [R249+0x2100] ;  /* 0x00210000f9a0783b */ /* 0x000e660000004200 */
[C---:B--2---:R-:W-:Y:S02]  /*6d30*/  FMUL.FTZ R150, R0.reuse, R150 ;  /* 0x0000009600967220 */ /* 0x044fe40000410000 */
[----:B------:R-:W-:Y:S02]  /*6d40*/  FMUL.FTZ R151, R0, R151 ;  /* 0x0000009700977220 */ /* 0x000fe40000410000 */
[C---:B-1----:R-:W-:Y:S08]  /*6d50*/  HMMA.16816.F32 R68, R156.reuse, R160, R68 ;  /* 0x000000a09c44723c */ /* 0x042ff00000001844 */
[C---:B------:R-:W-:Y:S01]  /*6d60*/  HMMA.16816.F32 R72, R156.reuse, R162, R72 ;  /* 0x000000a29c48723c */ /* 0x040fe20000001848 */
[----:B------:R-:W1:Y:S03]  /*6d70*/  LDSM.16.MT88.4 R160, [R252+0x2100] ;  /* 0x00210000fca0783b */ /* 0x000e660000004200 */
[----:B------:R-:W-:Y:S01]  /*6d80*/  FMUL.FTZ R13, R2, R165 ;  /* 0x000000a5020d7220 */ /* 0x000fe20000410000 */
[----:B------:R-:W-:Y:S01]  /*6d90*/  MOV R165, R184 ;  /* 0x000000b800a57202 */ /* 0x000fe20000000f00 */
[--C-:B------:R-:W-:Y:S02]  /*6da0*/  FFMA.FTZ R184, R32, c[0x0][0x2d0], -R186.reuse ;  /* 0x0000b40020b87a23 */ /* 0x100fe400000108ba */
[--C-:B------:R-:W-:Y:S01]  /*6db0*/  FFMA.FTZ R32, R34, c[0x0][0x2d0], -R153.reuse ;  /* 0x0000b40022207a23 */ /* 0x100fe20000010899 */
[----:B------:R-:W-:Y:S01]  /*6dc0*/  F2FP.PACK_AB R16, R165, R164 ;  /* 0x000000a4a510723e */ /* 0x000fe200000000ff */
[----:B------:R-:W-:Y:S02]  /*6dd0*/  MUFU.EX2 R34, R31 ;  /* 0x0000001f00227308 */ /* 0x000fe40000000800 */
[----:B----4-:R-:W-:Y:S01]  /*6de0*/  FMUL.FTZ R14, R0, R166 ;  /* 0x000000a6000e7220 */ /* 0x010fe20000410000 */
[----:B------:R-:W-:Y:S01]  /*6df0*/  MOV R166, R183 ;  /* 0x000000b700a67202 */ /* 0x000fe20000000f00 */
[--C-:B------:R-:W-:Y:S02]  /*6e00*/  FFMA.FTZ R183, R29, c[0x0][0x2d0], -R186.reuse ;  /* 0x0000b4001db77a23 */ /* 0x100fe400000108ba */
[----:B------:R-:W-:Y:S02]  /*6e10*/  FFMA.FTZ R186, R33, c[0x0][0x2d0], -R186 ;  /* 0x0000b40021ba7a23 */ /* 0x000fe400000108ba */
[--C-:B------:R-:W-:Y:S02]  /*6e20*/  FFMA.FTZ R33, R30, c[0x0][0x2d0], -R153.reuse ;  /* 0x0000b4001e217a23 */ /* 0x100fe40000010899 */
[----:B------:R-:W-:Y:S01]  /*6e30*/  MUFU.EX2 R184, R184 ;  /* 0x000000b800b87308 */ /* 0x000fe20000000800 */
[----:B------:R-:W-:Y:S09]  /*6e40*/  FFMA.FTZ R153, R35, c[0x0][0x2d0], -R153 ;  /* 0x0000b40023997a23 */ /* 0x000ff20000010899 */
[----:B------:R-:W-:Y:S01]  /*6e50*/  MUFU.EX2 R35, R28 ;  /* 0x0000001c00237308 */ /* 0x000fe20000000800 */
[C---:B-1----:R-:W-:Y:S09]  /*6e60*/  HMMA.16816.F32 R76, R156.reuse, R160, R76 ;  /* 0x000000a09c4c723c */ /* 0x042ff2000000184c */
[----:B------:R-:W-:Y:S01]  /*6e70*/  MUFU.EX2 R186, R186 ;  /* 0x000000ba00ba7308 */ /* 0x000fe20000000800 */
[C---:B------:R-:W-:Y:S01]  /*6e80*/  HMMA.16816.F32 R80, R156.reuse, R162, R80 ;  /* 0x000000a29c50723c */ /* 0x040fe20000001850 */
[----:B------:R-:W1:Y:S08]  /*6e90*/  LDSM.16.MT88.4 R160, [R251+0x2100] ;  /* 0x00210000fba0783b */ /* 0x000e700000004200 */
[----:B------:R-:W-:Y:S10]  /*6ea0*/  MUFU.EX2 R153, R153 ;  /* 0x0000009900997308 */ /* 0x000ff40000000800 */
[----:B------:R-:W-:Y:S01]  /*6eb0*/  MUFU.EX2 R183, R183 ;  /* 0x000000b700b77308 */ /* 0x000fe20000000800 */
[----:B------:R-:W-:Y:S01]  /*6ec0*/  FMUL.FTZ R15, R0, R167 ;  /* 0x000000a7000f7220 */ /* 0x000fe20000410000 */
[----:B------:R-:W-:Y:S08]  /*6ed0*/  MOV R167, R180 ;  /* 0x000000b400a77202 */ /* 0x000ff00000000f00 */
[----:B------:R2:W3:Y:S10]  /*6ee0*/  MUFU.EX2 R180, R18 ;  /* 0x0000001200b47308 */ /* 0x0004f40000000800 */
[----:B------:R-:W-:Y:S01]  /*6ef0*/  MUFU.EX2 R33, R33 ;  /* 0x0000002100217308 */ /* 0x000fe20000000800 */
[C---:B-1----:R-:W-:Y:S09]  /*6f00*/  HMMA.16816.F32 R84, R156.reuse, R160, R84 ;  /* 0x000000a09c54723c */ /* 0x042ff20000001854 */
[----:B------:R-:W-:Y:S03]  /*6f10*/  MUFU.EX2 R32, R32 ;  /* 0x0000002000207308 */ /* 0x000fe60000000800 */
[----:B--2---:R-:W-:Y:S01]  /*6f20*/  F2FP.PACK_AB R18, R167, R166 ;  /* 0x000000a6a712723e */ /* 0x004fe200000000ff */
[C---:B------:R-:W-:Y:S01]  /*6f30*/  HMMA.16816.F32 R88, R156.reuse, R162, R88 ;  /* 0x000000a29c58723c */ /* 0x040fe20000001858 */
[----:B------:R-:W1:Y:S02]  /*6f40*/  LDSM.16.MT88.4 R160, [R248+0x4100] ;  /* 0x00410000f8a0783b */ /* 0x000e640000004200 */
[----:B---3--:R-:W-:Y:S05]  /*6f50*/  F2FP.PACK_AB R19, R179, R180 ;  /* 0x000000b4b313723e */ /* 0x008fea00000000ff */
        /* <DEDUP_REMOVED lines=21> */
[C---:B-1----:R-:W-:Y:S07]  /*70b0*/  HMMA.16816.F32 R148, R156.reuse, R160, R148 ;  /* 0x000000a09c94723c */ /* 0x042fee0000001894 */
[----:B------:R-:W-:Y:S01]  /*70c0*/  MOV R160, R154 ;  /* 0x0000009a00a07202 */ /* 0x000fe20000000f00 */
[----:B------:R-:W-:Y:S01]  /*70d0*/  HMMA.16816.F32 R12, R156, R162, R12 ;  /* 0x000000a29c0c723c */ /* 0x000fe2000000180c */
[----:B------:R-:W1:Y:S01]  /*70e0*/  LDSM.16.MT88.4 R156, [R248+0x900] ;  /* 0x00090000f89c783b */ /* 0x000e620000004200 */
[----:B------:R-:W2:Y:S02]  /*70f0*/  MUFU.EX2 R154, R24 ;  /* 0x00000018009a7308 */ /* 0x000ea40000000800 */
[----:B------:R-:W-:Y:S03]  /*7100*/  MOV R161, R191 ;  /* 0x000000bf00a17202 */ /* 0x000fe60000000f00 */
[----:B------:R-:W-:Y:S05]  /*7110*/  MOV R163, R190 ;  /* 0x000000be00a37202 */ /* 0x000fea0000000f00 */
[----:B------:R-:W-:Y:S10]  /*7120*/  MUFU.EX2 R191, R20 ;  /* 0x0000001400bf7308 */ /* 0x000ff40000000800 */
[----:B------:R3:W-:Y:S10]  /*7130*/  MUFU.EX2 R190, R21 ;  /* 0x0000001500be7308 */ /* 0x0007f40000000800 */
[----:B------:R-:W4:Y:S01]  /*7140*/  MUFU.EX2 R162, R25 ;  /* 0x0000001900a27308 */ /* 0x000f220000000800 */
[C---:B-1----:R-:W-:Y:S01]  /*7150*/  HMMA.16816.F32 R4, R16.reuse, R156, R4 ;  /* 0x0000009c1004723c */ /* 0x042fe20000001804 */
[----:B---3--:R-:W-:Y:S07]  /*7160*/  LDSM.16.MT88.4 R20, [R248+0x1100] ;  /* 0x00110000f814783b */ /* 0x008fee0000004200 */
        /* <DEDUP_REMOVED lines=45> */
[----:B--2---:R-:W-:Y:S01]  /*7440*/  MOV R157, R154 ;  /* 0x0000009a009d7202 */ /* 0x004fe20000000f00 */
[----:B------:R-:W-:Y:S01]  /*7450*/  HMMA.16816.F32 R12, R16, R158, R12 ;  /* 0x0000009e100c723c */ /* 0x000fe2000000180c */
[----:B------:R1:W2:Y:S03]  /*7460*/  MUFU.EX2 R154, R27 ;  /* 0x0000001b009a7308 */ /* 0x0002a60000000800 */
[----:B----4-:R-:W-:Y:S02]  /*7470*/  MOV R156, R162 ;  /* 0x000000a2009c7202 */ /* 0x010fe40000000f00 */
[----:B------:R-:W3:Y:S01]  /*7480*/  LDL.LU R162, [R1+0x4c] ;  /* 0x00004c0001a27983 */ /* 0x000ee20000300800 */
[----:B------:R-:W-:Y:S02]  /*7490*/  F2FP.PACK_AB R16, R190, R191 ;  /* 0x000000bfbe10723e */ /* 0x000fe400000000ff */
[----:B------:R-:W-:Y:S03]  /*74a0*/  F2FP.PACK_AB R18, R156, R157 ;  /* 0x0000009d9c12723e */ /* 0x000fe600000000ff */
[----:B------:R-:W-:Y:S01]  /*74b0*/  F2FP.PACK_AB R17, R177, R178 ;  /* 0x000000b2b111723e */ /* 0x000fe200000000ff */
[----:B------:R-:W4:Y:S01]  /*74c0*/  LDL.LU R29, [R1+0x50] ;  /* 0x00005000011d7983 */ /* 0x000f220000300800 */
[----:B------:R-:W-:Y:S05]  /*74d0*/  MOV R159, R160 ;  /* 0x000000a0009f7202 */ /* 0x000fea0000000f00 */
[----:B-1----:R-:W1:Y:S01]  /*74e0*/  LDSM.16.MT88.4 R24, [R249+0x1100] ;  /* 0x00110000f918783b */ /* 0x002e620000004200 */
[----:B--2---:R-:W-:Y:S07]  /*74f0*/  F2FP.PACK_AB R19, R154, R176 ;  /* 0x000000b09a13723e */ /* 0x004fee00000000ff */
[C---:B------:R-:W-:Y:S08]  /*7500*/  HMMA.16816.F32 R4, R16.reuse, R20, R4 ;  /* 0x000000141004723c */ /* 0x040ff00000001804 */
[C---:B------:R-:W-:Y:S01]  /*7510*/  HMMA.16816.F32 R8, R16.reuse, R22, R8 ;  /* 0x000000161008723c */ /* 0x040fe20000001808 */
[----:B------:R-:W2:Y:S07]  /*7520*/  LDSM.16.MT88.4 R20, [R252+0x1100] ;  /* 0x00110000fc14783b */ /* 0x000eae0000004200 */
[C---:B-1----:R-:W-:Y:S08]  /*7530*/  HMMA.16816.F32 R36, R16.reuse, R24, R36 ;  /* 0x000000181024723c */ /* 0x042ff00000001824 */
[C---:B------:R-:W-:Y:S01]  /*7540*/  HMMA.16816.F32 R40, R16.reuse, R26, R40 ;  /* 0x0000001a1028723c */ /* 0x040fe20000001828 */
[----:B------:R-:W1:Y:S07]  /*7550*/  LDSM.16.MT88.4 R24, [R251+0x1100] ;  /* 0x00110000fb18783b */ /* 0x000e6e0000004200 */
[C---:B--2---:R-:W-:Y:S08]  /*7560*/  HMMA.16816.F32 R44, R16.reuse, R20, R44 ;  /* 0x00000014102c723c */ /* 0x044ff0000000182c */
        /* <DEDUP_REMOVED lines=25> */
[----:B------:R-:W2:Y:S03]  /*7700*/  LDSM.16.MT88.4 R20, [R248+0x7100] ;  /* 0x00710000f814783b */ /* 0x000ea60000004200 */
[----:B---3--:R-:W-:Y:S04]  /*7710*/  FFMA.FTZ R2, R2, R162, R163 ;  /* 0x000000a202027223 */ /* 0x008fe800000100a3 */
[C---:B-1----:R-:W-:Y:S04]  /*7720*/  HMMA.16816.F32 R116, R16.reuse, R24, R116 ;  /* 0x000000181074723c */ /* 0x042fe80000001874 */
[----:B------:R-:W-:Y:S02]  /*7730*/  FADD.FTZ R2, R161, R2 ;  /* 0x00000002a1027221 */ /* 0x000fe40000010000 */
[----:B------:R-:W-:Y:S01]  /*7740*/  LDSM.16.MT88.4 R160, [R248+0x1900] ;  /* 0x00190000f8a0783b */ /* 0x000fe20000004200 */
[----:B----4-:R-:W-:Y:S01]  /*7750*/  FFMA.FTZ R0, R0, R29, R185 ;  /* 0x0000001d00007223 */ /* 0x010fe200000100b9 */
[----:B------:R-:W-:Y:S01]  /*7760*/  MOV R185, R156 ;  /* 0x0000009c00b97202 */ /* 0x000fe20000000f00 */
[C---:B------:R-:W-:Y:S03]  /*7770*/  HMMA.16816.F32 R120, R16.reuse, R26, R120 ;  /* 0x0000001a1078723c */ /* 0x040fe60000001878 */
[----:B------:R-:W1:Y:S01]  /*7780*/  LDSM.16.MT88.4 R24, [R249+0x7100] ;  /* 0x00710000f918783b */ /* 0x000e620000004200 */
[----:B------:R-:W-:Y:S02]  /*7790*/  FADD.FTZ R2, R159, R2 ;  /* 0x000000029f027221 */ /* 0x000fe40000010000 */
[----:B------:R-:W-:Y:S01]  /*77a0*/  FADD.FTZ R0, R187, R0 ;  /* 0x00000000bb007221 */ /* 0x000fe20000010000 */
[----:B------:R-:W-:Y:S01]  /*77b0*/  MOV R187, R157 ;  /* 0x0000009d00bb7202 */ /* 0x000fe20000000f00 */
[----:B------:R-:W-:Y:S01]  /*77c0*/  FADD.FTZ R2, R171, R2 ;  /* 0x00000002ab027221 */ /* 0x000fe20000010000 */
[C---:B--2---:R-:W-:Y:S01]  /*77d0*/  HMMA.16816.F32 R124, R16.reuse, R20, R124 ;  /* 0x00000014107c723c */ /* 0x044fe2000000187c */
[----:B------:R-:W-:Y:S02]  /*77e0*/  LDSM.16.MT88.4 R28, [R252+0x1900] ;  /* 0x00190000fc1c783b */ /* 0x000fe40000004200 */
[----:B------:R-:W-:Y:S01]  /*77f0*/  FADD.FTZ R0, R189, R0 ;  /* 0x00000000bd007221 */ /* 0x000fe20000010000 */
[----:B------:R-:W-:Y:S02]  /*7800*/  MOV R189, R165 ;  /* 0x000000a500bd7202 */ /* 0x000fe40000000f00 */
[----:B------:R-:W-:Y:S01]  /*7810*/  F2FP.PACK_AB R165, R34, R33 ;  /* 0x0000002122a5723e */ /* 0x000fe200000000ff */
[----:B------:R2:W5:Y:S01]  /*7820*/  LDL.LU R171, [R1+0xc8] ;  /* 0x0000c80001ab7983 */ /* 0x0005620000300800 */
[C---:B------:R-:W-:Y:S04]  /*7830*/  HMMA.16816.F32 R128, R16.reuse, R22, R128 ;  /* 0x000000161080723c */ /* 0x040fe80000001880 */
[----:B------:R-:W-:Y:S01]  /*7840*/  FADD.FTZ R0, R188, R0 ;  /* 0x00000000bc007221 */ /* 0x000fe20000010000 */
[----:B------:R-:W3:Y:S01]  /*7850*/  LDSM.16.MT88.4 R20, [R252+0x7100] ;  /* 0x00710000fc14783b */ /* 0x000ee20000004200 */
[----:B------:R-:W-:Y:S02]  /*7860*/  MOV R188, R164 ;  /* 0x000000a400bc7202 */ /* 0x000fe40000000f00 */
[----:B------:R-:W-:Y:S01]  /*7870*/  F2FP.PACK_AB R164, R183, R35 ;  /* 0x00000023b7a4723e */ /* 0x000fe200000000ff */
[----:B------:R-:W-:Y:S03]  /*7880*/  FADD.FTZ R0, R182, R0 ;  /* 0x00000000b6007221 */ /* 0x000fe60000010000 */
[----:B------:R-:W-:Y:S02]  /*7890*/  FADD.FTZ R2, R188, R2 ;  /* 0x00000002bc027221 */ /* 0x000fe40000010000 */
[----:B------:R-:W-:Y:S02]  /*78a0*/  FADD.FTZ R0, R181, R0 ;  /* 0x00000000b5007221 */ /* 0x000fe40000010000 */
[----:B------:R-:W-:Y:S02]  /*78b0*/  FADD.FTZ R2, R189, R2 ;  /* 0x00000002bd027221 */ /* 0x000fe40000010000 */
[----:B------:R-:W-:Y:S04]  /*78c0*/  FADD.FTZ R0, R180, R0 ;  /* 0x00000000b4007221 */ /* 0x000fe80000010000 */
[----:B------:R-:W-:Y:S01]  /*78d0*/  FADD.FTZ R0, R179, R0 ;  /* 0x00000000b3007221 */ /* 0x000fe20000010000 */
[C---:B-1----:R-:W-:Y:S03]  /*78e0*/  HMMA.16816.F32 R132, R16.reuse, R24, R132 ;  /* 0x000000181084723c */ /* 0x042fe60000001884 */
[----:B------:R-:W-:Y:S04]  /*78f0*/  FADD.FTZ R0, R178, R0 ;  /* 0x00000000b2007221 */ /* 0x000fe80000010000 */
[----:B------:R-:W-:Y:S01]  /*7900*/  FADD.FTZ R0, R177, R0 ;  /* 0x00000000b1007221 */ /* 0x000fe20000010000 */
[C---:B------:R-:W-:Y:S01]  /*7910*/  HMMA.16816.F32 R136, R16.reuse, R26, R136 ;  /* 0x0000001a1088723c */ /* 0x040fe20000001888 */
[----:B------:R-:W1:Y:S03]  /*7920*/  LDSM.16.MT88.4 R24, [R251+0x7100] ;  /* 0x00710000fb18783b */ /* 0x000e660000004200 */
[----:B------:R-:W-:Y:S04]  /*7930*/  FADD.FTZ R0, R176, R0 ;  /* 0x00000000b0007221 */ /* 0x000fe80000010000 */
[C---:B---3--:R-:W-:Y:S08]  /*7940*/  HMMA.16816.F32 R140, R16.reuse, R20, R140 ;  /* 0x00000014108c723c */ /* 0x048ff0000000188c */
[C---:B------:R-:W-:Y:S01]  /*7950*/  HMMA.16816.F32 R144, R16.reuse, R22, R144 ;  /* 0x000000161090723c */ /* 0x040fe20000001890 */
[----:B------:R-:W3:Y:S07]  /*7960*/  LDSM.16.MT88.4 R20, [R249+0x1900] ;  /* 0x00190000f914783b */ /* 0x000eee0000004200 */
[C---:B-1----:R-:W-:Y:S07]  /*7970*/  HMMA.16816.F32 R148, R16.reuse, R24, R148 ;  /* 0x000000181094723c */ /* 0x042fee0000001894 */
[----:B------:R-:W-:Y:S01]  /*7980*/  MOV R25, R167 ;  /* 0x000000a700197202 */ /* 0x000fe20000000f00 */
[----:B------:R-:W-:Y:S01]  /*7990*/  HMMA.16816.F32 R12, R16, R26, R12 ;  /* 0x0000001a100c723c */ /* 0x000fe2000000180c */
[----:B------:R-:W-:Y:S03]  /*79a0*/  LDSM.16.MT88.4 R16, [R249+0x3900] ;  /* 0x00390000f910783b */ /* 0x000fe60000004200 */
[----:B------:R-:W-:Y:S02]  /*79b0*/  F2FP.PACK_AB R167, R153, R32 ;  /* 0x0000002099a7723e */ /* 0x000fe400000000ff */
[----:B------:R-:W-:Y:S02]  /*79c0*/  MOV R24, R166 ;  /* 0x000000a600187202 */ /* 0x000fe40000000f00 */
[----:B------:R-:W-:Y:S04]  /*79d0*/  F2FP.PACK_AB R166, R186, R184 ;  /* 0x000000b8baa6723e */ /* 0x000fe800000000ff */
[----:B------:R-:W-:Y:S03]  /*79e0*/  FADD.FTZ R2, R24, R2 ;  /* 0x0000000218027221 */ /* 0x000fe60000010000 */
[C---:B------:R-:W-:Y:S01]  /*79f0*/  HMMA.16816.F32 R156, R164.reuse, R160, R4 ;  /* 0x000000a0a49c723c */ /* 0x040fe20000001804 */
[----:B------:R-:W1:Y:S04]  /*7a00*/  LDSM.16.MT88.4 R4, [R251+0x1900] ;  /* 0x00190000fb04783b */ /* 0x000e680000004200 */
[----:B------:R-:W-:Y:S03]  /*7a10*/  FADD.FTZ R2, R25, R2 ;  /* 0x0000000219027221 */ /* 0x000fe60000010000 */
[C---:B------:R-:W-:Y:S01]  /*7a20*/  HMMA.16816.F32 R160, R164.reuse, R162, R8 ;  /* 0x000000a2a4a0723c */ /* 0x040fe20000001808 */
[----:B------:R-:W4:Y:S03]  /*7a30*/  LDSM.16.MT88.4 R8, [R248+0x3900] ;  /* 0x00390000f808783b */ /* 0x000f260000004200 */
[----:B------:R-:W-:Y:S04]  /*7a40*/  FADD.FTZ R2, R191, R2 ;  /* 0x00000002bf027221 */ /* 0x000fe80000010000 */
[C---:B---3--:R-:W-:Y:S04]  /*7a50*/  HMMA.16816.F32 R36, R164.reuse, R20, R36 ;  /* 0x00000014a424723c */ /* 0x048fe80000001824 */
[----:B------:R-:W-:Y:S04]  /*7a60*/  FADD.FTZ R2, R190, R2 ;  /* 0x00000002be027221 */ /* 0x000fe80000010000 */
[C---:B------:R-:W-:Y:S01]  /*7a70*/  HMMA.16816.F32 R40, R164.reuse, R22, R40 ;  /* 0x00000016a428723c */ /* 0x040fe20000001828 */
[----:B------:R-:W3:Y:S03]  /*7a80*/  LDSM.16.MT88.4 R20, [R252+0x3900] ;  /* 0x00390000fc14783b */ /* 0x000ee60000004200 */
[----:B------:R-:W-:Y:S04]  /*7a90*/  FADD.FTZ R2, R187, R2 ;  /* 0x00000002bb027221 */ /* 0x000fe80000010000 */
[C---:B------:R-:W-:Y:S04]  /*7aa0*/  HMMA.16816.F32 R44, R164.reuse, R28, R44 ;  /* 0x0000001ca42c723c */ /* 0x040fe8000000182c */
[----:B------:R-:W-:Y:S04]  /*7ab0*/  FADD.FTZ R2, R185, R2 ;  /* 0x00000002b9027221 */ /* 0x000fe80000010000 */
[C---:B------:R-:W-:Y:S08]  /*7ac0*/  HMMA.16816.F32 R48, R164.reuse, R30, R48 ;  /* 0x0000001ea430723c */ /* 0x040ff00000001830 */
[C---:B-1----:R-:W-:Y:S08]  /*7ad0*/  HMMA.16816.F32 R52, R164.reuse, R4, R52 ;  /* 0x00000004a434723c */ /* 0x042ff00000001834 */
[C---:B------:R-:W-:Y:S01]  /*7ae0*/  HMMA.16816.F32 R56, R164.reuse, R6, R56 ;  /* 0x00000006a438723c */ /* 0x040fe20000001838 */
[----:B------:R-:W1:Y:S07]  /*7af0*/  LDSM.16.MT88.4 R4, [R251+0x3900] ;  /* 0x00390000fb04783b */ /* 0x000e6e0000004200 */
[C---:B----4-:R-:W-:Y:S08]  /*7b00*/  HMMA.16816.F32 R60, R164.reuse, R8, R60 ;  /* 0x00000008a43c723c */ /* 0x050ff0000000183c */
[C---:B------:R-:W-:Y:S01]  /*7b10*/  HMMA.16816.F32 R64, R164.reuse, R10, R64 ;  /* 0x0000000aa440723c */ /* 0x040fe20000001840 */
[----:B------:R-:W4:Y:S07]  /*7b20*/  LDSM.16.MT88.4 R8, [R248+0x5900] ;  /* 0x00590000f808783b */ /* 0x000f2e0000004200 */
[C---:B------:R-:W-:Y:S08]  /*7b30*/  HMMA.16816.F32 R68, R164.reuse, R16, R68 ;  /* 0x00000010a444723c */ /* 0x040ff00000001844 */
[C---:B------:R-:W-:Y:S01]  /*7b40*/  HMMA.16816.F32 R72, R164.reuse, R18, R72 ;  /* 0x00000012a448723c */ /* 0x040fe20000001848 */
[----:B------:R-:W2:Y:S07]  /*7b50*/  LDSM.16.MT88.4 R16, [R249+0x5900] ;  /* 0x00590000f910783b */ /* 0x000eae0000004200 */
[C---:B---3--:R-:W-:Y:S08]  /*7b60*/  HMMA.16816.F32 R76, R164.reuse, R20, R76 ;  /* 0x00000014a44c723c */ /* 0x048ff0000000184c */
[C---:B------:R-:W-:Y:S01]  /*7b70*/  HMMA.16816.F32 R80, R164.reuse, R22, R80 ;  /* 0x00000016a450723c */ /* 0x040fe20000001850 */
[----:B------:R-:W3:Y:S07]  /*7b80*/  LDSM.16.MT88.4 R20, [R252+0x5900] ;  /* 0x00590000fc14783b */ /* 0x000eee0000004200 */
[C---:B-1----:R-:W-:Y:S08]  /*7b90*/  HMMA.16816.F32 R84, R164.reuse, R4, R84 ;  /* 0x00000004a454723c */ /* 0x042ff00000001854 */
[C---:B------:R-:W-:Y:S01]  /*7ba0*/  HMMA.16816.F32 R88, R164.reuse, R6, R88 ;  /* 0x00000006a458723c */ /* 0x040fe20000001858 */
[----:B------:R-:W1:Y:S07]  /*7bb0*/  LDSM.16.MT88.4 R4, [R251+0x5900] ;  /* 0x00590000fb04783b */ /* 0x000e6e0000004200 */
[C---:B----4-:R-:W-:Y:S08]  /*7bc0*/  HMMA.16816.F32 R92, R164.reuse, R8, R92 ;  /* 0x00000008a45c723c */ /* 0x050ff0000000185c */
[C---:B------:R-:W-:Y:S01]  /*7bd0*/  HMMA.16816.F32 R96, R164.reuse, R10, R96 ;  /* 0x0000000aa460723c */ /* 0x040fe20000001860 */
[----:B------:R-:W4:Y:S07]  /*7be0*/  LDSM.16.MT88.4 R8, [R248+0x7900] ;  /* 0x00790000f808783b */ /* 0x000f2e0000004200 */
[C---:B--2---:R-:W-:Y:S08]  /*7bf0*/  HMMA.16816.F32 R100, R164.reuse, R16, R100 ;  /* 0x00000010a464723c */ /* 0x044ff00000001864 */
        /* <DEDUP_REMOVED lines=9> */
[C---:B------:R-:W-:Y:S08]  /*7c90*/  HMMA.16816.F32 R128, R164.reuse, R10, R128 ;  /* 0x0000000aa480723c */ /* 0x040ff00000001880 */
[C---:B--2---:R-:W-:Y:S08]  /*7ca0*/  HMMA.16816.F32 R132, R164.reuse, R16, R132 ;  /* 0x00000010a484723c */ /* 0x044ff00000001884 */
[C---:B------:R-:W-:Y:S08]  /*7cb0*/  HMMA.16816.F32 R136, R164.reuse, R18, R136 ;  /* 0x00000012a488723c */ /* 0x040ff00000001888 */
[C---:B---3--:R-:W-:Y:S08]  /*7cc0*/  HMMA.16816.F32 R140, R164.reuse, R20, R140 ;  /* 0x00000014a48c723c */ /* 0x048ff0000000188c */
[C---:B------:R-:W-:Y:S08]  /*7cd0*/  HMMA.16816.F32 R144, R164.reuse, R22, R144 ;  /* 0x00000016a490723c */ /* 0x040ff00000001890 */
[C---:B-1----:R-:W-:Y:S07]  /*7ce0*/  HMMA.16816.F32 R148, R164.reuse, R4, R148 ;  /* 0x00000004a494723c */ /* 0x042fee0000001894 */
[----:B------:R-:W-:Y:S01]  /*7cf0*/  FADD.FTZ R4, R154, R0 ;  /* 0x000000009a047221 */ /* 0x000fe20000010000 */
[----:B------:R-:W-:Y:S01]  /*7d00*/  MOV R154, R3 ;  /* 0x00000003009a7202 */ /* 0x000fe20000000f00 */
[----:B------:R-:W-:Y:S01]  /*7d10*/  FADD.FTZ R0, R35, R2 ;  /* 0x0000000223007221 */ /* 0x000fe20000010000 */
[----:B------:R-:W-:Y:S03]  /*7d20*/  HMMA.16816.F32 R164, R164, R6, R12 ;  /* 0x00000006a4a4723c */ /* 0x000fe6000000180c */
[----:B------:R-:W-:Y:S02]  /*7d30*/  FADD.FTZ R0, R183, R0 ;  /* 0x00000000b7007221 */ /* 0x000fe40000010000 */
[----:B------:R-:W-:Y:S02]  /*7d40*/  FADD.FTZ R4, R33, R4 ;  /* 0x0000000421047221 */ /* 0x000fe40000010000 */
[----:B------:R-:W-:Y:S02]  /*7d50*/  FADD.FTZ R2, R184, R0 ;  /* 0x00000000b8027221 */ /* 0x000fe40000010000 */
[----:B------:R-:W-:Y:S03]  /*7d60*/  FADD.FTZ R4, R34, R4 ;  /* 0x0000000422047221 */ /* 0x000fe60000010000 */
[----:B------:R-:W-:Y:S02]  /*7d70*/  FADD.FTZ R2, R186, R2 ;  /* 0x00000002ba027221 */ /* 0x000fe40000010000 */
[----:B------:R-:W-:Y:S03]  /*7d80*/  FADD.FTZ R0, R32, R4 ;  /* 0x0000000420007221 */ /* 0x000fe60000010000 */
[----:B------:R1:W-:Y:S01]  /*7d90*/  STL [R1+0x4c], R2 ;  /* 0x00004c0201007387 */ /* 0x0003e20000100800 */
[----:B------:R-:W-:Y:S01]  /*7da0*/  FADD.FTZ R0, R153, R0 ;  /* 0x0000000099007221 */ /* 0x000fe20000010000 */
[----:B------:R-:W-:Y:S04]  /*7db0*/  MOV R153, R152 ;  /* 0x0000009800997202 */ /* 0x000fe80000000f00 */
[----:B------:R1:W-:Y:S01]  /*7dc0*/  STL [R1+0x50], R0 ;  /* 0x0000500001007387 */ /* 0x0003e20000100800 */
[----:B------:R-:W-:-:S05]  /*7dd0*/  @P0 BRA `(.L_x_3) ;  /* 0xffffca7000000947 */ /* 0x000fca000383ffff */
.L_x_2:
[----:B-1----:R-:W2:Y:S04]  /*7de0*/  LDL.LU R0, [R1+0x4c] ;  /* 0x00004c0001007983 */ /* 0x002ea80000300800 */
[----:B------:R-:W1:Y:S01]  /*7df0*/  S2R R8, SR_TID.X ;  /* 0x0000000000087919 */ /* 0x000e620000002100 */
[----:B------:R-:W-:Y:S01]  /*7e00*/  MOV R182, c[0x0][0x4e8] ;  /* 0x00013a0000b67a02 */ /* 0x000fe20000000f00 */
[----:B------:R-:W3:Y:S01]  /*7e10*/  S2UR UR7, SR_CTAID.Y ;  /* 0x00000000000779c3 */ /* 0x000ee20000002600 */
[----:B------:R-:W-:Y:S01]  /*7e20*/  ULDC.64 UR4, c[0x0][0x490] ;  /* 0x0001240000047ab9 */ /* 0x000fe20000000a00 */
[----:B------:R-:W4:Y:S04]  /*7e30*/  LDL.LU R2, [R1+0x50] ;  /* 0x0000500001027983 */ /* 0x000f280000300800 */
[----:B------:R-:W4:Y:S01]  /*7e40*/  LDL.LU R9, [R1+0xbc] ;  /* 0x0000bc0001097983 */ /* 0x000f220000300800 */
[----:B------:R-:W-:-:S03]  /*7e50*/  ISETP.NE.AND P0, PT, R182, 0x1, PT ;  /* 0x00000001b600780c */ /* 0x000fc60003f05270 */
[----:B------:R-:W4:Y:S01]  /*7e60*/  LDL.LU R183, [R1+0xc0] ;  /* 0x0000c00001b77983 */ /* 0x000f220000300800 */
[----:B-1----:R-:W-:-:S04]  /*7e70*/  SHF.R.S32.HI R5, RZ, 0x1f, R8 ;  /* 0x0000001fff057819 */ /* 0x002fc80000011408 */
[CC--:B------:R-:W-:Y:S02]  /*7e80*/  LEA.HI R181, R5.reuse, R8.reuse, RZ, 0x5 ;  /* 0x0000000805b57211 */ /* 0x0c0fe400078f28ff */
[-C--:B------:R-:W-:Y:S02]  /*7e90*/  LEA.HI R5, R5, R8.reuse, RZ, 0x2 ;  /* 0x0000000805057211 */ /* 0x080fe400078f10ff */
[----:B------:R-:W-:Y:S01]  /*7ea0*/  LOP3.LUT R4, R181, 0xffffffe0, RZ, 0xc0, !PT ;  /* 0xffffffe0b5047812 */ /* 0x000fe200078ec0ff */
[----:B---3--:R-:W-:Y:S01]  /*7eb0*/  USHF.R.S32.HI UR6, URZ, 0x1f, UR7 ;  /* 0x0000001f3f067899 */ /* 0x008fe20008011407 */
[----:B------:R-:W-:Y:S01]  /*7ec0*/  LOP3.LUT R14, R5, 0xfffffffc, RZ, 0xc0, !PT ;  /* 0xfffffffc050e7812 */ /* 0x000fe200078ec0ff */
[----:B------:R-:W-:Y:S06]  /*7ed0*/  BAR.SYNC.DEFER_BLOCKING 0x1, 0x100 ;  /* 0x0044000000007b1d */ /* 0x000fec0000010000 */
[----:B--2---:R-:W1:Y:S04]  /*7ee0*/  SHFL.BFLY PT, R11, R0, 0x2, 0x1f ;  /* 0x0c401f00000b7f89 */ /* 0x004e6800000e0000 */
[----:B----4-:R-:W2:Y:S01]  /*7ef0*/  SHFL.BFLY PT, R6, R2, 0x2, 0x1f ;  /* 0x0c401f0002067f89 */ /* 0x010ea200000e0000 */
[----:B------:R-:W-:Y:S01]  /*7f00*/  MOV R153, R9 ;  /* 0x0000000900997202 */ /* 0x000fe20000000f00 */
[----:B------:R-:W-:Y:S01]  /*7f10*/  UIMAD UR10, UR6, UR4, URZ ;  /* 0x00000004060a72a4 */ /* 0x000fe2000f8e023f */
[----:B------:R-:W-:Y:S01]  /*7f20*/  IADD3 R14, -R14, R8, RZ ;  /* 0x000000080e0e7210 */ /* 0x000fe20007ffe1ff */
[----:B-1----:R-:W-:-:S05]  /*7f30*/  FADD.FTZ R11, R11, R0 ;  /* 0x000000000b0b7221 */ /* 0x002fca0000010000 */
[----:B------:R-:W1:Y:S01]  /*7f40*/  SHFL.BFLY PT, R0, R11, 0x1, 0x1f ;  /* 0x0c201f000b007f89 */ /* 0x000e6200000e0000 */
[----:B--2---:R-:W-:-:S05]  /*7f50*/  FADD.FTZ R6, R6, R2 ;  /* 0x0000000206067221 */ /* 0x004fca0000010000 */
[----:B------:R-:W2:Y:S01]  /*7f60*/  SHFL.BFLY PT, R2, R6, 0x1, 0x1f ;  /* 0x0c201f0006027f89 */ /* 0x000ea200000e0000 */
[----:B-1----:R-:W-:Y:S01]  /*7f70*/  FADD.FTZ R11, R11, R0 ;  /* 0x000000000b0b7221 */ /* 0x002fe20000010000 */
[----:B------:R-:W-:-:S04]  /*7f80*/  MOV R0, RZ ;  /* 0x000000ff00007202 */ /* 0x000fc80000000f00 */
[----:B------:R-:W-:Y:S01]  /*7f90*/  FSETP.NE.FTZ.AND P2, PT, R11, RZ, PT ;  /* 0x000000ff0b00720b */ /* 0x000fe20003f55000 */
[----:B--2---:R-:W-:Y:S02]  /*7fa0*/  FADD.FTZ R6, R6, R2 ;  /* 0x0000000206067221 */ /* 0x004fe40000010000 */
[----:B------:R-:W-:-:S03]  /*7fb0*/  @P0 IMAD.HI.U32 R2, R9, c[0x0][0x4ec], RZ ;  /* 0x00013b0009020a27 */ /* 0x000fc600078e00ff */
[----:B------:R-:W-:Y:S02]  /*7fc0*/  FSETP.NE.FTZ.AND P1, PT, R6, RZ, PT ;  /* 0x000000ff0600720b */ /* 0x000fe40003f35000 */
[----:B------:R-:W-:Y:S02]  /*7fd0*/  @P0 SHF.R.U32.HI R153, RZ, c[0x0][0x4f0], R2 ;  /* 0x00013c00ff990a19 */ /* 0x000fe40000011602 */
[----:B------:R-:W-:-:S03]  /*7fe0*/  IADD3 R2, -R4, R8, RZ ;  /* 0x0000000804027210 */ /* 0x000fc60007ffe1ff */
[----:B------:R-:W-:Y:S01]  /*7ff0*/  @P2 MUFU.RCP R0, R11 ;  /* 0x0000000b00002308 */ /* 0x000fe20000001000 */
[----:B------:R-:W-:Y:S02]  /*8000*/  MOV R4, RZ ;  /* 0x000000ff00047202 */ /* 0x000fe40000000f00 */
[----:B------:R-:W-:Y:S01]  /*8010*/  LOP3.LUT P4, RZ, R2, 0x3, RZ, 0xc0, !PT ;  /* 0x0000000302ff7812 */ /* 0x000fe2000788c0ff */
[----:B------:R-:W-:Y:S01]  /*8020*/  UIMAD.WIDE.U32 UR12, UR7, UR4, URZ ;  /* 0x00000004070c72a5 */ /* 0x000fe2000f8e003f */
[----:B------:R-:W-:-:S03]  /*8030*/  IADD3 R7, -R153, RZ, RZ ;  /* 0x000000ff99077210 */ /* 0x000fc60007ffe1ff */
[----:B------:R-:W1:Y:S01]  /*8040*/  @P1 MUFU.RCP R4, R6 ;  /* 0x0000000600041308 */ /* 0x000e620000001000 */
[----:B------:R-:W-:Y:S01]  /*8050*/  SHF.R.S32.HI R2, RZ, 0x2, R5 ;  /* 0x00000002ff027819 */ /* 0x000fe20000011405 */
[----:B------:R-:W-:Y:S01]  /*8060*/  UIMAD UR10, UR7, UR5, UR10 ;  /* 0x00000005070a72a4 */ /* 0x000fe2000f8e020a */
[----:B------:R-:W-:Y:S02]  /*8070*/  IMAD R154, R7, c[0x0][0x4e8], R9 ;  /* 0x00013a00079a7a24 */ /* 0x000fe400078e0209 */
[----:B------:R-:W-:Y:S01]  /*8080*/  ULDC.64 UR4, c[0x0][0x3e8] ;  /* 0x0000fa0000047ab9 */ /* 0x000fe20000000a00 */
[C---:B-1----:R-:W-:Y:S02]  /*8090*/  FMUL.FTZ R23, R4.reuse, R43 ;  /* 0x0000002b04177220 */ /* 0x042fe40000410000 */
[C---:B------:R-:W-:Y:S02]  /*80a0*/  FMUL.FTZ R83, R4.reuse, R83 ;  /* 0x0000005304537220 */ /* 0x040fe40000410000 */
[----:B------:R-:W-:-:S05]  /*80b0*/  FMUL.FTZ R43, R4, R82 ;  /* 0x00000052042b7220 */ /* 0x000fca0000410000 */
[----:B------:R-:W-:Y:S02]  /*80c0*/  F2FP.PACK_AB R43, R83, R43 ;  /* 0x0000002b532b723e */ /* 0x000fe400000000ff */
[----:B------:R-:W2:Y:S01]  /*80d0*/  LDL.LU R83, [R1+0xb4] ;  /* 0x0000b40001537983 */ /* 0x000ea20000300800 */
[C---:B------:R-:W-:Y:S02]  /*80e0*/  FMUL.FTZ R13, R0.reuse, R156 ;  /* 0x0000009c000d7220 */ /* 0x040fe40000410000 */
[C---:B------:R-:W-:Y:S02]  /*80f0*/  FMUL.FTZ R180, R0.reuse, R157 ;  /* 0x0000009d00b47220 */ /* 0x040fe40000410000 */
[C---:B------:R-:W-:Y:S02]  /*8100*/  FMUL.FTZ R156, R0.reuse, R52 ;  /* 0x00000034009c7220 */ /* 0x040fe40000410000 */
[C---:B------:R-:W-:Y:S02]  /*8110*/  FMUL.FTZ R179, R0.reuse, R161 ;  /* 0x000000a100b37220 */ /* 0x040fe40000410000 */
[----:B------:R-:W-:-:S02]  /*8120*/  FMUL.FTZ R17, R0, R160 ;  /* 0x000000a000117220 */ /* 0x000fc40000410000 */
[C---:B------:R-:W-:Y:S02]  /*8130*/  FMUL.FTZ R157, R0.reuse, R48 ;  /* 0x00000030009d7220 */ /* 0x040fe40000410000 */
        /* <DEDUP_REMOVED lines=16> */
[----:B-----5:R-:W-:-:S02]  /*8240*/  FMUL.FTZ R171, R0, R65 ;  /* 0x0000004100ab7220 */ /* 0x020fc40000410000 */
        /* <DEDUP_REMOVED lines=40> */
[----:B------:R-:W-:Y:S01]  /*84d0*/  FMUL.FTZ R164, R0, R164 ;  /* 0x000000a400a47220 */ /* 0x000fe20000410000 */
[----:B------:R-:W-:Y:S01]  /*84e0*/  SHF.R.S32.HI R0, RZ, 0x1f, R5 ;  /* 0x0000001fff007819 */ /* 0x000fe20000011405 */
[C---:B------:R-:W-:Y:S01]  /*84f0*/  FMUL.FTZ R15, R4.reuse, R79 ;  /* 0x0000004f040f7220 */ /* 0x040fe20000410000 */
[----:B------:R-:W1:Y:S01]  /*8500*/  @P1 MUFU.LG2 R6, R6 ;  /* 0x0000000600061308 */ /* 0x000e620000000c00 */
[----:B------:R-:W-:Y:S01]  /*8510*/  FMUL.FTZ R45, R4, R78 ;  /* 0x0000004e042d7220 */ /* 0x000fe20000410000 */
[----:B------:R-:W-:-:S04]  /*8520*/  LEA.HI R0, R0, R2, RZ, 0x3 ;  /* 0x0000000200007211 */ /* 0x000fc800078f18ff */
[----:B------:R-:W-:Y:S02]  /*8530*/  F2FP.PACK_AB R45, R15, R45 ;  /* 0x0000002d0f2d723e */ /* 0x000fe400000000ff */
[----:B------:R-:W-:Y:S01]  /*8540*/  LOP3.LUT R0, R0, 0xfffffff8, RZ, 0xc0, !PT ;  /* 0xfffffff800007812 */ /* 0x000fe200078ec0ff */
[----:B------:R-:W3:Y:S01]  /*8550*/  S2R R15, SR_CTAID.Z ;  /* 0x00000000000f7919 */ /* 0x000ee20000002700 */
[----:B------:R-:W-:Y:S02]  /*8560*/  UIMAD.WIDE.U32 UR14, UR7, UR4, URZ ;  /* 0x00000004070e72a5 */ /* 0x000fe4000f8e003f */
[----:B------:R-:W-:Y:S02]  /*8570*/  IADD3 R10, R2, -R0, RZ ;  /* 0x80000000020a7210 */ /* 0x000fe40007ffe0ff */
[----:B------:R-:W-:Y:S02]  /*8580*/  @P2 MOV R2, 0x3f317218 ;  /* 0x3f31721800022802 */ /* 0x000fe40000000f00 */
[----:B------:R-:W-:-:S02]  /*8590*/  @P1 MOV R0, 0x3f317218 ;  /* 0x3f31721800001802 */ /* 0x000fc40000000f00 */
[----:B------:R-:W-:Y:S01]  /*85a0*/  MOV R9, UR15 ;  /* 0x0000000f00097c02 */ /* 0x000fe20008000f00 */
[----:B------:R-:W-:Y:S01]  /*85b0*/  @P2 FMUL.FTZ R9, R2, c[0x0][0x2d0] ;  /* 0x0000b40002092a20 */ /* 0x000fe20000410000 */
[----:B------:R-:W4:Y:S01]  /*85c0*/  @P2 MUFU.LG2 R11, R11 ;  /* 0x0000000b000b2308 */ /* 0x000f220000000c00 */
[----:B-1----:R-:W-:Y:S02]  /*85d0*/  @P1 FMUL.FTZ R2, R6, 0.69314718246459960938 ;  /* 0x3f31721806021820 */ /* 0x002fe40000410000 */
[----:B------:R-:W-:Y:S01]  /*85e0*/  @P1 FMUL.FTZ R0, R0, c[0x0][0x2d0] ;  /* 0x0000b40000001a20 */ /* 0x000fe20000410000 */
[----:B------:R-:W-:Y:S01]  /*85f0*/  UIMAD UR6, UR6, UR4, URZ ;  /* 0x00000004060672a4 */ /* 0x000fe2000f8e023f */
[----:B------:R-:W-:Y:S01]  /*8600*/  MOV R79, 0xff800000 ;  /* 0xff800000004f7802 */ /* 0x000fe20000000f00 */
[----:B------:R-:W-:Y:S02]  /*8610*/  FMUL.FTZ R21, R4, R39 ;  /* 0x0000002704157220 */ /* 0x000fe40000410000 */
[----:B------:R-:W-:Y:S01]  /*8620*/  @P1 FFMA.FTZ R79, R0, R3, R2 ;  /* 0x00000003004f1223 */ /* 0x000fe20000010002 */
[----:B------:R-:W-:Y:S01]  /*8630*/  SHF.R.S32.HI R0, RZ, 0x5, R181 ;  /* 0x00000005ff007819 */ /* 0x000fe200000114b5 */
[----:B------:R-:W-:-:S02]  /*8640*/  FMUL.FTZ R25, R4, R47 ;  /* 0x0000002f04197220 */ /* 0x000fc40000410000 */
[C---:B------:R-:W-:Y:S02]  /*8650*/  FMUL.FTZ R36, R4.reuse, R51 ;  /* 0x0000003304247220 */ /* 0x040fe40000410000 */
[C---:B------:R-:W-:Y:S02]  /*8660*/  FMUL.FTZ R34, R4.reuse, R55 ;  /* 0x0000003704227220 */ /* 0x040fe40000410000 */
[C---:B------:R-:W-:Y:S02]  /*8670*/  FMUL.FTZ R32, R4.reuse, R63 ;  /* 0x0000003f04207220 */ /* 0x040fe40000410000 */
[C---:B------:R-:W-:Y:S02]  /*8680*/  FMUL.FTZ R30, R4.reuse, R67 ;  /* 0x00000043041e7220 */ /* 0x040fe40000410000 */
[C---:B------:R-:W-:Y:S02]  /*8690*/  FMUL.FTZ R28, R4.reuse, R71 ;  /* 0x00000047041c7220 */ /* 0x040fe40000410000 */
[C---:B------:R-:W-:Y:S01]  /*86a0*/  FMUL.FTZ R16, R4.reuse, R75 ;  /* 0x0000004b04107220 */ /* 0x040fe20000410000 */
[----:B------:R-:W-:Y:S01]  /*86b0*/  UIMAD UR5, UR7, UR5, UR6 ;  /* 0x00000005070572a4 */ /* 0x000fe2000f8e0206 */
        /* <DEDUP_REMOVED lines=50> */
[----:B------:R-:W-:Y:S01]  /*89e0*/  FMUL.FTZ R166, R4, R166 ;  /* 0x000000a604a67220 */ /* 0x000fe20000410000 */
[----:B------:R-:W-:Y:S02]  /*89f0*/  MOV R4, UR12 ;  /* 0x0000000c00047c02 */ /* 0x000fe40008000f00 */
[----:B------:R-:W-:Y:S02]  /*8a00*/  MOV R8, UR14 ;  /* 0x0000000e00087c02 */ /* 0x000fe40008000f00 */
[----:B------:R-:W-:Y:S01]  /*8a10*/  SHF.R.S32.HI R3, RZ, 0x1f, R0 ;  /* 0x0000001fff037819 */ /* 0x000fe20000011400 */
[----:B------:R-:W-:Y:S01]  /*8a20*/  UIADD3 UR5, UR15, UR5, URZ ;  /* 0x000000050f057290 */ /* 0x000fe2000fffe03f */
[----:B------:R-:W-:Y:S01]  /*8a30*/  MOV R6, R4 ;  /* 0x0000000400067202 */ /* 0x000fe20000000f00 */
[----:B------:R-:W1:Y:S01]  /*8a40*/  S2R R82, SR_CTAID.X ;  /* 0x0000000000527919 */ /* 0x000e620000002500 */
[----:B------:R-:W-:-:S02]  /*8a50*/  MOV R4, R8 ;  /* 0x0000000800047202 */ /* 0x000fc40000000f00 */
[----:B------:R-:W-:Y:S02]  /*8a60*/  LEA.HI R3, R3, R0, RZ, 0x3 ;  /* 0x0000000003037211 */ /* 0x000fe400078f18ff */
[----:B---3--:R-:W-:Y:S02]  /*8a70*/  SHF.R.S32.HI R8, RZ, 0x1f, R15 ;  /* 0x0000001fff087819 */ /* 0x008fe4000001140f */
[----:B------:R-:W-:Y:S01]  /*8a80*/  LEA.HI R2, R14, R14, RZ, 0x1 ;  /* 0x0000000e0e027211 */ /* 0x000fe200078f08ff */
[----:B----4-:R-:W-:Y:S01]  /*8a90*/  @P2 FMUL.FTZ R11, R11, 0.69314718246459960938 ;  /* 0x3f3172180b0b2820 */ /* 0x010fe20000410000 */
[----:B------:R-:W-:Y:S02]  /*8aa0*/  MOV R5, UR13 ;  /* 0x0000000d00057c02 */ /* 0x000fe40008000f00 */
[----:B------:R-:W-:Y:S02]  /*8ab0*/  MOV R5, UR5 ;  /* 0x0000000500057c02 */ /* 0x000fe40008000f00 */
[----:B------:R-:W-:Y:S01]  /*8ac0*/  F2FP.PACK_AB R44, R81, R44 ;  /* 0x0000002c512c723e */ /* 0x000fe200000000ff */
[----:B------:R-:W-:Y:S01]  /*8ad0*/  IMAD R81, R8, c[0x0][0x3f0], RZ ;  /* 0x0000fc0008517a24 */ /* 0x000fe200078e02ff */
[----:B------:R-:W-:-:S02]  /*8ae0*/  LOP3.LUT R3, R3, 0xffffff8, RZ, 0xc0, !PT ;  /* 0x0ffffff803037812 */ /* 0x000fc400078ec0ff */
[----:B------:R-:W-:Y:S01]  /*8af0*/  LOP3.LUT R2, R2, 0x1ffffffe, RZ, 0xc0, !PT ;  /* 0x1ffffffe02027812 */ /* 0x000fe200078ec0ff */
[----:B------:R-:W-:Y:S01]  /*8b00*/  UIADD3 UR10, UR13, UR10, URZ ;  /* 0x0000000a0d0a7290 */ /* 0x000fe2000fffe03f */
[----:B------:R-:W-:Y:S01]  /*8b10*/  MOV R80, 0xff800000 ;  /* 0xff80000000507802 */ /* 0x000fe20000000f00 */
[----:B------:R-:W-:Y:S01]  /*8b20*/  @P2 FFMA.FTZ R80, R9, R152, R11 ;  /* 0x0000009809502223 */ /* 0x000fe2000001000b */
[----:B------:R-:W-:Y:S02]  /*8b30*/  F2FP.PACK_AB R47, R16, R47 ;  /* 0x0000002f102f723e */ /* 0x000fe400000000ff */
[C---:B------:R-:W-:Y:S02]  /*8b40*/  IADD3 R9, R0.reuse, -R3, RZ ;  /* 0x8000000300097210 */ /* 0x040fe40007ffe0ff */
[----:B------:R-:W-:Y:S01]  /*8b50*/  LEA R16, R0, R14, 0x9 ;  /* 0x0000000e00107211 */ /* 0x000fe200078e48ff */
[C---:B------:R-:W-:Y:S01]  /*8b60*/  IMAD R0, R15.reuse, c[0x0][0x3f4], R81 ;  /* 0x0000fd000f007a24 */ /* 0x040fe200078e0251 */
[----:B------:R-:W-:Y:S01]  /*8b70*/  IADD3 R11, R14, -R2, RZ ;  /* 0x800000020e0b7210 */ /* 0x000fe20007ffe0ff */
[----:B------:R-:W-:Y:S01]  /*8b80*/  IMAD.WIDE.U32 R2, R15, c[0x0][0x3f0], R4 ;  /* 0x0000fc000f027a25 */ /* 0x000fe200078e0004 */
[----:B------:R-:W-:-:S03]  /*8b90*/  SHF.L.U32 R4, R10, 0x6, RZ ;  /* 0x000000060a047819 */ /* 0x000fc600000006ff */
[----:B------:R-:W-:Y:S01]  /*8ba0*/  IMAD R78, R8, c[0x0][0x498], RZ ;  /* 0x00012600084e7a24 */ /* 0x000fe200078e02ff */
[----:B------:R-:W-:Y:S02]  /*8bb0*/  SHF.R.S32.HI R8, RZ, 0x2, R183 ;  /* 0x00000002ff087819 */ /* 0x000fe400000114b7 */
[----:B------:R-:W-:Y:S02]  /*8bc0*/  MOV R7, UR10 ;  /* 0x0000000a00077c02 */ /* 0x000fe40008000f00 */
[----:B------:R-:W-:Y:S02]  /*8bd0*/  LOP3.LUT R5, R10, 0x1, RZ, 0xc0, !PT ;  /* 0x000000010a057812 */ /* 0x000fe400078ec0ff */
[----:B------:R-:W-:Y:S02]  /*8be0*/  IADD3 R3, R3, R0, RZ ;  /* 0x0000000003037210 */ /* 0x000fe40007ffe0ff */
[----:B------:R-:W-:Y:S01]  /*8bf0*/  LEA R0, R9, R8, 0x4 ;  /* 0x0000000809007211 */ /* 0x000fe200078e20ff */
[C---:B------:R-:W-:Y:S01]  /*8c00*/  IMAD R78, R15.reuse, c[0x0][0x49c], R78 ;  /* 0x000127000f4e7a24 */ /* 0x040fe200078e024e */
[----:B------:R-:W-:Y:S01]  /*8c10*/  LOP3.LUT R4, R4, 0x1c0, RZ, 0xc0, !PT ;  /* 0x000001c004047812 */ /* 0x000fe200078ec0ff */
[----:B------:R-:W-:Y:S01]  /*8c20*/  IMAD.WIDE.U32 R14, R15, c[0x0][0x498], R6 ;  /* 0x000126000f0e7a25 */ /* 0x000fe200078e0006 */
[----:B------:R-:W-:-:S02]  /*8c30*/  R2P PR, R10, 0x6 ;  /* 0x000000060a007804 */ /* 0x000fc40000000000 */
[----:B------:R-:W-:Y:S02]  /*8c40*/  ISETP.NE.U32.AND P3, PT, R5, 0x1, PT ;  /* 0x000000010500780c */ /* 0x000fe40003f65070 */
[----:B------:R-:W-:Y:S02]  /*8c50*/  SHF.R.S32.HI R6, RZ, 0x1f, R153 ;  /* 0x0000001fff067819 */ /* 0x000fe40000011499 */
[----:B------:R-:W-:Y:S02]  /*8c60*/  LEA R5, R11, R0, 0x3 ;  /* 0x000000000b057211 */ /* 0x000fe400078e18ff */
[----:B------:R-:W-:Y:S01]  /*8c70*/  LEA.HI R4, R4, R4, RZ, 0x1d ;  /* 0x0000000404047211 */ /* 0x000fe200078fe8ff */
[----:B------:R-:W-:Y:S01]  /*8c80*/  IMAD R81, R182, c[0x0][0x388], RZ ;  /* 0x0000e200b6517a24 */ /* 0x000fe200078e02ff */
[C---:B-1----:R-:W-:Y:S02]  /*8c90*/  LEA R0, R82.reuse, R0, 0x7 ;  /* 0x0000000052007211 */ /* 0x042fe400078e38ff */
[----:B------:R-:W-:Y:S01]  /*8ca0*/  LEA R10, R82, R5, 0x7 ;  /* 0x00000005520a7211 */ /* 0x000fe200078e38ff */
[----:B------:R-:W-:Y:S01]  /*8cb0*/  IMAD R5, R6, c[0x0][0x3e0], RZ ;  /* 0x0000f80006057a24 */ /* 0x000fe200078e02ff */
[----:B------:R-:W-:-:S02]  /*8cc0*/  LEA R4, R16, R4, 0x1 ;  /* 0x0000000410047211 */ /* 0x000fc400078e08ff */
[C---:B------:R-:W-:Y:S01]  /*8cd0*/  ISETP.GE.OR P5, PT, R0.reuse, R81, P4 ;  /* 0x000000510000720c */ /* 0x040fe200027a6670 */
[C---:B------:R-:W-:Y:S01]  /*8ce0*/  IMAD R6, R153.reuse, c[0x0][0x3e4], R5 ;  /* 0x0000f90099067a24 */ /* 0x040fe200078e0205 */
[----:B------:R-:W-:Y:S02]  /*8cf0*/  IADD3 R7, R0, 0x8, RZ ;  /* 0x0000000800077810 */ /* 0x000fe40007ffe0ff */
[----:B------:R-:W-:Y:S01]  /*8d00*/  SHF.L.U32 R0, R4, 0x1, RZ ;  /* 0x0000000104007819 */ /* 0x000fe200000006ff */
[----:B------:R-:W-:Y:S01]  /*8d10*/  IMAD.WIDE.U32 R4, R153, c[0x0][0x3e0], R2 ;  /* 0x0000f80099047a25 */ /* 0x000fe200078e0002 */
[----:B------:R-:W-:-:S03]  /*8d20*/  F2FP.PACK_AB R13, R180, R13 ;  /* 0x0000000db40d723e */ /* 0x000fc600000000ff */
[----:B------:R-:W-:Y:S01]  /*8d30*/  @P0 IMAD.HI.U32 R8, R10, c[0x0][0x4ec], RZ ;  /* 0x00013b000a080a27 */ /* 0x000fe200078e00ff */
[----:B------:R-:W-:Y:S02]  /*8d40*/  F2FP.PACK_AB R12, R159, R12 ;  /* 0x0000000c9f0c723e */ /* 0x000fe400000000ff */
[----:B------:R-:W-:Y:S02]  /*8d50*/  IADD3 R5, R5, R6, RZ ;  /* 0x0000000605057210 */ /* 0x000fe40007ffe0ff */
[----:B------:R-:W-:Y:S02]  /*8d60*/  ISETP.GE.OR P4, PT, R7, R81, P4 ;  /* 0x000000510700720c */ /* 0x000fe40002786670 */
[----:B------:R-:W-:Y:S02]  /*8d70*/  MOV R3, R10 ;  /* 0x0000000a00037202 */ /* 0x000fe40000000f00 */
[----:B------:R-:W-:Y:S02]  /*8d80*/  SHF.R.S32.HI R7, RZ, 0x1f, R154 ;  /* 0x0000001fff077819 */ /* 0x000fe4000001149a */
[----:B------:R-:W-:Y:S01]  /*8d90*/  @P0 SHF.R.U32.HI R3, RZ, c[0x0][0x4f0], R8 ;  /* 0x00013c00ff030a19 */ /* 0x000fe20000011608 */
[----:B------:R-:W-:Y:S04]  /*8da0*/  STS [R0+0x80], R13 ;  /* 0x0000800d00007388 */ /* 0x000fe80000000800 */
[----:B------:R1:W-:Y:S01]  /*8db0*/  STS [R0+0x480], R12 ;  /* 0x0004800c00007388 */ /* 0x0003e20000000800 */
[----:B------:R-:W-:Y:S01]  /*8dc0*/  IMAD R6, R7, c[0x0][0x3d8], RZ ;  /* 0x0000f60007067a24 */ /* 0x000fe200078e02ff */
[----:B------:R-:W-:-:S02]  /*8dd0*/  IADD3 R9, R0, 0x80, RZ ;  /* 0x0000008000097810 */ /* 0x000fc40007ffe0ff */
[----:B------:R-:W-:Y:S01]  /*8de0*/  MOV R7, 0x20 ;  /* 0x0000002000077802 */ /* 0x000fe20000000f00 */
[----:B------:R-:W-:Y:S01]  /*8df0*/  IMAD R16, R154, c[0x0][0x3dc], R6 ;  /* 0x0000f7009a107a24 */ /* 0x000fe200078e0206 */
[----:B------:R-:W-:Y:S02]  /*8e00*/  SHF.R.S32.HI R6, RZ, 0x1f, R3 ;  /* 0x0000001fff067819 */ /* 0x000fe40000011403 */
[----:B------:R-:W-:Y:S02]  /*8e10*/  IADD3 R8, P0, R3, R14, RZ ;  /* 0x0000000e03087210 */ /* 0x000fe40007f1e0ff */
[----:B------:R-:W-:Y:S02]  /*8e20*/  IADD3 R2, R0, 0x70, RZ ;  /* 0x0000007000027810 */ /* 0x000fe40007ffe0ff */
[----:B------:R-:W-:Y:S02]  /*8e30*/  @P3 IADD3 R2, R9, 0x10, RZ ;  /* 0x0000001009023810 */ /* 0x000fe40007ffe0ff */
[----:B------:R-:W-:Y:S01]  /*8e40*/  IADD3.X R9, R6, R15, R78, P0, !PT ;  /* 0x0000000f06097210 */ /* 0x000fe200007fe44e */
[----:B-1----:R-:W-:Y:S01]  /*8e50*/  IMAD.WIDE.U32 R12, R154, c[0x0][0x3d8], R4 ;  /* 0x0000f6009a0c7a25 */ /* 0x002fe200078e0004 */
[----:B------:R-:W-:Y:S01]  /*8e60*/  IADD3 R4, -R3, RZ, RZ ;  /* 0x000000ff03047210 */ /* 0x000fe20007ffe1ff */
[----:B------:R1:W5:Y:S04]  /*8e70*/  LDL R78, [R1+0xac] ;  /* 0x0000ac00014e7983 */ /* 0x0003680000100800 */
[----:B------:R-:W-:Y:S01]  /*8e80*/  IMAD R4, R4, c[0x0][0x4e8], R10 ;  /* 0x00013a0004047a24 */ /* 0x000fe200078e020a */
[----:B------:R-:W-:-:S02]  /*8e90*/  SEL R5, R7, 0xffffffe0, !P1 ;  /* 0xffffffe007057807 */ /* 0x000fc40004800000 */
[----:B------:R-:W-:Y:S02]  /*8ea0*/  MOV R6, 0x40 ;  /* 0x0000004000067802 */ /* 0x000fe40000000f00 */
[----:B------:R-:W-:Y:S02]  /*8eb0*/  SHF.R.S32.HI R7, RZ, 0x1f, R4 ;  /* 0x0000001fff077819 */ /* 0x000fe40000011404 */
[----:B------:R-:W-:Y:S02]  /*8ec0*/  SEL R6, R6, 0xffffffc0, !P2 ;  /* 0xffffffc006067807 */ /* 0x000fe40005000000 */
[----:B------:R-:W-:Y:S01]  /*8ed0*/  F2FP.PACK_AB R17, R179, R17 ;  /* 0x00000011b311723e */ /* 0x000fe200000000ff */
[----:B------:R-:W-:Y:S01]  /*8ee0*/  IMAD R7, R7, c[0x0][0x488], RZ ;  /* 0x0001220007077a24 */ /* 0x000fe200078e02ff */
[----:B------:R-:W-:Y:S02]  /*8ef0*/  F2FP.PACK_AB R18, R163, R18 ;  /* 0x00000012a312723e */ /* 0x000fe400000000ff */
[----:B------:R-:W-:-:S02]  /*8f00*/  F2FP.PACK_AB R19, R178, R19 ;  /* 0x00000013b213723e */ /* 0x000fc400000000ff */
[----:B------:R-:W-:Y:S02]  /*8f10*/  F2FP.PACK_AB R22, R21, R22 ;  /* 0x000000161516723e */ /* 0x000fe400000000ff */
[----:B------:R-:W-:Y:S01]  /*8f20*/  IADD3 R3, R0, R5, RZ ;  /* 0x0000000500037210 */ /* 0x000fe20007ffe0ff */
[C---:B------:R-:W-:Y:S01]  /*8f30*/  IMAD R10, R4.reuse, c[0x0][0x48c], R7 ;  /* 0x00012300040a7a24 */ /* 0x040fe200078e0207 */
[----:B------:R-:W-:Y:S02]  /*8f40*/  F2FP.PACK_AB R21, R177, R161 ;  /* 0x000000a1b115723e */ /* 0x000fe400000000ff */
[----:B------:R-:W-:Y:S02]  /*8f50*/  F2FP.PACK_AB R20, R23, R20 ;  /* 0x000000141714723e */ /* 0x000fe400000000ff */
[----:B------:R-:W-:Y:S01]  /*8f60*/  IADD3 R14, R5, R2, RZ ;  /* 0x00000002050e7210 */ /* 0x000fe20007ffe0ff */
[----:B------:R-:W-:Y:S01]  /*8f70*/  IMAD.WIDE.U32 R8, R4, c[0x0][0x488], R8 ;  /* 0x0001220004087a25 */ /* 0x000fe200078e0008 */
[----:B------:R-:W-:-:S02]  /*8f80*/  F2FP.PACK_AB R23, R176, R160 ;  /* 0x000000a0b017723e */ /* 0x000fc400000000ff */
[----:B------:R-:W-:Y:S02]  /*8f90*/  F2FP.PACK_AB R24, R25, R24 ;  /* 0x000000181918723e */ /* 0x000fe400000000ff */
[----:B------:R-:W-:Y:S01]  /*8fa0*/  IADD3 R5, R0, R6, RZ ;  /* 0x0000000600057210 */ /* 0x000fe20007ffe0ff */
[----:B------:R-:W-:Y:S01]  /*8fb0*/  STS [R2], R17 ;  /* 0x0000001102007388 */ /* 0x000fe20000000800 */
[----:B------:R-:W-:Y:S02]  /*8fc0*/  F2FP.PACK_AB R25, R175, R157 ;  /* 0x0000009daf19723e */ /* 0x000fe400000000ff */
[----:B------:R-:W-:Y:S01]  /*8fd0*/  F2FP.PACK_AB R26, R36, R26 ;  /* 0x0000001a241a723e */ /* 0x000fe200000000ff */
[----:B------:R-:W-:Y:S01]  /*8fe0*/  STS [R2+0x400], R18 ;  /* 0x0004001202007388 */ /* 0x000fe20000000800 */
[----:B------:R-:W-:Y:S02]  /*8ff0*/  IADD3 R7, R6, R2, RZ ;  /* 0x0000000206077210 */ /* 0x000fe40007ffe0ff */
[----:B------:R-:W-:Y:S01]  /*9000*/  F2FP.PACK_AB R58, R174, R156 ;  /* 0x0000009cae3a723e */ /* 0x000fe200000000ff */
[----:B------:R-:W-:Y:S01]  /*9010*/  STS [R3+0x80], R19 ;  /* 0x0000801303007388 */ /* 0x000fe20000000800 */
[----:B------:R-:W-:-:S02]  /*9020*/  F2FP.PACK_AB R57, R34, R57 ;  /* 0x000000392239723e */ /* 0x000fc400000000ff */
[----:B------:R-:W-:Y:S01]  /*9030*/  IADD3 R4, R6, R3, RZ ;  /* 0x0000000306047210 */ /* 0x000fe20007ffe0ff */
[----:B------:R-:W-:Y:S01]  /*9040*/  STS [R3+0x480], R22 ;  /* 0x0004801603007388 */ /* 0x000fe20000000800 */
[----:B------:R-:W-:Y:S02]  /*9050*/  F2FP.PACK_AB R56, R173, R56 ;  /* 0x00000038ad38723e */ /* 0x000fe400000000ff */
[----:B------:R-:W-:Y:S01]  /*9060*/  F2FP.PACK_AB R55, R59, R55 ;  /* 0x000000373b37723e */ /* 0x000fe200000000ff */
[----:B------:R-:W-:Y:S01]  /*9070*/  STS [R14], R21 ;  /* 0x000000150e007388 */ /* 0x000fe20000000800 */
[----:B------:R-:W-:Y:S02]  /*9080*/  IADD3 R6, R14, R6, RZ ;  /* 0x000000060e067210 */ /* 0x000fe40007ffe0ff */
[----:B------:R-:W-:Y:S01]  /*9090*/  F2FP.PACK_AB R54, R172, R155 ;  /* 0x0000009bac36723e */ /* 0x000fe200000000ff */
[----:B------:R-:W-:Y:S01]  /*90a0*/  STS [R14+0x400], R20 ;  /* 0x000400140e007388 */ /* 0x000fe20000000800 */
[----:B------:R-:W-:-:S02]  /*90b0*/  F2FP.PACK_AB R53, R32, R53 ;  /* 0x000000352035723e */ /* 0x000fc400000000ff */
[----:B------:R-:W-:Y:S01]  /*90c0*/  F2FP.PACK_AB R52, R171, R52 ;  /* 0x00000034ab34723e */ /* 0x000fe200000000ff */
[----:B------:R-:W-:Y:S01]  /*90d0*/  STS [R5+0x80], R23 ;  /* 0x0000801705007388 */ /* 0x000fe20000000800 */
[----:B------:R-:W-:Y:S02]  /*90e0*/  F2FP.PACK_AB R51, R30, R51 ;  /* 0x000000331e33723e */ /* 0x000fe400000000ff */
[----:B------:R-:W-:Y:S01]  /*90f0*/  F2FP.PACK_AB R50, R170, R64 ;  /* 0x00000040aa32723e */ /* 0x000fe200000000ff */
[----:B------:R-:W-:Y:S01]  /*9100*/  STS [R5+0x480], R24 ;  /* 0x0004801805007388 */ /* 0x000fe20000000800 */
[----:B------:R-:W-:Y:S02]  /*9110*/  F2FP.PACK_AB R49, R28, R49 ;  /* 0x000000311c31723e */ /* 0x000fe400000000ff */
[----:B------:R-:W-:Y:S01]  /*9120*/  F2FP.PACK_AB R48, R169, R48 ;  /* 0x00000030a930723e */ /* 0x000fe200000000ff */
[----:B------:R-:W-:Y:S01]  /*9130*/  STS [R7], R25 ;  /* 0x0000001907007388 */ /* 0x000fe20000000800 */
[----:B------:R-:W-:-:S03]  /*9140*/  F2FP.PACK_AB R46, R168, R60 ;  /* 0x0000003ca82e723e */ /* 0x000fc600000000ff */
[----:B------:R-:W-:Y:S01]  /*9150*/  STS [R7+0x400], R26 ;  /* 0x0004001a07007388 */ /* 0x000fe20000000800 */
[----:B------:R-:W-:-:S03]  /*9160*/  F2FP.PACK_AB R42, R85, R84 ;  /* 0x00000054552a723e */ /* 0x000fc600000000ff */
[----:B------:R-:W-:Y:S01]  /*9170*/  STS [R4+0x80], R58 ;  /* 0x0000803a04007388 */ /* 0x000fe20000000800 */
[----:B------:R-:W-:-:S03]  /*9180*/  F2FP.PACK_AB R41, R87, R41 ;  /* 0x000000295729723e */ /* 0x000fc600000000ff */
[----:B------:R-:W-:Y:S01]  /*9190*/  STS [R4+0x480], R57 ;  /* 0x0004803904007388 */ /* 0x000fe20000000800 */
[----:B------:R-:W-:-:S03]  /*91a0*/  F2FP.PACK_AB R40, R89, R40 ;  /* 0x000000285928723e */ /* 0x000fc600000000ff */
        /* <DEDUP_REMOVED lines=24> */
[----:B------:R-:W3:Y:S01]  /*9330*/  LDL R84, [R1+0xb8] ;  /* 0x0000b80001547983 */ /* 0x000ee20000100800 */
[----:B------:R-:W-:-:S03]  /*9340*/  F2FP.PACK_AB R27, R115, R27 ;  /* 0x0000001b731b723e */ /* 0x000fc600000000ff */
[----:B------:R-:W-:Y:S04]  /*9350*/  STS [R7+0x4000], R44 ;  /* 0x0040002c07007388 */ /* 0x000fe80000000800 */
        /* <DEDUP_REMOVED lines=36> */
[----:B------:R4:W-:Y:S04]  /*95a0*/  STS [R4+0x8480], R77 ;  /* 0x0084804d04007388 */ /* 0x0009e80000000800 */
[----:B------:R1:W-:Y:S04]  /*95b0*/  STS [R6+0x8000], R76 ;  /* 0x0080004c06007388 */ /* 0x0003e80000000800 */
[----:B------:R-:W-:Y:S04]  /*95c0*/  STS [R6+0x8400], R75 ;  /* 0x0084004b06007388 */ /* 0x000fe80000000800 */
        /* <DEDUP_REMOVED lines=13> */
[----:B------:R2:W-:Y:S04]  /*96a0*/  STS [R4+0xc480], R61 ;  /* 0x00c4803d04007388 */ /* 0x0005e80000000800 */
[----:B----4-:R4:W5:Y:S04]  /*96b0*/  LDL R77, [R1+0xb0] ;  /* 0x0000b000014d7983 */ /* 0x0109680000100800 */
[----:B-1----:R4:W5:Y:S01]  /*96c0*/  LDL R76, [R1+0xa8] ;  /* 0x0000a800014c7983 */ /* 0x0029620000100800 */
[----:B--2---:R-:W-:-:S03]  /*96d0*/  SHF.L.U32 R4, R83, 0x1, RZ ;  /* 0x0000000153047819 */ /* 0x004fc600000006ff */
[----:B------:R4:W5:Y:S01]  /*96e0*/  LDL.64 R82, [R1+0xa0] ;  /* 0x0000a00001527983 */ /* 0x0009620000100a00 */
[C---:B------:R-:W-:Y:S02]  /*96f0*/  LEA R15, P0, R8.reuse, c[0x0][0x450], 0x2 ;  /* 0x00011400080f7a11 */ /* 0x040fe400078010ff */
[----:B------:R-:W-:Y:S02]  /*9700*/  IADD3 R9, R9, R10, RZ ;  /* 0x0000000a09097210 */ /* 0x000fe40007ffe0ff */
[----:B------:R-:W-:Y:S02]  /*9710*/  F2FP.PACK_AB R60, R165, R164 ;  /* 0x000000a4a53c723e */ /* 0x000fe400000000ff */
[----:B------:R-:W-:Y:S02]  /*9720*/  F2FP.PACK_AB R166, R167, R166 ;  /* 0x000000a6a7a6723e */ /* 0x000fe400000000ff */
[----:B------:R-:W-:Y:S01]  /*9730*/  LEA.HI.X R9, R8, c[0x0][0x454], R9, 0x2, P0 ;  /* 0x0001150008097a11 */ /* 0x000fe200000f1409 */
[----:B------:R-:W-:Y:S04]  /*9740*/  STS [R6+0xc000], R60 ;  /* 0x00c0003c06007388 */ /* 0x000fe80000000800 */
[----:B------:R-:W-:Y:S04]  /*9750*/  STS [R6+0xc400], R166 ;  /* 0x00c400a606007388 */ /* 0x000fe80000000800 */
[----:B------:R-:W-:Y:S04]  /*9760*/  SHFL.IDX PT, R10, R15, RZ, 0x1c1f ;  /* 0x001c1fff0f0a7589 */ /* 0x000fe800000e0000 */
[----:B------:R-:W1:Y:S04]  /*9770*/  SHFL.IDX PT, R11, R9, RZ, 0x1c1f ;  /* 0x001c1fff090b7589 */ /* 0x000e6800000e0000 */
[----:B------:R-:W-:Y:S06]  /*9780*/  BAR.SYNC.DEFER_BLOCKING 0x1, 0x100 ;  /* 0x0044000000007b1d */ /* 0x000fec0000010000 */
[----:B------:R-:W-:Y:S04]  /*9790*/  SHFL.IDX PT, R8, R15, 0x1, 0x1c1f ;  /* 0x003c1f000f087f89 */ /* 0x000fe800000e0000 */
[----:B------:R-:W2:Y:S04]  /*97a0*/  SHFL.IDX PT, R9, R9, 0x1, 0x1c1f ;  /* 0x003c1f0009097f89 */ /* 0x000ea800000e0000 */
[----:B-1----:R1:W-:Y:S04]  /*97b0*/  @!P5 ST.E [R10.64], R80 ;  /* 0x000000500a00d985 */ /* 0x0023e8000c101908 */
[----:B--2---:R4:W-:Y:S04]  /*97c0*/  @!P4 ST.E [R8.64], R79 ;  /* 0x0000004f0800c985 */ /* 0x0049e8000c101908 */
[----:B------:R4:W2:Y:S04]  /*97d0*/  LDS.128 R40, [R4+0x1080] ;  /* 0x0010800004287984 */ /* 0x0008a80000000c00 */
[----:B------:R4:W1:Y:S04]  /*97e0*/  LDS.128 R56, [R4+0x2080] ;  /* 0x0020800004387984 */ /* 0x0008680000000c00 */
[----:B------:R4:W2:Y:S04]  /*97f0*/  LDS.128 R68, [R4+0x3080] ;  /* 0x0030800004447984 */ /* 0x0008a80000000c00 */
        /* <DEDUP_REMOVED lines=8> */
[----:B------:R4:W2:Y:S01]  /*9880*/  LDS.128 R72, [R4+0xf080] ;  /* 0x00f0800004487984 */ /* 0x0008a20000000c00 */
[----:B------:R-:W-:-:S02]  /*9890*/  IADD3 R0, R13, R16, RZ ;  /* 0x000000100d007210 */ /* 0x000fc40007ffe0ff */
[----:B-1----:R-:W-:-:S04]  /*98a0*/  LEA R11, P0, R12, c[0x0][0x380], 0x1 ;  /* 0x0000e0000c0b7a11 */ /* 0x002fc800078008ff */
[----:B------:R-:W-:Y:S01]  /*98b0*/  LEA.HI.X R10, R12, c[0x0][0x384], R0, 0x1, P0 ;  /* 0x0000e1000c0a7a11 */ /* 0x000fe200000f0c00 */
[----:B------:R4:W1:Y:S01]  /*98c0*/  SHFL.IDX PT, R2, R11, RZ, 0x181f ;  /* 0x00181fff0b027589 */ /* 0x00086200000e0000 */
[----:B------:R-:W-:Y:S01]  /*98d0*/  BSSY B0, `(.L_x_4) ;  /* 0x000001d000007945 */ /* 0x000fe20003800000 */
[----:B---3--:R-:W-:Y:S02]  /*98e0*/  ISETP.GE.AND P0, PT, R84, R81, PT ;  /* 0x000000515400720c */ /* 0x008fe40003f06270 */
[----:B------:R4:W3:Y:S11]  /*98f0*/  SHFL.IDX PT, R3, R10, RZ, 0x181f ;  /* 0x00181fff0a037589 */ /* 0x0008f600000e0000 */
[----:B------:R-:W-:Y:S05]  /*9900*/  @P0 BRA `(.L_x_5) ;  /* 0x0000019000000947 */ /* 0x000fea0003800000 */
[----:B-1----:R-:W1:Y:S01]  /*9910*/  LDS.128 R24, [R4+0x80] ;  /* 0x0000800004187984 */ /* 0x002e620000000c00 */
[----:B-----5:R-:W-:-:S02]  /*9920*/  ISETP.GE.AND P2, PT, R78, c[0x0][0x3c8], PT ;  /* 0x0000f2004e007a0c */ /* 0x020fc40003f46270 */
[----:B------:R-:W-:Y:S01]  /*9930*/  ISETP.GE.AND P1, PT, R77, c[0x0][0x3c8], PT ;  /* 0x0000f2004d007a0c */ /* 0x000fe20003f26270 */
[----:B------:R-:W4:Y:S01]  /*9940*/  LDS.128 R20, [R4+0x4080] ;  /* 0x0040800004147984 */ /* 0x000f220000000c00 */
[----:B------:R-:W-:Y:S02]  /*9950*/  ISETP.GE.AND P0, PT, R76, c[0x0][0x3c8], PT ;  /* 0x0000f2004c007a0c */ /* 0x000fe40003f06270 */
[----:B------:R-:W-:Y:S01]  /*9960*/  ISETP.GE.AND P3, PT, R82, c[0x0][0x3c8], PT ;  /* 0x0000f20052007a0c */ /* 0x000fe20003f66270 */
[----:B------:R-:W3:Y:S04]  /*9970*/  LDS.128 R16, [R4+0x8080] ;  /* 0x0080800004107984 */ /* 0x000ee80000000c00 */
[----:B------:R2:W3:Y:S04]  /*9980*/  LDS.128 R12, [R4+0xc080] ;  /* 0x00c08000040c7984 */ /* 0x0004e80000000c00 */
[----:B------:R-:W-:-:S02]  /*9990*/  @!P1 SHF.R.S32.HI R0, RZ, 0x1f, R77 ;  /* 0x0000001fff009819 */ /* 0x000fc4000001144d */
[----:B------:R-:W-:Y:S02]  /*99a0*/  @!P0 SHF.R.S32.HI R5, RZ, 0x1f, R76 ;  /* 0x0000001fff058819 */ /* 0x000fe4000001144c */
[----:B---34-:R-:W-:Y:S01]  /*99b0*/  @!P3 IMAD.WIDE R8, R82, 0x2, R2 ;  /* 0x000000025208b825 */ /* 0x018fe200078e0202 */
[----:B--2---:R-:W-:-:S04]  /*99c0*/  @!P2 SHF.R.S32.HI R4, RZ, 0x1f, R78 ;  /* 0x0000001fff04a819 */ /* 0x004fc8000001144e */
[----:B------:R-:W-:Y:S01]  /*99d0*/  @!P2 LEA.HI R6, R4, R78, RZ, 0x3 ;  /* 0x0000004e0406a211 */ /* 0x000fe200078f18ff */
[----:B-1----:R1:W-:Y:S01]  /*99e0*/  @!P3 ST.E.128 [R8.64], R24 ;  /* 0x000000180800b985 */ /* 0x0023e2000c101d08 */
[----:B------:R-:W-:Y:S02]  /*99f0*/  @!P1 LEA.HI R4, R0, R77, RZ, 0x3 ;  /* 0x0000004d00049211 */ /* 0x000fe400078f18ff */
[----:B------:R-:W-:Y:S02]  /*9a00*/  @!P0 LEA.HI R0, R5, R76, RZ, 0x3 ;  /* 0x0000004c05008211 */ /* 0x000fe400078f18ff */
[----:B------:R-:W-:Y:S02]  /*9a10*/  @!P2 LOP3.LUT R6, R6, 0xfffffff8, RZ, 0xc0, !PT ;  /* 0xfffffff80606a812 */ /* 0x000fe400078ec0ff */
[----:B------:R-:W-:Y:S02]  /*9a20*/  @!P1 LOP3.LUT R4, R4, 0xfffffff8, RZ, 0xc0, !PT ;  /* 0xfffffff804049812 */ /* 0x000fe400078ec0ff */
[----:B------:R-:W-:Y:S01]  /*9a30*/  @!P0 LOP3.LUT R0, R0, 0xfffffff8, RZ, 0xc0, !PT ;  /* 0xfffffff800008812 */ /* 0x000fe200078ec0ff */
[----:B------:R-:W-:-:S04]  /*9a40*/  @!P2 IMAD.WIDE R6, R6, 0x2, R2 ;  /* 0x000000020606a825 */ /* 0x000fc800078e0202 */
[--C-:B------:R-:W-:Y:S01]  /*9a50*/  @!P1 IMAD.WIDE R4, R4, 0x2, R2.reuse ;  /* 0x0000000204049825 */ /* 0x100fe200078e0202 */
[----:B------:R1:W-:Y:S03]  /*9a60*/  @!P2 ST.E.128 [R6.64], R20 ;  /* 0x000000140600a985 */ /* 0x0003e6000c101d08 */
[----:B------:R-:W-:Y:S01]  /*9a70*/  @!P0 IMAD.WIDE R2, R0, 0x2, R2 ;  /* 0x0000000200028825 */ /* 0x000fe200078e0202 */
[----:B------:R1:W-:Y:S04]  /*9a80*/  @!P1 ST.E.128 [R4.64], R16 ;  /* 0x0000001004009985 */ /* 0x0003e8000c101d08 */
[----:B------:R1:W-:Y:S02]  /*9a90*/  @!P0 ST.E.128 [R2.64], R12 ;  /* 0x0000000c02008985 */ /* 0x0003e4000c101d08 */
.L_x_5:
[----:B-1----:R-:W-:Y:S05]  /*9aa0*/  BSYNC B0 ;  /* 0x0000000000007941 */ /* 0x002fea0003800000 */
.L_x_4:
[----:B------:R-:W-:Y:S01]  /*9ab0*/  IADD3 R0, R84, 0x20, RZ ;  /* 0x0000002054007810 */ /* 0x000fe20007ffe0ff */
[----:B---3--:R1:W3:Y:S01]  /*9ac0*/  SHFL.IDX PT, R3, R10, 0x1, 0x181f ;  /* 0x00381f000a037f89 */ /* 0x0082e200000e0000 */
[----:B------:R-:W-:Y:S02]  /*9ad0*/  BSSY B0, `(.L_x_6) ;  /* 0x0000019000007945 */ /* 0x000fe40003800000 */
[----:B------:R-:W-:Y:S01]  /*9ae0*/  ISETP.GE.AND P0, PT, R0, R81, PT ;  /* 0x000000510000720c */ /* 0x000fe20003f06270 */
[----:B------:R1:W4:-:S12]  /*9af0*/  SHFL.IDX PT, R2, R11, 0x1, 0x181f ;  /* 0x00381f000b027f89 */ /* 0x00031800000e0000 */
[----:B------:R-:W-:Y:S05]  /*9b00*/  @P0 BRA `(.L_x_7) ;  /* 0x0000015000000947 */ /* 0x000fea0003800000 */
[----:B-----5:R-:W-:Y:S02]  /*9b10*/  ISETP.GE.AND P2, PT, R78, c[0x0][0x3c8], PT ;  /* 0x0000f2004e007a0c */ /* 0x020fe40003f46270 */
[----:B------:R-:W-:Y:S02]  /*9b20*/  ISETP.GE.AND P1, PT, R77, c[0x0][0x3c8], PT ;  /* 0x0000f2004d007a0c */ /* 0x000fe40003f26270 */
[----:B------:R-:W-:Y:S02]  /*9b30*/  ISETP.GE.AND P0, PT, R76, c[0x0][0x3c8], PT ;  /* 0x0000f2004c007a0c */ /* 0x000fe40003f06270 */
[----:B------:R-:W-:-:S07]  /*9b40*/  ISETP.GE.AND P3, PT, R82, c[0x0][0x3c8], PT ;  /* 0x0000f20052007a0c */ /* 0x000fce0003f66270 */
[----:B----4-:R-:W-:Y:S02]  /*9b50*/  @!P2 SHF.R.S32.HI R4, RZ, 0x1f, R78 ;  /* 0x0000001fff04a819 */ /* 0x010fe4000001144e */
[----:B------:R-:W-:Y:S02]  /*9b60*/  @!P1 SHF.R.S32.HI R0, RZ, 0x1f, R77 ;  /* 0x0000001fff009819 */ /* 0x000fe4000001144d */
[----:B------:R-:W-:Y:S02]  /*9b70*/  @!P0 SHF.R.S32.HI R5, RZ, 0x1f, R76 ;  /* 0x0000001fff058819 */ /* 0x000fe4000001144c */
[----:B------:R-:W-:Y:S01]  /*9b80*/  @!P2 LEA.HI R6, R4, R78, RZ, 0x3 ;  /* 0x0000004e0406a211 */ /* 0x000fe200078f18ff */
[----:B---3--:R-:W-:Y:S01]  /*9b90*/  @!P3 IMAD.WIDE R8, R82, 0x2, R2 ;  /* 0x000000025208b825 */ /* 0x008fe200078e0202 */
[----:B------:R-:W-:Y:S02]  /*9ba0*/  @!P1 LEA.HI R4, R0, R77, RZ, 0x3 ;  /* 0x0000004d00049211 */ /* 0x000fe400078f18ff */
[----:B------:R-:W-:-:S02]  /*9bb0*/  @!P0 LEA.HI R0, R5, R76, RZ, 0x3 ;  /* 0x0000004c05008211 */ /* 0x000fc400078f18ff */
[----:B------:R-:W-:Y:S01]  /*9bc0*/  @!P2 LOP3.LUT R6, R6, 0xfffffff8, RZ, 0xc0, !PT ;  /* 0xfffffff80606a812 */ /* 0x000fe200078ec0ff */
[----:B--2---:R2:W-:Y:S01]  /*9bd0*/  @!P3 ST.E.128 [R8.64], R40 ;  /* 0x000000280800b985 */ /* 0x0045e2000c101d08 */
        /* <DEDUP_REMOVED lines=8> */
.L_x_7:
[----:B------:R-:W-:Y:S05]  /*9c60*/  BSYNC B0 ;  /* 0x0000000000007941 */ /* 0x000fea0003800000 */
.L_x_6:
[----:B------:R-:W-:Y:S01]  /*9c70*/  IADD3 R0, R84, 0x40, RZ ;  /* 0x0000004054007810 */ /* 0x000fe20007ffe0ff */
[----:B--23--:R2:W3:Y:S01]  /*9c80*/  SHFL.IDX PT, R3, R10, 0x2, 0x181f ;  /* 0x00581f000a037f89 */ /* 0x00c4e200000e0000 */
[----:B------:R-:W-:Y:S02]  /*9c90*/  BSSY B0, `(.L_x_8) ;  /* 0x0000019000007945 */ /* 0x000fe40003800000 */
[----:B------:R-:W-:Y:S01]  /*9ca0*/  ISETP.GE.AND P0, PT, R0, R81, PT ;  /* 0x000000510000720c */ /* 0x000fe20003f06270 */
[----:B----4-:R2:W4:-:S12]  /*9cb0*/  SHFL.IDX PT, R2, R11, 0x2, 0x181f ;  /* 0x00581f000b027f89 */ /* 0x01051800000e0000 */
[----:B------:R-:W-:Y:S05]  /*9cc0*/  @P0 BRA `(.L_x_9) ;  /* 0x0000015000000947 */ /* 0x000fea0003800000 */
[----:B-----5:R-:W-:Y:S02]  /*9cd0*/  ISETP.GE.AND P2, PT, R78, c[0x0][0x3c8], PT ;  /* 0x0000f2004e007a0c */ /* 0x020fe40003f46270 */
[----:B------:R-:W-:Y:S02]  /*9ce0*/  ISETP.GE.AND P1, PT, R77, c[0x0][0x3c8], PT ;  /* 0x0000f2004d007a0c */ /* 0x000fe40003f26270 */
[----:B------:R-:W-:Y:S02]  /*9cf0*/  ISETP.GE.AND P0, PT, R76, c[0x0][0x3c8], PT ;  /* 0x0000f2004c007a0c */ /* 0x000fe40003f06270 */
[----:B------:R-:W-:-:S07]  /*9d00*/  ISETP.GE.AND P3, PT, R82, c[0x0][0x3c8], PT ;  /* 0x0000f20052007a0c */ /* 0x000fce0003f66270 */
[----:B------:R-:W-:Y:S02]  /*9d10*/  @!P2 SHF.R.S32.HI R4, RZ, 0x1f, R78 ;  /* 0x0000001fff04a819 */ /* 0x000fe4000001144e */
[----:B------:R-:W-:Y:S02]  /*9d20*/  @!P1 SHF.R.S32.HI R0, RZ, 0x1f, R77 ;  /* 0x0000001fff009819 */ /* 0x000fe4000001144d */
[----:B------:R-:W-:Y:S02]  /*9d30*/  @!P0 SHF.R.S32.HI R5, RZ, 0x1f, R76 ;  /* 0x0000001fff058819 */ /* 0x000fe4000001144c */
[----:B------:R-:W-:Y:S01]  /*9d40*/  @!P2 LEA.HI R6, R4, R78, RZ, 0x3 ;  /* 0x0000004e0406a211 */ /* 0x000fe200078f18ff */
[----:B---34-:R-:W-:Y:S01]  /*9d50*/  @!P3 IMAD.WIDE R8, R82, 0x2, R2 ;  /* 0x000000025208b825 */ /* 0x018fe200078e0202 */
[----:B------:R-:W-:Y:S02]  /*9d60*/  @!P1 LEA.HI R4, R0, R77, RZ, 0x3 ;  /* 0x0000004d00049211 */ /* 0x000fe400078f18ff */
[----:B------:R-:W-:-:S02]  /*9d70*/  @!P0 LEA.HI R0, R5, R76, RZ, 0x3 ;  /* 0x0000004c05008211 */ /* 0x000fc400078f18ff */
[----:B------:R-:W-:Y:S01]  /*9d80*/  @!P2 LOP3.LUT R6, R6, 0xfffffff8, RZ, 0xc0, !PT ;  /* 0xfffffff80606a812 */ /* 0x000fe200078ec0ff */
[----:B------:R3:W-:Y:S01]  /*9d90*/  @!P3 ST.E.128 [R8.64], R56 ;  /* 0x000000380800b985 */ /* 0x0007e2000c101d08 */
        /* <DEDUP_REMOVED lines=8> */
.L_x_9:
[----:B------:R-:W-:Y:S05]  /*9e20*/  BSYNC B0 ;  /* 0x0000000000007941 */ /* 0x000fea0003800000 */
.L_x_8:
[----:B------:R-:W-:Y:S01]  /*9e30*/  IADD3 R0, R84, 0x60, RZ ;  /* 0x0000006054007810 */ /* 0x000fe20007ffe0ff */
[----:B---3--:R3:W1:Y:S03]  /*9e40*/  SHFL.IDX PT, R3, R10, 0x3, 0x181f ;  /* 0x00781f000a037f89 */ /* 0x00866600000e0000 */
[----:B------:R-:W-:Y:S01]  /*9e50*/  ISETP.GE.AND P0, PT, R0, R81, PT ;  /* 0x000000510000720c */ /* 0x000fe20003f06270 */
[----:B----4-:R3:W4:-:S12]  /*9e60*/  SHFL.IDX PT, R2, R11, 0x3, 0x181f ;  /* 0x00781f000b027f89 */ /* 0x01071800000e0000 */
[----:B------:R-:W-:Y:S05]  /*9e70*/  @P0 EXIT ;  /* 0x000000000000094d */ /* 0x000fea0003800000 */
[----:B-----5:R-:W-:Y:S02]  /*9e80*/  ISETP.GE.AND P1, PT, R78, c[0x0][0x3c8], PT ;  /* 0x0000f2004e007a0c */ /* 0x020fe40003f26270 */
[----:B------:R-:W-:Y:S02]  /*9e90*/  ISETP.GE.AND P0, PT, R77, c[0x0][0x3c8], PT ;  /* 0x0000f2004d007a0c */ /* 0x000fe40003f06270 */
[----:B------:R-:W-:-:S09]  /*9ea0*/  ISETP.GE.AND P2, PT, R82, c[0x0][0x3c8], PT ;  /* 0x0000f20052007a0c */ /* 0x000fd20003f46270 */
[----:B------:R-:W-:Y:S02]  /*9eb0*/  @!P1 SHF.R.S32.HI R4, RZ, 0x1f, R78 ;  /* 0x0000001fff049819 */ /* 0x000fe4000001144e */
[----:B------:R-:W-:Y:S02]  /*9ec0*/  @!P0 SHF.R.S32.HI R0, RZ, 0x1f, R77 ;  /* 0x0000001fff008819 */ /* 0x000fe4000001144d */
[----:B------:R-:W-:Y:S01]  /*9ed0*/  @!P1 LEA.HI R4, R4, R78, RZ, 0x3 ;  /* 0x0000004e04049211 */ /* 0x000fe200078f18ff */
[--C-:B-1--4-:R-:W-:Y:S01]  /*9ee0*/  @!P2 IMAD.WIDE R8, R82, 0x2, R2.reuse ;  /* 0x000000025208a825 */ /* 0x112fe200078e0202 */
[----:B------:R-:W-:Y:S02]  /*9ef0*/  @!P0 LEA.HI R0, R0, R77, RZ, 0x3 ;  /* 0x0000004d00008211 */ /* 0x000fe400078f18ff */
[----:B------:R-:W-:Y:S02]  /*9f00*/  @!P1 LOP3.LUT R4, R4, 0xfffffff8, RZ, 0xc0, !PT ;  /* 0xfffffff804049812 */ /* 0x000fe400078ec0ff */
[----:B------:R-:W-:Y:S01]  /*9f10*/  @!P0 LOP3.LUT R0, R0, 0xfffffff8, RZ, 0xc0, !PT ;  /* 0xfffffff800008812 */ /* 0x000fe200078ec0ff */
[----:B------:R1:W-:Y:S02]  /*9f20*/  @!P2 ST.E.128 [R8.64], R68 ;  /* 0x000000440800a985 */ /* 0x0003e4000c101d08 */
[----:B------:R-:W-:-:S04]  /*9f30*/  @!P1 IMAD.WIDE R6, R4, 0x2, R2 ;  /* 0x0000000204069825 */ /* 0x000fc800078e0202 */
[----:B------:R-:W-:Y:S01]  /*9f40*/  @!P0 IMAD.WIDE R4, R0, 0x2, R2 ;  /* 0x0000000200048825 */ /* 0x000fe200078e0202 */
[----:B------:R1:W-:Y:S04]  /*9f50*/  @!P1 ST.E.128 [R6.64], R64 ;  /* 0x0000004006009985 */ /* 0x0003e8000c101d08 */
[----:B------:R1:W-:Y:S01]  /*9f60*/  @!P0 ST.E.128 [R4.64], R60 ;  /* 0x0000003c04008985 */ /* 0x0003e2000c101d08 */
[----:B------:R-:W-:-:S13]  /*9f70*/  ISETP.GE.AND P0, PT, R76, c[0x0][0x3c8], PT ;  /* 0x0000f2004c007a0c */ /* 0x000fda0003f06270 */
[----:B------:R-:W-:Y:S05]  /*9f80*/  @P0 EXIT ;  /* 0x000000000000094d */ /* 0x000fea0003800000 */
[----:B------:R-:W-:-:S04]  /*9f90*/  SHF.R.S32.HI R0, RZ, 0x1f, R76 ;  /* 0x0000001fff007819 */ /* 0x000fc8000001144c */
[----:B------:R-:W-:-:S04]  /*9fa0*/  LEA.HI R0, R0, R76, RZ, 0x3 ;  /* 0x0000004c00007211 */ /* 0x000fc800078f18ff */
[----:B------:R-:W-:-:S05]  /*9fb0*/  LOP3.LUT R0, R0, 0xfffffff8, RZ, 0xc0, !PT ;  /* 0xfffffff800007812 */ /* 0x000fca00078ec0ff */
[----:B------:R-:W-:-:S05]  /*9fc0*/  IMAD.WIDE R2, R0, 0x2, R2 ;  /* 0x0000000200027825 */ /* 0x000fca00078e0202 */
[----:B------:R-:W-:Y:S01]  /*9fd0*/  ST.E.128 [R2.64], R72 ;  /* 0x0000004802007985 */ /* 0x000fe2000c101d08 */
[----:B------:R-:W-:Y:S05]  /*9fe0*/  EXIT ;  /* 0x000000000000794d */ /* 0x000fea0003800000 */
.L_x_10:
[----:B------:R-:W-:-:S00]  /*9ff0*/  BRA `(.L_x_10) ;  /* 0xfffffff000007947 */ /* 0x000fc0000383ffff */
[----:B------:R-:W-:-:S00]  /*a000*/  NOP ;  /* 0x0000000000007918 */ /* 0x000fc00000000000 */
[----:B------:R-:W-:-:S00]  /*a010*/  NOP ;  /* 0x0000000000007918 */ /* 0x000fc00000000000 */
[----:B------:R-:W-:-:S00]  /*a020*/  NOP ;  /* 0x0000000000007918 */ /* 0x000fc00000000000 */
[----:B------:R-:W-:-:S00]  /*a030*/  NOP ;  /* 0x0000000000007918 */ /* 0x000fc00000000000 */
[----:B------:R-:W-:-:S00]  /*a040*/  NOP ;  /* 0x0000000000007918 */ /* 0x000fc00000000000 */
[----:B------:R-:W-:-:S00]  /*a050*/  NOP ;  /* 0x0000000000007918 */ /* 0x000fc00000000000 */
[----:B------:R-:W-:-:S00]  /*a060*/  NOP ;  /* 0x0000000000007918 */ /* 0x000fc00000000000 */
[----:B------:R-:W-:-:S00]  /*a070*/  NOP ;  /* 0x0000000000007918 */ /* 0x000fc00000000000 */
.L_x_1461:


//--------------------- .text._ZN7cutlass13device_kernelIN5flash19enable_sm80_to_sm89INS1_16FlashAttnFwdSm80INS1_25CollectiveMainloopFwdSm80ILi8ELi1ELb1EN4cute5tupleIJNS5_1CILi128EEENS7_ILi64EEENS7_ILi256EEEEEELi256ENS_6half_tEfNS_4arch4Sm80ELb0ELb0ELb0ELb1ELb0ELb0ELb1ELb0EEENS1_21CollectiveEpilogueFwdINS6_IJS8_SA_S9_EEENS6_IJNS7_ILi1EEESI_SI_EEESC_SE_Li256ELb1ELb1ELb0ELb0EEENS1_19SingleTileSchedulerILb1ELb0ELb1ELi128EEEEEEEEEvNT_6ParamsE --------------------------
	.section	.text._ZN7cutlass13device_kernelIN5flash19enable_sm80_to_sm89INS1_16FlashAttnFwdSm80INS1_25CollectiveMainloopFwdSm80ILi8ELi1ELb1EN4cute5tupleIJNS5_1CILi128EEENS7_ILi64EEENS7_ILi256EEEEEELi256ENS_6half_tEfNS_4arch4Sm80ELb0ELb0ELb0ELb1ELb0ELb0ELb1ELb0EEENS1_21CollectiveEpilogueFwdINS6_IJS8_SA_S9_EEENS6_IJNS7_ILi1EEESI_SI_EEESC_SE_Li256ELb1ELb1ELb0ELb0EEENS1_19SingleTileSchedulerILb1ELb0ELb1ELi128EEEEEEEEEvNT_6ParamsE,"ax",@progbits
	.sectioninfo	@"SHI_REGISTERS=255"
	.align	128
.text._ZN7cutlass13device_kernelIN5flash19enable_sm80_to_sm89INS1_16FlashAttnFwdSm80INS1_25CollectiveMainloopFwdSm80ILi8ELi1ELb1EN4cute5tupleIJNS5_1CILi128EEENS7_ILi64EEENS7_ILi256EEEEEELi256ENS_6half_tEfNS_4arch4Sm80ELb0ELb0ELb0ELb1ELb0ELb0ELb1ELb0EEENS1_21CollectiveEpilogueFwdINS6_IJS8_SA_S9_EEENS6_IJNS7_ILi1EEESI_SI_EEESC_SE_Li256ELb1ELb1ELb0ELb0EEENS1_19SingleTileSchedulerILb1ELb0ELb1ELi128EEEEEEEEEvNT_6ParamsE:
        .type           _ZN7cutlass13device_kernelIN5flash19enable_sm80_to_sm89INS1_16FlashAttnFwdSm80INS1_25CollectiveMainloopFwdSm80ILi8ELi1ELb1EN4cute5tupleIJNS5_1CILi128EEENS7_ILi64EEENS7_ILi256EEEEEELi256ENS_6half_tEfNS_4arch4Sm80ELb0ELb0ELb0ELb1ELb0ELb0ELb1ELb0EEENS1_21CollectiveEpilogueFwdINS6_IJS8_SA_S9_EEENS6_IJNS7_ILi1EEESI_SI_EEESC_SE_Li256ELb1ELb1ELb0ELb0EEENS1_19SingleTileSchedulerILb1ELb0ELb1ELi128EEEEEEEEEvNT_6ParamsE,@function
        .size           _ZN7cutlass13device_kernelIN5flash19enable_sm80_to_sm89INS1_16FlashAttnFwdSm80INS1_25CollectiveMainloopFwdSm80ILi8ELi1ELb1EN4cute5tupleIJNS5_1CILi128EEENS7_ILi64EEENS7_ILi256EEEEEELi256ENS_6half_tEfNS_4arch4Sm80ELb0ELb0ELb0ELb1ELb0ELb0ELb1ELb0EEENS1_21CollectiveEpilogueFwdINS6_IJS8_SA_S9_EEENS6_IJNS7_ILi1EEESI_SI_EEESC_SE_Li256ELb1ELb1ELb0ELb0EEENS1_19SingleTileSchedulerILb1ELb0ELb1ELi128EEEEEEEEEvNT_6ParamsE,(.L_x_1462 - _ZN7cutlass13device_kernelIN5flash19enable_sm80_to_sm89INS1_16FlashAttnFwdSm80INS1_25CollectiveMainloopFwdSm80ILi8ELi1ELb1EN4cute5tupleIJNS5_1CILi128EEENS7_ILi64EEENS7_ILi256EEEEEELi256ENS_6half_tEfNS_4arch4Sm80ELb0ELb0ELb0ELb1ELb0ELb0ELb1ELb0EEENS1_21CollectiveEpilogueFwdINS6_IJS8_SA_S9_EEENS6_IJNS7_ILi1EEESI_SI_EEESC_SE_Li256ELb1ELb1ELb0ELb0EEENS1_19SingleTileSchedulerILb1ELb0ELb1ELi128EEEEEEEEEvNT_6ParamsE)
        .other          _ZN7cutlass13device_kernelIN5flash19enable_sm80_to_sm89INS1_16FlashAttnFwdSm80INS1_25CollectiveMainloopFwdSm80ILi8ELi1ELb1EN4cute5tupleIJNS5_1CILi128EEENS7_ILi64EEENS7_ILi256EEEEEELi256ENS_6half_tEfNS_4arch4Sm80ELb0ELb0ELb0ELb1ELb0ELb0ELb1ELb0EEENS1_21CollectiveEpilogueFwdINS6_IJS8_SA_S9_EEENS6_IJNS7_ILi1EEESI_SI_EEESC_SE_Li256ELb1ELb1ELb0ELb0EEENS1_19SingleTileSchedulerILb1ELb0ELb1ELi128EEEEEEEEEvNT_6ParamsE,@"STO_CUDA_ENTRY STV_DEFAULT"
_ZN7cutlass13device_kernelIN5flash19enable_sm80_to_sm89INS1_16FlashAttnFwdSm80INS1_25CollectiveMainloopFwdSm80ILi8ELi1ELb1EN4cute5tupleIJNS5_1CILi128EEENS7_ILi64EEENS7_ILi256EEEEEELi256ENS_6half_tEfNS_4arch4Sm80ELb0ELb0ELb0ELb1ELb0ELb0ELb1ELb0EEENS1_21CollectiveEpilogueFwdINS6_IJS8_SA_S9_EEENS6_IJNS7_ILi1EEESI_SI_EEESC_SE_Li256ELb1ELb1ELb0ELb0EEENS1_19SingleTileSchedulerILb1ELb0ELb1ELi128EEEEEEEEEvNT_6ParamsE:
[----:B------:R-:W-:Y:S02]  /*0000*/  MOV R1, c[0x0][0x28] ;  /* 0x00000a0000017a02 */ /* 0x000fe40000000f00 */
[----:B------:R-:W1:Y:S01]  /*0010*/  S2R R85, SR_TID.X ;  /* 0x0000000000557919 */ /* 0x000e620000002100 */
[----:B------:R-:W-:Y:S01]  /*0020*/  IMAD.MOV.U32 R26, RZ, RZ, 0x4 ;  /* 0x00000004ff1a7424 */ /* 0x000fe200078e00ff */
[----:B------:R-:W-:Y:S01]  /*0030*/  ULDC.64 UR4, c[0x0][0x118] ;  /* 0x0000460000047ab9 */ /* 0x000fe20000000a00 */
[----:B------:R-:W-:Y:S01]  /*0040*/  IADD3 R1, R1, -0xc8, RZ ;  /* 0xffffff3801017810 */ /* 0x000fe20007ffe0ff */
[----:B------:R-:W2:Y:S04]  /*0050*/  S2R R5, SR_CTAID.Z ;  /* 0x0000000000057919 */ /* 0x000ea80000002700 */
[----:B------:R-:W3:Y:S01]  /*0060*/  S2R R48, SR_CTAID.X ;  /* 0x0000000000307919 */ /* 0x000ee20000002500 */
[----:B-1----:R-:W-:Y:S01]  /*0070*/  SHF.R.U32.HI R0, RZ, 0x5, R85 ;  /* 0x00000005ff007819 */ /* 0x002fe20000011655 */
[----:B--2---:R-:W-:-:S05]  /*0080*/  IMAD.WIDE R2, R5, R26, c[0x0][0x568] ;  /* 0x00015a0005027625 */ /* 0x004fca00078e021a */
[----:B------:R-:W1:Y:S02]  /*0090*/  SHFL.IDX PT, R0, R0, RZ, 0x1f ;  /* 0x00001fff00007589 */ /* 0x000e6400000e0000 */
[----:B-1----:R-:W-:-:S13]  /*00a0*/  ISETP.NE.AND P0, PT, R0, RZ, PT ;  /* 0x000000ff0000720c */ /* 0x002fda0003f05270 */
[----:B------:R-:W-:Y:S05]  /*00b0*/  @!P0 BRA `(.L_x_11) ;  /* 0x0000014000008947 */ /* 0x000fea0003800000 */
[----:B---3--:R-:W-:-:S04]  /*00c0*/  ISETP.NE.U32.AND P0, PT, RZ, c[0x0][0x568], PT ;  /* 0x00015a00ff007a0c */ /* 0x008fc80003f05070 */
[----:B------:R-:W-:-:S13]  /*00d0*/  ISETP.NE.AND.EX P0, PT, RZ, c[0x0][0x56c], PT, P0 ;  /* 0x00015b00ff007a0c */ /* 0x000fda0003f05300 */
[----:B------:R-:W-:Y:S05]  /*00e0*/  @!P0 BRA `(.L_x_12) ;  /* 0x0000002000008947 */ /* 0x000fea0003800000 */
[----:B------:R1:W5:Y:S01]  /*00f0*/  LDG.E R0, [R2.64] ;  /* 0x0000000402007981 */ /* 0x000362000c1e1900 */
[----:B------:R-:W-:Y:S05]  /*0100*/  BRA `(.L_x_13) ;  /* 0x0000009000007947 */ /* 0x000fea0003800000 */
.L_x_12:
[----:B------:R-:W-:-:S04]  /*0110*/  ISETP.NE.U32.AND P0, PT, RZ, c[0x0][0x560], PT ;  /* 0x00015800ff007a0c */ /* 0x000fc80003f05070 */
[----:B------:R-:W-:-:S13]  /*0120*/  ISETP.NE.AND.EX P0, PT, RZ, c[0x0][0x564], PT, P0 ;  /* 0x00015900ff007a0c */ /* 0x000fda0003f05300 */
[----:B------:R-:W-:Y:S05]  /*0130*/  @!P0 BRA `(.L_x_14) ;  /* 0x0000005000008947 */ /* 0x000fea0003800000 */
[----:B------:R-:W-:-:S05]  /*0140*/  IMAD.WIDE R2, R5, R26, c[0x0][0x560] ;  /* 0x0001580005027625 */ /* 0x000fca00078e021a */
[----:B------:R-:W2:Y:S04]  /*0150*/  LDG.E R4, [R2.64] ;  /* 0x0000000402047981 */ /* 0x000ea8000c1e1900 */
[----:B------:R-:W2:Y:S02]  /*0160*/  LDG.E R0, [R2.64+0x4] ;  /* 0x0000040402007981 */ /* 0x000ea4000c1e1900 */
[----:B--2---:R-:W-:Y:S01]  /*0170*/  IADD3 R0, -R4, R0, RZ ;  /* 0x0000000004007210 */ /* 0x004fe20007ffe1ff */
[----:B------:R-:W-:Y:S05]  /*0180*/  BRA `(.L_x_13) ;  /* 0x0000001000007947 */ /* 0x000fea0003800000 */
.L_x_14:
[----:B------:R-:W-:-:S05]  /*0190*/  MOV R0, c[0x0][0x54c] ;  /* 0x0001530000007a02 */ /* 0x000fca0000000f00 */
.L_x_13:
[----:B-----5:R-:W-:Y:S01]  /*01a0*/  IMAD R0, R0, c[0x0][0x548], RZ ;  /* 0x0001520000007a24 */ /* 0x020fe200078e02ff */
[----:B-1----:R-:W-:-:S04]  /*01b0*/  SHF.L.U32 R2, R48, 0x7, RZ ;  /* 0x0000000730027819 */ /* 0x002fc800000006ff */
[----:B------:R-:W-:-:S04]  /*01c0*/  ISETP.GE.AND P0, PT, R2, R0, PT ;  /* 0x000000000200720c */ /* 0x000fc80003f06270 */
[----:B------:R-:W-:-:S05]  /*01d0*/  SEL R0, R5, 0xffffffff, !P0 ;  /* 0xffffffff05007807 */ /* 0x000fca0004000000 */
[----:B------:R1:W-:Y:S01]  /*01e0*/  STL [R1+0xa0], R0 ;  /* 0x0000a00001007387 */ /* 0x0003e20000100800 */
[----:B------:R-:W-:Y:S05]  /*01f0*/  BRA `(.L_x_15) ;  /* 0x0000013000007947 */ /* 0x000fea0003800000 */
.L_x_11:
[----:B---3--:R-:W-:-:S04]  /*0200*/  ISETP.NE.U32.AND P0, PT, RZ, c[0x0][0x568], PT ;  /* 0x00015a00ff007a0c */ /* 0x008fc80003f05070 */
[----:B------:R-:W-:-:S13]  /*0210*/  ISETP.NE.AND.EX P0, PT, RZ, c[0x0][0x56c], PT, P0 ;  /* 0x00015b00ff007a0c */ /* 0x000fda0003f05300 */
[----:B------:R-:W-:Y:S05]  /*0220*/  @!P0 BRA `(.L_x_16) ;  /* 0x0000002000008947 */ /* 0x000fea0003800000 */
[----:B------:R1:W5:Y:S01]  /*0230*/  LDG.E R0, [R2.64] ;  /* 0x0000000402007981 */ /* 0x000362000c1e1900 */
[----:B------:R-:W-:Y:S05]  /*0240*/  BRA `(.L_x_17) ;  /* 0x0000009000007947 */ /* 0x000fea0003800000 */
.L_x_16:
        /* <DEDUP_REMOVED lines=8> */
.L_x_18:
[----:B------:R-:W-:-:S05]  /*02d0*/  MOV R0, c[0x0][0x54c] ;  /* 0x0001530000007a02 */ /* 0x000fca0000000f00 */
.L_x_17:
[----:B-----5:R-:W-:Y:S01]  /*02e0*/  IMAD R0, R0, c[0x0][0x548], RZ ;  /* 0x0001520000007a24 */ /* 0x020fe200078e02ff */
[----:B-1----:R-:W-:-:S04]  /*02f0*/  SHF.L.U32 R2, R48, 0x7, RZ ;  /* 0x0000000730027819 */ /* 0x002fc800000006ff */
[----:B------:R-:W-:-:S04]  /*0300*/  ISETP.GE.AND P0, PT, R2, R0, PT ;  /* 0x000000000200720c */ /* 0x000fc80003f06270 */
[----:B------:R-:W-:-:S05]  /*0310*/  SEL R0, R5, 0xffffffff, !P0 ;  /* 0xffffffff05007807 */ /* 0x000fca0004000000 */
[----:B------:R1:W-:Y:S04]  /*0320*/  STL [R1+0xa0], R0 ;  /* 0x0000a00001007387 */ /* 0x0003e80000100800 */
.L_x_15:
[----:B------:R-:W2:Y:S02]  /*0330*/  LDL R49, [R1+0xa0] ;  /* 0x0000a00001317983 */ /* 0x000ea40000100800 */
[----:B--2---:R-:W-:-:S13]  /*0340*/  ISETP.GE.AND P0, PT, R49, RZ, PT ;  /* 0x000000ff3100720c */ /* 0x004fda0003f06270 */
[----:B------:R-:W-:Y:S05]  /*0350*/  @!P0 EXIT ;  /* 0x000000000000894d */ /* 0x000fea0003800000 */
[----:B------:R-:W-:Y:S01]  /*0360*/  ISETP.NE.U32.AND P2, PT, RZ, c[0x0][0x370], PT ;  /* 0x0000dc00ff007a0c */ /* 0x000fe20003f45070 */
[----:B------:R-:W-:Y:S01]  /*0370*/  CS2R R10, SRZ ;  /* 0x00000000000a7805 */ /* 0x000fe2000001ff00 */
[----:B------:R-:W-:Y:S01]  /*0380*/  ISETP.NE.U32.AND P1, PT, RZ, c[0x0][0x360], PT ;  /* 0x0000d800ff007a0c */ /* 0x000fe20003f25070 */
[----:B------:R-:W-:Y:S01]  /*0390*/  IMAD.MOV.U32 R15, RZ, RZ, c[0x0][0x168] ;  /* 0x00005a00ff0f7624 */ /* 0x000fe200078e00ff */
[----:B------:R-:W-:Y:S01]  /*03a0*/  ISETP.NE.AND.EX P2, PT, RZ, c[0x0][0x374], PT, P2 ;  /* 0x0000dd00ff007a0c */ /* 0x000fe20003f45320 */
[----:B------:R-:W-:Y:S01]  /*03b0*/  IMAD.MOV.U32 R12, RZ, RZ, RZ ;  /* 0x000000ffff0c7224 */ /* 0x000fe200078e00ff */
[----:B------:R-:W-:Y:S01]  /*03c0*/  ISETP.NE.AND.EX P1, PT, RZ, c[0x0][0x364], PT, P1 ;  /* 0x0000d900ff007a0c */ /* 0x000fe20003f25310 */
[CC--:B------:R-:W-:Y:S01]  /*03d0*/  IMAD.WIDE R4, R49.reuse, R26.reuse, c[0x0][0x348] ;  /* 0x0000d20031047625 */ /* 0x0c0fe200078e021a */
[----:B------:R-:W-:Y:S02]  /*03e0*/  ISETP.NE.U32.AND P0, PT, RZ, c[0x0][0x348], PT ;  /* 0x0000d200ff007a0c */ /* 0x000fe40003f05070 */
[----:B------:R-:W-:Y:S01]  /*03f0*/  ISETP.NE.U32.AND P4, PT, RZ, c[0x0][0x350], PT ;  /* 0x0000d400ff007a0c */ /* 0x000fe20003f85070 */
[----:B------:R-:W-:Y:S01]  /*0400*/  IMAD.WIDE R2, R49, R26, c[0x0][0x350] ;  /* 0x0000d40031027625 */ /* 0x000fe200078e021a */
[----:B------:R-:W-:-:S02]  /*0410*/  ISETP.NE.AND.EX P0, PT, RZ, c[0x0][0x34c], PT, P0 ;  /* 0x0000d300ff007a0c */ /* 0x000fc40003f05300 */
[----:B------:R-:W-:-:S03]  /*0420*/  ISETP.NE.AND.EX P4, PT, RZ, c[0x0][0x354], PT, P4 ;  /* 0x0000d500ff007a0c */ /* 0x000fc60003f85340 */
[----:B------:R-:W-:-:S04]  /*0430*/  @P2 IMAD.WIDE R8, R49, R26, c[0x0][0x370] ;  /* 0x0000dc0031082625 */ /* 0x000fc800078e021a */
[----:B------:R-:W-:Y:S01]  /*0440*/  @P1 IMAD.WIDE R6, R49, R26, c[0x0][0x360] ;  /* 0x0000d80031061625 */ /* 0x000fe200078e021a */
[----:B------:R2:W5:Y:S04]  /*0450*/  @P2 LDG.E R11, [R8.64] ;  /* 0x00000004080b2981 */ /* 0x000568000c1e1900 */
[----:B------:R2:W5:Y:S04]  /*0460*/  @P1 LDG.E R15, [R6.64] ;  /* 0x00000004060f1981 */ /* 0x000568000c1e1900 */
[----:B------:R2:W5:Y:S04]  /*0470*/  @P0 LDG.E R10, [R4.64] ;  /* 0x00000004040a0981 */ /* 0x000568000c1e1900 */
[----:B------:R2:W5:Y:S01]  /*0480*/  @P4 LDG.E R12, [R2.64] ;  /* 0x00000004020c4981 */ /* 0x000562000c1e1900 */
[----:B-1----:R-:W-:Y:S01]  /*0490*/  IMAD.MOV.U32 R0, RZ, RZ, c[0x0][0x1d0] ;  /* 0x00007400ff007624 */ /* 0x002fe200078e00ff */
[----:B------:R-:W-:Y:S05]  /*04a0*/  @P1 BRA `(.L_x_19) ;  /* 0x0000004000001947 */ /* 0x000fea0003800000 */
[----:B------:R-:W-:Y:S05]  /*04b0*/  @!P0 BRA `(.L_x_19) ;  /* 0x0000003000008947 */ /* 0x000fea0003800000 */
[----:B--2---:R1:W2:Y:S04]  /*04c0*/  LDG.E R6, [R4.64] ;  /* 0x0000000404067981 */ /* 0x0042a8000c1e1900 */
[----:B-1----:R-:W2:Y:S02]  /*04d0*/  LDG.E R4, [R4.64+0x4] ;  /* 0x0000040404047981 */ /* 0x002ea4000c1e1900 */
[----:B--2--5:R-:W-:-:S02]  /*04e0*/  IADD3 R15, -R6, R4, RZ ;  /* 0x00000004060f7210 */ /* 0x024fc40007ffe1ff */
.L_x_19:
[----:B------:R-:W-:-:S04]  /*04f0*/  ISETP.NE.U32.AND P1, PT, RZ, c[0x0][0x368], PT ;  /* 0x0000da00ff007a0c */ /* 0x000fc80003f25070 */
[----:B------:R-:W-:-:S13]  /*0500*/  ISETP.NE.AND.EX P1, PT, RZ, c[0x0][0x36c], PT, P1 ;  /* 0x0000db00ff007a0c */ /* 0x000fda0003f25310 */
[----:B------:R-:W-:Y:S05]  /*0510*/  @!P1 BRA `(.L_x_20) ;  /* 0x0000003000009947 */ /* 0x000fea0003800000 */
[----:B--2---:R-:W-:-:S05]  /*0520*/  IMAD.WIDE R2, R49, R26, c[0x0][0x368] ;  /* 0x0000da0031027625 */ /* 0x004fca00078e021a */
[----:B------:R1:W5:Y:S01]  /*0530*/  LDG.E R0, [R2.64] ;  /* 0x0000000402007981 */ /* 0x000362000c1e1900 */
[----:B------:R-:W-:Y:S05]  /*0540*/  BRA `(.L_x_21) ;  /* 0x0000004000007947 */ /* 0x000fea0003800000 */
.L_x_20:
[----:B------:R-:W-:Y:S05]  /*0550*/  @!P4 BRA `(.L_x_21) ;  /* 0x000000300000c947 */ /* 0x000fea0003800000 */
[----:B------:R1:W3:Y:S04]  /*0560*/  LDG.E R0, [R2.64] ;  /* 0x0000000402007981 */ /* 0x0002e8000c1e1900 */
[----:B-12---:R-:W3:Y:S02]  /*0570*/  LDG.E R2, [R2.64+0x4] ;  /* 0x0000040402027981 */ /* 0x006ee4000c1e1900 */
[----:B---3--:R-:W-:-:S05]  /*0580*/  IADD3 R0, -R0, R2, RZ ;  /* 0x0000000200007210 */ /* 0x008fca0007ffe1ff */
.L_x_21:
[--C-:B-----5:R-:W-:Y:S01]  /*0590*/  IMAD.IADD R81, R0, 0x1, -R11.reuse ;  /* 0x0000000100517824 */ /* 0x120fe200078e0a0b */
[----:B------:R-:W-:Y:S01]  /*05a0*/  PLOP3.LUT P2, PT, PT, PT, PT, 0x80, 0x0 ;  /* 0x000000000000781c */ /* 0x000fe20003f4f070 */
[----:B------:R-:W-:Y:S01]  /*05b0*/  IMAD.IADD R25, R12, 0x1, R11 ;  /* 0x000000010c197824 */ /* 0x000fe200078e020b */
[----:B------:R-:W-:Y:S01]  /*05c0*/  CS2R R166, SRZ ;  /* 0x0000000000a67805 */ /* 0x000fe2000001ff00 */
[----:B------:R-:W-:Y:S01]  /*05d0*/  CS2R R164, SRZ ;  /* 0x0000000000a47805 */ /* 0x000fe2000001ff00 */
[C---:B------:R-:W-:Y:S01]  /*05e0*/  IADD3 R0, R81.reuse, 0x3f, RZ ;  /* 0x0000003f51007810 */ /* 0x040fe20007ffe0ff */
[----:B------:R-:W-:Y:S01]  /*05f0*/  CS2R R150, SRZ ;  /* 0x0000000000967805 */ /* 0x000fe2000001ff00 */
[----:B------:R-:W-:Y:S01]  /*0600*/  ISETP.GE.AND P1, PT, R81, 0x1, PT ;  /* 0x000000015100780c */ /* 0x000fe20003f26270 */
[----:B------:R-:W-:Y:S01]  /*0610*/  CS2R R148, SRZ ;  /* 0x0000000000947805 */ /* 0x000fe2000001ff00 */
[----:B-12---:R-:W-:Y:S01]  /*0620*/  SHF.R.S32.HI R2, RZ, 0x1f, R0 ;  /* 0x0000001fff027819 */ /* 0x006fe20000011400 */
[----:B------:R-:W-:Y:S01]  /*0630*/  IMAD.MOV.U32 R146, RZ, RZ, RZ ;  /* 0x000000ffff927224 */ /* 0x000fe200078e00ff */
[----:B------:R-:W-:Y:S01]  /*0640*/  MOV R11, RZ ;  /* 0x000000ff000b7202 */ /* 0x000fe20000000f00 */
[----:B------:R-:W-:Y:S01]  /*0650*/  CS2R R144, SRZ ;  /* 0x0000000000907805 */ /* 0x000fe2000001ff00 */
[----:B------:R-:W-:Y:S01]  /*0660*/  LEA.HI R109, R2, R0, RZ, 0x6 ;  /* 0x00000000026d7211 */ /* 0x000fe200078f30ff */
[----:B------:R-:W-:Y:S01]  /*0670*/  CS2R R12, SRZ ;  /* 0x00000000000c7805 */ /* 0x000fe2000001ff00 */
[----:B------:R-:W-:Y:S01]  /*0680*/  IMAD.MOV.U32 R142, RZ, RZ, RZ ;  /* 0x000000ffff8e7224 */ /* 0x000fe200078e00ff */
[----:B------:R-:W-:Y:S01]  /*0690*/  CS2R R140, SRZ ;  /* 0x00000000008c7805 */ /* 0x000fe2000001ff00 */
[----:B------:R-:W-:Y:S01]  /*06a0*/  CS2R R16, SRZ ;  /* 0x0000000000107805 */ /* 0x000fe2000001ff00 */
[----:B------:R1:W-:Y:S01]  /*06b0*/  STL [R1+0x58], R109 ;  /* 0x0000586d01007387 */ /* 0x0003e20000100800 */
[----:B------:R-:W-:Y:S01]  /*06c0*/  MOV R138, RZ ;  /* 0x000000ff008a7202 */ /* 0x000fe20000000f00 */
[----:B------:R-:W-:Y:S01]  /*06d0*/  CS2R R136, SRZ ;  /* 0x0000000000887805 */ /* 0x000fe2000001ff00 */
[----:B------:R-:W-:Y:S01]  /*06e0*/  CS2R R18, SRZ ;  /* 0x0000000000127805 */ /* 0x000fe2000001ff00 */
[----:B------:R-:W-:Y:S01]  /*06f0*/  IMAD.MOV.U32 R134, RZ, RZ, RZ ;  /* 0x000000ffff867224 */ /* 0x000fe200078e00ff */
[----:B------:R-:W-:Y:S01]  /*0700*/  CS2R R132, SRZ ;  /* 0x0000000000847805 */ /* 0x000fe2000001ff00 */
[----:B------:R-:W-:Y:S01]  /*0710*/  CS2R R20, SRZ ;  /* 0x0000000000147805 */ /* 0x000fe2000001ff00 */
[----:B------:R-:W-:Y:S01]  /*0720*/  MOV R130, RZ ;  /* 0x000000ff00827202 */ /* 0x000fe20000000f00 */
[----:B------:R-:W-:Y:S01]  /*0730*/  CS2R R128, SRZ ;  /* 0x0000000000807805 */ /* 0x000fe2000001ff00 */
[----:B------:R-:W-:Y:S01]  /*0740*/  CS2R R22, SRZ ;  /* 0x0000000000167805 */ /* 0x000fe2000001ff00 */
[----:B------:R-:W-:Y:S01]  /*0750*/  IMAD.MOV.U32 R126, RZ, RZ, RZ ;  /* 0x000000ffff7e7224 */ /* 0x000fe200078e00ff */
[----:B------:R-:W-:Y:S01]  /*0760*/  MOV R24, RZ ;  /* 0x000000ff00187202 */ /* 0x000fe20000000f00 */
[----:B------:R-:W-:Y:S01]  /*0770*/  IMAD.MOV.U32 R124, RZ, RZ, RZ ;  /* 0x000000ffff7c7224 */ /* 0x000fe200078e00ff */
[----:B------:R-:W-:Y:S01]  /*0780*/  CS2R R122, SRZ ;  /* 0x00000000007a7805 */ /* 0x000fe2000001ff00 */
[----:B------:R-:W-:Y:S01]  /*0790*/  CS2R R120, SRZ ;  /* 0x0000000000787805 */ /* 0x000fe2000001ff00 */
[----:B------:R-:W-:Y:S01]  /*07a0*/  CS2R R118, SRZ ;  /* 0x0000000000767805 */ /* 0x000fe2000001ff00 */
[----:B------:R-:W-:Y:S01]  /*07b0*/  MOV R27, RZ ;  /* 0x000000ff001b7202 */ /* 0x000fe20000000f00 */
[----:B------:R-:W-:Y:S01]  /*07c0*/  IMAD.MOV.U32 R116, RZ, RZ, RZ ;  /* 0x000000ffff747224 */ /* 0x000fe200078e00ff */
[----:B------:R-:W-:Y:S01]  /*07d0*/  CS2R R114, SRZ ;  /* 0x0000000000727805 */ /* 0x000fe2000001ff00 */
[----:B------:R-:W-:Y:S01]  /*07e0*/  CS2R R28, SRZ ;  /* 0x00000000001c7805 */ /* 0x000fe2000001ff00 */
[----:B------:R-:W-:Y:S01]  /*07f0*/  MOV R112, RZ ;  /* 0x000000ff00707202 */ /* 0x000fe20000000f00 */
[----:B------:R-:W-:Y:S01]  /*0800*/  CS2R R110, SRZ ;  /* 0x00000000006e7805 */ /* 0x000fe2000001ff00 */
        /* <DEDUP_REMOVED lines=20> */
[----:B------:R-:W-:Y:S01]  /*0950*/  CS2R R76, SRZ ;  /* 0x00000000004c7805 */ /* 0x000fe2000001ff00 */
[----:B------:R-:W-:Y:S01]  /*0960*/  CS2R R74, SRZ ;  /* 0x00000000004a7805 */ /* 0x000fe2000001ff00 */
[----:B------:R-:W-:Y:S01]  /*0970*/  CS2R R72, SRZ ;  /* 0x0000000000487805 */ /* 0x000fe2000001ff00 */
[----:B------:R-:W-:Y:S01]  /*0980*/  CS2R R70, SRZ ;  /* 0x0000000000467805 */ /* 0x000fe2000001ff00 */
[----:B------:R-:W-:Y:S01]  /*0990*/  CS2R R68, SRZ ;  /* 0x0000000000447805 */ /* 0x000fe2000001ff00 */
[----:B------:R-:W-:Y:S01]  /*09a0*/  CS2R R66, SRZ ;  /* 0x0000000000427805 */ /* 0x000fe2000001ff00 */
[----:B------:R-:W-:Y:S01]  /*09b0*/  CS2R R40, SRZ ;  /* 0x0000000000287805 */ /* 0x000fe2000001ff00 */
[----:B------:R-:W-:Y:S01]  /*09c0*/  IMAD.MOV.U32 R64, RZ, RZ, RZ ;  /* 0x000000ffff407224 */ /* 0x000fe200078e00ff */
        /* <DEDUP_REMOVED lines=10> */
[----:B------:R-:W-:Y:S01]  /*0a70*/  MOV R14, RZ ;  /* 0x000000ff000e7202 */ /* 0x000fe20000000f00 */
[----:B------:R-:W-:Y:S01]  /*0a80*/  CS2R R38, SRZ ;  /* 0x0000000000267805 */ /* 0x000fe2000001ff00 */
[----:B------:R-:W-:Y:S01]  /*0a90*/  CS2R R162, SRZ ;  /* 0x0000000000a27805 */ /* 0x000fe2000001ff00 */
[----:B------:R-:W-:Y:S01]  /*0aa0*/  CS2R R160, SRZ ;  /* 0x0000000000a07805 */ /* 0x000fe2000001ff00 */
[----:B------:R-:W-:Y:S01]  /*0ab0*/  CS2R R158, SRZ ;  /* 0x00000000009e7805 */ /* 0x000fe2000001ff00 */
[----:B------:R-:W-:Y:S01]  /*0ac0*/  IMAD.MOV.U32 R156, RZ, RZ, RZ ;  /* 0x000000ffff9c7224 */ /* 0x000fe200078e00ff */
[----:B------:R-:W-:Y:S01]  /*0ad0*/  MOV R53, RZ ;  /* 0x000000ff00357202 */ /* 0x000fe20000000f00 */
[----:B------:R-:W-:Y:S05]  /*0ae0*/  @!P1 BRA `(.L_x_22) ;  /* 0x0000898000009947 */ /* 0x000fea0003800000 */
[----:B-1----:R-:W-:-:S04]  /*0af0*/  ISETP.NE.U32.AND P3, PT, RZ, c[0x0][0x340], PT ;  /* 0x0000d000ff007a0c */ /* 0x002fc80003f65070 */
[----:B------:R-:W-:-:S13]  /*0b00*/  ISETP.NE.AND.EX P3, PT, RZ, c[0x0][0x344], PT, P3 ;  /* 0x0000d100ff007a0c */ /* 0x000fda0003f65330 */
[----:B------:R-:W-:-:S05]  /*0b10*/  @P3 IMAD.WIDE R2, R49, R26, c[0x0][0x340] ;  /* 0x0000d00031023625 */ /* 0x000fca00078e021a */
[----:B------:R1:W2:Y:S01]  /*0b20*/  @P3 LDG.E R12, [R2.64] ;  /* 0x00000004020c3981 */ /* 0x0002a2000c1e1900 */
[----:B------:R-:W-:Y:S01]  /*0b30*/  SHF.R.S32.HI R26, RZ, 0x1f, R85 ;  /* 0x0000001fff1a7819 */ /* 0x000fe20000011455 */
[----:B------:R-:W-:Y:S01]  /*0b40*/  IMAD.MOV.U32 R4, RZ, RZ, c[0x0][0x2c4] ;  /* 0x0000b100ff047624 */ /* 0x000fe200078e00ff */
[----:B------:R-:W-:Y:S01]  /*0b50*/  SHF.R.S32.HI R0, RZ, 0x1f, R10 ;  /* 0x0000001fff007819 */ /* 0x000fe2000001140a */
[----:B------:R-:W3:Y:S01]  /*0b60*/  S2R R27, SR_CTAID.Y ;  /* 0x00000000001b7919 */ /* 0x000ee20000002600 */
[----:B------:R-:W-:Y:S01]  /*0b70*/  LEA.HI R5, R26, R85, RZ, 0x3 ;  /* 0x000000551a057211 */ /* 0x000fe200078f18ff */
[----:B------:R-:W-:Y:S02]  /*0b80*/  IMAD R15, R15, c[0x0][0x2c4], RZ ;  /* 0x0000b1000f0f7a24 */ /* 0x000fe400078e02ff */
[----:B------:R-:W-:Y:S01]  /*0b90*/  BAR.SYNC.DEFER_BLOCKING 0x0 ;  /* 0x0000000000007b1d */ /* 0x000fe20000010000 */
[----:B------:R-:W-:Y:S01]  /*0ba0*/  ISETP.NE.AND P1, PT, R4, 0x1, PT ;  /* 0x000000010400780c */ /* 0x000fe20003f25270 */
[----:B------:R-:W-:Y:S01]  /*0bb0*/  IMAD R0, R0, c[0x0][0x178], RZ ;  /* 0x00005e0000007a24 */ /* 0x000fe200078e02ff */
[----:B------:R-:W-:-:S02]  /*0bc0*/  LOP3.LUT R4, R5, 0xfffffff8, RZ, 0xc0, !PT ;  /* 0xfffffff805047812 */ /* 0x000fc400078ec0ff */
[----:B------:R-:W-:Y:S01]  /*0bd0*/  SHF.R.S32.HI R20, RZ, 0x3, R5 ;  /* 0x00000003ff147819 */ /* 0x000fe20000011405 */
[----:B------:R-:W-:Y:S01]  /*0be0*/  IMAD R0, R10, c[0x0][0x17c], R0 ;  /* 0x00005f000a007a24 */ /* 0x000fe200078e0200 */
[----:B------:R-:W-:Y:S01]  /*0bf0*/  LEA.HI R82, R26, R85, RZ, 0x5 ;  /* 0x000000551a527211 */ /* 0x000fe200078f28ff */
[----:B------:R-:W-:Y:S01]  /*0c00*/  IMAD.IADD R21, R85, 0x1, -R4 ;  /* 0x0000000155157824 */ /* 0x000fe200078e0a04 */
[----:B------:R-:W-:Y:S01]  /*0c10*/  SEL R4, R49, RZ, !P0 ;  /* 0x000000ff31047207 */ /* 0x000fe20004000000 */
[--C-:B------:R-:W-:Y:S02]  /*0c20*/  IMAD R14, R48, 0x80, R20.reuse ;  /* 0x00000080300e7824 */ /* 0x100fe400078e0214 */
[----:B------:R-:W-:-:S04]  /*0c30*/  IMAD R5, R21, 0x20, R20 ;  /* 0x0000002015057824 */ /* 0x000fc800078e0214 */
[----:B------:R-:W-:Y:S02]  /*0c40*/  IMAD R5, R48, 0x80, R5 ;  /* 0x0000008030057824 */ /* 0x000fe400078e0205 */
[----:B-1----:R-:W-:Y:S01]  /*0c50*/  IMAD.WIDE.U32 R2, R10, c[0x0][0x178], RZ ;  /* 0x00005e000a027a25 */ /* 0x002fe200078e00ff */
[----:B------:R-:W-:Y:S02]  /*0c60*/  SHF.R.S32.HI R10, RZ, 0x1f, R49 ;  /* 0x0000001fff0a7819 */ /* 0x000fe40000011431 */
[----:B---3--:R-:W-:Y:S01]  /*0c70*/  SHF.R.S32.HI R28, RZ, 0x1f, R27 ;  /* 0x0000001fff1c7819 */ /* 0x008fe2000001141b */
[----:B------:R-:W-:Y:S01]  /*0c80*/  IMAD.IADD R3, R3, 0x1, R0 ;  /* 0x0000000103037824 */ /* 0x000fe200078e0200 */
[----:B------:R-:W-:Y:S01]  /*0c90*/  SEL R6, R10, RZ, !P0 ;  /* 0x000000ff0a067207 */ /* 0x000fe20004000000 */
[----:B------:R-:W-:-:S04]  /*0ca0*/  @P1 IMAD.HI.U32 R7, R5, c[0x0][0x2c8], RZ ;  /* 0x0000b20005071a27 */ /* 0x000fc800078e00ff */
[----:B------:R-:W-:Y:S02]  /*0cb0*/  IMAD R0, R28, c[0x0][0x1b8], RZ ;  /* 0x00006e001c007a24 */ /* 0x000fe400078e02ff */
[----:B------:R-:W-:-:S04]  /*0cc0*/  IMAD.WIDE.U32 R2, R27, c[0x0][0x1b8], R2 ;  /* 0x00006e001b027a25 */ /* 0x000fc800078e0002 */
[----:B------:R-:W-:Y:S02]  /*0cd0*/  IMAD R0, R27, c[0x0][0x1bc], R0 ;  /* 0x00006f001b007a24 */ /* 0x000fe400078e0200 */
[----:B------:R-:W-:Y:S02]  /*0ce0*/  IMAD R6, R6, c[0x0][0x1c0], RZ ;  /* 0x0000700006067a24 */ /* 0x000fe400078e02ff */
[----:B------:R-:W-:Y:S01]  /*0cf0*/  IMAD.IADD R3, R3, 0x1, R0 ;  /* 0x0000000103037824 */ /* 0x000fe200078e0200 */
[----:B------:R-:W-:Y:S02]  /*0d00*/  MOV R0, R5 ;  /* 0x0000000500007202 */ /* 0x000fe40000000f00 */
[----:B------:R-:W-:Y:S01]  /*0d10*/  @P1 SHF.R.U32.HI R0, RZ, c[0x0][0x2cc], R7 ;  /* 0x0000b300ff001a19 */ /* 0x000fe20000011607 */
[C---:B------:R-:W-:Y:S02]  /*0d20*/  IMAD R7, R4.reuse, c[0x0][0x1c4], R6 ;  /* 0x0000710004077a24 */ /* 0x040fe400078e0206 */
[----:B------:R-:W-:Y:S01]  /*0d30*/  IMAD.WIDE.U32 R2, R4, c[0x0][0x1c0], R2 ;  /* 0x0000700004027a25 */ /* 0x000fe200078e0002 */
[----:B------:R-:W-:-:S03]  /*0d40*/  SHF.R.S32.HI R6, RZ, 0x1f, R0 ;  /* 0x0000001fff067819 */ /* 0x000fc60000011400 */
[----:B------:R-:W-:Y:S02]  /*0d50*/  IMAD.MOV R4, RZ, RZ, -R0 ;  /* 0x000000ffff047224 */ /* 0x000fe400078e0a00 */
[----:B------:R-:W-:Y:S02]  /*0d60*/  IMAD.IADD R3, R3, 0x1, R7 ;  /* 0x0000000103037824 */ /* 0x000fe400078e0207 */
[----:B------:R-:W-:Y:S02]  /*0d70*/  IMAD R7, R6, c[0x0][0x1b0], RZ ;  /* 0x00006c0006077a24 */ /* 0x000fe400078e02ff */
[----:B------:R-:W-:Y:S02]  /*0d80*/  IMAD R6, R4, c[0x0][0x2c4], R5 ;  /* 0x0000b10004067a24 */ /* 0x000fe400078e0205 */
[C---:B------:R-:W-:Y:S02]  /*0d90*/  IMAD R4, R0.reuse, c[0x0][0x1b4], R7 ;  /* 0x00006d0000047a24 */ /* 0x040fe400078e0207 */
[----:B------:R-:W-:Y:S01]  /*0da0*/  IMAD.WIDE.U32 R2, R0, c[0x0][0x1b0], R2 ;  /* 0x00006c0000027a25 */ /* 0x000fe200078e0002 */
[----:B------:R-:W-:-:S03]  /*0db0*/  SHF.R.S32.HI R0, RZ, 0x1f, R6 ;  /* 0x0000001fff007819 */ /* 0x000fc60000011406 */
[----:B------:R-:W-:Y:S02]  /*0dc0*/  IMAD.SHL.U32 R7, R20, 0x40, RZ ;  /* 0x0000004014077824 */ /* 0x000fe400078e00ff */
[----:B------:R-:W-:Y:S02]  /*0dd0*/  IMAD.IADD R5, R3, 0x1, R4 ;  /* 0x0000000103057824 */ /* 0x000fe400078e0204 */
[----:B------:R-:W-:Y:S01]  /*0de0*/  IMAD R3, R0, c[0x0][0x1a8], RZ ;  /* 0x00006a0000037a24 */ /* 0x000fe200078e02ff */
[----:B------:R-:W-:Y:S01]  /*0df0*/  LOP3.LUT R0, R7, 0x1c0, RZ, 0xc0, !PT ;  /* 0x000001c007007812 */ /* 0x000fe200078ec0ff */
[----:B------:R-:W-:Y:S02]  /*0e00*/  IMAD.MOV.U32 R4, RZ, RZ, R2 ;  /* 0x000000ffff047224 */ /* 0x000fe400078e0002 */
[----:B------:R-:W-:Y:S02]  /*0e10*/  IMAD.SHL.U32 R2, R21, 0x8, RZ ;  /* 0x0000000815027824 */ /* 0x000fe400078e00ff */
[C---:B------:R-:W-:Y:S01]  /*0e20*/  IMAD R7, R6.reuse, c[0x0][0x1ac], R3 ;  /* 0x00006b0006077a24 */ /* 0x040fe200078e0203 */
[----:B------:R-:W-:Y:S01]  /*0e30*/  SHF.R.U32.HI R3, RZ, 0x3, R0 ;  /* 0x00000003ff037819 */ /* 0x000fe20000011600 */
[----:B------:R-:W-:Y:S01]  /*0e40*/  IMAD.WIDE.U32 R4, R6, c[0x0][0x1a8], R4 ;  /* 0x00006a0006047a25 */ /* 0x000fe200078e0004 */
[----:B------:R-:W-:-:S02]  /*0e50*/  LOP3.LUT R6, R0, 0x38, R2, 0xf8, !PT ;  /* 0x0000003800067812 */ /* 0x000fc400078ef802 */
[----:B------:R-:W-:Y:S02]  /*0e60*/  IADD3 R16, R2, 0x40, RZ ;  /* 0x0000004002107810 */ /* 0x000fe40007ffe0ff */
[----:B------:R-:W-:Y:S02]  /*0e70*/  IADD3 R0, R5, R7, RZ ;  /* 0x0000000705007210 */ /* 0x000fe40007ffe0ff */
[----:B------:R-:W-:Y:S02]  /*0e80*/  LEA R19, P0, R4, c[0x0][0x160], 0x1 ;  /* 0x0000580004137a11 */ /* 0x000fe400078008ff */
[----:B------:R-:W-:Y:S02]  /*0e90*/  LOP3.LUT R3, R6, R3, RZ, 0x3c, !PT ;  /* 0x0000000306037212 */ /* 0x000fe400078e3cff */
[----:B------:R-:W-:Y:S01]  /*0ea0*/  LEA.HI.X R18, R4, c[0x0][0x164], R0, 0x1, P0 ;  /* 0x0000590004127a11 */ /* 0x000fe200000f0c00 */
[----:B------:R-:W1:Y:S01]  /*0eb0*/  SHFL.IDX PT, R8, R19, RZ, 0x181f ;  /* 0x00181fff13087589 */ /* 0x000e6200000e0000 */
[----:B------:R-:W-:-:S02]  /*0ec0*/  ISETP.GE.AND P0, PT, R14, R15, PT ;  /* 0x0000000f0e00720c */ /* 0x000fc40003f06270 */
[----:B------:R-:W-:Y:S01]  /*0ed0*/  LEA.HI R0, R26, R85, RZ, 0x6 ;  /* 0x000000551a007211 */ /* 0x000fe200078f30ff */
[----:B------:R-:W3:Y:S01]  /*0ee0*/  SHFL.IDX PT, R9, R18, RZ, 0x181f ;  /* 0x00181fff12097589 */ /* 0x000ee200000e0000 */
[C---:B------:R-:W-:Y:S02]  /*0ef0*/  IADD3 R6, R14.reuse, 0x20, RZ ;  /* 0x000000200e067810 */ /* 0x040fe40007ffe0ff */
[----:B------:R-:W-:Y:S01]  /*0f00*/  IADD3 R4, R14, 0x40, RZ ;  /* 0x000000400e047810 */ /* 0x000fe20007ffe0ff */
[----:B------:R-:W-:Y:S01]  /*0f10*/  IMAD.SHL.U32 R0, R0, 0x8, RZ ;  /* 0x0000000800007824 */ /* 0x000fe200078e00ff */
[----:B------:R-:W-:Y:S02]  /*0f20*/  ISETP.GE.AND P1, PT, R6, R15, PT ;  /* 0x0000000f0600720c */ /* 0x000fe40003f26270 */
[C---:B------:R-:W-:Y:S02]  /*0f30*/  IADD3 R17, R2.reuse, 0x80, RZ ;  /* 0x0000008002117810 */ /* 0x040fe40007ffe0ff */
[----:B------:R-:W-:-:S02]  /*0f40*/  IADD3 R24, R2, 0xc0, RZ ;  /* 0x000000c002187810 */ /* 0x000fc40007ffe0ff */
[----:B------:R-:W-:Y:S02]  /*0f50*/  @!P0 SHF.R.S32.HI R6, RZ, 0x1f, R16 ;  /* 0x0000001fff068819 */ /* 0x000fe40000011410 */
[----:B------:R-:W-:Y:S02]  /*0f60*/  ISETP.GE.AND P2, PT, R4, R15, PT ;  /* 0x0000000f0400720c */ /* 0x000fe40003f46270 */
[----:B------:R-:W-:Y:S02]  /*0f70*/  LOP3.LUT R11, R3, 0xfffffe00, R0, 0xf8, !PT ;  /* 0xfffffe00030b7812 */ /* 0x000fe400078ef800 */
[----:B------:R-:W-:Y:S02]  /*0f80*/  @!P0 SHF.R.S32.HI R0, RZ, 0x1f, R17 ;  /* 0x0000001fff008819 */ /* 0x000fe40000011411 */
[----:B------:R-:W-:Y:S02]  /*0f90*/  @!P0 SHF.R.S32.HI R7, RZ, 0x1f, R24 ;  /* 0x0000001fff078819 */ /* 0x000fe40000011418 */
[----:B------:R-:W-:-:S02]  /*0fa0*/  ISETP.GE.AND P6, PT, R2, c[0x0][0x198], PT ;  /* 0x0000660002007a0c */ /* 0x000fc40003fc6270 */
[----:B------:R-:W-:Y:S02]  /*0fb0*/  SHF.R.S32.HI R3, RZ, 0x1f, R2 ;  /* 0x0000001fff037819 */ /* 0x000fe40000011402 */
[----:B------:R-:W-:Y:S02]  /*0fc0*/  ISETP.GE.AND P5, PT, R16, c[0x0][0x198], PT ;  /* 0x0000660010007a0c */ /* 0x000fe40003fa6270 */
[----:B------:R-:W-:-:S05]  /*0fd0*/  SHF.L.U32 R100, R11, 0x1, RZ ;  /* 0x000000010b647819 */ /* 0x000fca00000006ff */
[----:B------:R-:W-:Y:S01]  /*0fe0*/  STL [R1+0x44], R100 ;  /* 0x0000446401007387 */ /* 0x000fe20000100800 */
[--C-:B--2---:R-:W-:Y:S01]  /*0ff0*/  @P3 IMAD.MOV.U32 R4, RZ, RZ, R12.reuse ;  /* 0x000000ffff043224 */ /* 0x104fe200078e000c */
[----:B------:R-:W-:Y:S01]  /*1000*/  @P3 SHF.R.S32.HI R5, RZ, 0x1f, R12 ;  /* 0x0000001fff053819 */ /* 0x000fe2000001140c */
[----:B------:R-:W-:Y:S01]  /*1010*/  @!P3 IMAD.MOV.U32 R4, RZ, RZ, R49 ;  /* 0x000000ffff04b224 */ /* 0x000fe200078e0031 */
[----:B------:R-:W-:Y:S01]  /*1020*/  @!P0 LEA.HI R12, R6, R16, RZ, 0x3 ;  /* 0x00000010060c8211 */ /* 0x000fe200078f18ff */
[----:B------:R-:W-:Y:S01]  /*1030*/  @!P3 IMAD.MOV.U32 R5, RZ, RZ, R10 ;  /* 0x000000ffff05b224 */ /* 0x000fe200078e000a */
[----:B------:R-:W-:Y:S01]  /*1040*/  SHFL.IDX PT, R6, R19, 0x1, 0x181f ;  /* 0x00381f0013067f89 */ /* 0x000fe200000e0000 */
[----:B------:R-:W-:Y:S02]  /*1050*/  @!P0 LEA.HI R10, R0, R17, RZ, 0x3 ;  /* 0x00000011000a8211 */ /* 0x000fe400078f18ff */
[----:B------:R-:W-:Y:S02]  /*1060*/  SEL R22, R4, RZ, !P4 ;  /* 0x000000ff04167207 */ /* 0x000fe40006000000 */
[----:B-1----:R-:W-:-:S02]  /*1070*/  @!P0 LEA R4, P3, R2, R8, 0x1 ;  /* 0x0000000802048211 */ /* 0x002fc400078608ff */
[----:B------:R-:W-:Y:S02]  /*1080*/  @!P0 LEA.HI R0, R7, R24, RZ, 0x3 ;  /* 0x0000001807008211 */ /* 0x000fe400078f18ff */
[----:B------:R-:W1:Y:S01]  /*1090*/  SHFL.IDX PT, R7, R18, 0x1, 0x181f ;  /* 0x00381f0012077f89 */ /* 0x000e6200000e0000 */
[----:B------:R-:W-:Y:S02]  /*10a0*/  SEL R23, R5, RZ, !P4 ;  /* 0x000000ff05177207 */ /* 0x000fe40006000000 */
[----:B------:R-:W-:Y:S02]  /*10b0*/  ISETP.GE.AND P4, PT, R17, c[0x0][0x198], PT ;  /* 0x0000660011007a0c */ /* 0x000fe40003f86270 */
[----:B---3--:R-:W-:Y:S02]  /*10c0*/  @!P0 LEA.HI.X R5, R2, R9, R3, 0x1, P3 ;  /* 0x0000000902058211 */ /* 0x008fe400018f0c03 */
[----:B------:R-:W-:Y:S02]  /*10d0*/  @!P0 LOP3.LUT R12, R12, 0xfffffff8, RZ, 0xc0, !PT ;  /* 0xfffffff80c0c8812 */ /* 0x000fe400078ec0ff */
[----:B------:R-:W-:Y:S01]  /*10e0*/  ISETP.GE.AND P3, PT, R24, c[0x0][0x198], PT ;  /* 0x0000660018007a0c */ /* 0x000fe20003f66270 */
[----:B------:R2:W-:Y:S01]  /*10f0*/  @!P0 LDGSTS.E.BYPASS.LTC128B.128 [R100+0x100], [R4.64], !P6 ;  /* 0x0010000004648fae */ /* 0x0005e2000f101d44 */
[----:B------:R-:W-:Y:S01]  /*1100*/  @!P0 LOP3.LUT R10, R10, 0xfffffff8, RZ, 0xc0, !PT ;  /* 0xfffffff80a0a8812 */ /* 0x000fe200078ec0ff */
[----:B------:R-:W-:Y:S01]  /*1110*/  @!P0 IMAD.WIDE R12, R12, 0x2, R8 ;  /* 0x000000020c0c8825 */ /* 0x000fe200078e0208 */
[----:B------:R-:W-:-:S03]  /*1120*/  @!P0 LOP3.LUT R0, R0, 0xfffffff8, RZ, 0xc0, !PT ;  /* 0xfffffff800008812 */ /* 0x000fc600078ec0ff */
[--C-:B------:R-:W-:Y:S01]  /*1130*/  @!P0 IMAD.WIDE R10, R10, 0x2, R8.reuse ;  /* 0x000000020a0a8825 */ /* 0x100fe200078e0208 */
[----:B------:R3:W-:Y:S03]  /*1140*/  @!P0 LDGSTS.E.BYPASS.LTC128B.128 [R100+0x4100], [R12.64], !P5 ;  /* 0x041000000c648fae */ /* 0x0007e6000e901d44 */
[----:B------:R-:W-:Y:S01]  /*1150*/  @!P0 IMAD.WIDE R8, R0, 0x2, R8 ;  /* 0x0000000200088825 */ /* 0x000fe200078e0208 */
[----:B------:R-:W-:Y:S01]  /*1160*/  @!P1 SHF.R.S32.HI R0, RZ, 0x1f, R17 ;  /* 0x0000001fff009819 */ /* 0x000fe20000011411 */
[----:B------:R4:W-:Y:S03]  /*1170*/  @!P0 LDGSTS.E.BYPASS.LTC128B.128 [R100+0x8100], [R10.64], !P4 ;  /* 0x081000000a648fae */ /* 0x0009e6000e101d44 */
[----:B------:R-:W-:Y:S01]  /*1180*/  @!P1 LEA.HI R0, R0, R17, RZ, 0x3 ;  /* 0x0000001100009211 */ /* 0x000fe200078f18ff */
[----:B------:R5:W-:Y:S01]  /*1190*/  @!P0 LDGSTS.E.BYPASS.LTC128B.128 [R100+0xc100], [R8.64], !P3 ;  /* 0x0c10000008648fae */ /* 0x000be2000d901d44 */
[----:B--2---:R-:W-:-:S02]  /*11a0*/  @!P1 SHF.R.S32.HI R4, RZ, 0x1f, R16 ;  /* 0x0000001fff049819 */ /* 0x004fc40000011410 */
[----:B------:R-:W-:Y:S02]  /*11b0*/  @!P1 SHF.R.S32.HI R5, RZ, 0x1f, R24 ;  /* 0x0000001fff059819 */ /* 0x000fe40000011418 */
[----:B------:R-:W-:Y:S02]  /*11c0*/  @!P1 LEA.HI R4, R4, R16, RZ, 0x3 ;  /* 0x0000001004049211 */ /* 0x000fe400078f18ff */
[----:B------:R-:W-:Y:S02]  /*11d0*/  @!P1 LEA.HI R5, R5, R24, RZ, 0x3 ;  /* 0x0000001805059211 */ /* 0x000fe400078f18ff */
[----:B---3--:R-:W-:Y:S02]  /*11e0*/  @!P1 LOP3.LUT R12, R0, 0xfffffff8, RZ, 0xc0, !PT ;  /* 0xfffffff8000c9812 */ /* 0x008fe400078ec0ff */
[----:B------:R-:W-:Y:S02]  /*11f0*/  @!P2 SHF.R.S32.HI R0, RZ, 0x1f, R17 ;  /* 0x0000001fff00a819 */ /* 0x000fe40000011411 */
[----:B----4-:R-:W-:Y:S01]  /*1200*/  IADD3 R11, R14, 0x60, RZ ;  /* 0x000000600e0b7810 */ /* 0x010fe20007ffe0ff */
[----:B-1----:R-:W-:Y:S01]  /*1210*/  @!P1 IMAD.WIDE R12, R12, 0x2, R6 ;  /* 0x000000020c0c9825 */ /* 0x002fe200078e0206 */
[----:B------:R-:W-:-:S02]  /*1220*/  @!P1 LOP3.LUT R14, R4, 0xfffffff8, RZ, 0xc0, !PT ;  /* 0xfffffff8040e9812 */ /* 0x000fc400078ec0ff */
[----:B------:R-:W1:Y:S01]  /*1230*/  SHFL.IDX PT, R4, R19, 0x2, 0x181f ;  /* 0x00581f0013047f89 */ /* 0x000e6200000e0000 */
[C---:B-----5:R-:W-:Y:S02]  /*1240*/  @!P1 LEA R8, P0, R2.reuse, R6, 0x1 ;  /* 0x0000000602089211 */ /* 0x060fe400078008ff */
[----:B------:R-:W-:Y:S02]  /*1250*/  @!P1 LOP3.LUT R10, R5, 0xfffffff8, RZ, 0xc0, !PT ;  /* 0xfffffff8050a9812 */ /* 0x000fe400078ec0ff */
[----:B------:R-:W2:Y:S01]  /*1260*/  SHFL.IDX PT, R5, R18, 0x2, 0x181f ;  /* 0x00581f0012057f89 */ /* 0x000ea200000e0000 */
[----:B------:R-:W-:Y:S02]  /*1270*/  @!P1 LEA.HI.X R9, R2, R7, R3, 0x1, P0 ;  /* 0x0000000702099211 */ /* 0x000fe400000f0c03 */
[----:B------:R-:W-:Y:S01]  /*1280*/  ISETP.GE.AND P0, PT, R11, R15, PT ;  /* 0x0000000f0b00720c */ /* 0x000fe20003f06270 */
[--C-:B------:R-:W-:Y:S02]  /*1290*/  @!P1 IMAD.WIDE R14, R14, 0x2, R6.reuse ;  /* 0x000000020e0e9825 */ /* 0x100fe400078e0206 */
[----:B------:R3:W-:Y:S02]  /*12a0*/  @!P1 LDGSTS.E.BYPASS.LTC128B.128 [R100+0x1100], [R8.64], !P6 ;  /* 0x0110000008649fae */ /* 0x0007e4000f101d44 */
[----:B------:R-:W-:-:S02]  /*12b0*/  @!P1 IMAD.WIDE R10, R10, 0x2, R6 ;  /* 0x000000020a0a9825 */ /* 0x000fc400078e0206 */
[----:B------:R4:W5:Y:S04]  /*12c0*/  SHFL.IDX PT, R6, R19, 0x3, 0x181f ;  /* 0x00781f0013067f89 */ /* 0x00096800000e0000 */
[----:B------:R1:W1:Y:S04]  /*12d0*/  SHFL.IDX PT, R7, R18, 0x3, 0x181f ;  /* 0x00781f0012077f89 */ /* 0x00026800000e0000 */
[----:B------:R2:W-:Y:S04]  /*12e0*/  @!P1 LDGSTS.E.BYPASS.LTC128B.128 [R100+0x5100], [R14.64], !P5 ;  /* 0x051000000e649fae */ /* 0x0005e8000e901d44 */
[----:B------:R5:W-:Y:S04]  /*12f0*/  @!P1 LDGSTS.E.BYPASS.LTC128B.128 [R100+0x9100], [R12.64], !P4 ;  /* 0x091000000c649fae */ /* 0x000be8000e101d44 */
[----:B------:R5:W-:Y:S01]  /*1300*/  @!P1 LDGSTS.E.BYPASS.LTC128B.128 [R100+0xd100], [R10.64], !P3 ;  /* 0x0d1000000a649fae */ /* 0x000be2000d901d44 */
[----:B---3--:R-:W-:-:S02]  /*1310*/  @!P2 SHF.R.S32.HI R8, RZ, 0x1f, R16 ;  /* 0x0000001fff08a819 */ /* 0x008fc40000011410 */
[----:B------:R-:W-:Y:S02]  /*1320*/  @!P2 LEA.HI R9, R0, R17, RZ, 0x3 ;  /* 0x000000110009a211 */ /* 0x000fe400078f18ff */
[----:B----4-:R-:W-:-:S04]  /*1330*/  LEA.HI R19, R26, R85, RZ, 0x4 ;  /* 0x000000551a137211 */ /* 0x010fc800078f20ff */
[----:B-1----:R-:W-:Y:S02]  /*1340*/  SHF.R.S32.HI R18, RZ, 0x4, R19 ;  /* 0x00000004ff127819 */ /* 0x002fe40000011413 */
[----:B--2---:R-:W-:Y:S02]  /*1350*/  @!P2 LEA.HI R14, R8, R16, RZ, 0x3 ;  /* 0x00000010080ea211 */ /* 0x004fe400078f18ff */
[----:B------:R-:W-:Y:S02]  /*1360*/  @!P2 LEA R8, P1, R2, R4, 0x1 ;  /* 0x000000040208a211 */ /* 0x000fe400078208ff */
[----:B-----5:R-:W-:Y:S02]  /*1370*/  @!P2 SHF.R.S32.HI R12, RZ, 0x1f, R24 ;  /* 0x0000001fff0ca819 */ /* 0x020fe40000011418 */
[----:B------:R-:W-:Y:S02]  /*1380*/  @!P2 LOP3.LUT R14, R14, 0xfffffff8, RZ, 0xc0, !PT ;  /* 0xfffffff80e0ea812 */ /* 0x000fe400078ec0ff */
[----:B------:R-:W-:-:S02]  /*1390*/  @!P2 LEA.HI R0, R12, R24, RZ, 0x3 ;  /* 0x000000180c00a211 */ /* 0x000fc400078f18ff */
[----:B------:R-:W-:Y:S01]  /*13a0*/  @!P2 LOP3.LUT R12, R9, 0xfffffff8, RZ, 0xc0, !PT ;  /* 0xfffffff8090ca812 */ /* 0x000fe200078ec0ff */
[----:B------:R-:W-:Y:S01]  /*13b0*/  @!P2 IMAD.WIDE R14, R14, 0x2, R4 ;  /* 0x000000020e0ea825 */ /* 0x000fe200078e0204 */
[----:B------:R-:W-:Y:S02]  /*13c0*/  @!P2 LOP3.LUT R0, R0, 0xfffffff8, RZ, 0xc0, !PT ;  /* 0xfffffff80000a812 */ /* 0x000fe400078ec0ff */
[----:B------:R-:W-:Y:S01]  /*13d0*/  @!P2 LEA.HI.X R9, R2, R5, R3, 0x1, P1 ;  /* 0x000000050209a211 */ /* 0x000fe200008f0c03 */
[----:B------:R-:W-:-:S04]  /*13e0*/  @!P2 IMAD.WIDE R12, R12, 0x2, R4 ;  /* 0x000000020c0ca825 */ /* 0x000fc800078e0204 */
[----:B------:R-:W-:Y:S01]  /*13f0*/  @!P2 IMAD.WIDE R10, R0, 0x2, R4 ;  /* 0x00000002000aa825 */ /* 0x000fe200078e0204 */
[C---:B------:R-:W-:Y:S01]  /*1400*/  @!P0 LEA R4, P1, R2.reuse, R6, 0x1 ;  /* 0x0000000602048211 */ /* 0x040fe200078208ff */
[----:B------:R1:W-:Y:S01]  /*1410*/  @!P2 LDGSTS.E.BYPASS.LTC128B.128 [R100+0x2100], [R8.64], !P6 ;  /* 0x021000000864afae */ /* 0x0003e2000f101d44 */
[----:B------:R-:W-:Y:S02]  /*1420*/  SHF.R.S32.HI R0, RZ, 0x1f, R25 ;  /* 0x0000001fff007819 */ /* 0x000fe40000011419 */
[C---:B------:R-:W-:Y:S01]  /*1430*/  @!P0 LEA.HI.X R5, R2.reuse, R7, R3, 0x1, P1 ;  /* 0x0000000702058211 */ /* 0x040fe200008f0c03 */
[----:B------:R2:W-:Y:S04]  /*1440*/  @!P2 LDGSTS.E.BYPASS.LTC128B.128 [R100+0x6100], [R14.64], !P5 ;  /* 0x061000000e64afae */ /* 0x0005e8000e901d44 */
[----:B------:R3:W-:Y:S04]  /*1450*/  @!P2 LDGSTS.E.BYPASS.LTC128B.128 [R100+0xa100], [R12.64], !P4 ;  /* 0x0a1000000c64afae */ /* 0x0007e8000e101d44 */
[----:B------:R4:W-:Y:S04]  /*1460*/  @!P2 LDGSTS.E.BYPASS.LTC128B.128 [R100+0xe100], [R10.64], !P3 ;  /* 0x0e1000000a64afae */ /* 0x0009e8000d901d44 */
[----:B------:R5:W-:Y:S01]  /*1470*/  @!P0 LDGSTS.E.BYPASS.LTC128B.128 [R100+0x3100], [R4.64], !P6 ;  /* 0x0310000004648fae */ /* 0x000be2000f101d44 */
[----:B------:R-:W-:-:S02]  /*1480*/  ISETP.GE.AND P6, PT, R2, c[0x0][0x1d4], PT ;  /* 0x0000750002007a0c */ /* 0x000fc40003fc6270 */
[----:B--2---:R-:W-:Y:S02]  /*1490*/  LEA.HI.SX32 R15, R109, 0xffffffff, 0x1a ;  /* 0xffffffff6d0f7811 */ /* 0x004fe400078fd2ff */
[----:B---3--:R-:W-:-:S03]  /*14a0*/  LEA.HI R12, R19, R18, RZ, 0x1 ;  /* 0x00000012130c7211 */ /* 0x008fc600078f08ff */
[----:B------:R-:W-:Y:S01]  /*14b0*/  IMAD R80, R15, -0x40, R81 ;  /* 0xffffffc00f507824 */ /* 0x000fe200078e0251 */
[----:B----4-:R-:W-:Y:S01]  /*14c0*/  IADD3 R10, P1, R25, R20, RZ ;  /* 0x00000014190a7210 */ /* 0x010fe20007f3e0ff */
[----:B------:R-:W-:Y:S01]  /*14d0*/  IMAD.IADD R11, R81, 0x1, -R20 ;  /* 0x00000001510b7824 */ /* 0x000fe200078e0a14 */
[----:B------:R-:W-:Y:S02]  /*14e0*/  LOP3.LUT R12, R12, 0xfffffffe, RZ, 0xc0, !PT ;  /* 0xfffffffe0c0c7812 */ /* 0x000fe400078ec0ff */
[----:B------:R-:W-:Y:S01]  /*14f0*/  LEA.HI.X.SX32 R14, R20, R0, 0x1, P1 ;  /* 0x00000000140e7211 */ /* 0x000fe200008f0eff */
[----:B------:R-:W-:Y:S01]  /*1500*/  IMAD R11, R15, -0x40, R11 ;  /* 0xffffffc00f0b7824 */ /* 0x000fe200078e020b */
[----:B------:R-:W-:Y:S01]  /*1510*/  @!P0 SHF.R.S32.HI R0, RZ, 0x1f, R16 ;  /* 0x0000001fff008819 */ /* 0x000fe20000011410 */
[----:B------:R-:W-:Y:S02]  /*1520*/  IMAD.IADD R18, R18, 0x1, -R12 ;  /* 0x0000000112127824 */ /* 0x000fe400078e0a0c */
[----:B-----5:R-:W-:Y:S01]  /*1530*/  IMAD R5, R14, c[0x0][0x1e0], RZ ;  /* 0x000078000e057a24 */ /* 0x020fe200078e02ff */
[----:B------:R-:W-:Y:S01]  /*1540*/  @!P0 LEA.HI R4, R0, R16, RZ, 0x3 ;  /* 0x0000001000048211 */ /* 0x000fe200078f18ff */
[----:B------:R-:W-:Y:S01]  /*1550*/  IMAD.SHL.U32 R12, R20, 0x8, RZ ;  /* 0x00000008140c7824 */ /* 0x000fe200078e00ff */
[----:B------:R-:W-:Y:S01]  /*1560*/  @!P0 SHF.R.S32.HI R0, RZ, 0x1f, R17 ;  /* 0x0000001fff008819 */ /* 0x000fe20000011411 */
[----:B------:R-:W-:Y:S01]  /*1570*/  IMAD R13, R10, c[0x0][0x1e4], R5 ;  /* 0x000079000a0d7a24 */ /* 0x000fe200078e0205 */
[----:B-1----:R-:W-:Y:S01]  /*1580*/  @!P0 LOP3.LUT R8, R4, 0xfffffff8, RZ, 0xc0, !PT ;  /* 0xfffffff804088812 */ /* 0x002fe200078ec0ff */
[----:B------:R-:W-:Y:S01]  /*1590*/  IMAD.WIDE.U32 R4, R10, c[0x0][0x1e0], R2 ;  /* 0x000078000a047a25 */ /* 0x000fe200078e0002 */
[----:B------:R-:W-:-:S02]  /*15a0*/  @!P0 LEA.HI R0, R0, R17, RZ, 0x3 ;  /* 0x0000001100008211 */ /* 0x000fc400078f18ff */
[C---:B------:R-:W-:Y:S01]  /*15b0*/  ISETP.GE.AND P2, PT, R11.reuse, 0x1, PT ;  /* 0x000000010b00780c */ /* 0x040fe20003f46270 */
[----:B------:R-:W-:Y:S01]  /*15c0*/  @!P0 IMAD.WIDE R8, R8, 0x2, R6 ;  /* 0x0000000208088825 */ /* 0x000fe200078e0206 */
[----:B------:R-:W-:Y:S02]  /*15d0*/  @!P0 LOP3.LUT R0, R0, 0xfffffff8, RZ, 0xc0, !PT ;  /* 0xfffffff800008812 */ /* 0x000fe400078ec0ff */
[----:B------:R-:W-:Y:S01]  /*15e0*/  ISETP.GE.AND P1, PT, R11, 0x21, PT ;  /* 0x000000210b00780c */ /* 0x000fe20003f26270 */
[----:B------:R-:W-:Y:S01]  /*15f0*/  IMAD.SHL.U32 R11, R21, 0x40, RZ ;  /* 0x00000040150b7824 */ /* 0x000fe200078e00ff */
[----:B------:R1:W-:Y:S01]  /*1600*/  @!P0 LDGSTS.E.BYPASS.LTC128B.128 [R100+0x7100], [R8.64], !P5 ;  /* 0x0710000008648fae */ /* 0x0003e2000e901d44 */
[----:B------:R-:W-:Y:S01]  /*1610*/  IMAD.IADD R5, R5, 0x1, R13 ;  /* 0x0000000105057824 */ /* 0x000fe200078e020d */
[----:B------:R-:W-:Y:S01]  /*1620*/  ISETP.GE.AND P5, PT, R16, c[0x0][0x1d4], PT ;  /* 0x0000750010007a0c */ /* 0x000fe20003fa6270 */
[----:B------:R-:W-:Y:S02]  /*1630*/  IMAD R13, R28, c[0x0][0x1e8], RZ ;  /* 0x00007a001c0d7a24 */ /* 0x000fe400078e02ff */
[----:B------:R-:W-:-:S04]  /*1640*/  IMAD.WIDE.U32 R4, R27, c[0x0][0x1e8], R4 ;  /* 0x00007a001b047a25 */ /* 0x000fc800078e0004 */
[----:B-1----:R-:W-:Y:S01]  /*1650*/  @!P0 IMAD.WIDE R8, R0, 0x2, R6 ;  /* 0x0000000200088825 */ /* 0x002fe200078e0206 */
[----:B------:R-:W-:-:S03]  /*1660*/  LOP3.LUT R0, R11, 0x1c0, RZ, 0xc0, !PT ;  /* 0x000001c00b007812 */ /* 0x000fc600078ec0ff */
[----:B------:R-:W-:Y:S01]  /*1670*/  IMAD R11, R27, c[0x0][0x1ec], R13 ;  /* 0x00007b001b0b7a24 */ /* 0x000fe200078e020d */
[----:B------:R1:W-:Y:S01]  /*1680*/  @!P0 LDGSTS.E.BYPASS.LTC128B.128 [R100+0xb100], [R8.64], !P4 ;  /* 0x0b10000008648fae */ /* 0x0003e2000e101d44 */
[----:B------:R-:W-:Y:S02]  /*1690*/  LOP3.LUT R12, R0, 0x8, R12, 0xf8, !PT ;  /* 0x00000008000c7812 */ /* 0x000fe400078ef80c */
[----:B------:R-:W-:Y:S02]  /*16a0*/  SHF.R.U32.HI R0, RZ, 0x3, R0 ;  /* 0x00000003ff007819 */ /* 0x000fe40000011600 */
[----:B------:R-:W-:Y:S02]  /*16b0*/  ISETP.GE.AND P4, PT, R17, c[0x0][0x1d4], PT ;  /* 0x0000750011007a0c */ /* 0x000fe40003f86270 */
[----:B------:R-:W-:Y:S02]  /*16c0*/  LOP3.LUT R12, R12, R0, RZ, 0x3c, !PT ;  /* 0x000000000c0c7212 */ /* 0x000fe400078e3cff */
[----:B------:R-:W-:-:S04]  /*16d0*/  @!P0 SHF.R.S32.HI R0, RZ, 0x1f, R24 ;  /* 0x0000001fff008819 */ /* 0x000fc80000011418 */
[----:B------:R-:W-:-:S04]  /*16e0*/  @!P0 LEA.HI R0, R0, R24, RZ, 0x3 ;  /* 0x0000001800008211 */ /* 0x000fc800078f18ff */
[----:B------:R-:W-:-:S05]  /*16f0*/  @!P0 LOP3.LUT R0, R0, 0xfffffff8, RZ, 0xc0, !PT ;  /* 0xfffffff800008812 */ /* 0x000fca00078ec0ff */
[----:B------:R-:W-:-:S04]  /*1700*/  @!P0 IMAD.WIDE R6, R0, 0x2, R6 ;  /* 0x0000000200068825 */ /* 0x000fc800078e0206 */
[----:B-1----:R-:W-:Y:S01]  /*1710*/  IMAD R8, R14, c[0x0][0x208], RZ ;  /* 0x000082000e087a24 */ /* 0x002fe200078e02ff */
[----:B------:R1:W-:Y:S01]  /*1720*/  @!P0 LDGSTS.E.BYPASS.LTC128B.128 [R100+0xf100], [R6.64], !P3 ;  /* 0x0f10000006648fae */ /* 0x0003e2000d901d44 */
[----:B------:R-:W-:Y:S02]  /*1730*/  LOP3.LUT P0, RZ, R21, 0x2, RZ, 0xc0, !PT ;  /* 0x0000000215ff7812 */ /* 0x000fe4000780c0ff */
[C---:B------:R-:W-:Y:S01]  /*1740*/  IMAD R13, R10.reuse, c[0x0][0x20c], R8 ;  /* 0x000083000a0d7a24 */ /* 0x040fe200078e0208 */
[----:B------:R-:W0:Y:S01]  /*1750*/  LDGDEPBAR ;  /* 0x00000000000079af */ /* 0x000e220000000000 */
[----:B------:R-:W-:Y:S01]  /*1760*/  IMAD.WIDE.U32 R8, R10, c[0x0][0x208], R2 ;  /* 0x000082000a087a25 */ /* 0x000fe200078e0002 */
[----:B------:R-:W-:-:S03]  /*1770*/  IADD3 R3, R5, R11, RZ ;  /* 0x0000000b05037210 */ /* 0x000fc60007ffe0ff */
[----:B------:R-:W-:Y:S02]  /*1780*/  IMAD.MOV.U32 R11, RZ, RZ, c[0x0][0x1e0] ;  /* 0x00007800ff0b7624 */ /* 0x000fe400078e00ff */
[----:B------:R-:W-:Y:S02]  /*1790*/  IMAD.MOV.U32 R10, RZ, RZ, 0x6 ;  /* 0x00000006ff0a7424 */ /* 0x000fe400078e00ff */
[----:B------:R-:W-:Y:S02]  /*17a0*/  IMAD R5, R23, c[0x0][0x1f0], RZ ;  /* 0x00007c0017057a24 */ /* 0x000fe400078e02ff */
[----:B------:R-:W-:Y:S01]  /*17b0*/  IMAD.MOV.U32 R2, RZ, RZ, R4 ;  /* 0x000000ffff027224 */ /* 0x000fe200078e0004 */
[----:B------:R-:W-:Y:S01]  /*17c0*/  SHF.L.U64.HI R83, R11, R10, c[0x0][0x1e4] ;  /* 0x000079000b537619 */ /* 0x000fe2000001020a */
[C---:B------:R-:W-:Y:S01]  /*17d0*/  IMAD R4, R22.reuse, c[0x0][0x1f4], R5 ;  /* 0x00007d0016047a24 */ /* 0x040fe200078e0205 */
[----:B------:R-:W-:Y:S01]  /*17e0*/  SHF.R.S32.HI R10, RZ, 0x1f, R15 ;  /* 0x0000001fff0a7819 */ /* 0x000fe2000001140f */
[----:B------:R-:W-:Y:S01]  /*17f0*/  IMAD.WIDE.U32 R30, R22, c[0x0][0x1f0], R2 ;  /* 0x00007c00161e7a25 */ /* 0x000fe200078e0002 */
[----:B------:R-:W-:-:S03]  /*1800*/  IADD3 R5, R9, R13, RZ ;  /* 0x0000000d09057210 */ /* 0x000fc60007ffe0ff */
[----:B------:R-:W-:Y:S01]  /*1810*/  IMAD.SHL.U32 R101, R11, 0x40, RZ ;  /* 0x000000400b657824 */ /* 0x000fe200078e00ff */
[----:B------:R2:W-:Y:S01]  /*1820*/  STL.64 [R1+0x98], R30 ;  /* 0x0000981e01007387 */ /* 0x0005e20000100a00 */
[----:B------:R-:W-:Y:S02]  /*1830*/  IMAD R2, R83, R15, RZ ;  /* 0x0000000f53027224 */ /* 0x000fe400078e02ff */
[----:B------:R-:W-:Y:S02]  /*1840*/  IMAD.IADD R105, R31, 0x1, R4 ;  /* 0x000000011f697824 */ /* 0x000fe400078e0204 */
[----:B------:R-:W-:Y:S02]  /*1850*/  IMAD.MOV.U32 R104, RZ, RZ, R30 ;  /* 0x000000ffff687224 */ /* 0x000fe400078e001e */
[-C--:B------:R-:W-:Y:S02]  /*1860*/  IMAD R0, R10, R101.reuse, R2 ;  /* 0x000000650a007224 */ /* 0x080fe400078e0202 */
[----:B------:R-:W-:Y:S01]  /*1870*/  IMAD.WIDE.U32 R2, R15, R101, R104 ;  /* 0x000000650f027225 */ /* 0x000fe200078e0068 */
[----:B------:R-:W-:Y:S03]  /*1880*/  STL.64 [R1+0x88], R104 ;  /* 0x0000886801007387 */ /* 0x000fe60000100a00 */
[----:B------:R-:W-:Y:S01]  /*1890*/  IMAD.IADD R3, R3, 0x1, R0 ;  /* 0x0000000103037824 */ /* 0x000fe200078e0200 */
[----:B-1----:R-:W-:Y:S01]  /*18a0*/  @P2 LEA R6, P3, R2, c[0x0][0x1c8], 0x1 ;  /* 0x0000720002062a11 */ /* 0x002fe200078608ff */
[----:B------:R-:W-:Y:S01]  /*18b0*/  IMAD.MOV.U32 R9, RZ, RZ, 0x5 ;  /* 0x00000005ff097424 */ /* 0x000fe200078e00ff */
[----:B------:R-:W-:Y:S01]  /*18c0*/  LEA R0, R18, R12, 0x9 ;  /* 0x0000000c12007211 */ /* 0x000fe200078e48ff */
[C---:B------:R-:W-:Y:S01]  /*18d0*/  IMAD.SHL.U32 R102, R11.reuse, 0x20, RZ ;  /* 0x000000200b667824 */ /* 0x040fe200078e00ff */
[----:B------:R-:W-:Y:S01]  /*18e0*/  @P2 LEA.HI.X R7, R2, c[0x0][0x1cc], R3, 0x1, P3 ;  /* 0x0000730002072a11 */ /* 0x000fe200018f0c03 */
[----:B------:R-:W-:Y:S01]  /*18f0*/  IMAD.MOV.U32 R4, RZ, RZ, R8 ;  /* 0x000000ffff047224 */ /* 0x000fe200078e0008 */
[----:B------:R-:W-:Y:S01]  /*1900*/  SHF.L.U64.HI R103, R11, R9, c[0x0][0x1e4] ;  /* 0x000079000b677619 */ /* 0x000fe20000010209 */
[----:B------:R-:W-:Y:S01]  /*1910*/  IMAD.SHL.U32 R155, R0, 0x2, RZ ;  /* 0x00000002009b7824 */ /* 0x000fe200078e00ff */
[----:B------:R-:W-:Y:S01]  /*1920*/  @P1 IADD3 R8, P3, R102, R2, RZ ;  /* 0x0000000266081210 */ /* 0x000fe20007f7e0ff */
[----:B------:R-:W-:Y:S01]  /*1930*/  IMAD R11, R28, c[0x0][0x210], RZ ;  /* 0x000084001c0b7a24 */ /* 0x000fe200078e02ff */
[----:B------:R-:W-:Y:S01]  /*1940*/  LOP3.LUT R9, R19, 0xfffffff0, RZ, 0xc0, !PT ;  /* 0xfffffff013097812 */ /* 0x000fe200078ec0ff */
[----:B------:R-:W-:Y:S01]  /*1950*/  IMAD.WIDE.U32 R4, R27, c[0x0][0x210], R4 ;  /* 0x000084001b047a25 */ /* 0x000fe200078e0004 */
[C---:B------:R-:W-:Y:S01]  /*1960*/  IADD3 R0, R155.reuse, 0x10100, RZ ;  /* 0x000101009b007810 */ /* 0x040fe20007ffe0ff */
[----:B------:R1:W-:Y:S01]  /*1970*/  @P2 LDGSTS.E.BYPASS.LTC128B.128 [R100+0x10100], [R6.64], !P6 ;  /* 0x1010000006642fae */ /* 0x0003e2000f101d44 */
[----:B------:R-:W-:Y:S01]  /*1980*/  IADD3 R86, R155, 0x10120, RZ ;  /* 0x000101209b567810 */ /* 0x000fe20007ffe0ff */
[----:B------:R-:W-:Y:S01]  /*1990*/  @P1 IMAD.X R3, R103, 0x1, R3, P3 ;  /* 0x0000000167031824 */ /* 0x000fe200018e0603 */
[----:B------:R-:W-:Y:S01]  /*19a0*/  @P1 LEA R2, P3, R8, c[0x0][0x1c8], 0x1 ;  /* 0x0000720008021a11 */ /* 0x000fe200078608ff */
[----:B------:R-:W-:Y:S01]  /*19b0*/  IMAD R11, R27, c[0x0][0x214], R11 ;  /* 0x000085001b0b7a24 */ /* 0x000fe200078e020b */
[----:B------:R-:W-:Y:S01]  /*19c0*/  @P0 IADD3 R86, R0, -0x20, RZ ;  /* 0xffffffe000560810 */ /* 0x000fe20007ffe0ff */
[----:B------:R-:W-:Y:S01]  /*19d0*/  IMAD.IADD R0, R85, 0x1, -R9 ;  /* 0x0000000155007824 */ /* 0x000fe200078e0a09 */
[----:B------:R-:W-:Y:S01]  /*19e0*/  @P1 LEA.HI.X R3, R8, c[0x0][0x1cc], R3, 0x1, P3 ;  /* 0x0000730008031a11 */ /* 0x000fe200018f0c03 */
[----:B------:R-:W-:Y:S01]  /*19f0*/  IMAD.IADD R5, R5, 0x1, R11 ;  /* 0x0000000105057824 */ /* 0x000fe200078e020b */
[----:B------:R-:W-:Y:S01]  /*1a00*/  ISETP.GE.AND P3, PT, R24, c[0x0][0x1d4], PT ;  /* 0x0000750018007a0c */ /* 0x000fe20003f66270 */
[----:B------:R-:W-:Y:S01]  /*1a10*/  IMAD R10, R10, c[0x0][0x208], RZ ;  /* 0x000082000a0a7a24 */ /* 0x000fe200078e02ff */
[----:B------:R-:W-:Y:S01]  /*1a20*/  SHF.R.S32.HI R14, RZ, 0x1f, R0 ;  /* 0x0000001fff0e7819 */ /* 0x000fe20000011400 */
[----:B------:R-:W-:Y:S01]  /*1a30*/  IMAD R11, R23, c[0x0][0x218], RZ ;  /* 0x00008600170b7a24 */ /* 0x000fe200078e02ff */
[----:B------:R1:W-:Y:S01]  /*1a40*/  @P2 LDGSTS.E.BYPASS.LTC128B.128 [R100+0x12100], [R6.64+0x80], !P5 ;  /* 0x1210008006642fae */ /* 0x0003e2000e901d44 */
[----:B------:R-:W-:Y:S01]  /*1a50*/  IMAD.WIDE.U32 R8, R15, c[0x0][0x208], RZ ;  /* 0x000082000f087a25 */ /* 0x000fe200078e00ff */
[----:B------:R-:W-:-:S02]  /*1a60*/  LEA.HI R14, R14, R0, RZ, 0x3 ;  /* 0x000000000e0e7211 */ /* 0x000fc400078f18ff */
[----:B------:R1:W-:Y:S01]  /*1a70*/  @P2 LDGSTS.E.BYPASS.LTC128B.128 [R100+0x14100], [R6.64+0x100], !P4 ;  /* 0x1410010006642fae */ /* 0x0003e2000e101d44 */
[----:B------:R-:W-:Y:S01]  /*1a80*/  IMAD R10, R15, c[0x0][0x20c], R10 ;  /* 0x000083000f0a7a24 */ /* 0x000fe200078e020a */
[----:B------:R-:W-:Y:S01]  /*1a90*/  SEL R12, RZ, 0x1, P6 ;  /* 0x00000001ff0c7807 */ /* 0x000fe20003000000 */
[C---:B------:R-:W-:Y:S01]  /*1aa0*/  IMAD R13, R22.reuse, c[0x0][0x21c], R11 ;  /* 0x00008700160d7a24 */ /* 0x040fe200078e020b */
[----:B------:R-:W-:Y:S01]  /*1ab0*/  SEL R11, RZ, 0x2, P5 ;  /* 0x00000002ff0b7807 */ /* 0x000fe20002800000 */
[----:B--2---:R-:W-:Y:S01]  /*1ac0*/  IMAD.WIDE.U32 R30, R22, c[0x0][0x218], R4 ;  /* 0x00008600161e7a25 */ /* 0x004fe200078e0004 */
[----:B------:R1:W-:Y:S01]  /*1ad0*/  @P2 LDGSTS.E.BYPASS.LTC128B.128 [R100+0x16100], [R6.64+0x180], !P3 ;  /* 0x1610018006642fae */ /* 0x0003e2000d901d44 */
[----:B------:R-:W-:Y:S02]  /*1ae0*/  LOP3.LUT R5, R14, 0xfffffff8, RZ, 0xc0, !PT ;  /* 0xfffffff80e057812 */ /* 0x000fe400078ec0ff */
[----:B------:R-:W-:Y:S01]  /*1af0*/  IMAD.IADD R4, R9, 0x1, R10 ;  /* 0x0000000109047824 */ /* 0x000fe200078e020a */
[----:B------:R2:W-:Y:S01]  /*1b00*/  @P1 LDGSTS.E.BYPASS.LTC128B.128 [R100+0x11100], [R2.64], !P6 ;  /* 0x1110000002641fae */ /* 0x0005e2000f101d44 */
[----:B------:R-:W-:Y:S01]  /*1b10*/  IADD3 R16, R31, R13, RZ ;  /* 0x0000000d1f107210 */ /* 0x000fe20007ffe0ff */
[----:B------:R-:W-:Y:S01]  /*1b20*/  IMAD.IADD R5, R0, 0x1, -R5 ;  /* 0x0000000100057824 */ /* 0x000fe200078e0a05 */
[----:B------:R-:W-:Y:S01]  /*1b30*/  LEA R9, P0, R8, R30, 0x6 ;  /* 0x0000001e08097211 */ /* 0x000fe200078030ff */
[----:B------:R2:W-:Y:S01]  /*1b40*/  @P1 LDGSTS.E.BYPASS.LTC128B.128 [R100+0x13100], [R2.64+0x80], !P5 ;  /* 0x1310008002641fae */ /* 0x0005e2000e901d44 */
[----:B------:R-:W-:-:S02]  /*1b50*/  SEL R10, RZ, 0x4, P4 ;  /* 0x00000004ff0a7807 */ /* 0x000fc40002000000 */
[----:B------:R-:W-:Y:S01]  /*1b60*/  LEA.HI.X R8, R8, R16, R4, 0x6, P0 ;  /* 0x0000001008087211 */ /* 0x000fe200000f3404 */
[----:B------:R2:W-:Y:S01]  /*1b70*/  @P1 LDGSTS.E.BYPASS.LTC128B.128 [R100+0x15100], [R2.64+0x100], !P4 ;  /* 0x1510010002641fae */ /* 0x0005e2000e101d44 */
[C---:B------:R-:W-:Y:S01]  /*1b80*/  IMAD.SHL.U32 R4, R5.reuse, 0x40, RZ ;  /* 0x0000004005047824 */ /* 0x040fe200078e00ff */
[----:B------:R-:W-:Y:S02]  /*1b90*/  IADD3 R10, R10, R11, R12 ;  /* 0x0000000b0a0a7210 */ /* 0x000fe40007ffe00c */
[----:B------:R2:W-:Y:S01]  /*1ba0*/  @P1 LDGSTS.E.BYPASS.LTC128B.128 [R100+0x17100], [R2.64+0x180], !P3 ;  /* 0x1710018002641fae */ /* 0x0005e2000d901d44 */
[----:B------:R-:W-:Y:S02]  /*1bb0*/  SEL R0, RZ, 0x8, P3 ;  /* 0x00000008ff007807 */ /* 0x000fe40001800000 */
[----:B------:R-:W-:Y:S01]  /*1bc0*/  LOP3.LUT R4, R4, 0x1c0, RZ, 0xc0, !PT ;  /* 0x000001c004047812 */ /* 0x000fe200078ec0ff */
[----:B------:R-:W0:Y:S01]  /*1bd0*/  LDGDEPBAR ;  /* 0x00000000000079af */ /* 0x000e220000000000 */
[C---:B------:R-:W-:Y:S01]  /*1be0*/  LOP3.LUT P0, RZ, R5.reuse, 0x4, RZ, 0xc0, !PT ;  /* 0x0000000405ff7812 */ /* 0x040fe2000780c0ff */
[----:B------:R-:W-:Y:S01]  /*1bf0*/  IMAD.IADD R10, R10, 0x1, R0 ;  /* 0x000000010a0a7824 */ /* 0x000fe200078e0200 */
[----:B------:R-:W-:Y:S01]  /*1c00*/  LOP3.LUT P2, RZ, R5, 0x2, RZ, 0xc0, !PT ;  /* 0x0000000205ff7812 */ /* 0x000fe2000784c0ff */
[----:B------:R-:W-:Y:S01]  /*1c10*/  IMAD.SHL.U32 R0, R14, 0x40, RZ ;  /* 0x000000400e007824 */ /* 0x000fe200078e00ff */
[----:B------:R-:W-:Y:S01]  /*1c20*/  MOV R5, c[0x0][0x20c] ;  /* 0x0000830000057a02 */ /* 0x000fe20000000f00 */
[----:B------:R-:W-:Y:S01]  /*1c30*/  STL [R1+0xa4], R103 ;  /* 0x0000a46701007387 */ /* 0x000fe20000100800 */
[----:B-1----:R-:W-:Y:S01]  /*1c40*/  IMAD.SHL.U32 R6, R18, 0x8, RZ ;  /* 0x0000000812067824 */ /* 0x002fe200078e00ff */
[----:B------:R-:W-:-:S02]  /*1c50*/  P2R R11, PR, RZ, 0x20 ;  /* 0x00000020ff0b7803 */ /* 0x000fc40000000000 */
[----:B------:R-:W-:Y:S04]  /*1c60*/  STL [R1+0x4], R86 ;  /* 0x0000045601007387 */ /* 0x000fe80000100800 */
[----:B------:R-:W-:Y:S04]  /*1c70*/  STL.64 [R1+0x90], R30 ;  /* 0x0000901e01007387 */ /* 0x000fe80000100a00 */
[----:B------:R-:W-:Y:S01]  /*1c80*/  STL [R1+0x84], R16 ;  /* 0x0000841001007387 */ /* 0x000fe20000100800 */
[----:B--2---:R-:W-:Y:S01]  /*1c90*/  LOP3.LUT R2, R4, 0x8, R6, 0xf8, !PT ;  /* 0x0000000804027812 */ /* 0x004fe200078ef806 */
[----:B------:R-:W-:Y:S01]  /*1ca0*/  IMAD.MOV.U32 R3, RZ, RZ, c[0x0][0x208] ;  /* 0x00008200ff037624 */ /* 0x000fe200078e00ff */
[----:B------:R-:W-:Y:S01]  /*1cb0*/  SHF.R.U32.HI R4, RZ, 0x3, R4 ;  /* 0x00000003ff047819 */ /* 0x000fe20000011604 */
[----:B------:R-:W-:-:S04]  /*1cc0*/  DEPBAR.LE SB0, 0x1 ;  /* 0x000080400000791a */ /* 0x000fc80000000000 */
[----:B------:R-:W-:Y:S01]  /*1cd0*/  LOP3.LUT R4, R2, R4, RZ, 0x3c, !PT ;  /* 0x0000000402047212 */ /* 0x000fe200078e3cff */
[----:B------:R-:W-:Y:S01]  /*1ce0*/  IMAD.SHL.U32 R2, R82, 0x20, RZ ;  /* 0x0000002052027824 */ /* 0x000fe200078e00ff */
[----:B------:R-:W-:Y:S01]  /*1cf0*/  BAR.SYNC.DEFER_BLOCKING 0x0 ;  /* 0x0000000000007b1d */ /* 0x000fe20000010000 */
[C---:B------:R-:W-:Y:S02]  /*1d00*/  LEA R6, P1, R9.reuse, c[0x0][0x1f8], 0x1 ;  /* 0x00007e0009067a11 */ /* 0x040fe400078208ff */
[----:B------:R-:W-:Y:S02]  /*1d10*/  LOP3.LUT R4, R4, 0xfffffe00, R0, 0xf8, !PT ;  /* 0xfffffe0004047812 */ /* 0x000fe400078ef800 */
[----:B------:R-:W-:Y:S02]  /*1d20*/  LEA.HI.X R7, R9, c[0x0][0x1fc], R8, 0x1, P1 ;  /* 0x00007f0009077a11 */ /* 0x000fe400008f0c08 */
[C---:B------:R-:W-:Y:S01]  /*1d30*/  LEA R8, P1, R3.reuse, R6, 0x6 ;  /* 0x0000000603087211 */ /* 0x040fe200078230ff */
[----:B------:R-:W-:Y:S01]  /*1d40*/  IMAD.SHL.U32 R248, R4, 0x2, RZ ;  /* 0x0000000204f87824 */ /* 0x000fe200078e00ff */
[----:B------:R-:W-:Y:S01]  /*1d50*/  LOP3.LUT R0, R2, 0x7ffffc00, RZ, 0xc0, !PT ;  /* 0x7ffffc0002007812 */ /* 0x000fe200078ec0ff */
[----:B------:R-:W-:Y:S01]  /*1d60*/  IMAD.MOV.U32 R2, RZ, RZ, 0x40 ;  /* 0x00000040ff027424 */ /* 0x000fe200078e00ff */
[----:B------:R-:W-:Y:S01]  /*1d70*/  LEA.HI.X R9, R3, R7, R5, 0x6, P1 ;  /* 0x0000000703097211 */ /* 0x000fe200008f3405 */
[----:B------:R-:W-:Y:S01]  /*1d80*/  IMAD.MOV.U32 R5, RZ, RZ, 0x10 ;  /* 0x00000010ff057424 */ /* 0x000fe200078e00ff */
[----:B------:R-:W-:Y:S01]  /*1d90*/  IADD3 R3, -R20, R80, RZ ;  /* 0x0000005014037210 */ /* 0x000fe20007ffe1ff */
[----:B------:R-:W-:-:S02]  /*1da0*/  IMAD.IADD R232, R4, 0x1, R0 ;  /* 0x0000000104e87824 */ /* 0x000fc400078e0200 */
[----:B------:R-:W-:Y:S01]  /*1db0*/  IMAD.MOV.U32 R0, RZ, RZ, 0x20 ;  /* 0x00000020ff007424 */ /* 0x000fe200078e00ff */
[----:B------:R-:W-:Y:S02]  /*1dc0*/  SEL R5, R5, 0xfffffff0, !P2 ;  /* 0xfffffff005057807 */ /* 0x000fe40005000000 */
[C---:B------:R-:W-:Y:S01]  /*1dd0*/  LEA R240, R232.reuse, 0x100, 0x1 ;  /* 0x00000100e8f07811 */ /* 0x040fe200078e08ff */
[----:B------:R-:W-:Y:S01]  /*1de0*/  IMAD.SHL.U32 R232, R232, 0x2, RZ ;  /* 0x00000002e8e87824 */ /* 0x000fe200078e00ff */
[----:B------:R-:W-:Y:S02]  /*1df0*/  SEL R0, R0, 0xffffffe0, !P0 ;  /* 0xffffffe000007807 */ /* 0x000fe40004000000 */
[----:B------:R-:W-:Y:S01]  /*1e00*/  LOP3.LUT P2, RZ, R10, 0x2, RZ, 0xc0, !PT ;  /* 0x000000020aff7812 */ /* 0x000fe2000784c0ff */
[--C-:B------:R-:W-:Y:S01]  /*1e10*/  IMAD R236, R5, 0x2, R240.reuse ;  /* 0x0000000205ec7824 */ /* 0x100fe200078e02f0 */
[----:B------:R-:W-:Y:S01]  /*1e20*/  LDSM.16.M88.4 R168, [R232+0x100] ;  /* 0x00010000e8a8783b */ /* 0x000fe20000000200 */
[C---:B------:R-:W-:Y:S01]  /*1e30*/  IMAD R240, R0.reuse, 0x2, R240 ;  /* 0x0000000200f07824 */ /* 0x040fe200078e02f0 */
[C---:B------:R-:W-:Y:S01]  /*1e40*/  ISETP.LT.OR P1, PT, R3.reuse, 0x1, P6 ;  /* 0x000000010300780c */ /* 0x040fe20003721670 */
[C---:B------:R-:W-:Y:S01]  /*1e50*/  IMAD R244, R0.reuse, 0x2, R236 ;  /* 0x0000000200f47824 */ /* 0x040fe200078e02ec */
[----:B------:R-:W-:Y:S01]  /*1e60*/  LDSM.16.M88.4 R200, [R232+0x4100] ;  /* 0x00410000e8c8783b */ /* 0x000fe20000000200 */
[C---:B------:R-:W-:Y:S01]  /*1e70*/  ISETP.LT.OR P0, PT, R3.reuse, 0x1, !P2 ;  /* 0x000000010300780c */ /* 0x040fe20005701670 */
[----:B------:R-:W-:Y:S01]  /*1e80*/  IMAD R252, R0, 0x2, R248 ;  /* 0x0000000200fc7824 */ /* 0x000fe200078e02f8 */
[----:B------:R-:W-:Y:S01]  /*1e90*/  ISETP.LT.OR P2, PT, R3, 0x21, !P2 ;  /* 0x000000210300780c */ /* 0x000fe20005741670 */
[----:B------:R-:W-:Y:S01]  /*1ea0*/  LDSM.16.M88.4 R216, [R232+0x8100] ;  /* 0x00810000e8d8783b */ /* 0x000fe20000000200 */
[----:B------:R-:W-:-:S03]  /*1eb0*/  LEA R249, R5, R248, 0x1 ;  /* 0x000000f805f97211 */ /* 0x000fc600078e08ff */
[----:B------:R-:W-:Y:S02]  /*1ec0*/  LDSM.16.M88.4 R172, [R236] ;  /* 0x00000000ecac783b */ /* 0x000fe40000000200 */
[----:B------:R-:W-:Y:S02]  /*1ed0*/  IMAD R251, R0, 0x2, R249 ;  /* 0x0000000200fb7824 */ /* 0x000fe400078e02f9 */
[----:B------:R-:W-:Y:S04]  /*1ee0*/  LDSM.16.M88.4 R204, [R236+0x4000] ;  /* 0x00400000eccc783b */ /* 0x000fe80000000200 */
[----:B------:R-:W-:Y:S04]  /*1ef0*/  LDSM.16.M88.4 R220, [R236+0x8000] ;  /* 0x00800000ecdc783b */ /* 0x000fe80000000200 */
[----:B------:R-:W-:Y:S04]  /*1f00*/  LDSM.16.M88.4 R192, [R240] ;  /* 0x00000000f0c0783b */ /* 0x000fe80000000200 */
[----:B------:R-:W-:Y:S04]  /*1f10*/  LDSM.16.M88.4 R208, [R240+0x4000] ;  /* 0x00400000f0d0783b */ /* 0x000fe80000000200 */
[----:B------:R-:W-:Y:S04]  /*1f20*/  LDSM.16.M88.4 R224, [R240+0x8000] ;  /* 0x00800000f0e0783b */ /* 0x000fe80000000200 */
[----:B------:R-:W-:Y:S04]  /*1f30*/  LDSM.16.M88.4 R196, [R244] ;  /* 0x00000000f4c4783b */ /* 0x000fe80000000200 */
[----:B------:R-:W-:Y:S04]  /*1f40*/  LDSM.16.M88.4 R212, [R244+0x4000] ;  /* 0x00400000f4d4783b */ /* 0x000fe80000000200 */
[----:B------:R-:W-:Y:S04]  /*1f50*/  LDSM.16.M88.4 R228, [R244+0x8000] ;  /* 0x00800000f4e4783b */ /* 0x000fe80000000200 */
[----:B------:R-:W-:Y:S04]  /*1f60*/  LDSM.16.M88.4 R232, [R232+0xc100] ;  /* 0x00c10000e8e8783b */ /* 0x000fe80000000200 */
[----:B------:R-:W-:Y:S04]  /*1f70*/  LDSM.16.M88.4 R236, [R236+0xc000] ;  /* 0x00c00000ecec783b */ /* 0x000fe80000000200 */
[----:B------:R-:W-:Y:S04]  /*1f80*/  LDSM.16.M88.4 R240, [R240+0xc000] ;  /* 0x00c00000f0f0783b */ /* 0x000fe80000000200 */
[----:B------:R-:W-:Y:S04]  /*1f90*/  LDSM.16.M88.4 R244, [R244+0xc000] ;  /* 0x00c00000f4f4783b */ /* 0x000fe80000000200 */
[----:B------:R-:W-:Y:S06]  /*1fa0*/  BAR.SYNC.DEFER_BLOCKING 0x0 ;  /* 0x0000000000007b1d */ /* 0x000fec0000010000 */
[----:B------:R-:W-:-:S04]  /*1fb0*/  DEPBAR.LE SB0, 0x0 ;  /* 0x000080000000791a */ /* 0x000fc80000000000 */
[----:B------:R-:W-:Y:S06]  /*1fc0*/  BAR.SYNC.DEFER_BLOCKING 0x0 ;  /* 0x0000000000007b1d */ /* 0x000fec0000010000 */
[----:B------:R-:W1:Y:S04]  /*1fd0*/  LDSM.16.M88.4 R12, [R155+0x10100] ;  /* 0x010100009b0c783b */ /* 0x000e680000000200 */
[----:B------:R-:W2:Y:S04]  /*1fe0*/  LDSM.16.M88.4 R24, [R155+0x10900] ;  /* 0x010900009b18783b */ /* 0x000ea80000000200 */
[----:B------:R-:W-:Y:S04]  /*1ff0*/  LDSM.16.M88.4 R32, [R155+0x11100] ;  /* 0x011100009b20783b */ /* 0x000fe80000000200 */
[----:B------:R-:W-:Y:S04]  /*2000*/  LDSM.16.M88.4 R40, [R155+0x11900] ;  /* 0x011900009b28783b */ /* 0x000fe80000000200 */
[----:B------:R-:W3:Y:S04]  /*2010*/  LDSM.16.M88.4 R28, [R86] ;  /* 0x00000000561c783b */ /* 0x000ee80000000200 */
[----:B------:R-:W4:Y:S04]  /*2020*/  LDSM.16.M88.4 R36, [R86+0x800] ;  /* 0x000800005624783b */ /* 0x000f280000000200 */
[----:B------:R-:W5:Y:S04]  /*2030*/  LDSM.16.M88.4 R52, [R86+0x1000] ;  /* 0x001000005634783b */ /* 0x000f680000000200 */
[----:B------:R-:W3:Y:S04]  /*2040*/  LDSM.16.M88.4 R68, [R86+0x1800] ;  /* 0x001800005644783b */ /* 0x000ee80000000200 */
[----:B------:R-:W-:Y:S01]  /*2050*/  @!PT LDS RZ, [RZ] ;  /* 0x00000000fffff984 */ /* 0x000fe20000000800 */
[----:B------:R-:W-:Y:S01]  /*2060*/  @!PT LDS RZ, [RZ] ;  /* 0x00000000fffff984 */ /* 0x000fe20000000800 */
[----:B------:R-:W-:Y:S01]  /*2070*/  @!PT LDS RZ, [RZ] ;  /* 0x00000000fffff984 */ /* 0x000fe20000000800 */
[----:B------:R2:W-:Y:S01]  /*2080*/  LDGSTS.E.BYPASS.LTC128B.128 [R100+0x100], [R6.64], !P1 ;  /* 0x0010000006647fae */ /* 0x0005e2000c901d44 */
[----:B------:R-:W-:-:S03]  /*2090*/  LOP3.LUT P1, RZ, R10, 0x4, RZ, 0xc0, !PT ;  /* 0x000000040aff7812 */ /* 0x000fc6000782c0ff */
[----:B------:R3:W-:Y:S01]  /*20a0*/  LDGSTS.E.BYPASS.LTC128B.128 [R100+0x2100], [R6.64+0x80], !P0 ;  /* 0x0210008006647fae */ /* 0x0007e2000c101d44 */
[C---:B------:R-:W-:Y:S02]  /*20b0*/  ISETP.LT.OR P0, PT, R3.reuse, 0x1, !P1 ;  /* 0x000000010300780c */ /* 0x040fe40004f01670 */
[----:B------:R-:W-:Y:S01]  /*20c0*/  ISETP.LT.OR P1, PT, R3, 0x21, !P1 ;  /* 0x000000210300780c */ /* 0x000fe20004f21670 */
[----:B-1----:R-:W-:Y:S10]  /*20d0*/  HMMA.16816.F32 R16, R168, R14, RZ ;  /* 0x0000000ea810723c */ /* 0x002ff400000018ff */
[----:B------:R1:W-:Y:S01]  /*20e0*/  LDGSTS.E.BYPASS.LTC128B.128 [R100+0x4100], [R6.64+0x100], !P0 ;  /* 0x0410010006647fae */ /* 0x0003e2000c101d44 */
[----:B------:R-:W-:-:S02]  /*20f0*/  LOP3.LUT P0, RZ, R21, 0x4, RZ, 0xc0, !PT ;  /* 0x0000000415ff7812 */ /* 0x000fc4000780c0ff */
[C---:B------:R-:W-:Y:S02]  /*2100*/  HMMA.16816.F32 R20, R168.reuse, R12, RZ ;  /* 0x0000000ca814723c */ /* 0x040fe400000018ff */
[----:B------:R-:W-:Y:S02]  /*2110*/  SEL R2, R2, 0xffffffc0, !P0 ;  /* 0xffffffc002027807 */ /* 0x000fe40004000000 */
[----:B------:R-:W-:Y:S02]  /*2120*/  LOP3.LUT P0, RZ, R10, 0x8, RZ, 0xc0, !PT ;  /* 0x000000080aff7812 */ /* 0x000fe4000780c0ff */
[----:B------:R-:W-:Y:S01]  /*2130*/  IADD3 R84, R155, R2, RZ ;  /* 0x000000029b547210 */ /* 0x000fe20007ffe0ff */
[----:B------:R-:W-:Y:S01]  /*2140*/  IMAD.IADD R250, R2, 0x1, R86 ;  /* 0x0000000102fa7824 */ /* 0x000fe200078e0256 */
[C---:B------:R-:W-:Y:S01]  /*2150*/  ISETP.LT.OR P5, PT, R3.reuse, 0x1, !P0 ;  /* 0x000000010300780c */ /* 0x040fe200047a1670 */
[----:B--2---:R-:W-:Y:S01]  /*2160*/  HMMA.16816.F32 R12, R168, R24, RZ ;  /* 0x00000018a80c723c */ /* 0x004fe200000018ff */
[----:B------:R-:W-:Y:S01]  /*2170*/  ISETP.LT.OR P0, PT, R3, 0x21, !P0 ;  /* 0x000000210300780c */ /* 0x000fe20004701670 */
[----:B------:R-:W-:Y:S01]  /*2180*/  STL [R1], R84 ;  /* 0x0000005401007387 */ /* 0x000fe20000100800 */
[----:B------:R-:W-:-:S05]  /*2190*/  LOP3.LUT R2, R82, 0xffffffe0, RZ, 0xc0, !PT ;  /* 0xffffffe052027812 */ /* 0x000fca00078ec0ff */
[----:B---3--:R-:W-:Y:S01]  /*21a0*/  HMMA.16816.F32 R56, R172, R30, R16 ;  /* 0x0000001eac38723c */ /* 0x008fe20000001810 */
[----:B------:R-:W-:-:S03]  /*21b0*/  IMAD.IADD R2, R85, 0x1, -R2 ;  /* 0x0000000155027824 */ /* 0x000fc600078e0a02 */
[----:B------:R1:W-:Y:S01]  /*21c0*/  LDGSTS.E.BYPASS.LTC128B.128 [R100+0x6100], [R6.64+0x180], !P5 ;  /* 0x0610018006647fae */ /* 0x0003e2000e901d44 */
[----:B------:R-:W-:Y:S02]  /*21d0*/  ISETP.LT.OR P5, PT, R3, 0x21, P6 ;  /* 0x000000210300780c */ /* 0x000fe400037a1670 */
[----:B------:R-:W-:Y:S01]  /*21e0*/  SHF.R.S32.HI R3, RZ, 0x1f, R2 ;  /* 0x0000001fff037819 */ /* 0x000fe20000011402 */
[----:B------:R-:W-:Y:S03]  /*21f0*/  HMMA.16816.F32 R60, R172, R28, R20 ;  /* 0x0000001cac3c723c */ /* 0x000fe60000001814 */
[----:B------:R-:W-:-:S04]  /*2200*/  LEA.HI R3, R3, R2, RZ, 0x2 ;  /* 0x0000000203037211 */ /* 0x000fc800078f10ff */
[----:B------:R-:W-:Y:S01]  /*2210*/  LOP3.LUT R3, R3, 0x7ffffffc, RZ, 0xc0, !PT ;  /* 0x7ffffffc03037812 */ /* 0x000fe200078ec0ff */
[----:B------:R-:W-:Y:S02]  /*2220*/  HMMA.16816.F32 R20, R168, R26, RZ ;  /* 0x0000001aa814723c */ /* 0x000fe400000018ff */
[----:B------:R2:W-:Y:S01]  /*2230*/  LDGSTS.E.BYPASS.LTC128B.128 [R100+0x1100], [R8.64], !P5 ;  /* 0x0110000008647fae */ /* 0x0005e2000e901d44 */
[----:B------:R-:W-:Y:S01]  /*2240*/  ISETP.NE.AND P5, PT, R11, RZ, PT ;  /* 0x000000ff0b00720c */ /* 0x000fe20003fa5270 */
[----:B------:R-:W-:Y:S02]  /*2250*/  IMAD.IADD R2, R2, 0x1, -R3 ;  /* 0x0000000102027824 */ /* 0x000fe400078e0a03 */
[----:B------:R2:W-:Y:S02]  /*2260*/  LDGSTS.E.BYPASS.LTC128B.128 [R100+0x3100], [R8.64+0x80], !P2 ;  /* 0x0310008008647fae */ /* 0x0005e4000d101d44 */
[----:B----4-:R-:W-:Y:S01]  /*2270*/  HMMA.16816.F32 R64, R172, R36, R12 ;  /* 0x00000024ac40723c */ /* 0x010fe2000000180c */
[----:B------:R-:W-:Y:S01]  /*2280*/  IMAD R2, R2, -0x2, R80 ;  /* 0xfffffffe02027824 */ /* 0x000fe200078e0250 */
[----:B------:R2:W-:Y:S04]  /*2290*/  LDGSTS.E.BYPASS.LTC128B.128 [R100+0x5100], [R8.64+0x100], !P1 ;  /* 0x0510010008647fae */ /* 0x0005e8000c901d44 */
[----:B------:R2:W-:Y:S01]  /*22a0*/  LDGSTS.E.BYPASS.LTC128B.128 [R100+0x7100], [R8.64+0x180], !P0 ;  /* 0x0710018008647fae */ /* 0x0005e2000c101d44 */
[C---:B------:R-:W-:Y:S01]  /*22b0*/  ISETP.GT.AND P0, PT, R2.reuse, RZ, PT ;  /* 0x000000ff0200720c */ /* 0x040fe20003f04270 */
[----:B------:R-:W-:Y:S01]  /*22c0*/  HMMA.16816.F32 R16, R168, R32, RZ ;  /* 0x00000020a810723c */ /* 0x000fe200000018ff */
[C---:B------:R-:W-:Y:S01]  /*22d0*/  ISETP.GT.AND P2, PT, R2.reuse, 0x1, PT ;  /* 0x000000010200780c */ /* 0x040fe20003f44270 */
[----:B------:R-:W3:Y:S01]  /*22e0*/  LDSM.16.M88.4 R48, [R84+0x10100] ;  /* 0x010100005430783b */ /* 0x000ee20000000200 */
[----:B------:R-:W-:-:S03]  /*22f0*/  ISETP.GT.AND P1, PT, R2, 0x8, PT ;  /* 0x000000080200780c */ /* 0x000fc60003f24270 */
[----:B------:R-:W4:Y:S02]  /*2300*/  LDSM.16.M88.4 R44, [R84+0x10900] ;  /* 0x01090000542c783b */ /* 0x000f240000000200 */
[C---:B------:R-:W-:Y:S02]  /*2310*/  HMMA.16816.F32 R12, R168.reuse, R34, RZ ;  /* 0x00000022a80c723c */ /* 0x040fe400000018ff */
[----:B------:R-:W1:Y:S04]  /*2320*/  LDSM.16.M88.4 R28, [R84+0x11100] ;  /* 0x01110000541c783b */ /* 0x000e680000000200 */
[----:B------:R-:W-:Y:S02]  /*2330*/  LDSM.16.M88.4 R72, [R86+0x2000] ;  /* 0x002000005648783b */ /* 0x000fe40000000200 */
[C---:B------:R-:W-:Y:S02]  /*2340*/  HMMA.16816.F32 R32, R168.reuse, R42, RZ ;  /* 0x0000002aa820723c */ /* 0x040fe400000018ff */
[----:B------:R-:W-:Y:S04]  /*2350*/  LDSM.16.M88.4 R76, [R84+0x14900] ;  /* 0x01490000544c783b */ /* 0x000fe80000000200 */
[----:B------:R-:W0:Y:S02]  /*2360*/  LDGDEPBAR ;  /* 0x00000000000079af */ /* 0x000e240000000000 */
[----:B--2---:R-:W-:Y:S08]  /*2370*/  HMMA.16816.F32 R8, R168, R40, RZ ;  /* 0x00000028a808723c */ /* 0x004ff000000018ff */
[C---:B------:R-:W-:Y:S08]  /*2380*/  HMMA.16816.F32 R40, R172.reuse, R38, R20 ;  /* 0x00000026ac28723c */ /* 0x040ff00000001814 */
[C---:B-----5:R-:W-:Y:S01]  /*2390*/  HMMA.16816.F32 R36, R172.reuse, R52, R16 ;  /* 0x00000034ac24723c */ /* 0x060fe20000001810 */
[----:B------:R-:W2:Y:S07]  /*23a0*/  LDSM.16.M88.4 R16, [R84+0x11900] ;  /* 0x011900005410783b */ /* 0x000eae0000000200 */
[C---:B------:R-:W-:Y:S08]  /*23b0*/  HMMA.16816.F32 R24, R172.reuse, R54, R12 ;  /* 0x00000036ac18723c */ /* 0x040ff0000000180c */
[C---:B------:R-:W-:Y:S01]  /*23c0*/  HMMA.16816.F32 R12, R172.reuse, R70, R32 ;  /* 0x00000046ac0c723c */ /* 0x040fe20000001820 */
[----:B------:R-:W5:Y:S07]  /*23d0*/  LDSM.16.M88.4 R32, [R250] ;  /* 0x00000000fa20783b */ /* 0x000f6e0000000200 */
[----:B------:R-:W-:Y:S01]  /*23e0*/  HMMA.16816.F32 R20, R172, R68, R8 ;  /* 0x00000044ac14723c */ /* 0x000fe20000001808 */
[----:B------:R-:W-:Y:S07]  /*23f0*/  LDSM.16.M88.4 R68, [R250+0x1000] ;  /* 0x00100000fa44783b */ /* 0x000fee0000000200 */
[C---:B---3--:R-:W-:Y:S01]  /*2400*/  HMMA.16816.F32 R8, R192.reuse, R48, R60 ;  /* 0x00000030c008723c */ /* 0x048fe2000000183c */
[----:B------:R-:W3:Y:S07]  /*2410*/  LDSM.16.M88.4 R60, [R250+0x800] ;  /* 0x00080000fa3c783b */ /* 0x000eee0000000200 */
[C---:B------:R-:W-:Y:S08]  /*2420*/  HMMA.16816.F32 R48, R192.reuse, R50, R56 ;  /* 0x00000032c030723c */ /* 0x040ff00000001838 */
[C---:B----4-:R-:W-:Y:S01]  /*2430*/  HMMA.16816.F32 R56, R192.reuse, R44, R64 ;  /* 0x0000002cc038723c */ /* 0x050fe20000001840 */
[----:B------:R-:W4:Y:S07]  /*2440*/  LDSM.16.M88.4 R64, [R250+0x1800] ;  /* 0x00180000fa40783b */ /* 0x000f2e0000000200 */
[C---:B------:R-:W-:Y:S08]  /*2450*/  HMMA.16816.F32 R44, R192.reuse, R46, R40 ;  /* 0x0000002ec02c723c */ /* 0x040ff00000001828 */
[C---:B-1----:R-:W-:Y:S08]  /*2460*/  HMMA.16816.F32 R52, R192.reuse, R28, R36 ;  /* 0x0000001cc034723c */ /* 0x042ff00000001824 */
[C---:B------:R-:W-:Y:S01]  /*2470*/  HMMA.16816.F32 R40, R192.reuse, R30, R24 ;  /* 0x0000001ec028723c */ /* 0x040fe20000001818 */
[----:B------:R-:W-:Y:S07]  /*2480*/  LDSM.16.M88.4 R28, [R155+0x12900] ;  /* 0x012900009b1c783b */ /* 0x000fee0000000200 */
[C---:B--2---:R-:W-:Y:S08]  /*2490*/  HMMA.16816.F32 R36, R192.reuse, R16, R20 ;  /* 0x00000010c024723c */ /* 0x044ff00000001814 */
[----:B------:R-:W-:Y:S01]  /*24a0*/  HMMA.16816.F32 R20, R192, R18, R12 ;  /* 0x00000012c014723c */ /* 0x000fe2000000180c */
[----:B------:R-:W1:Y:S07]  /*24b0*/  LDSM.16.M88.4 R16, [R155+0x12100] ;  /* 0x012100009b10783b */ /* 0x000e6e0000000200 */
[C---:B-----5:R-:W-:Y:S08]  /*24c0*/  HMMA.16816.F32 R12, R196.reuse, R32, R8 ;  /* 0x00000020c40c723c */ /* 0x060ff00000001808 */
[C---:B------:R-:W-:Y:S08]  /*24d0*/  HMMA.16816.F32 R8, R196.reuse, R34, R48 ;  /* 0x00000022c408723c */ /* 0x040ff00000001830 */
[C---:B---3--:R-:W-:Y:S01]  /*24e0*/  HMMA.16816.F32 R24, R196.reuse, R60, R56 ;  /* 0x0000003cc418723c */ /* 0x048fe20000001838 */
[----:B------:R-:W-:Y:S07]  /*24f0*/  LDSM.16.M88.4 R56, [R155+0x13900] ;  /* 0x013900009b38783b */ /* 0x000fee0000000200 */
[C---:B------:R-:W-:Y:S01]  /*2500*/  HMMA.16816.F32 R32, R196.reuse, R62, R44 ;  /* 0x0000003ec420723c */ /* 0x040fe2000000182c */
[----:B------:R-:W2:Y:S07]  /*2510*/  LDSM.16.M88.4 R60, [R155+0x13100] ;  /* 0x013100009b3c783b */ /* 0x000eae0000000200 */
[C---:B------:R-:W-:Y:S08]  /*2520*/  HMMA.16816.F32 R52, R196.reuse, R68, R52 ;  /* 0x00000044c434723c */ /* 0x040ff00000001834 */
[C---:B------:R-:W-:Y:S01]  /*2530*/  HMMA.16816.F32 R48, R196.reuse, R70, R40 ;  /* 0x00000046c430723c */ /* 0x040fe20000001828 */
[----:B------:R-:W3:Y:S07]  /*2540*/  LDSM.16.M88.4 R68, [R86+0x2800] ;  /* 0x002800005644783b */ /* 0x000eee0000000200 */
[C---:B----4-:R-:W-:Y:S08]  /*2550*/  HMMA.16816.F32 R44, R196.reuse, R64, R36 ;  /* 0x00000040c42c723c */ /* 0x050ff00000001824 */
[----:B------:R-:W-:Y:S01]  /*2560*/  HMMA.16816.F32 R40, R196, R66, R20 ;  /* 0x00000042c428723c */ /* 0x000fe20000001814 */
[----:B------:R-:W4:Y:S07]  /*2570*/  LDSM.16.M88.4 R64, [R86+0x3000] ;  /* 0x003000005640783b */ /* 0x000f2e0000000200 */
[C---:B-1----:R-:W-:Y:S08]  /*2580*/  HMMA.16816.F32 R36, R200.reuse, R16, R12 ;  /* 0x00000010c824723c */ /* 0x042ff0000000180c */
[C---:B------:R-:W-:Y:S08]  /*2590*/  HMMA.16816.F32 R20, R200.reuse, R18, R8 ;  /* 0x00000012c814723c */ /* 0x040ff00000001808 */
[C---:B------:R-:W-:Y:S08]  /*25a0*/  HMMA.16816.F32 R16, R200.reuse, R28, R24 ;  /* 0x0000001cc810723c */ /* 0x040ff00000001818 */
[C---:B--2---:R-:W-:Y:S01]  /*25b0*/  HMMA.16816.F32 R8, R200.reuse, R60, R52 ;  /* 0x0000003cc808723c */ /* 0x044fe20000001834 */
[----:B------:R-:W-:Y:S07]  /*25c0*/  LDSM.16.M88.4 R52, [R84+0x12100] ;  /* 0x012100005434783b */ /* 0x000fee0000000200 */
[C---:B------:R-:W-:Y:S01]  /*25d0*/  HMMA.16816.F32 R24, R200.reuse, R62, R48 ;  /* 0x0000003ec818723c */ /* 0x040fe20000001830 */
[----:B------:R-:W1:Y:S07]  /*25e0*/  LDSM.16.M88.4 R60, [R86+0x3800] ;  /* 0x00380000563c783b */ /* 0x000e6e0000000200 */
[C---:B------:R-:W-:Y:S08]  /*25f0*/  HMMA.16816.F32 R12, R200.reuse, R30, R32 ;  /* 0x0000001ec80c723c */ /* 0x040ff00000001820 */
[C---:B------:R-:W-:Y:S08]  /*2600*/  HMMA.16816.F32 R28, R200.reuse, R56, R44 ;  /* 0x00000038c81c723c */ /* 0x040ff0000000182c */
[----:B------:R-:W-:Y:S01]  /*2610*/  HMMA.16816.F32 R48, R200, R58, R40 ;  /* 0x0000003ac830723c */ /* 0x000fe20000001828 */
[----:B------:R-:W2:Y:S07]  /*2620*/  LDSM.16.M88.4 R56, [R84+0x12900] ;  /* 0x012900005438783b */ /* 0x000eae0000000200 */
[C---:B------:R-:W-:Y:S01]  /*2630*/  HMMA.16816.F32 R44, R204.reuse, R74, R20 ;  /* 0x0000004acc2c723c */ /* 0x040fe20000001814 */
[----:B------:R-:W5:Y:S07]  /*2640*/  LDSM.16.M88.4 R20, [R84+0x13100] ;  /* 0x013100005414783b */ /* 0x000f6e0000000200 */
[C---:B------:R-:W-:Y:S01]  /*2650*/  HMMA.16816.F32 R32, R204.reuse, R72, R36 ;  /* 0x00000048cc20723c */ /* 0x040fe20000001824 */
[----:B------:R-:W-:Y:S07]  /*2660*/  LDSM.16.M88.4 R72, [R250+0x3800] ;  /* 0x00380000fa48783b */ /* 0x000fee0000000200 */
[C---:B---3--:R-:W-:Y:S08]  /*2670*/  HMMA.16816.F32 R40, R204.reuse, R68, R16 ;  /* 0x00000044cc28723c */ /* 0x048ff00000001810 */
[C---:B------:R-:W-:Y:S01]  /*2680*/  HMMA.16816.F32 R36, R204.reuse, R70, R12 ;  /* 0x00000046cc24723c */ /* 0x040fe2000000180c */
[----:B------:R-:W-:Y:S07]  /*2690*/  LDSM.16.M88.4 R68, [R250+0x2800] ;  /* 0x00280000fa44783b */ /* 0x000fee0000000200 */
[C---:B----4-:R-:W-:Y:S08]  /*26a0*/  HMMA.16816.F32 R16, R204.reuse, R64, R8 ;  /* 0x00000040cc10723c */ /* 0x050ff00000001808 */
[C---:B------:R-:W-:Y:S01]  /*26b0*/  HMMA.16816.F32 R12, R204.reuse, R66, R24 ;  /* 0x00000042cc0c723c */ /* 0x040fe20000001818 */
[----:B------:R-:W3:Y:S04]  /*26c0*/  LDSM.16.M88.4 R24, [R84+0x13900] ;  /* 0x013900005418783b */ /* 0x000ee80000000200 */
[----:B------:R-:W-:Y:S03]  /*26d0*/  LDSM.16.M88.4 R64, [R250+0x3000] ;  /* 0x00300000fa40783b */ /* 0x000fe60000000200 */
[C---:B-1----:R-:W-:Y:S08]  /*26e0*/  HMMA.16816.F32 R8, R204.reuse, R60, R28 ;  /* 0x0000003ccc08723c */ /* 0x042ff0000000181c */
[----:B------:R-:W-:Y:S01]  /*26f0*/  HMMA.16816.F32 R28, R204, R62, R48 ;  /* 0x0000003ecc1c723c */ /* 0x000fe20000001830 */
[----:B------:R-:W1:Y:S07]  /*2700*/  LDSM.16.M88.4 R60, [R250+0x2000] ;  /* 0x00200000fa3c783b */ /* 0x000e6e0000000200 */
[C---:B------:R-:W-:Y:S08]  /*2710*/  HMMA.16816.F32 R32, R208.reuse, R52, R32 ;  /* 0x00000034d020723c */ /* 0x040ff00000001820 */
[C---:B------:R-:W-:Y:S08]  /*2720*/  HMMA.16816.F32 R44, R208.reuse, R54, R44 ;  /* 0x00000036d02c723c */ /* 0x040ff0000000182c */
[C---:B--2---:R-:W-:Y:S08]  /*2730*/  HMMA.16816.F32 R52, R208.reuse, R56, R40 ;  /* 0x00000038d034723c */ /* 0x044ff00000001828 */
[C---:B------:R-:W-:Y:S01]  /*2740*/  HMMA.16816.F32 R48, R208.reuse, R58, R36 ;  /* 0x0000003ad030723c */ /* 0x040fe20000001824 */
[----:B------:R-:W-:Y:S07]  /*2750*/  LDSM.16.M88.4 R56, [R155+0x14900] ;  /* 0x014900009b38783b */ /* 0x000fee0000000200 */
[C---:B-----5:R-:W-:Y:S08]  /*2760*/  HMMA.16816.F32 R40, R208.reuse, R20, R16 ;  /* 0x00000014d028723c */ /* 0x060ff00000001810 */
[C---:B------:R-:W-:Y:S01]  /*2770*/  HMMA.16816.F32 R36, R208.reuse, R22, R12 ;  /* 0x00000016d024723c */ /* 0x040fe2000000180c */
[----:B------:R-:W2:Y:S07]  /*2780*/  LDSM.16.M88.4 R20, [R155+0x14100] ;  /* 0x014100009b14783b */ /* 0x000eae0000000200 */
[C---:B---3--:R-:W-:Y:S08]  /*2790*/  HMMA.16816.F32 R16, R208.reuse, R24, R8 ;  /* 0x00000018d010723c */ /* 0x048ff00000001808 */
[----:B------:R-:W-:Y:S08]  /*27a0*/  HMMA.16816.F32 R12, R208, R26, R28 ;  /* 0x0000001ad00c723c */ /* 0x000ff0000000181c */
[C---:B-1----:R-:W-:Y:S08]  /*27b0*/  HMMA.16816.F32 R8, R212.reuse, R60, R32 ;  /* 0x0000003cd408723c */ /* 0x042ff00000001820 */
[C---:B------:R-:W-:Y:S01]  /*27c0*/  HMMA.16816.F32 R28, R212.reuse, R68, R52 ;  /* 0x00000044d41c723c */ /* 0x040fe20000001834 */
[----:B------:R-:W1:Y:S07]  /*27d0*/  LDSM.16.M88.4 R52, [R155+0x15100] ;  /* 0x015100009b34783b */ /* 0x000e6e0000000200 */
[C---:B------:R-:W-:Y:S01]  /*27e0*/  HMMA.16816.F32 R24, R212.reuse, R62, R44 ;  /* 0x0000003ed418723c */ /* 0x040fe2000000182c */
[----:B------:R-:W-:Y:S07]  /*27f0*/  LDSM.16.M88.4 R60, [R86+0x4000] ;  /* 0x00400000563c783b */ /* 0x000fee0000000200 */
[C---:B------:R-:W-:Y:S01]  /*2800*/  HMMA.16816.F32 R32, R212.reuse, R70, R48 ;  /* 0x00000046d420723c */ /* 0x040fe20000001830 */
[----:B------:R-:W3:Y:S04]  /*2810*/  LDSM.16.M88.4 R48, [R155+0x15900] ;  /* 0x015900009b30783b */ /* 0x000ee80000000200 */
[----:B------:R-:W4:Y:S03]  /*2820*/  LDSM.16.M88.4 R68, [R86+0x4800] ;  /* 0x004800005644783b */ /* 0x000f260000000200 */
[C---:B------:R-:W-:Y:S08]  /*2830*/  HMMA.16816.F32 R44, R212.reuse, R64, R40 ;  /* 0x00000040d42c723c */ /* 0x040ff00000001828 */
[C---:B------:R-:W-:Y:S01]  /*2840*/  HMMA.16816.F32 R40, R212.reuse, R66, R36 ;  /* 0x00000042d428723c */ /* 0x040fe20000001824 */
[----:B------:R-:W5:Y:S07]  /*2850*/  LDSM.16.M88.4 R64, [R86+0x5000] ;  /* 0x005000005640783b */ /* 0x000f6e0000000200 */
[C---:B------:R-:W-:Y:S08]  /*2860*/  HMMA.16816.F32 R36, R212.reuse, R72, R16 ;  /* 0x00000048d424723c */ /* 0x040ff00000001810 */
[----:B------:R-:W-:Y:S01]  /*2870*/  HMMA.16816.F32 R16, R212, R74, R12 ;  /* 0x0000004ad410723c */ /* 0x000fe2000000180c */
[----:B------:R-:W-:Y:S07]  /*2880*/  LDSM.16.M88.4 R72, [R84+0x14100] ;  /* 0x014100005448783b */ /* 0x000fee0000000200 */
[C---:B--2---:R-:W-:Y:S08]  /*2890*/  HMMA.16816.F32 R12, R216.reuse, R20, R8 ;  /* 0x00000014d80c723c */ /* 0x044ff00000001808 */
[C---:B------:R-:W-:Y:S08]  /*28a0*/  HMMA.16816.F32 R8, R216.reuse, R22, R24 ;  /* 0x00000016d808723c */ /* 0x040ff00000001818 */
[C---:B------:R-:W-:Y:S08]  /*28b0*/  HMMA.16816.F32 R20, R216.reuse, R56, R28 ;  /* 0x00000038d814723c */ /* 0x040ff0000000181c */
[C---:B------:R-:W-:Y:S01]  /*28c0*/  HMMA.16816.F32 R32, R216.reuse, R58, R32 ;  /* 0x0000003ad820723c */ /* 0x040fe20000001820 */
[----:B------:R-:W2:Y:S07]  /*28d0*/  LDSM.16.M88.4 R56, [R86+0x5800] ;  /* 0x005800005638783b */ /* 0x000eae0000000200 */
[C---:B-1----:R-:W-:Y:S08]  /*28e0*/  HMMA.16816.F32 R44, R216.reuse, R52, R44 ;  /* 0x00000034d82c723c */ /* 0x042ff0000000182c */
[C---:B------:R-:W-:Y:S01]  /*28f0*/  HMMA.16816.F32 R40, R216.reuse, R54, R40 ;  /* 0x00000036d828723c */ /* 0x040fe20000001828 */
[----:B------:R-:W1:Y:S07]  /*2900*/  LDSM.16.M88.4 R52, [R84+0x15100] ;  /* 0x015100005434783b */ /* 0x000e6e0000000200 */
[C---:B---3--:R-:W-:Y:S08]  /*2910*/  HMMA.16816.F32 R36, R216.reuse, R48, R36 ;  /* 0x00000030d824723c */ /* 0x048ff00000001824 */
[----:B------:R-:W-:Y:S08]  /*2920*/  HMMA.16816.F32 R28, R216, R50, R16 ;  /* 0x00000032d81c723c */ /* 0x000ff00000001810 */
[C---:B------:R-:W-:Y:S08]  /*2930*/  HMMA.16816.F32 R24, R220.reuse, R60, R12 ;  /* 0x0000003cdc18723c */ /* 0x040ff0000000180c */
[C---:B------:R-:W-:Y:S01]  /*2940*/  HMMA.16816.F32 R16, R220.reuse, R62, R8 ;  /* 0x0000003edc10723c */ /* 0x040fe20000001808 */
[----:B------:R-:W3:Y:S07]  /*2950*/  LDSM.16.M88.4 R60, [R84+0x15900] ;  /* 0x01590000543c783b */ /* 0x000eee0000000200 */
[C---:B----4-:R-:W-:Y:S08]  /*2960*/  HMMA.16816.F32 R12, R220.reuse, R68, R20 ;  /* 0x00000044dc0c723c */ /* 0x050ff00000001814 */
[C---:B------:R-:W-:Y:S01]  /*2970*/  HMMA.16816.F32 R8, R220.reuse, R70, R32 ;  /* 0x00000046dc08723c */ /* 0x040fe20000001820 */
[----:B------:R-:W-:Y:S07]  /*2980*/  LDSM.16.M88.4 R68, [R155+0x17900] ;  /* 0x017900009b44783b */ /* 0x000fee0000000200 */
[C---:B-----5:R-:W-:Y:S08]  /*2990*/  HMMA.16816.F32 R44, R220.reuse, R64, R44 ;  /* 0x00000040dc2c723c */ /* 0x060ff0000000182c */
[C---:B------:R-:W-:Y:S01]  /*29a0*/  HMMA.16816.F32 R40, R220.reuse, R66, R40 ;  /* 0x00000042dc28723c */ /* 0x040fe20000001828 */
[----:B------:R-:W-:Y:S07]  /*29b0*/  LDSM.16.M88.4 R64, [R84+0x16100] ;  /* 0x016100005440783b */ /* 0x000fee0000000200 */
[C---:B--2---:R-:W-:Y:S08]  /*29c0*/  HMMA.16816.F32 R48, R220.reuse, R56, R36 ;  /* 0x00000038dc30723c */ /* 0x044ff00000001824 */
[----:B------:R-:W-:Y:S01]  /*29d0*/  HMMA.16816.F32 R36, R220, R58, R28 ;  /* 0x0000003adc24723c */ /* 0x000fe2000000181c */
[----:B------:R-:W-:Y:S07]  /*29e0*/  LDSM.16.M88.4 R56, [R155+0x16100] ;  /* 0x016100009b38783b */ /* 0x000fee0000000200 */
[C---:B------:R-:W-:Y:S01]  /*29f0*/  HMMA.16816.F32 R32, R224.reuse, R72, R24 ;  /* 0x00000048e020723c */ /* 0x040fe20000001818 */
[----:B------:R-:W2:Y:S07]  /*2a00*/  LDSM.16.M88.4 R24, [R250+0x4000] ;  /* 0x00400000fa18783b */ /* 0x000eae0000000200 */
[C---:B------:R-:W-:Y:S01]  /*2a10*/  HMMA.16816.F32 R28, R224.reuse, R74, R16 ;  /* 0x0000004ae01c723c */ /* 0x040fe20000001810 */
[----:B------:R-:W4:Y:S04]  /*2a20*/  LDSM.16.M88.4 R16, [R250+0x4800] ;  /* 0x00480000fa10783b */ /* 0x000f280000000200 */
[----:B------:R-:W-:Y:S03]  /*2a30*/  LDSM.16.M88.4 R72, [R155+0x17100] ;  /* 0x017100009b48783b */ /* 0x000fe60000000200 */
[C---:B------:R-:W-:Y:S08]  /*2a40*/  HMMA.16816.F32 R20, R224.reuse, R76, R12 ;  /* 0x0000004ce014723c */ /* 0x040ff0000000180c */
[C---:B------:R-:W-:Y:S01]  /*2a50*/  HMMA.16816.F32 R12, R224.reuse, R78, R8 ;  /* 0x0000004ee00c723c */ /* 0x040fe20000001808 */
[----:B------:R-:W-:Y:S07]  /*2a60*/  LDSM.16.M88.4 R76, [R86+0x6000] ;  /* 0x00600000564c783b */ /* 0x000fee0000000200 */
[C---:B-1----:R-:W-:Y:S08]  /*2a70*/  HMMA.16816.F32 R8, R224.reuse, R52, R44 ;  /* 0x00000034e008723c */ /* 0x042ff0000000182c */
[C---:B------:R-:W-:Y:S01]  /*2a80*/  HMMA.16816.F32 R44, R224.reuse, R54, R40 ;  /* 0x00000036e02c723c */ /* 0x040fe20000001828 */
[----:B------:R-:W1:Y:S04]  /*2a90*/  LDSM.16.M88.4 R40, [R250+0x5000] ;  /* 0x00500000fa28783b */ /* 0x000e680000000200 */
[----:B------:R-:W5:Y:S03]  /*2aa0*/  LDSM.16.M88.4 R52, [R250+0x5800] ;  /* 0x00580000fa34783b */ /* 0x000f660000000200 */
[C---:B---3--:R-:W-:Y:S08]  /*2ab0*/  HMMA.16816.F32 R48, R224.reuse, R60, R48 ;  /* 0x0000003ce030723c */ /* 0x048ff00000001830 */
[----:B------:R-:W-:Y:S01]  /*2ac0*/  HMMA.16816.F32 R36, R224, R62, R36 ;  /* 0x0000003ee024723c */ /* 0x000fe20000001824 */
[----:B------:R-:W3:Y:S07]  /*2ad0*/  LDSM.16.M88.4 R60, [R155+0x16900] ;  /* 0x016900009b3c783b */ /* 0x000eee0000000200 */
[C---:B--2---:R-:W-:Y:S08]  /*2ae0*/  HMMA.16816.F32 R32, R228.reuse, R24, R32 ;  /* 0x00000018e420723c */ /* 0x044ff00000001820 */
[C---:B------:R-:W-:Y:S08]  /*2af0*/  HMMA.16816.F32 R28, R228.reuse, R26, R28 ;  /* 0x0000001ae41c723c */ /* 0x040ff0000000181c */
[C---:B----4-:R-:W-:Y:S08]  /*2b00*/  HMMA.16816.F32 R24, R228.reuse, R16, R20 ;  /* 0x00000010e418723c */ /* 0x050ff00000001814 */
[C---:B------:R-:W-:Y:S08]  /*2b10*/  HMMA.16816.F32 R20, R228.reuse, R18, R12 ;  /* 0x00000012e414723c */ /* 0x040ff0000000180c */
[C---:B-1----:R-:W-:Y:S08]  /*2b20*/  HMMA.16816.F32 R16, R228.reuse, R40, R8 ;  /* 0x00000028e410723c */ /* 0x042ff00000001808 */
[C---:B-----5:R-:W-:Y:S08]  /*2b30*/  HMMA.16816.F32 R8, R228.reuse, R52, R48 ;  /* 0x00000034e408723c */ /* 0x060ff00000001830 */
[C---:B------:R-:W-:Y:S01]  /*2b40*/  HMMA.16816.F32 R12, R228.reuse, R42, R44 ;  /* 0x0000002ae40c723c */ /* 0x040fe2000000182c */
[----:B------:R-:W1:Y:S07]  /*2b50*/  LDSM.16.M88.4 R44, [R86+0x6800] ;  /* 0x00680000562c783b */ /* 0x000e6e0000000200 */
[----:B------:R-:W-:Y:S01]  /*2b60*/  HMMA.16816.F32 R48, R228, R54, R36 ;  /* 0x00000036e430723c */ /* 0x000fe20000001824 */
[----:B------:R-:W-:Y:S07]  /*2b70*/  LDSM.16.M88.4 R52, [R86+0x7000] ;  /* 0x007000005634783b */ /* 0x000fee0000000200 */
[C---:B------:R-:W-:Y:S08]  /*2b80*/  HMMA.16816.F32 R40, R232.reuse, R56, R32 ;  /* 0x00000038e828723c */ /* 0x040ff00000001820 */
[C---:B------:R-:W-:Y:S08]  /*2b90*/  HMMA.16816.F32 R36, R232.reuse, R58, R28 ;  /* 0x0000003ae824723c */ /* 0x040ff0000000181c */
[C---:B---3--:R-:W-:Y:S08]  /*2ba0*/  HMMA.16816.F32 R32, R232.reuse, R60, R24 ;  /* 0x0000003ce820723c */ /* 0x048ff00000001818 */
[C---:B------:R-:W-:Y:S01]  /*2bb0*/  HMMA.16816.F32 R28, R232.reuse, R62, R20 ;  /* 0x0000003ee81c723c */ /* 0x040fe20000001814 */
[----:B------:R-:W2:Y:S07]  /*2bc0*/  LDSM.16.M88.4 R60, [R86+0x7800] ;  /* 0x00780000563c783b */ /* 0x000eae0000000200 */
[C---:B------:R-:W-:Y:S08]  /*2bd0*/  HMMA.16816.F32 R24, R232.reuse, R72, R16 ;  /* 0x00000048e818723c */ /* 0x040ff00000001810 */
[C---:B------:R-:W-:Y:S08]  /*2be0*/  HMMA.16816.F32 R16, R232.reuse, R68, R8 ;  /* 0x00000044e810723c */ /* 0x040ff00000001808 */
[C---:B------:R-:W-:Y:S08]  /*2bf0*/  HMMA.16816.F32 R20, R232.reuse, R74, R12 ;  /* 0x0000004ae814723c */ /* 0x040ff0000000180c */
[----:B------:R-:W-:Y:S01]  /*2c00*/  HMMA.16816.F32 R12, R232, R70, R48 ;  /* 0x00000046e80c723c */ /* 0x000fe20000001830 */
[----:B------:R-:W3:Y:S07]  /*2c10*/  LDSM.16.M88.4 R68, [R84+0x16900] ;  /* 0x016900005444783b */ /* 0x000eee0000000200 */
[C---:B------:R-:W-:Y:S08]  /*2c20*/  HMMA.16816.F32 R8, R236.reuse, R76, R40 ;  /* 0x0000004cec08723c */ /* 0x040ff00000001828 */
[C---:B------:R-:W-:Y:S01]  /*2c30*/  HMMA.16816.F32 R48, R236.reuse, R78, R36 ;  /* 0x0000004eec30723c */ /* 0x040fe20000001824 */
[----:B------:R-:W-:Y:S07]  /*2c40*/  LDSM.16.M88.4 R36, [R84+0x17100] ;  /* 0x017100005424783b */ /* 0x000fee0000000200 */
[C---:B-1----:R-:W-:Y:S08]  /*2c50*/  HMMA.16816.F32 R56, R236.reuse, R44, R32 ;  /* 0x0000002cec38723c */ /* 0x042ff00000001820 */
[C---:B------:R-:W-:Y:S08]  /*2c60*/  HMMA.16816.F32 R44, R236.reuse, R46, R28 ;  /* 0x0000002eec2c723c */ /* 0x040ff0000000181c */
[C---:B--2---:R-:W-:Y:S01]  /*2c70*/  HMMA.16816.F32 R28, R236.reuse, R60, R16 ;  /* 0x0000003cec1c723c */ /* 0x044fe20000001810 */
[----:B------:R-:W1:Y:S07]  /*2c80*/  LDSM.16.M88.4 R16, [R250+0x6000] ;  /* 0x00600000fa10783b */ /* 0x000e6e0000000200 */
[C---:B------:R-:W-:Y:S01]  /*2c90*/  HMMA.16816.F32 R32, R236.reuse, R54, R20 ;  /* 0x00000036ec20723c */ /* 0x040fe20000001814 */
[----:B------:R-:W2:Y:S07]  /*2ca0*/  LDSM.16.M88.4 R20, [R84+0x17900] ;  /* 0x017900005414783b */ /* 0x000eae0000000200 */
[C---:B------:R-:W-:Y:S01]  /*2cb0*/  HMMA.16816.F32 R40, R236.reuse, R52, R24 ;  /* 0x00000034ec28723c */ /* 0x040fe20000001818 */
[----:B------:R-:W4:Y:S07]  /*2cc0*/  LDSM.16.M88.4 R52, [R250+0x6800] ;  /* 0x00680000fa34783b */ /* 0x000f2e0000000200 */
[----:B------:R-:W-:Y:S01]  /*2cd0*/  HMMA.16816.F32 R24, R236, R62, R12 ;  /* 0x0000003eec18723c */ /* 0x000fe2000000180c */
[----:B------:R-:W5:Y:S07]  /*2ce0*/  LDSM.16.M88.4 R60, [R250+0x7800] ;  /* 0x00780000fa3c783b */ /* 0x000f6e0000000200 */
[C---:B------:R-:W-:Y:S08]  /*2cf0*/  HMMA.16816.F32 R12, R240.reuse, R64, R8 ;  /* 0x00000040f00c723c */ /* 0x040ff00000001808 */
[C---:B------:R-:W-:Y:S08]  /*2d00*/  HMMA.16816.F32 R8, R240.reuse, R66, R48 ;  /* 0x00000042f008723c */ /* 0x040ff00000001830 */
[----:B---3--:R-:W-:Y:S01]  /*2d10*/  HMMA.16816.F32 R48, R240, R68, R56 ;  /* 0x00000044f030723c */ /* 0x008fe20000001838 */
[----:B------:R-:W3:Y:S01]  /*2d20*/  LDSM.16.M88.4 R56, [R250+0x7000] ;  /* 0x00700000fa38783b */ /* 0x000ee20000000200 */
[----:B------:R-:W-:-:S06]  /*2d30*/  DEPBAR.LE SB0, 0x0 ;  /* 0x000080000000791a */ /* 0x000fcc0000000000 */
[----:B------:R-:W-:Y:S08]  /*2d40*/  HMMA.16816.F32 R44, R240, R70, R44 ;  /* 0x00000046f02c723c */ /* 0x000ff0000000182c */
[----:B-1----:R-:W-:Y:S08]  /*2d50*/  HMMA.16816.F32 R12, R244, R16, R12 ;  /* 0x00000010f40c723c */ /* 0x002ff0000000180c */
[----:B--2---:R-:W-:Y:S08]  /*2d60*/  HMMA.16816.F32 R24, R240, R22, R24 ;  /* 0x00000016f018723c */ /* 0x004ff00000001818 */
[----:B------:R-:W-:Y:S08]  /*2d70*/  HMMA.16816.F32 R8, R244, R18, R8 ;  /* 0x00000012f408723c */ /* 0x000ff00000001808 */
[----:B------:R-:W-:Y:S01]  /*2d80*/  HMMA.16816.F32 R40, R240, R36, R40 ;  /* 0x00000024f028723c */ /* 0x000fe20000001828 */
[----:B------:R-:W-:-:S02]  /*2d90*/  FSEL R7, R12, -INF , P0 ;  /* 0xff8000000c077808 */ /* 0x000fc40000000000 */
[----:B------:R-:W-:-:S04]  /*2da0*/  FSEL R6, R13, -INF , P2 ;  /* 0xff8000000d067808 */ /* 0x000fc80001000000 */
[----:B------:R-:W-:Y:S01]  /*2db0*/  FMNMX.FTZ R3, R7, R6, !PT ;  /* 0x0000000607037209 */ /* 0x000fe20007810000 */
[C---:B------:R-:W-:Y:S07]  /*2dc0*/  HMMA.16816.F32 R28, R240.reuse, R20, R28 ;  /* 0x00000014f01c723c */ /* 0x040fee000000181c */
[----:B------:R-:W-:Y:S01]  /*2dd0*/  FSEL R20, R14, -INF , P0 ;  /* 0xff8000000e147808 */ /* 0x000fe20000000000 */
[----:B------:R-:W-:Y:S01]  /*2de0*/  HMMA.16816.F32 R32, R240, R38, R32 ;  /* 0x00000026f020723c */ /* 0x000fe20000001820 */
[----:B------:R-:W-:Y:S01]  /*2df0*/  BAR.SYNC.DEFER_BLOCKING 0x0 ;  /* 0x0000000000007b1d */ /* 0x000fe20000010000 */
[----:B------:R-:W-:-:S06]  /*2e00*/  ISETP.GT.AND P0, PT, R2, 0x9, PT ;  /* 0x000000090200780c */ /* 0x000fcc0003f04270 */
[C---:B----4-:R-:W-:Y:S08]  /*2e10*/  HMMA.16816.F32 R16, R244.reuse, R52, R48 ;  /* 0x00000034f410723c */ /* 0x050ff00000001830 */
[C---:B------:R-:W-:Y:S08]  /*2e20*/  HMMA.16816.F32 R44, R244.reuse, R54, R44 ;  /* 0x00000036f42c723c */ /* 0x040ff0000000182c */
[C---:B-----5:R-:W-:Y:S07]  /*2e30*/  HMMA.16816.F32 R48, R244.reuse, R62, R24 ;  /* 0x0000003ef430723c */ /* 0x060fee0000001818 */
[----:B------:R-:W-:Y:S01]  /*2e40*/  FSEL R25, R10, -INF , P1 ;  /* 0xff8000000a197808 */ /* 0x000fe20000800000 */
[----:B---3--:R-:W-:Y:S01]  /*2e50*/  HMMA.16816.F32 R36, R244, R56, R40 ;  /* 0x00000038f424723c */ /* 0x008fe20000001828 */
[----:B------:R-:W-:-:S02]  /*2e60*/  FSEL R10, R8, -INF , P1 ;  /* 0xff800000080a7808 */ /* 0x000fc40000800000 */
[----:B------:R-:W-:Y:S02]  /*2e70*/  FSEL R26, R15, -INF , P2 ;  /* 0xff8000000f1a7808 */ /* 0x000fe40001000000 */
[----:B------:R-:W-:Y:S02]  /*2e80*/  ISETP.GT.AND P2, PT, R2, 0x10, PT ;  /* 0x000000100200780c */ /* 0x000fe40003f44270 */
[----:B------:R-:W-:Y:S01]  /*2e90*/  FMNMX.FTZ R3, R10, R3, !PT ;  /* 0x000000030a037209 */ /* 0x000fe20007810000 */
[----:B------:R-:W-:Y:S01]  /*2ea0*/  HMMA.16816.F32 R40, R244, R60, R28 ;  /* 0x0000003cf428723c */ /* 0x000fe2000000181c */
[----:B------:R-:W-:Y:S02]  /*2eb0*/  ISETP.GT.AND P1, PT, R2, 0x11, PT ;  /* 0x000000110200780c */ /* 0x000fe40003f24270 */
[----:B------:R-:W-:Y:S02]  /*2ec0*/  FSEL R13, R16, -INF , P2 ;  /* 0xff800000100d7808 */ /* 0x000fe40001000000 */
[----:B------:R-:W-:-:S02]  /*2ed0*/  FSEL R15, R17, -INF , P1 ;  /* 0xff800000110f7808 */ /* 0x000fc40000800000 */
[----:B------:R-:W-:Y:S01]  /*2ee0*/  FSEL R28, R11, -INF , P0 ;  /* 0xff8000000b1c7808 */ /* 0x000fe20000000000 */
[----:B------:R-:W-:Y:S01]  /*2ef0*/  HMMA.16816.F32 R32, R244, R58, R32 ;  /* 0x0000003af420723c */ /* 0x000fe20000001820 */
[----:B------:R-:W-:Y:S02]  /*2f00*/  FSEL R11, R9, -INF , P0 ;  /* 0xff800000090b7808 */ /* 0x000fe40000000000 */
[----:B------:R-:W-:Y:S02]  /*2f10*/  ISETP.GT.AND P0, PT, R2, 0x18, PT ;  /* 0x000000180200780c */ /* 0x000fe40003f04270 */
[----:B------:R-:W-:Y:S02]  /*2f20*/  FMNMX.FTZ R3, R11, R3, !PT ;  /* 0x000000030b037209 */ /* 0x000fe40007810000 */
[----:B------:R-:W-:Y:S02]  /*2f30*/  FSEL R29, R19, -INF , P1 ;  /* 0xff800000131d7808 */ /* 0x000fe40000800000 */
[----:B------:R-:W-:-:S02]  /*2f40*/  FMNMX.FTZ R3, R13, R3, !PT ;  /* 0x000000030d037209 */ /* 0x000fc40007810000 */
[----:B------:R-:W-:Y:S02]  /*2f50*/  ISETP.GT.AND P1, PT, R2, 0x19, PT ;  /* 0x000000190200780c */ /* 0x000fe40003f24270 */
[----:B------:R-:W-:Y:S02]  /*2f60*/  FSEL R24, R44, -INF , P0 ;  /* 0xff8000002c187808 */ /* 0x000fe40000000000 */
[----:B------:R-:W-:Y:S02]  /*2f70*/  FMNMX.FTZ R3, R15, R3, !PT ;  /* 0x000000030f037209 */ /* 0x000fe40007810000 */
[----:B------:R-:W-:Y:S02]  /*2f80*/  FSEL R30, R18, -INF , P2 ;  /* 0xff800000121e7808 */ /* 0x000fe40001000000 */
[----:B------:R-:W-:Y:S02]  /*2f90*/  FSEL R27, R45, -INF , P1 ;  /* 0xff8000002d1b7808 */ /* 0x000fe40000800000 */
[----:B------:R-:W-:-:S02]  /*2fa0*/  ISETP.GT.AND P2, PT, R2, 0x20, PT ;  /* 0x000000200200780c */ /* 0x000fc40003f44270 */
[----:B------:R-:W-:Y:S02]  /*2fb0*/  FMNMX.FTZ R3, R24, R3, !PT ;  /* 0x0000000318037209 */ /* 0x000fe40007810000 */
[----:B------:R-:W-:Y:S02]  /*2fc0*/  FSEL R53, R47, -INF , P1 ;  /* 0xff8000002f357808 */ /* 0x000fe40000800000 */
[----:B------:R-:W-:Y:S02]  /*2fd0*/  ISETP.GT.AND P1, PT, R2, 0x21, PT ;  /* 0x000000210200780c */ /* 0x000fe40003f24270 */
[----:B------:R-:W-:Y:S02]  /*2fe0*/  FSEL R94, R36, -INF , P2 ;  /* 0xff800000245e7808 */ /* 0x000fe40001000000 */
[----:B------:R-:W-:Y:S02]  /*2ff0*/  FMNMX.FTZ R3, R27, R3, !PT ;  /* 0x000000031b037209 */ /* 0x000fe40007810000 */
[----:B------:R-:W-:-:S02]  /*3000*/  FMNMX.FTZ R8, R20, R26, !PT ;  /* 0x0000001a14087209 */ /* 0x000fc40007810000 */
[----:B------:R-:W-:Y:S02]  /*3010*/  FSEL R52, R46, -INF , P0 ;  /* 0xff8000002e347808 */ /* 0x000fe40000000000 */
[----:B------:R-:W-:Y:S02]  /*3020*/  ISETP.GT.AND P0, PT, R2, 0x28, PT ;  /* 0x000000280200780c */ /* 0x000fe40003f04270 */
        /* <DEDUP_REMOVED lines=9> */
[----:B------:R-:W-:-:S02]  /*30c0*/  FSEL R91, R33, -INF , P1 ;  /* 0xff800000215b7808 */ /* 0x000fc40000800000 */
[----:B------:R-:W-:Y:S02]  /*30d0*/  ISETP.GT.AND P0, PT, R2, 0x30, PT ;  /* 0x000000300200780c */ /* 0x000fe40003f04270 */
[----:B------:R-:W-:Y:S02]  /*30e0*/  FMNMX.FTZ R3, R92, R3, !PT ;  /* 0x000000035c037209 */ /* 0x000fe40007810000 */
[----:B------:R-:W-:Y:S02]  /*30f0*/  FMNMX.FTZ R8, R30, R8, !PT ;  /* 0x000000081e087209 */ /* 0x000fe40007810000 */
[----:B------:R-:W-:Y:S02]  /*3100*/  FSEL R95, R38, -INF , P2 ;  /* 0xff800000265f7808 */ /* 0x000fe40001000000 */
[----:B------:R-:W-:Y:S02]  /*3110*/  ISETP.GT.AND P2, PT, R2, 0x31, PT ;  /* 0x000000310200780c */ /* 0x000fe40003f44270 */
[----:B------:R-:W-:-:S02]  /*3120*/  FSEL R90, R40, -INF , P0 ;  /* 0xff800000285a7808 */ /* 0x000fc40000000000 */
[----:B------:R-:W-:Y:S02]  /*3130*/  FMNMX.FTZ R3, R91, R3, !PT ;  /* 0x000000035b037209 */ /* 0x000fe40007810000 */
[----:B------:R-:W-:Y:S02]  /*3140*/  FMNMX.FTZ R8, R29, R8, !PT ;  /* 0x000000081d087209 */ /* 0x000fe40007810000 */
[----:B------:R-:W-:Y:S02]  /*3150*/  FSEL R98, R35, -INF , P1 ;  /* 0xff80000023627808 */ /* 0x000fe40000800000 */
[----:B------:R-:W-:Y:S02]  /*3160*/  FSEL R96, R42, -INF , P0 ;  /* 0xff8000002a607808 */ /* 0x000fe40000000000 */
[----:B------:R-:W-:Y:S02]  /*3170*/  ISETP.GT.AND P1, PT, R2, 0x38, PT ;  /* 0x000000380200780c */ /* 0x000fe40003f24270 */
[----:B------:R-:W-:-:S02]  /*3180*/  FSEL R88, R41, -INF , P2 ;  /* 0xff80000029587808 */ /* 0x000fc40001000000 */
[----:B------:R-:W-:Y:S02]  /*3190*/  FMNMX.FTZ R3, R90, R3, !PT ;  /* 0x000000035a037209 */ /* 0x000fe40007810000 */
[----:B------:R-:W-:Y:S02]  /*31a0*/  ISETP.GT.AND P0, PT, R2, 0x39, PT ;  /* 0x000000390200780c */ /* 0x000fe40003f04270 */
[----:B------:R-:W-:Y:S02]  /*31b0*/  FMNMX.FTZ R2, R52, R8, !PT ;  /* 0x0000000834027209 */ /* 0x000fe40007810000 */
[----:B------:R-:W-:Y:S02]  /*31c0*/  FSEL R85, R48, -INF , P1 ;  /* 0xff80000030557808 */ /* 0x000fe40000800000 */
[----:B------:R-:W-:Y:S02]  /*31d0*/  FMNMX.FTZ R152, R88, R3, !PT ;  /* 0x0000000358987209 */ /* 0x000fe40007810000 */
[----:B------:R-:W-:-:S02]  /*31e0*/  FMNMX.FTZ R2, R53, R2, !PT ;  /* 0x0000000235027209 */ /* 0x000fc40007810000 */
[----:B------:R-:W-:Y:S02]  /*31f0*/  FSEL R84, R49, -INF , P0 ;  /* 0xff80000031547808 */ /* 0x000fe40000000000 */
[----:B------:R-:W-:Y:S02]  /*3200*/  FMNMX.FTZ R152, R85, R152, !PT ;  /* 0x0000009855987209 */ /* 0x000fe40007810000 */
[----:B------:R-:W-:Y:S02]  /*3210*/  FMNMX.FTZ R2, R95, R2, !PT ;  /* 0x000000025f027209 */ /* 0x000fe40007810000 */
[----:B------:R-:W-:Y:S02]  /*3220*/  FMNMX.FTZ R152, R84, R152, !PT ;  /* 0x0000009854987209 */ /* 0x000fe40007810000 */
[----:B------:R-:W-:Y:S02]  /*3230*/  FMNMX.FTZ R2, R97, R2, !PT ;  /* 0x0000000261027209 */ /* 0x000fe40007810000 */
[----:B------:R-:W-:Y:S01]  /*3240*/  FSEL R89, R43, -INF , P2 ;  /* 0xff8000002b597808 */ /* 0x000fe20001000000 */
[----:B------:R-:W1:Y:S01]  /*3250*/  SHFL.BFLY PT, R3, R152, 0x2, 0x1f ;  /* 0x0c401f0098037f89 */ /* 0x000e6200000e0000 */
[----:B------:R-:W-:-:S02]  /*3260*/  FMNMX.FTZ R2, R99, R2, !PT ;  /* 0x0000000263027209 */ /* 0x000fc40007810000 */
[----:B------:R-:W-:Y:S02]  /*3270*/  FSEL R87, R50, -INF , P1 ;  /* 0xff80000032577808 */ /* 0x000fe40000800000 */
[----:B------:R-:W-:Y:S02]  /*3280*/  FMNMX.FTZ R2, R98, R2, !PT ;  /* 0x0000000262027209 */ /* 0x000fe40007810000 */
[----:B------:R-:W-:Y:S02]  /*3290*/  FSEL R86, R51, -INF , P0 ;  /* 0xff80000033567808 */ /* 0x000fe40000000000 */
[----:B------:R-:W-:Y:S02]  /*32a0*/  FMNMX.FTZ R2, R96, R2, !PT ;  /* 0x0000000260027209 */ /* 0x000fe40007810000 */
[----:B------:R-:W-:Y:S02]  /*32b0*/  ISETP.GE.AND P0, PT, R81, 0x41, PT ;  /* 0x000000415100780c */ /* 0x000fe40003f06270 */
[----:B------:R-:W-:-:S04]  /*32c0*/  FMNMX.FTZ R2, R89, R2, !PT ;  /* 0x0000000259027209 */ /* 0x000fc80007810000 */
[----:B------:R-:W-:-:S04]  /*32d0*/  FMNMX.FTZ R2, R87, R2, !PT ;  /* 0x0000000257027209 */ /* 0x000fc80007810000 */
[----:B------:R-:W-:Y:S02]  /*32e0*/  FMNMX.FTZ R2, R86, R2, !PT ;  /* 0x0000000256027209 */ /* 0x000fe40007810000 */
[----:B-1----:R-:W-:-:S03]  /*32f0*/  FMNMX.FTZ R152, R152, R3, !PT ;  /* 0x0000000398987209 */ /* 0x002fc60007810000 */
[----:B------:R-:W1:Y:S04]  /*3300*/  SHFL.BFLY PT, R9, R2, 0x2, 0x1f ;  /* 0x0c401f0002097f89 */ /* 0x000e6800000e0000 */
[----:B------:R-:W2:Y:S01]  /*3310*/  SHFL.BFLY PT, R3, R152, 0x1, 0x1f ;  /* 0x0c201f0098037f89 */ /* 0x000ea200000e0000 */
[----:B-1----:R-:W-:Y:S02]  /*3320*/  FMNMX.FTZ R9, R2, R9, !PT ;  /* 0x0000000902097209 */ /* 0x002fe40007810000 */
[----:B------:R-:W-:Y:S02]  /*3330*/  @P0 LEA.HI.SX32 R2, R109, 0xfffffffe, 0x1a ;  /* 0xfffffffe6d020811 */ /* 0x000fe400078fd2ff */
[----:B--2---:R-:W-:Y:S01]  /*3340*/  FMNMX.FTZ R152, R152, R3, !PT ;  /* 0x0000000398987209 */ /* 0x004fe20007810000 */
[----:B------:R-:W1:Y:S01]  /*3350*/  SHFL.BFLY PT, R14, R9, 0x1, 0x1f ;  /* 0x0c201f00090e7f89 */ /* 0x000e6200000e0000 */
[----:B------:R-:W-:Y:S01]  /*3360*/  @P0 SHF.R.S32.HI R8, RZ, 0x1f, R2 ;  /* 0x0000001fff080819 */ /* 0x000fe20000011402 */
[----:B------:R-:W-:Y:S01]  /*3370*/  @P0 IMAD R3, R83, R2, RZ ;  /* 0x0000000253030224 */ /* 0x000fe200078e02ff */
[C---:B------:R-:W-:Y:S01]  /*3380*/  FSETP.NEU.FTZ.AND P1, PT, R152.reuse, -INF , PT ;  /* 0xff8000009800780b */ /* 0x040fe20003f3d000 */
[----:B------:R-:W-:-:S02]  /*3390*/  FMUL.FTZ R12, R152, c[0x0][0x2d0] ;  /* 0x0000b400980c7a20 */ /* 0x000fc40000410000 */
[-C--:B------:R-:W-:Y:S02]  /*33a0*/  @P0 IMAD R8, R8, R101.reuse, R3 ;  /* 0x0000006508080224 */ /* 0x080fe400078e0203 */
[----:B------:R-:W-:Y:S01]  /*33b0*/  @P0 IMAD.WIDE.U32 R2, R2, R101, R104 ;  /* 0x0000006502020225 */ /* 0x000fe200078e0068 */
[----:B------:R-:W-:-:S03]  /*33c0*/  FSEL R12, R12, RZ, P1 ;  /* 0x000000ff0c0c7208 */ /* 0x000fc60000800000 */
[----:B------:R-:W-:Y:S02]  /*33d0*/  @P0 IMAD.IADD R8, R3, 0x1, R8 ;  /* 0x0000000103080824 */ /* 0x000fe400078e0208 */
[--C-:B------:R-:W-:Y:S02]  /*33e0*/  FFMA.FTZ R7, R7, c[0x0][0x2d0], -R12.reuse ;  /* 0x0000b40007077a23 */ /* 0x100fe4000001080c */
[----:B------:R-:W-:Y:S01]  /*33f0*/  FFMA.FTZ R3, R6, c[0x0][0x2d0], -R12 ;  /* 0x0000b40006037a23 */ /* 0x000fe2000001080c */
[C---:B------:R-:W-:Y:S01]  /*3400*/  @P0 LEA R6, P1, R2.reuse, c[0x0][0x1c8], 0x1 ;  /* 0x0000720002060a11 */ /* 0x040fe200078208ff */
[----:B------:R2:W-:Y:S08]  /*3410*/  MUFU.EX2 R82, R7 ;  /* 0x0000000700527308 */ /* 0x0005f00000000800 */
[----:B------:R1:W-:Y:S01]  /*3420*/  MUFU.EX2 R81, R3 ;  /* 0x0000000300517308 */ /* 0x0003e20000000800 */
[----:B--2---:R-:W-:Y:S01]  /*3430*/  @P0 LEA.HI.X R7, R2, c[0x0][0x1cc], R8, 0x1, P1 ;  /* 0x0000730002070a11 */ /* 0x004fe200008f0c08 */
[--C-:B------:R-:W-:Y:S01]  /*3440*/  FFMA.FTZ R2, R10, c[0x0][0x2d0], -R12.reuse ;  /* 0x0000b4000a027a23 */ /* 0x100fe2000001080c */
[----:B------:R-:W-:Y:S01]  /*3450*/  @P0 LEA R8, P1, R102, R6, 0x1 ;  /* 0x0000000666080211 */ /* 0x000fe200078208ff */
[----:B------:R-:W-:-:S04]  /*3460*/  FFMA.FTZ R10, R13, c[0x0][0x2d0], -R12 ;  /* 0x0000b4000d0a7a23 */ /* 0x000fc8000001080c */
[----:B------:R2:W-:Y:S01]  /*3470*/  MUFU.EX2 R83, R2 ;  /* 0x0000000200537308 */ /* 0x0005e20000000800 */
[----:B------:R3:W-:Y:S01]  /*3480*/  @P0 LDGSTS.E.BYPASS.LTC128B.128 [R100+0x10100], [R6.64], !P6 ;  /* 0x1010000006640fae */ /* 0x0007e2000f101d44 */
[----:B-1----:R-:W-:Y:S02]  /*3490*/  FMNMX.FTZ R3, R9, R14, !PT ;  /* 0x0000000e09037209 */ /* 0x002fe40007810000 */
[----:B------:R-:W-:Y:S01]  /*34a0*/  @P0 LEA.HI.X R9, R102, R7, R103, 0x1, P1 ;  /* 0x0000000766090211 */ /* 0x000fe200008f0c67 */
[----:B------:R3:W-:Y:S01]  /*34b0*/  @P0 LDGSTS.E.BYPASS.LTC128B.128 [R100+0x12100], [R6.64+0x80], !P5 ;  /* 0x1210008006640fae */ /* 0x0007e2000e901d44 */
[----:B------:R-:W-:Y:S02]  /*34c0*/  FSETP.NEU.FTZ.AND P1, PT, R3, -INF , PT ;  /* 0xff8000000300780b */ /* 0x000fe40003f3d000 */
[----:B------:R-:W-:Y:S01]  /*34d0*/  MUFU.EX2 R125, R10 ;  /* 0x0000000a007d7308 */ /* 0x000fe20000000800 */
[----:B------:R3:W-:Y:S04]  /*34e0*/  @P0 LDGSTS.E.BYPASS.LTC128B.128 [R100+0x14100], [R6.64+0x100], !P4 ;  /* 0x1410010006640fae */ /* 0x0007e8000e101d44 */
[----:B------:R3:W-:Y:S01]  /*34f0*/  @P0 LDGSTS.E.BYPASS.LTC128B.128 [R100+0x16100], [R6.64+0x180], !P3 ;  /* 0x1610018006640fae */ /* 0x0007e2000d901d44 */
[----:B--2---:R-:W-:-:S03]  /*3500*/  FFMA.FTZ R2, R11, c[0x0][0x2d0], -R12 ;  /* 0x0000b4000b027a23 */ /* 0x004fc6000001080c */
[----:B------:R1:W-:Y:S01]  /*3510*/  @P0 LDGSTS.E.BYPASS.LTC128B.128 [R100+0x11100], [R8.64], !P6 ;  /* 0x1110000008640fae */ /* 0x0003e2000f101d44 */
[----:B------:R2:W4:Y:S03]  /*3520*/  MUFU.EX2 R108, R2 ;  /* 0x00000002006c7308 */ /* 0x0005260000000800 */
[----:B------:R1:W-:Y:S04]  /*3530*/  @P0 LDGSTS.E.BYPASS.LTC128B.128 [R100+0x13100], [R8.64+0x80], !P5 ;  /* 0x1310008008640fae */ /* 0x0003e8000e901d44 */
[----:B------:R1:W-:Y:S04]  /*3540*/  @P0 LDGSTS.E.BYPASS.LTC128B.128 [R100+0x15100], [R8.64+0x100], !P4 ;  /* 0x1510010008640fae */ /* 0x0003e8000e101d44 */
[----:B------:R1:W-:Y:S04]  /*3550*/  @P0 LDGSTS.E.BYPASS.LTC128B.128 [R100+0x17100], [R8.64+0x180], !P3 ;  /* 0x1710018008640fae */ /* 0x0003e8000d901d44 */
[----:B------:R-:W-:Y:S01]  /*3560*/  LDSM.16.MT88.4 R16, [R249+0x100] ;  /* 0x00010000f910783b */ /* 0x000fe20000004200 */
[----:B--2---:R-:W-:Y:S01]  /*3570*/  FMUL.FTZ R2, R3, c[0x0][0x2d0] ;  /* 0x0000b40003027a20 */ /* 0x004fe20000410000 */
[----:B----4-:R-:W-:-:S02]  /*3580*/  F2FP.PACK_AB R10, R108, R83 ;  /* 0x000000536c0a723e */ /* 0x010fc400000000ff */
[----:B------:R-:W-:Y:S02]  /*3590*/  LDSM.16.MT88.4 R48, [R252+0x100] ;  /* 0x00010000fc30783b */ /* 0x000fe40000004200 */
[----:B------:R-:W-:Y:S02]  /*35a0*/  FSEL R2, R2, RZ, P1 ;  /* 0x000000ff02027208 */ /* 0x000fe40000800000 */
[----:B------:R-:W-:Y:S03]  /*35b0*/  LDSM.16.MT88.4 R36, [R248+0x900] ;  /* 0x00090000f824783b */ /* 0x000fe60000004200 */
[--C-:B------:R-:W-:Y:S01]  /*35c0*/  FFMA.FTZ R4, R20, c[0x0][0x2d0], -R2.reuse ;  /* 0x0000b40014047a23 */ /* 0x100fe20000010802 */
[----:B------:R-:W-:Y:S01]  /*35d0*/  LDSM.16.MT88.4 R32, [R249+0x900] ;  /* 0x00090000f920783b */ /* 0x000fe20000004200 */
[----:B------:R-:W-:Y:S02]  /*35e0*/  FFMA.FTZ R0, R52, c[0x0][0x2d0], -R2 ;  /* 0x0000b40034007a23 */ /* 0x000fe40000010802 */
[----:B------:R2:W-:Y:S01]  /*35f0*/  MUFU.EX2 R14, R4 ;  /* 0x00000004000e7308 */ /* 0x0005e20000000800 */
[----:B------:R-:W4:Y:S04]  /*3600*/  LDSM.16.MT88.4 R20, [R248+0x100] ;  /* 0x00010000f814783b */ /* 0x000f280000004200 */
[----:B------:R-:W5:Y:S01]  /*3610*/  LDSM.16.MT88.4 R72, [R252+0x900] ;  /* 0x00090000fc48783b */ /* 0x000f620000004200 */
[----:B-1----:R-:W-:-:S02]  /*3620*/  F2FP.PACK_AB R8, R81, R82 ;  /* 0x000000525108723e */ /* 0x002fc400000000ff */
[----:B------:R1:W-:Y:S01]  /*3630*/  MUFU.EX2 R149, R0 ;  /* 0x0000000000957308 */ /* 0x0003e20000000800 */
[----:B------:R-:W-:Y:S04]  /*3640*/  LDSM.16.MT88.4 R68, [R249+0x2100] ;  /* 0x00210000f944783b */ /* 0x000fe80000004200 */
[----:B------:R-:W-:Y:S01]  /*3650*/  LDSM.16.MT88.4 R60, [R248+0x2100] ;  /* 0x00210000f83c783b */ /* 0x000fe20000004200 */
[----:B--2---:R-:W-:-:S03]  /*3660*/  FFMA.FTZ R4, R26, c[0x0][0x2d0], -R2 ;  /* 0x0000b4001a047a23 */ /* 0x004fc60000010802 */
[----:B------:R-:W-:Y:S01]  /*3670*/  LDSM.16.MT88.4 R76, [R252+0x2100] ;  /* 0x00210000fc4c783b */ /* 0x000fe20000004200 */
[----:B------:R2:W2:Y:S03]  /*3680*/  MUFU.EX2 R13, R4 ;  /* 0x00000004000d7308 */ /* 0x0004a60000000800 */
[----:B------:R-:W0:Y:S01]  /*3690*/  LDGDEPBAR ;  /* 0x00000000000079af */ /* 0x000e220000000000 */
[----:B-1----:R-:W-:-:S04]  /*36a0*/  FFMA.FTZ R0, R53, c[0x0][0x2d0], -R2 ;  /* 0x0000b40035007a23 */ /* 0x002fc80000010802 */
[----:B------:R-:W3:Y:S01]  /*36b0*/  MUFU.EX2 R131, R0 ;  /* 0x0000000000837308 */ /* 0x000ee20000000800 */
[----:B--2---:R-:W-:Y:S01]  /*36c0*/  FFMA.FTZ R4, R25, c[0x0][0x2d0], -R2 ;  /* 0x0000b40019047a23 */ /* 0x004fe20000010802 */
[----:B------:R-:W-:-:S06]  /*36d0*/  F2FP.PACK_AB R9, R13, R14 ;  /* 0x0000000e0d09723e */ /* 0x000fcc00000000ff */
[----:B------:R1:W-:Y:S01]  /*36e0*/  MUFU.EX2 R80, R4 ;  /* 0x0000000400507308 */ /* 0x0003e20000000800 */
[----:B---3--:R-:W-:Y:S01]  /*36f0*/  F2FP.PACK_AB R7, R131, R149 ;  /* 0x000000958307723e */ /* 0x008fe200000000ff */
[----:B-1----:R-:W-:-:S06]  /*3700*/  FFMA.FTZ R4, R28, c[0x0][0x2d0], -R2 ;  /* 0x0000b4001c047a23 */ /* 0x002fcc0000010802 */
[----:B------:R1:W2:Y:S02]  /*3710*/  MUFU.EX2 R178, R4 ;  /* 0x0000000400b27308 */ /* 0x0002a40000000800 */
[----:B-1----:R-:W-:Y:S01]  /*3720*/  FFMA.FTZ R4, R15, c[0x0][0x2d0], -R12 ;  /* 0x0000b4000f047a23 */ /* 0x002fe2000001080c */
[----:B--2---:R-:W-:-:S05]  /*3730*/  F2FP.PACK_AB R11, R178, R80 ;  /* 0x00000050b20b723e */ /* 0x004fca00000000ff */
[----:B------:R1:W-:Y:S02]  /*3740*/  MUFU.EX2 R148, R4 ;  /* 0x0000000400947308 */ /* 0x0003e40000000800 */
[C---:B----4-:R-:W-:Y:S08]  /*3750*/  HMMA.16816.F32 R40, R8.reuse, R22, RZ ;  /* 0x000000160828723c */ /* 0x050ff000000018ff */
[----:B------:R-:W-:Y:S01]  /*3760*/  HMMA.16816.F32 R44, R8, R20, RZ ;  /* 0x00000014082c723c */ /* 0x000fe200000018ff */
[----:B-1----:R-:W-:-:S04]  /*3770*/  FFMA.FTZ R4, R24, c[0x0][0x2d0], -R12 ;  /* 0x0000b40018047a23 */ /* 0x002fc8000001080c */
[----:B------:R1:W-:Y:S03]  /*3780*/  MUFU.EX2 R179, R4 ;  /* 0x0000000400b37308 */ /* 0x0003e60000000800 */
[C---:B------:R-:W-:Y:S08]  /*3790*/  HMMA.16816.F32 R20, R8.reuse, R18, RZ ;  /* 0x000000120814723c */ /* 0x040ff000000018ff */
[----:B------:R-:W-:Y:S01]  /*37a0*/  HMMA.16816.F32 R64, R8, R50, RZ ;  /* 0x000000320840723c */ /* 0x000fe200000018ff */
[----:B-1----:R-:W-:-:S07]  /*37b0*/  FFMA.FTZ R4, R27, c[0x0][0x2d0], -R12 ;  /* 0x0000b4001b047a23 */ /* 0x002fce000001080c */
[C---:B------:R-:W-:Y:S01]  /*37c0*/  HMMA.16816.F32 R24, R8.reuse, R16, RZ ;  /* 0x000000100818723c */ /* 0x040fe200000018ff */
[----:B------:R1:W2:Y:S07]  /*37d0*/  MUFU.EX2 R130, R4 ;  /* 0x0000000400827308 */ /* 0x0002ae0000000800 */
[----:B------:R-:W-:Y:S01]  /*37e0*/  HMMA.16816.F32 R16, R8, R48, RZ ;  /* 0x000000300810723c */ /* 0x000fe200000018ff */
[----:B------:R-:W-:Y:S01]  /*37f0*/  LDSM.16.MT88.4 R48, [R251+0x900] ;  /* 0x00090000fb30783b */ /* 0x000fe20000004200 */
[----:B-1----:R-:W-:Y:S01]  /*3800*/  FFMA.FTZ R4, R30, c[0x0][0x2d0], -R2 ;  /* 0x0000b4001e047a23 */ /* 0x002fe20000010802 */
[----:B--2---:R-:W-:-:S03]  /*3810*/  F2FP.PACK_AB R6, R130, R179 ;  /* 0x000000b38206723e */ /* 0x004fc600000000ff */
[----:B------:R1:W-:Y:S02]  /*3820*/  MUFU.EX2 R151, R4 ;  /* 0x0000000400977308 */ /* 0x0003e40000000800 */
[----:B-1----:R-:W-:Y:S02]  /*3830*/  FFMA.FTZ R4, R29, c[0x0][0x2d0], -R2 ;  /* 0x0000b4001d047a23 */ /* 0x002fe40000010802 */
[----:B------:R-:W1:Y:S04]  /*3840*/  LDSM.16.MT88.4 R28, [R251+0x100] ;  /* 0x00010000fb1c783b */ /* 0x000e680000004200 */
[----:B------:R2:W3:Y:S02]  /*3850*/  MUFU.EX2 R150, R4 ;  /* 0x0000000400967308 */ /* 0x0004e40000000800 */
[----:B--2---:R-:W-:-:S02]  /*3860*/  F2FP.PACK_AB R4, R148, R125 ;  /* 0x0000007d9404723e */ /* 0x004fc400000000ff */
[----:B---3--:R-:W-:-:S07]  /*3870*/  F2FP.PACK_AB R5, R150, R151 ;  /* 0x000000979605723e */ /* 0x008fce00000000ff */
[C---:B------:R-:W-:Y:S01]  /*3880*/  HMMA.16816.F32 R56, R4.reuse, R38, R40 ;  /* 0x000000260438723c */ /* 0x040fe20000001828 */
[----:B------:R-:W2:Y:S07]  /*3890*/  LDSM.16.MT88.4 R40, [R249+0x2900] ;  /* 0x00290000f928783b */ /* 0x000eae0000004200 */
[C---:B------:R-:W-:Y:S08]  /*38a0*/  HMMA.16816.F32 R24, R4.reuse, R32, R24 ;  /* 0x000000200418723c */ /* 0x040ff00000001818 */
[C---:B------:R-:W-:Y:S08]  /*38b0*/  HMMA.16816.F32 R20, R4.reuse, R34, R20 ;  /* 0x000000220414723c */ /* 0x040ff00000001814 */
[----:B------:R-:W-:Y:S01]  /*38c0*/  HMMA.16816.F32 R156, R4, R36, R44 ;  /* 0x00000024049c723c */ /* 0x000fe2000000182c */
[----:B------:R-:W3:Y:S01]  /*38d0*/  LDSM.16.MT88.4 R44, [R248+0x2900] ;  /* 0x00290000f82c783b */ /* 0x000ee20000004200 */
[----:B------:R-:W-:Y:S01]  /*38e0*/  IMAD.MOV.U32 R176, RZ, RZ, R57 ;  /* 0x000000ffffb07224 */ /* 0x000fe200078e0039 */
[----:B------:R-:W-:Y:S01]  /*38f0*/  MOV R0, R56 ;  /* 0x0000003800007202 */ /* 0x000fe20000000f00 */
[----:B------:R-:W-:-:S02]  /*3900*/  IMAD.MOV.U32 R154, RZ, RZ, R58 ;  /* 0x000000ffff9a7224 */ /* 0x000fc400078e003a */
[----:B------:R-:W-:Y:S02]  /*3910*/  IMAD.MOV.U32 R15, RZ, RZ, R59 ;  /* 0x000000ffff0f7224 */ /* 0x000fe400078e003b */
[----:B-----5:R-:W-:Y:S01]  /*3920*/  HMMA.16816.F32 R16, R4, R72, R16 ;  /* 0x000000480410723c */ /* 0x020fe20000001810 */
[----:B------:R-:W4:Y:S01]  /*3930*/  LDSM.16.MT88.4 R56, [R252+0x2900] ;  /* 0x00290000fc38783b */ /* 0x000f220000004200 */
[----:B------:R-:W-:Y:S02]  /*3940*/  IMAD.MOV.U32 R129, RZ, RZ, R24 ;  /* 0x000000ffff817224 */ /* 0x000fe400078e0018 */
[----:B------:R-:W-:Y:S02]  /*3950*/  IMAD.MOV.U32 R135, RZ, RZ, R26 ;  /* 0x000000ffff877224 */ /* 0x000fe400078e001a */
[----:B------:R-:W-:Y:S02]  /*3960*/  IMAD.MOV.U32 R134, RZ, RZ, R27 ;  /* 0x000000ffff867224 */ /* 0x000fe400078e001b */
[----:B-1----:R-:W-:Y:S01]  /*3970*/  HMMA.16816.F32 R52, R8, R28, RZ ;  /* 0x0000001c0834723c */ /* 0x002fe200000018ff */
[----:B------:R-:W-:Y:S01]  /*3980*/  IMAD.MOV.U32 R132, RZ, RZ, R25 ;  /* 0x000000ffff847224 */ /* 0x000fe200078e0019 */
[----:B------:R-:W-:Y:S01]  /*3990*/  MOV R114, R22 ;  /* 0x0000001600727202 */ /* 0x000fe20000000f00 */
[----:B------:R-:W-:-:S02]  /*39a0*/  IMAD.MOV.U32 R115, RZ, RZ, R21 ;  /* 0x000000ffff737224 */ /* 0x000fc400078e0015 */
[----:B------:R-:W-:Y:S02]  /*39b0*/  IMAD.MOV.U32 R113, RZ, RZ, R20 ;  /* 0x000000ffff717224 */ /* 0x000fe400078e0014 */
[----:B------:R-:W-:Y:S01]  /*39c0*/  IMAD.MOV.U32 R177, RZ, RZ, R23 ;  /* 0x000000ffffb17224 */ /* 0x000fe200078e0017 */
[C---:B------:R-:W-:Y:S08]  /*39d0*/  HMMA.16816.F32 R36, R8.reuse, R30, RZ ;  /* 0x0000001e0824723c */ /* 0x040ff000000018ff */
[----:B------:R-:W-:Y:S01]  /*39e0*/  HMMA.16816.F32 R24, R8, R68, RZ ;  /* 0x000000440818723c */ /* 0x000fe200000018ff */
[----:B------:R-:W-:Y:S01]  /*39f0*/  IMAD.MOV.U32 R133, RZ, RZ, R16 ;  /* 0x000000ffff857224 */ /* 0x000fe200078e0010 */
[----:B------:R-:W-:Y:S01]  /*3a00*/  MOV R124, R17 ;  /* 0x00000011007c7202 */ /* 0x000fe20000000f00 */
[----:B------:R-:W-:-:S02]  /*3a10*/  IMAD.MOV.U32 R127, RZ, RZ, R18 ;  /* 0x000000ffff7f7224 */ /* 0x000fc400078e0012 */
[----:B------:R-:W-:-:S03]  /*3a20*/  IMAD.MOV.U32 R126, RZ, RZ, R19 ;  /* 0x000000ffff7e7224 */ /* 0x000fc600078e0013 */
[C---:B------:R-:W-:Y:S01]  /*3a30*/  HMMA.16816.F32 R20, R8.reuse, R70, RZ ;  /* 0x000000460814723c */ /* 0x040fe200000018ff */
[----:B------:R-:W1:Y:S07]  /*3a40*/  LDSM.16.MT88.4 R68, [R251+0x2100] ;  /* 0x00210000fb44783b */ /* 0x000e6e0000004200 */
[C---:B------:R-:W-:Y:S08]  /*3a50*/  HMMA.16816.F32 R28, R8.reuse, R62, RZ ;  /* 0x0000003e081c723c */ /* 0x040ff000000018ff */
[C---:B------:R-:W-:Y:S08]  /*3a60*/  HMMA.16816.F32 R32, R8.reuse, R60, RZ ;  /* 0x0000003c0820723c */ /* 0x040ff000000018ff */
[C---:B------:R-:W-:Y:S08]  /*3a70*/  HMMA.16816.F32 R16, R8.reuse, R76, RZ ;  /* 0x0000004c0810723c */ /* 0x040ff000000018ff */
[----:B------:R-:W-:Y:S07]  /*3a80*/  HMMA.16816.F32 R60, R8, R78, RZ ;  /* 0x0000004e083c723c */ /* 0x000fee00000018ff */
[----:B------:R-:W-:Y:S01]  /*3a90*/  IMAD.MOV.U32 R79, RZ, RZ, R130 ;  /* 0x000000ffff4f7224 */ /* 0x000fe200078e0082 */
[----:B------:R-:W-:Y:S01]  /*3aa0*/  HMMA.16816.F32 R180, R4, R74, R64 ;  /* 0x0000004a04b4723c */ /* 0x000fe20000001840 */
[----:B------:R-:W5:Y:S01]  /*3ab0*/  LDSM.16.MT88.4 R64, [R248+0x4100] ;  /* 0x00410000f840783b */ /* 0x000f620000004200 */
[----:B------:R-:W-:-:S06]  /*3ac0*/  IMAD.MOV.U32 R78, RZ, RZ, R129 ;  /* 0x000000ffff4e7224 */ /* 0x000fcc00078e0081 */
[C---:B------:R-:W-:Y:S01]  /*3ad0*/  HMMA.16816.F32 R100, R4.reuse, R48, R52 ;  /* 0x000000300464723c */ /* 0x040fe20000001834 */
[----:B------:R-:W-:Y:S07]  /*3ae0*/  LDSM.16.MT88.4 R52, [R252+0x4900] ;  /* 0x00490000fc34783b */ /* 0x000fee0000004200 */
[C---:B--2---:R-:W-:Y:S01]  /*3af0*/  HMMA.16816.F32 R188, R4.reuse, R40, R24 ;  /* 0x0000002804bc723c */ /* 0x044fe20000001818 */
[----:B------:R-:W2:Y:S07]  /*3b00*/  LDSM.16.MT88.4 R24, [R251+0x2900] ;  /* 0x00290000fb18783b */ /* 0x000eae0000004200 */
[C---:B---3--:R-:W-:Y:S01]  /*3b10*/  HMMA.16816.F32 R164, R4.reuse, R46, R28 ;  /* 0x0000002e04a4723c */ /* 0x048fe2000000181c */
[----:B------:R-:W3:Y:S07]  /*3b20*/  LDSM.16.MT88.4 R28, [R249+0x4100] ;  /* 0x00410000f91c783b */ /* 0x000eee0000004200 */
[----:B------:R-:W-:Y:S01]  /*3b30*/  HMMA.16816.F32 R32, R4, R44, R32 ;  /* 0x0000002c0420723c */ /* 0x000fe20000001820 */
[----:B------:R-:W2:Y:S01]  /*3b40*/  LDSM.16.MT88.4 R44, [R248+0x4900] ;  /* 0x00490000f82c783b */ /* 0x000ea20000004200 */
[----:B------:R-:W-:-:S02]  /*3b50*/  IMAD.MOV.U32 R112, RZ, RZ, R101 ;  /* 0x000000ffff707224 */ /* 0x000fc400078e0065 */
[----:B------:R-:W-:Y:S02]  /*3b60*/  IMAD.MOV.U32 R111, RZ, RZ, R102 ;  /* 0x000000ffff6f7224 */ /* 0x000fe400078e0066 */
[----:B------:R-:W-:Y:S02]  /*3b70*/  IMAD.MOV.U32 R110, RZ, RZ, R103 ;  /* 0x000000ffff6e7224 */ /* 0x000fe400078e0067 */
[----:B----4-:R-:W-:Y:S01]  /*3b80*/  HMMA.16816.F32 R184, R4, R56, R16 ;  /* 0x0000003804b8723c */ /* 0x010fe20000001810 */
[----:B------:R-:W-:-:S07]  /*3b90*/  IMAD.MOV.U32 R109, RZ, RZ, R100 ;  /* 0x000000ffff6d7224 */ /* 0x000fce00078e0064 */
[C---:B------:R-:W-:Y:S01]  /*3ba0*/  HMMA.16816.F32 R104, R4.reuse, R58, R60 ;  /* 0x0000003a0468723c */ /* 0x040fe2000000183c */
[----:B------:R-:W4:Y:S04]  /*3bb0*/  LDSM.16.MT88.4 R56, [R252+0x4100] ;  /* 0x00410000fc38783b */ /* 0x000f280000004200 */
[----:B------:R-:W-:Y:S03]  /*3bc0*/  LDSM.16.MT88.4 R60, [R251+0x4100] ;  /* 0x00410000fb3c783b */ /* 0x000fe60000004200 */
[----:B------:R-:W-:Y:S01]  /*3bd0*/  HMMA.16816.F32 R100, R4, R42, R20 ;  /* 0x0000002a0464723c */ /* 0x000fe20000001814 */
[----:B------:R-:W2:Y:S01]  /*3be0*/  LDSM.16.MT88.4 R40, [R249+0x4900] ;  /* 0x00490000f928783b */ /* 0x000ea20000004200 */
[----:B------:R-:W-:Y:S01]  /*3bf0*/  IMAD.MOV.U32 R128, RZ, RZ, R34 ;  /* 0x000000ffff807224 */ /* 0x000fe200078e0022 */
[----:B------:R-:W-:Y:S01]  /*3c00*/  MOV R77, R32 ;  /* 0x00000020004d7202 */ /* 0x000fe20000000f00 */
[----:B------:R-:W-:-:S02]  /*3c10*/  IMAD.MOV.U32 R76, RZ, RZ, R33 ;  /* 0x000000ffff4c7224 */ /* 0x000fc400078e0021 */
[----:B------:R-:W-:Y:S02]  /*3c20*/  IMAD.MOV.U32 R153, RZ, RZ, R35 ;  /* 0x000000ffff997224 */ /* 0x000fe400078e0023 */
[C---:B-1----:R-:W-:Y:S07]  /*3c30*/  HMMA.16816.F32 R20, R8.reuse, R68, RZ ;  /* 0x000000440814723c */ /* 0x042fee00000018ff */
[----:B------:R-:W-:Y:S01]  /*3c40*/  IMAD.MOV.U32 R69, RZ, RZ, R112 ;  /* 0x000000ffff457224 */ /* 0x000fe200078e0070 */
[----:B------:R-:W-:Y:S01]  /*3c50*/  HMMA.16816.F32 R16, R8, R70, RZ ;  /* 0x000000460810723c */ /* 0x000fe200000018ff */
[----:B------:R-:W-:-:S06]  /*3c60*/  IMAD.MOV.U32 R68, RZ, RZ, R109 ;  /* 0x000000ffff447224 */ /* 0x000fcc00078e006d */
[----:B------:R-:W-:Y:S01]  /*3c70*/  IMAD.MOV.U32 R70, RZ, RZ, R111 ;  /* 0x000000ffff467224 */ /* 0x000fe200078e006f */
[----:B------:R-:W-:Y:S01]  /*3c80*/  HMMA.16816.F32 R72, R4, R50, R36 ;  /* 0x000000320448723c */ /* 0x000fe20000001824 */
[----:B------:R-:W-:Y:S01]  /*3c90*/  LDSM.16.MT88.4 R48, [R251+0x4900] ;  /* 0x00490000fb30783b */ /* 0x000fe20000004200 */
[----:B------:R-:W-:-:S06]  /*3ca0*/  IMAD.MOV.U32 R71, RZ, RZ, R110 ;  /* 0x000000ffff477224 */ /* 0x000fcc00078e006e */
[C---:B-----5:R-:W-:Y:S08]  /*3cb0*/  HMMA.16816.F32 R36, R8.reuse, R64, RZ ;  /* 0x000000400824723c */ /* 0x060ff000000018ff */
[----:B------:R-:W-:Y:S01]  /*3cc0*/  HMMA.16816.F32 R32, R8, R66, RZ ;  /* 0x000000420820723c */ /* 0x000fe200000018ff */
[----:B------:R-:W1:Y:S07]  /*3cd0*/  LDSM.16.MT88.4 R64, [R248+0x6100] ;  /* 0x00610000f840783b */ /* 0x000e6e0000004200 */
[----:B--2---:R-:W-:Y:S08]  /*3ce0*/  HMMA.16816.F32 R160, R4, R24, R20 ;  /* 0x0000001804a0723c */ /* 0x004ff00000001814 */
[----:B---3--:R-:W-:Y:S08]  /*3cf0*/  HMMA.16816.F32 R20, R8, R28, RZ ;  /* 0x0000001c0814723c */ /* 0x008ff000000018ff */
[----:B------:R-:W-:Y:S08]  /*3d00*/  HMMA.16816.F32 R144, R4, R26, R16 ;  /* 0x0000001a0490723c */ /* 0x000ff00000001810 */
[----:B------:R-:W-:Y:S08]  /*3d10*/  HMMA.16816.F32 R16, R8, R30, RZ ;  /* 0x0000001e0810723c */ /* 0x000ff000000018ff */
[----:B------:R-:W-:Y:S01]  /*3d20*/  HMMA.16816.F32 R140, R4, R44, R36 ;  /* 0x0000002c048c723c */ /* 0x000fe20000001824 */
[----:B------:R-:W2:Y:S07]  /*3d30*/  LDSM.16.MT88.4 R36, [R249+0x6100] ;  /* 0x00610000f924783b */ /* 0x000eae0000004200 */
[----:B----4-:R-:W-:Y:S07]  /*3d40*/  HMMA.16816.F32 R28, R8, R58, RZ ;  /* 0x0000003a081c723c */ /* 0x010fee00000018ff */
[----:B------:R-:W-:Y:S01]  /*3d50*/  IMAD.MOV.U32 R58, RZ, RZ, R127 ;  /* 0x000000ffff3a7224 */ /* 0x000fe200078e007f */
[----:B------:R-:W-:Y:S01]  /*3d60*/  HMMA.16816.F32 R116, R4, R46, R32 ;  /* 0x0000002e0474723c */ /* 0x000fe20000001820 */
[----:B------:R-:W3:Y:S01]  /*3d70*/  LDSM.16.MT88.4 R44, [R248+0x6900] ;  /* 0x00690000f82c783b */ /* 0x000ee20000004200 */
[----:B------:R-:W-:-:S06]  /*3d80*/  IMAD.MOV.U32 R59, RZ, RZ, R126 ;  /* 0x000000ffff3b7224 */ /* 0x000fcc00078e007e */
[----:B------:R-:W-:Y:S07]  /*3d90*/  HMMA.16816.F32 R32, R8, R56, RZ ;  /* 0x000000380820723c */ /* 0x000fee00000018ff */
[----:B------:R-:W-:Y:S01]  /*3da0*/  IMAD.MOV.U32 R56, RZ, RZ, R133 ;  /* 0x000000ffff387224 */ /* 0x000fe200078e0085 */
[----:B------:R-:W-:Y:S01]  /*3db0*/  HMMA.16816.F32 R120, R4, R40, R20 ;  /* 0x000000280478723c */ /* 0x000fe20000001814 */
[----:B------:R-:W-:-:S06]  /*3dc0*/  MOV R57, R132 ;  /* 0x0000008400397202 */ /* 0x000fcc0000000f00 */
[----:B------:R-:W-:Y:S01]  /*3dd0*/  IMAD.MOV.U32 R40, RZ, RZ, R131 ;  /* 0x000000ffff287224 */ /* 0x000fe200078e0083 */
[----:B------:R-:W-:Y:S01]  /*3de0*/  HMMA.16816.F32 R20, R8, R62, RZ ;  /* 0x0000003e0814723c */ /* 0x000fe200000018ff */
[----:B------:R-:W-:-:S06]  /*3df0*/  MOV R41, R128 ;  /* 0x0000008000297202 */ /* 0x000fcc0000000f00 */
[----:B------:R-:W-:Y:S01]  /*3e00*/  IMAD.MOV.U32 R62, RZ, RZ, R58 ;  /* 0x000000ffff3e7224 */ /* 0x000fe200078e003a */
[----:B------:R-:W-:Y:S01]  /*3e10*/  HMMA.16816.F32 R128, R4, R42, R16 ;  /* 0x0000002a0480723c */ /* 0x000fe20000001810 */
[----:B------:R-:W-:-:S06]  /*3e20*/  IMAD.MOV.U32 R63, RZ, RZ, R59 ;  /* 0x000000ffff3f7224 */ /* 0x000fcc00078e003b */
[----:B------:R-:W-:Y:S01]  /*3e30*/  IMAD.MOV.U32 R43, RZ, RZ, R77 ;  /* 0x000000ffff2b7224 */ /* 0x000fe200078e004d */
[----:B-1----:R-:W-:Y:S01]  /*3e40*/  HMMA.16816.F32 R16, R8, R64, RZ ;  /* 0x000000400810723c */ /* 0x002fe200000018ff */
[----:B------:R-:W-:Y:S02]  /*3e50*/  IMAD.MOV.U32 R42, RZ, RZ, R76 ;  /* 0x000000ffff2a7224 */ /* 0x000fe400078e004c */
[----:B------:R-:W-:Y:S02]  /*3e60*/  IMAD.MOV.U32 R76, RZ, RZ, R135 ;  /* 0x000000ffff4c7224 */ /* 0x000fe400078e0087 */
[----:B------:R-:W-:Y:S02]  /*3e70*/  IMAD.MOV.U32 R77, RZ, RZ, R134 ;  /* 0x000000ffff4d7224 */ /* 0x000fe400078e0086 */
[----:B------:R-:W-:Y:S01]  /*3e80*/  IMAD.MOV.U32 R65, RZ, RZ, R57 ;  /* 0x000000ffff417224 */ /* 0x000fe200078e0039 */
[----:B------:R-:W-:Y:S01]  /*3e90*/  HMMA.16816.F32 R132, R4, R54, R28 ;  /* 0x000000360484723c */ /* 0x000fe2000000181c */
[----:B------:R-:W1:Y:S01]  /*3ea0*/  LDSM.16.MT88.4 R28, [R249+0x6900] ;  /* 0x00690000f91c783b */ /* 0x000e620000004200 */
[----:B------:R-:W-:-:S05]  /*3eb0*/  MOV R64, R78 ;  /* 0x0000004e00407202 */ /* 0x000fca0000000f00 */
[----:B------:R-:W-:Y:S01]  /*3ec0*/  MOV R55, R114 ;  /* 0x0000007200377202 */ /* 0x000fe20000000f00 */
[----:B------:R-:W-:Y:S01]  /*3ed0*/  HMMA.16816.F32 R136, R4, R52, R32 ;  /* 0x000000340488723c */ /* 0x000fe20000001820 */
[----:B------:R-:W4:Y:S01]  /*3ee0*/  LDSM.16.MT88.4 R32, [R252+0x6100] ;  /* 0x00610000fc20783b */ /* 0x000f220000004200 */
[----:B------:R-:W-:-:S05]  /*3ef0*/  MOV R54, R108 ;  /* 0x0000006c00367202 */ /* 0x000fca0000000f00 */
[----:B------:R-:W-:Y:S01]  /*3f00*/  IMAD.MOV.U32 R53, RZ, RZ, R115 ;  /* 0x000000ffff357224 */ /* 0x000fe200078e0073 */
[----:B------:R-:W-:Y:S01]  /*3f10*/  HMMA.16816.F32 R24, R8, R60, RZ ;  /* 0x0000003c0818723c */ /* 0x000fe200000018ff */
[----:B------:R-:W-:-:S06]  /*3f20*/  IMAD.MOV.U32 R52, RZ, RZ, R113 ;  /* 0x000000ffff347224 */ /* 0x000fcc00078e0071 */
[----:B------:R-:W-:Y:S01]  /*3f30*/  IMAD.MOV.U32 R60, RZ, RZ, R125 ;  /* 0x000000ffff3c7224 */ /* 0x000fe200078e007d */
[----:B------:R-:W-:Y:S01]  /*3f40*/  HMMA.16816.F32 R112, R4, R50, R20 ;  /* 0x000000320470723c */ /* 0x000fe20000001814 */
[----:B------:R-:W-:-:S07]  /*3f50*/  IMAD.MOV.U32 R61, RZ, RZ, R124 ;  /* 0x000000ffff3d7224 */ /* 0x000fce00078e007c */
[----:B--2---:R-:W-:Y:S08]  /*3f60*/  HMMA.16816.F32 R20, R8, R36, RZ ;  /* 0x000000240814723c */ /* 0x004ff000000018ff */
[----:B---3--:R-:W-:Y:S07]  /*3f70*/  HMMA.16816.F32 R108, R4, R44, R16 ;  /* 0x0000002c046c723c */ /* 0x008fee0000001810 */
[----:B------:R-:W-:Y:S01]  /*3f80*/  IMAD.MOV.U32 R45, RZ, RZ, R60 ;  /* 0x000000ffff2d7224 */ /* 0x000fe200078e003c */
[----:B------:R-:W-:Y:S01]  /*3f90*/  HMMA.16816.F32 R16, R8, R38, RZ ;  /* 0x000000260810723c */ /* 0x000fe200000018ff */
[----:B------:R-:W-:-:S02]  /*3fa0*/  IMAD.MOV.U32 R60, RZ, RZ, R56 ;  /* 0x000000ffff3c7224 */ /* 0x000fc400078e0038 */
[----:B------:R-:W-:-:S05]  /*3fb0*/  IMAD.MOV.U32 R44, RZ, RZ, R79 ;  /* 0x000000ffff2c7224 */ /* 0x000fca00078e004f */
[C---:B-1----:R-:W-:Y:S01]  /*3fc0*/  HMMA.16816.F32 R56, R4.reuse, R28, R20 ;  /* 0x0000001c0438723c */ /* 0x042fe20000001814 */
[----:B------:R-:W1:Y:S06]  /*3fd0*/  LDSM.16.MT88.4 R20, [R252+0x6900] ;  /* 0x00690000fc14783b */ /* 0x000e6c0000004200 */
[----:B------:R-:W-:Y:S01]  /*3fe0*/  IMAD.MOV.U32 R29, RZ, RZ, R44 ;  /* 0x000000ffff1d7224 */ /* 0x000fe200078e002c */
[----:B------:R-:W-:Y:S01]  /*3ff0*/  HMMA.16816.F32 R124, R4, R48, R24 ;  /* 0x00000030047c723c */ /* 0x000fe20000001818 */
[----:B------:R-:W-:Y:S02]  /*4000*/  IMAD.MOV.U32 R44, RZ, RZ, R0 ;  /* 0x000000ffff2c7224 */ /* 0x000fe400078e0000 */
[----:B------:R-:W-:-:S05]  /*4010*/  FFMA.FTZ R0, R94, c[0x0][0x2d0], -R12 ;  /* 0x0000b4005e007a23 */ /* 0x000fca000001080c */
[----:B------:R-:W-:Y:S07]  /*4020*/  HMMA.16816.F32 R24, R8, R66, RZ ;  /* 0x000000420818723c */ /* 0x000fee00000018ff */
[----:B------:R-:W-:Y:S01]  /*4030*/  IMAD.MOV.U32 R66, RZ, RZ, R76 ;  /* 0x000000ffff427224 */ /* 0x000fe200078e004c */
[----:B------:R-:W-:Y:S01]  /*4040*/  HMMA.16816.F32 R48, R4, R30, R16 ;  /* 0x0000001e0430723c */ /* 0x000fe20000001810 */
[----:B------:R-:W-:-:S06]  /*4050*/  IMAD.MOV.U32 R67, RZ, RZ, R77 ;  /* 0x000000ffff437224 */ /* 0x000fcc00078e004d */
[----:B------:R-:W-:Y:S01]  /*4060*/  IMAD.MOV.U32 R30, RZ, RZ, R41 ;  /* 0x000000ffff1e7224 */ /* 0x000fe200078e0029 */
[----:B----4-:R-:W-:Y:S01]  /*4070*/  HMMA.16816.F32 R16, R8, R32, RZ ;  /* 0x000000200810723c */ /* 0x010fe200000018ff */
[----:B------:R-:W-:Y:S01]  /*4080*/  MOV R31, R45 ;  /* 0x0000002d001f7202 */ /* 0x000fe20000000f00 */
[----:B------:R-:W-:Y:S02]  /*4090*/  IMAD.MOV.U32 R45, RZ, RZ, R176 ;  /* 0x000000ffff2d7224 */ /* 0x000fe400078e00b0 */
[----:B------:R-:W-:-:S04]  /*40a0*/  IMAD.MOV.U32 R94, RZ, RZ, R30 ;  /* 0x000000ffff5e7224 */ /* 0x000fc800078e001e */
[----:B------:R-:W-:Y:S07]  /*40b0*/  HMMA.16816.F32 R76, R4, R46, R24 ;  /* 0x0000002e044c723c */ /* 0x000fee0000001818 */
[----:B------:R-:W-:Y:S01]  /*40c0*/  IMAD.MOV.U32 R25, RZ, RZ, R42 ;  /* 0x000000ffff197224 */ /* 0x000fe200078e002a */
[----:B------:R-:W-:Y:S01]  /*40d0*/  MOV R27, R40 ;  /* 0x00000028001b7202 */ /* 0x000fe20000000f00 */
[----:B------:R-:W-:Y:S01]  /*40e0*/  IMAD.MOV.U32 R26, RZ, RZ, R43 ;  /* 0x000000ffff1a7224 */ /* 0x000fe200078e002b */
[----:B------:R-:W-:Y:S01]  /*40f0*/  MOV R47, R15 ;  /* 0x0000000f002f7202 */ /* 0x000fe20000000f00 */
[----:B------:R-:W-:-:S02]  /*4100*/  IMAD.MOV.U32 R46, RZ, RZ, R154 ;  /* 0x000000ffff2e7224 */ /* 0x000fc400078e009a */
[----:B------:R-:W-:Y:S02]  /*4110*/  IMAD.MOV.U32 R28, RZ, RZ, R27 ;  /* 0x000000ffff1c7224 */ /* 0x000fe400078e001b */
[----:B------:R-:W-:Y:S01]  /*4120*/  FFMA.FTZ R15, R84, c[0x0][0x2d0], -R12 ;  /* 0x0000b400540f7a23 */ /* 0x000fe2000001080c */
[----:B-1----:R-:W-:Y:S08]  /*4130*/  HMMA.16816.F32 R40, R4, R20, R16 ;  /* 0x000000140428723c */ /* 0x002ff00000001810 */
[----:B------:R-:W-:Y:S11]  /*4140*/  HMMA.16816.F32 R16, R8, R34, RZ ;  /* 0x000000220810723c */ /* 0x000ff600000018ff */
[----:B------:R-:W-:Y:S11]  /*4150*/  @!UPT UIADD3 URZ, URZ, URZ, URZ ;  /* 0x0000003f3f3ff290 */ /* 0x000ff6000fffe03f */
[----:B------:R-:W-:Y:S02]  /*4160*/  @!UPT UIADD3 URZ, URZ, URZ, URZ ;  /* 0x0000003f3f3ff290 */ /* 0x000fe4000fffe03f */
[----:B------:R-:W-:Y:S01]  /*4170*/  HMMA.16816.F32 R36, R4, R22, R16 ;  /* 0x000000160424723c */ /* 0x000fe20000001810 */
[----:B------:R-:W1:Y:S07]  /*4180*/  LDSM.16.MT88.4 R16, [R251+0x6100] ;  /* 0x00610000fb10783b */ /* 0x000e6e0000004200 */
[C---:B-1----:R-:W-:Y:S08]  /*4190*/  HMMA.16816.F32 R20, R8.reuse, R16, RZ ;  /* 0x000000100814723c */ /* 0x042ff000000018ff */
[----:B------:R-:W-:Y:S01]  /*41a0*/  HMMA.16816.F32 R8, R8, R18, RZ ;  /* 0x000000120808723c */ /* 0x000fe200000018ff */
[----:B------:R-:W1:Y:S11]  /*41b0*/  LDSM.16.MT88.4 R16, [R251+0x6900] ;  /* 0x00690000fb10783b */ /* 0x000e760000004200 */
[----:B------:R-:W-:Y:S04]  /*41c0*/  @!UPT UIADD3 URZ, URZ, URZ, URZ ;  /* 0x0000003f3f3ff290 */ /* 0x000fe8000fffe03f */
[C---:B-1----:R-:W-:Y:S07]  /*41d0*/  HMMA.16816.F32 R32, R4.reuse, R16, R20 ;  /* 0x000000100420723c */ /* 0x042fee0000001814 */
[----:B------:R-:W-:Y:S02]  /*41e0*/  IMAD.MOV.U32 R23, RZ, RZ, R25 ;  /* 0x000000ffff177224 */ /* 0x000fe400078e0019 */
[----:B------:R-:W-:Y:S02]  /*41f0*/  IMAD.MOV.U32 R22, RZ, RZ, R26 ;  /* 0x000000ffff167224 */ /* 0x000fe400078e001a */
[----:B------:R-:W-:Y:S01]  /*4200*/  HMMA.16816.F32 R24, R4, R18, R8 ;  /* 0x000000120418723c */ /* 0x000fe20000001808 */
[----:B------:R-:W-:-:S02]  /*4210*/  IMAD.MOV.U32 R16, RZ, RZ, R54 ;  /* 0x000000ffff107224 */ /* 0x000fc400078e0036 */
[----:B------:R-:W-:Y:S02]  /*4220*/  IMAD.MOV.U32 R54, RZ, RZ, R55 ;  /* 0x000000ffff367224 */ /* 0x000fe400078e0037 */
[----:B------:R-:W-:Y:S02]  /*4230*/  IMAD.MOV.U32 R55, RZ, RZ, R177 ;  /* 0x000000ffff377224 */ /* 0x000fe400078e00b1 */
[----:B------:R-:W-:Y:S02]  /*4240*/  IMAD.MOV.U32 R11, RZ, RZ, R148 ;  /* 0x000000ffff0b7224 */ /* 0x000fe400078e0094 */
[----:B------:R1:W-:Y:S01]  /*4250*/  MUFU.EX2 R148, R0 ;  /* 0x0000000000947308 */ /* 0x0003e20000000800 */
[----:B------:R-:W-:Y:S02]  /*4260*/  FADD.FTZ R4, R82, R81 ;  /* 0x0000005152047221 */ /* 0x000fe40000010000 */
[----:B------:R-:W-:Y:S02]  /*4270*/  IMAD.MOV.U32 R81, RZ, RZ, R11 ;  /* 0x000000ffff517224 */ /* 0x000fe400078e000b */
[----:B------:R-:W2:Y:S01]  /*4280*/  LDSM.16.MT88.4 R8, [R248+0x1100] ;  /* 0x00110000f808783b */ /* 0x000ea20000004200 */
[----:B------:R-:W-:-:S02]  /*4290*/  FFMA.FTZ R20, R90, c[0x0][0x2d0], -R12 ;  /* 0x0000b4005a147a23 */ /* 0x000fc4000001080c */
[--C-:B------:R-:W-:Y:S02]  /*42a0*/  FFMA.FTZ R18, R88, c[0x0][0x2d0], -R12.reuse ;  /* 0x0000b40058127a23 */ /* 0x100fe4000001080c */
[----:B------:R-:W-:Y:S02]  /*42b0*/  FFMA.FTZ R17, R85, c[0x0][0x2d0], -R12 ;  /* 0x0000b40055117a23 */ /* 0x000fe4000001080c */
[----:B------:R-:W-:Y:S01]  /*42c0*/  IMAD.MOV.U32 R82, RZ, RZ, R16 ;  /* 0x000000ffff527224 */ /* 0x000fe200078e0010 */
[----:B------:R-:W-:Y:S01]  /*42d0*/  MUFU.EX2 R20, R20 ;  /* 0x0000001400147308 */ /* 0x000fe20000000800 */
[----:B------:R-:W-:Y:S02]  /*42e0*/  FFMA.FTZ R16, R87, c[0x0][0x2d0], -R2 ;  /* 0x0000b40057107a23 */ /* 0x000fe40000010802 */
[----:B-1----:R-:W-:Y:S01]  /*42f0*/  FFMA.FTZ R0, R93, c[0x0][0x2d0], -R12 ;  /* 0x0000b4005d007a23 */ /* 0x002fe2000001080c */
[----:B------:R-:W-:Y:S01]  /*4300*/  MOV R93, R23 ;  /* 0x00000017005d7202 */ /* 0x000fe20000000f00 */
[----:B------:R-:W-:-:S03]  /*4310*/  FFMA.FTZ R19, R86, c[0x0][0x2d0], -R2 ;  /* 0x0000b40056137a23 */ /* 0x000fc60000010802 */
[----:B------:R1:W-:Y:S02]  /*4320*/  MUFU.EX2 R176, R0 ;  /* 0x0000000000b07308 */ /* 0x0003e40000000800 */
[----:B-1----:R-:W-:Y:S02]  /*4330*/  FFMA.FTZ R0, R92, c[0x0][0x2d0], -R12 ;  /* 0x0000b4005c007a23 */ /* 0x002fe4000001080c */
[----:B------:R-:W-:-:S04]  /*4340*/  IMAD.MOV.U32 R92, RZ, RZ, R22 ;  /* 0x000000ffff5c7224 */ /* 0x000fc800078e0016 */
[----:B------:R1:W-:Y:S02]  /*4350*/  MUFU.EX2 R154, R0 ;  /* 0x00000000009a7308 */ /* 0x0003e40000000800 */
[----:B-1----:R-:W-:Y:S02]  /*4360*/  FFMA.FTZ R0, R91, c[0x0][0x2d0], -R12 ;  /* 0x0000b4005b007a23 */ /* 0x002fe4000001080c */
[----:B------:R-:W-:-:S04]  /*4370*/  FFMA.FTZ R12, R89, c[0x0][0x2d0], -R2 ;  /* 0x0000b400590c7a23 */ /* 0x000fc80000010802 */
[----:B------:R1:W3:Y:S02]  /*4380*/  MUFU.EX2 R177, R0 ;  /* 0x0000000000b17308 */ /* 0x0002e40000000800 */
[----:B-1----:R-:W-:Y:S01]  /*4390*/  FFMA.FTZ R0, R95, c[0x0][0x2d0], -R2 ;  /* 0x0000b4005f007a23 */ /* 0x002fe20000010802 */
[----:B---3--:R-:W-:Y:S01]  /*43a0*/  F2FP.PACK_AB R6, R177, R154 ;  /* 0x0000009ab106723e */ /* 0x008fe200000000ff */
[----:B------:R-:W-:-:S04]  /*43b0*/  IMAD.MOV.U32 R95, RZ, RZ, R153 ;  /* 0x000000ffff5f7224 */ /* 0x000fc800078e0099 */
[----:B------:R1:W-:Y:S02]  /*43c0*/  MUFU.EX2 R21, R0 ;  /* 0x0000000000157308 */ /* 0x0003e40000000800 */
[----:B-1----:R-:W-:-:S06]  /*43d0*/  FFMA.FTZ R0, R97, c[0x0][0x2d0], -R2 ;  /* 0x0000b40061007a23 */ /* 0x002fcc0000010802 */
[----:B------:R1:W3:Y:S02]  /*43e0*/  MUFU.EX2 R22, R0 ;  /* 0x0000000000167308 */ /* 0x0002e40000000800 */
[----:B-1----:R-:W-:Y:S01]  /*43f0*/  FFMA.FTZ R0, R99, c[0x0][0x2d0], -R2 ;  /* 0x0000b40063007a23 */ /* 0x002fe20000010802 */
[----:B---3--:R-:W-:-:S05]  /*4400*/  F2FP.PACK_AB R5, R22, R21 ;  /* 0x000000151605723e */ /* 0x008fca00000000ff */
[----:B------:R1:W-:Y:S02]  /*4410*/  MUFU.EX2 R23, R0 ;  /* 0x0000000000177308 */ /* 0x0003e40000000800 */
[----:B-1----:R-:W-:-:S06]  /*4420*/  FFMA.FTZ R0, R98, c[0x0][0x2d0], -R2 ;  /* 0x0000b40062007a23 */ /* 0x002fcc0000010802 */
[----:B------:R1:W3:Y:S02]  /*4430*/  MUFU.EX2 R153, R0 ;  /* 0x0000000000997308 */ /* 0x0002e40000000800 */
[----:B-1----:R-:W-:Y:S01]  /*4440*/  FADD.FTZ R0, R14, R13 ;  /* 0x0000000d0e007221 */ /* 0x002fe20000010000 */
[----:B---3--:R-:W-:Y:S01]  /*4450*/  F2FP.PACK_AB R7, R153, R23 ;  /* 0x000000179907723e */ /* 0x008fe200000000ff */
[----:B------:R-:W-:Y:S01]  /*4460*/  FADD.FTZ R14, R83, R4 ;  /* 0x00000004530e7221 */ /* 0x000fe20000010000 */
[----:B------:R-:W-:Y:S01]  /*4470*/  F2FP.PACK_AB R4, R176, R148 ;  /* 0x00000094b004723e */ /* 0x000fe200000000ff */
[----:B------:R-:W-:Y:S02]  /*4480*/  FFMA.FTZ R13, R96, c[0x0][0x2d0], -R2 ;  /* 0x0000b400600d7a23 */ /* 0x000fe40000010802 */
[----:B------:R-:W-:Y:S02]  /*4490*/  FADD.FTZ R2, R80, R0 ;  /* 0x0000000050027221 */ /* 0x000fe40000010000 */
[----:B------:R-:W-:-:S02]  /*44a0*/  IMAD.MOV.U32 R83, RZ, RZ, R31 ;  /* 0x000000ffff537224 */ /* 0x000fc400078e001f */
[----:B------:R-:W-:Y:S01]  /*44b0*/  IMAD.MOV.U32 R0, RZ, RZ, R28 ;  /* 0x000000ffff007224 */ /* 0x000fe200078e001c */
[----:B--2---:R-:W-:Y:S01]  /*44c0*/  HMMA.16816.F32 R156, R4, R8, R156 ;  /* 0x00000008049c723c */ /* 0x004fe2000000189c */
[----:B------:R-:W-:Y:S02]  /*44d0*/  IMAD.MOV.U32 R80, RZ, RZ, R29 ;  /* 0x000000ffff507224 */ /* 0x000fe400078e001d */
[----:B------:R-:W-:-:S05]  /*44e0*/  FADD.FTZ R2, R178, R2 ;  /* 0x00000002b2027221 */ /* 0x000fca0000010000 */
[C---:B------:R-:W-:Y:S01]  /*44f0*/  HMMA.16816.F32 R28, R4.reuse, R10, R44 ;  /* 0x0000000a041c723c */ /* 0x040fe2000000182c */
[----:B------:R-:W1:Y:S07]  /*4500*/  LDSM.16.MT88.4 R8, [R249+0x1100] ;  /* 0x00110000f908783b */ /* 0x000e6e0000004200 */
[C---:B-1----:R-:W-:Y:S08]  /*4510*/  HMMA.16816.F32 R44, R4.reuse, R8, R64 ;  /* 0x00000008042c723c */ /* 0x042ff00000001840 */
[C---:B------:R-:W-:Y:S01]  /*4520*/  HMMA.16816.F32 R52, R4.reuse, R10, R52 ;  /* 0x0000000a0434723c */ /* 0x040fe20000001834 */
[----:B------:R-:W1:Y:S07]  /*4530*/  LDSM.16.MT88.4 R8, [R252+0x1100] ;  /* 0x00110000fc08783b */ /* 0x000e6e0000004200 */
[C---:B-1----:R-:W-:Y:S08]  /*4540*/  HMMA.16816.F32 R60, R4.reuse, R8, R60 ;  /* 0x00000008043c723c */ /* 0x042ff0000000183c */
[----:B------:R-:W-:Y:S01]  /*4550*/  HMMA.16816.F32 R64, R4, R10, R180 ;  /* 0x0000000a0440723c */ /* 0x000fe200000018b4 */
[----:B------:R-:W1:Y:S06]  /*4560*/  LDSM.16.MT88.4 R8, [R251+0x1100] ;  /* 0x00110000fb08783b */ /* 0x000e6c0000004200 */
[----:B------:R-:W-:Y:S01]  /*4570*/  IMAD.MOV.U32 R182, RZ, RZ, R0 ;  /* 0x000000ffffb67224 */ /* 0x000fe200078e0000 */
[----:B------:R-:W-:Y:S01]  /*4580*/  MOV R180, R83 ;  /* 0x0000005300b47202 */ /* 0x000fe20000000f00 */
[----:B------:R-:W-:-:S02]  /*4590*/  IMAD.MOV.U32 R183, RZ, RZ, R80 ;  /* 0x000000ffffb77224 */ /* 0x000fc400078e0050 */
[----:B------:R-:W-:Y:S02]  /*45a0*/  IMAD.MOV.U32 R0, RZ, RZ, R82 ;  /* 0x000000ffff007224 */ /* 0x000fe400078e0052 */
[----:B------:R-:W-:Y:S02]  /*45b0*/  IMAD.MOV.U32 R181, RZ, RZ, R81 ;  /* 0x000000ffffb57224 */ /* 0x000fe400078e0051 */
[----:B------:R-:W-:Y:S01]  /*45c0*/  FADD.FTZ R0, R0, R14 ;  /* 0x0000000e00007221 */ /* 0x000fe20000010000 */
        /* <DEDUP_REMOVED lines=13> */
[----:B------:R-:W-:Y:S11]  /*46a0*/  HMMA.16816.F32 R8, R4, R10, R144 ;  /* 0x0000000a0408723c */ /* 0x000ff60000001890 */
[----:B------:R-:W-:Y:S05]  /*46b0*/  @!UPT UIADD3 URZ, URZ, URZ, URZ ;  /* 0x0000003f3f3ff290 */ /* 0x000fea000fffe03f */
[----:B------:R-:W-:Y:S01]  /*46c0*/  MOV R167, R161 ;  /* 0x000000a100a77202 */ /* 0x000fe20000000f00 */
[----:B------:R-:W-:Y:S02]  /*46d0*/  IMAD.MOV.U32 R166, RZ, RZ, R162 ;  /* 0x000000ffffa67224 */ /* 0x000fe400078e00a2 */
[----:B------:R-:W-:Y:S02]  /*46e0*/  IMAD.MOV.U32 R165, RZ, RZ, R163 ;  /* 0x000000ffffa57224 */ /* 0x000fe400078e00a3 */
[----:B------:R-:W-:-:S03]  /*46f0*/  IMAD.MOV.U32 R164, RZ, RZ, R160 ;  /* 0x000000ffffa47224 */ /* 0x000fc600078e00a0 */
[----:B------:R-:W-:Y:S01]  /*4700*/  IMAD.MOV.U32 R163, RZ, RZ, R8 ;  /* 0x000000ffffa37224 */ /* 0x000fe200078e0008 */
[----:B------:R-:W-:Y:S01]  /*4710*/  MOV R160, R11 ;  /* 0x0000000b00a07202 */ /* 0x000fe20000000f00 */
[----:B------:R-:W-:Y:S02]  /*4720*/  IMAD.MOV.U32 R162, RZ, RZ, R9 ;  /* 0x000000ffffa27224 */ /* 0x000fe400078e0009 */
[----:B------:R-:W-:Y:S02]  /*4730*/  IMAD.MOV.U32 R161, RZ, RZ, R10 ;  /* 0x000000ffffa17224 */ /* 0x000fe400078e000a */
[----:B------:R-:W1:Y:S02]  /*4740*/  LDSM.16.MT88.4 R8, [R248+0x5100] ;  /* 0x00510000f808783b */ /* 0x000e640000004200 */
        /* <DEDUP_REMOVED lines=9> */
[----:B------:R-:W-:Y:S02]  /*47e0*/  IMAD.MOV.U32 R83, RZ, RZ, R136 ;  /* 0x000000ffff537224 */ /* 0x000fe400078e0088 */
[----:B------:R-:W-:Y:S02]  /*47f0*/  IMAD.MOV.U32 R82, RZ, RZ, R137 ;  /* 0x000000ffff527224 */ /* 0x000fe400078e0089 */
[----:B------:R-:W-:Y:S02]  /*4800*/  IMAD.MOV.U32 R81, RZ, RZ, R138 ;  /* 0x000000ffff517224 */ /* 0x000fe400078e008a */
[----:B------:R-:W-:Y:S02]  /*4810*/  IMAD.MOV.U32 R80, RZ, RZ, R139 ;  /* 0x000000ffff507224 */ /* 0x000fe400078e008b */
[----:B------:R-:W-:Y:S01]  /*4820*/  IMAD.MOV.U32 R143, RZ, RZ, R8 ;  /* 0x000000ffff8f7224 */ /* 0x000fe200078e0008 */
[----:B------:R-:W-:Y:S01]  /*4830*/  MOV R142, R9 ;  /* 0x00000009008e7202 */ /* 0x000fe20000000f00 */
[----:B------:R-:W-:-:S02]  /*4840*/  IMAD.MOV.U32 R141, RZ, RZ, R10 ;  /* 0x000000ffff8d7224 */ /* 0x000fc400078e000a */
[----:B------:R-:W-:Y:S02]  /*4850*/  IMAD.MOV.U32 R140, RZ, RZ, R11 ;  /* 0x000000ffff8c7224 */ /* 0x000fe400078e000b */
[----:B------:R-:W1:Y:S02]  /*4860*/  LDSM.16.MT88.4 R8, [R251+0x5100] ;  /* 0x00510000fb08783b */ /* 0x000e640000004200 */
[C---:B-1----:R-:W-:Y:S08]  /*4870*/  HMMA.16816.F32 R144, R4.reuse, R8, R124 ;  /* 0x000000080490723c */ /* 0x042ff0000000187c */
[----:B------:R-:W-:Y:S01]  /*4880*/  HMMA.16816.F32 R136, R4, R10, R112 ;  /* 0x0000000a0488723c */ /* 0x000fe20000001870 */
[----:B------:R-:W1:Y:S06]  /*4890*/  LDSM.16.MT88.4 R8, [R248+0x7100] ;  /* 0x00710000f808783b */ /* 0x000e6c0000004200 */
[----:B------:R-:W-:Y:S01]  /*48a0*/  IMAD.MOV.U32 R112, RZ, RZ, R163 ;  /* 0x000000ffff707224 */ /* 0x000fe200078e00a3 */
[----:B------:R-:W-:Y:S01]  /*48b0*/  MOV R114, R161 ;  /* 0x000000a100727202 */ /* 0x000fe20000000f00 */
[----:B------:R-:W-:-:S02]  /*48c0*/  IMAD.MOV.U32 R113, RZ, RZ, R162 ;  /* 0x000000ffff717224 */ /* 0x000fc400078e00a2 */
[----:B------:R-:W-:Y:S02]  /*48d0*/  IMAD.MOV.U32 R115, RZ, RZ, R160 ;  /* 0x000000ffff737224 */ /* 0x000fe400078e00a0 */
[----:B------:R-:W-:Y:S01]  /*48e0*/  LDSM.16.MT88.4 R160, [R248+0x1900] ;  /* 0x00190000f8a0783b */ /* 0x000fe20000004200 */
[C---:B-1----:R-:W-:Y:S07]  /*48f0*/  HMMA.16816.F32 R124, R4.reuse, R8, R108 ;  /* 0x00000008047c723c */ /* 0x042fee000000186c */
[----:B------:R-:W-:Y:S01]  /*4900*/  IMAD.MOV.U32 R108, RZ, RZ, R143 ;  /* 0x000000ffff6c7224 */ /* 0x000fe200078e008f */
[----:B------:R-:W-:Y:S01]  /*4910*/  HMMA.16816.F32 R132, R4, R10, R76 ;  /* 0x0000000a0484723c */ /* 0x000fe2000000184c */
[----:B------:R-:W1:Y:S01]  /*4920*/  LDSM.16.MT88.4 R8, [R249+0x7100] ;  /* 0x00710000f908783b */ /* 0x000e620000004200 */
[----:B------:R-:W-:-:S02]  /*4930*/  IMAD.MOV.U32 R109, RZ, RZ, R142 ;  /* 0x000000ffff6d7224 */ /* 0x000fc400078e008e */
[----:B------:R-:W-:Y:S02]  /*4940*/  IMAD.MOV.U32 R110, RZ, RZ, R141 ;  /* 0x000000ffff6e7224 */ /* 0x000fe400078e008d */
[----:B------:R-:W-:Y:S01]  /*4950*/  IMAD.MOV.U32 R111, RZ, RZ, R140 ;  /* 0x000000ffff6f7224 */ /* 0x000fe200078e008c */
[----:B------:R-:W-:Y:S01]  /*4960*/  MOV R79, R183 ;  /* 0x000000b7004f7202 */ /* 0x000fe20000000f00 */
[----:B------:R-:W-:Y:S02]  /*4970*/  IMAD.MOV.U32 R76, RZ, RZ, R180 ;  /* 0x000000ffff4c7224 */ /* 0x000fe400078e00b4 */
[----:B------:R-:W-:Y:S02]  /*4980*/  IMAD.MOV.U32 R77, RZ, RZ, R181 ;  /* 0x000000ffff4d7224 */ /* 0x000fe400078e00b5 */
[----:B------:R-:W-:Y:S02]  /*4990*/  IMAD.MOV.U32 R78, RZ, RZ, R182 ;  /* 0x000000ffff4e7224 */ /* 0x000fe400078e00b6 */
[----:B------:R-:W-:Y:S01]  /*49a0*/  FADD.FTZ R0, R76, R0 ;  /* 0x000000004c007221 */ /* 0x000fe20000010000 */
[----:B------:R-:W-:Y:S01]  /*49b0*/  MOV R76, R164 ;  /* 0x000000a4004c7202 */ /* 0x000fe20000000f00 */
[----:B------:R-:W-:-:S02]  /*49c0*/  IMAD.MOV.U32 R14, RZ, RZ, R110 ;  /* 0x000000ffff0e7224 */ /* 0x000fc400078e006e */
[----:B------:R-:W-:Y:S01]  /*49d0*/  IMAD.MOV.U32 R110, RZ, RZ, R81 ;  /* 0x000000ffff6e7224 */ /* 0x000fe200078e0051 */
[C---:B-1----:R-:W-:Y:S08]  /*49e0*/  HMMA.16816.F32 R140, R4.reuse, R8, R56 ;  /* 0x00000008048c723c */ /* 0x042ff00000001838 */
[----:B------:R-:W-:Y:S01]  /*49f0*/  HMMA.16816.F32 R188, R4, R10, R48 ;  /* 0x0000000a04bc723c */ /* 0x000fe20000001830 */
[----:B------:R-:W1:Y:S04]  /*4a00*/  LDSM.16.MT88.4 R8, [R252+0x7100] ;  /* 0x00710000fc08783b */ /* 0x000e680000004200 */
[----:B------:R-:W-:Y:S11]  /*4a10*/  LDSM.16.MT88.4 R48, [R252+0x1900] ;  /* 0x00190000fc30783b */ /* 0x000ff60000004200 */
[----:B------:R-:W-:Y:S01]  /*4a20*/  MOV R59, R140 ;  /* 0x0000008c003b7202 */ /* 0x000fe20000000f00 */
[----:B------:R-:W-:-:S02]  /*4a30*/  IMAD.MOV.U32 R58, RZ, RZ, R141 ;  /* 0x000000ffff3a7224 */ /* 0x000fc400078e008d */
[----:B------:R-:W-:Y:S02]  /*4a40*/  IMAD.MOV.U32 R57, RZ, RZ, R142 ;  /* 0x000000ffff397224 */ /* 0x000fe400078e008e */
[----:B------:R-:W-:Y:S02]  /*4a50*/  IMAD.MOV.U32 R56, RZ, RZ, R143 ;  /* 0x000000ffff387224 */ /* 0x000fe400078e008f */
[C---:B-1----:R-:W-:Y:S01]  /*4a60*/  HMMA.16816.F32 R140, R4.reuse, R8, R40 ;  /* 0x00000008048c723c */ /* 0x042fe20000001828 */
[----:B------:R-:W-:Y:S07]  /*4a70*/  LDSM.16.MT88.4 R40, [R249+0x1900] ;  /* 0x00190000f928783b */ /* 0x000fee0000004200 */
[C---:B------:R-:W-:Y:S01]  /*4a80*/  HMMA.16816.F32 R180, R4.reuse, R10, R36 ;  /* 0x0000000a04b4723c */ /* 0x040fe20000001824 */
[----:B------:R-:W1:Y:S07]  /*4a90*/  LDSM.16.MT88.4 R8, [R251+0x7100] ;  /* 0x00710000fb08783b */ /* 0x000e6e0000004200 */
[C---:B-1----:R-:W-:Y:S01]  /*4aa0*/  HMMA.16816.F32 R32, R4.reuse, R8, R32 ;  /* 0x000000080420723c */ /* 0x042fe20000001820 */
[----:B------:R1:W-:Y:S07]  /*4ab0*/  MUFU.EX2 R9, R15 ;  /* 0x0000000f00097308 */ /* 0x0003ee0000000800 */
[----:B------:R-:W-:Y:S01]  /*4ac0*/  HMMA.16816.F32 R24, R4, R10, R24 ;  /* 0x0000000a0418723c */ /* 0x000fe20000001818 */
[----:B------:R2:W3:Y:S06]  /*4ad0*/  MUFU.EX2 R11, R18 ;  /* 0x00000012000b7308 */ /* 0x0004ec0000000800 */
[----:B------:R-:W-:-:S02]  /*4ae0*/  FADD.FTZ R4, R151, R2 ;  /* 0x0000000297047221 */ /* 0x000fc40000010000 */
[----:B------:R4:W5:Y:S01]  /*4af0*/  MUFU.EX2 R10, R17 ;  /* 0x00000011000a7308 */ /* 0x0009620000000800 */
[----:B------:R-:W-:Y:S02]  /*4b00*/  FADD.FTZ R2, R77, R0 ;  /* 0x000000004d027221 */ /* 0x000fe40000010000 */
[----:B------:R-:W-:Y:S02]  /*4b10*/  IMAD.MOV.U32 R77, RZ, RZ, R167 ;  /* 0x000000ffff4d7224 */ /* 0x000fe400078e00a7 */
[----:B-1----:R-:W-:Y:S01]  /*4b20*/  IMAD.MOV.U32 R15, RZ, RZ, R111 ;  /* 0x000000ffff0f7224 */ /* 0x002fe200078e006f */
[----:B------:R-:W-:Y:S01]  /*4b30*/  MOV R111, R80 ;  /* 0x00000050006f7202 */ /* 0x000fe20000000f00 */
[----:B------:R-:W-:Y:S01]  /*4b40*/  FADD.FTZ R0, R150, R4 ;  /* 0x0000000496007221 */ /* 0x000fe20000010000 */
[----:B------:R1:W-:Y:S01]  /*4b50*/  MUFU.EX2 R8, R13 ;  /* 0x0000000d00087308 */ /* 0x0003e20000000800 */
[----:B--2---:R-:W-:Y:S01]  /*4b60*/  IMAD.MOV.U32 R18, RZ, RZ, R78 ;  /* 0x000000ffff127224 */ /* 0x004fe200078e004e */
[----:B---3--:R-:W-:Y:S01]  /*4b70*/  F2FP.PACK_AB R164, R11, R20 ;  /* 0x000000140ba4723e */ /* 0x008fe200000000ff */
[----:B------:R-:W-:-:S02]  /*4b80*/  IMAD.MOV.U32 R78, RZ, RZ, R166 ;  /* 0x000000ffff4e7224 */ /* 0x000fc400078e00a6 */
[----:B------:R-:W-:Y:S02]  /*4b90*/  FADD.FTZ R2, R179, R2 ;  /* 0x00000002b3027221 */ /* 0x000fe40000010000 */
[----:B------:R-:W-:Y:S01]  /*4ba0*/  FADD.FTZ R0, R149, R0 ;  /* 0x0000000095007221 */ /* 0x000fe20000010000 */
[----:B------:R-:W2:Y:S01]  /*4bb0*/  MUFU.EX2 R7, R12 ;  /* 0x0000000c00077308 */ /* 0x000ea20000000800 */
[----:B----4-:R-:W-:Y:S01]  /*4bc0*/  IMAD.MOV.U32 R17, RZ, RZ, R79 ;  /* 0x000000ffff117224 */ /* 0x010fe200078e004f */
[----:B-----5:R-:W-:Y:S01]  /*4bd0*/  F2FP.PACK_AB R166, R9, R10 ;  /* 0x0000000a09a6723e */ /* 0x020fe200000000ff */
[----:B------:R-:W-:Y:S02]  /*4be0*/  IMAD.MOV.U32 R79, RZ, RZ, R165 ;  /* 0x000000ffff4f7224 */ /* 0x000fe400078e00a5 */
[----:B------:R-:W-:Y:S02]  /*4bf0*/  FADD.FTZ R2, R17, R2 ;  /* 0x0000000211027221 */ /* 0x000fe40000010000 */
[----:B------:R-:W-:Y:S01]  /*4c00*/  FADD.FTZ R0, R18, R0 ;  /* 0x0000000012007221 */ /* 0x000fe20000010000 */
[----:B------:R-:W-:Y:S01]  /*4c10*/  MUFU.EX2 R6, R16 ;  /* 0x0000001000067308 */ /* 0x000fe20000000800 */
[----:B-1----:R-:W-:Y:S01]  /*4c20*/  MOV R13, R109 ;  /* 0x0000006d000d7202 */ /* 0x002fe20000000f00 */
[----:B------:R-:W-:-:S02]  /*4c30*/  IMAD.MOV.U32 R109, RZ, RZ, R82 ;  /* 0x000000ffff6d7224 */ /* 0x000fc400078e0052 */
[----:B------:R-:W-:Y:S02]  /*4c40*/  FADD.FTZ R2, R148, R2 ;  /* 0x0000000294027221 */ /* 0x000fe40000010000 */
[----:B------:R-:W-:Y:S02]  /*4c50*/  FADD.FTZ R0, R21, R0 ;  /* 0x0000000015007221 */ /* 0x000fe40000010000 */
[----:B------:R-:W1:Y:S01]  /*4c60*/  MUFU.EX2 R5, R19 ;  /* 0x0000001300057308 */ /* 0x000e620000000800 */
[----:B--2---:R-:W-:Y:S01]  /*4c70*/  F2FP.PACK_AB R165, R7, R8 ;  /* 0x0000000807a5723e */ /* 0x004fe200000000ff */
[----:B------:R-:W-:Y:S02]  /*4c80*/  IMAD.MOV.U32 R12, RZ, RZ, R108 ;  /* 0x000000ffff0c7224 */ /* 0x000fe400078e006c */
[----:B------:R-:W-:Y:S02]  /*4c90*/  IMAD.MOV.U32 R108, RZ, RZ, R83 ;  /* 0x000000ffff6c7224 */ /* 0x000fe400078e0053 */
[----:B------:R-:W-:Y:S01]  /*4ca0*/  LDSM.16.MT88.4 R80, [R252+0x3900] ;  /* 0x00390000fc50783b */ /* 0x000fe20000004200 */
[----:B------:R-:W-:-:S02]  /*4cb0*/  FADD.FTZ R2, R176, R2 ;  /* 0x00000002b0027221 */ /* 0x000fc40000010000 */
[----:B------:R-:W-:Y:S02]  /*4cc0*/  FADD.FTZ R0, R22, R0 ;  /* 0x0000000016007221 */ /* 0x000fe40000010000 */
[----:B------:R-:W-:Y:S02]  /*4cd0*/  FADD.FTZ R4, R154, R2 ;  /* 0x000000029a047221 */ /* 0x000fe40000010000 */
[----:B------:R-:W-:Y:S02]  /*4ce0*/  FADD.FTZ R2, R23, R0 ;  /* 0x0000000017027221 */ /* 0x000fe40000010000 */
[----:B------:R-:W-:Y:S01]  /*4cf0*/  FADD.FTZ R0, R177, R4 ;  /* 0x00000004b1007221 */ /* 0x000fe20000010000 */
[----:B-1----:R-:W-:Y:S01]  /*4d00*/  F2FP.PACK_AB R167, R5, R6 ;  /* 0x0000000605a7723e */ /* 0x002fe200000000ff */
[----:B------:R-:W-:Y:S02]  /*4d10*/  FADD.FTZ R2, R153, R2 ;  /* 0x0000000299027221 */ /* 0x000fe40000010000 */
[----:B------:R-:W-:-:S02]  /*4d20*/  FADD.FTZ R20, R20, R0 ;  /* 0x0000000014147221 */ /* 0x000fc40000010000 */
[----:B------:R-:W-:Y:S02]  /*4d30*/  FADD.FTZ R8, R8, R2 ;  /* 0x0000000208087221 */ /* 0x000fe40000010000 */
[C---:B------:R-:W-:Y:S01]  /*4d40*/  HMMA.16816.F32 R156, R164.reuse, R160, R156 ;  /* 0x000000a0a49c723c */ /* 0x040fe2000000189c */
[----:B------:R-:W-:Y:S02]  /*4d50*/  FADD.FTZ R11, R11, R20 ;  /* 0x000000140b0b7221 */ /* 0x000fe40000010000 */
[----:B------:R-:W-:Y:S02]  /*4d60*/  FADD.FTZ R7, R7, R8 ;  /* 0x0000000807077221 */ /* 0x000fe40000010000 */
[----:B------:R-:W-:Y:S02]  /*4d70*/  FADD.FTZ R10, R10, R11 ;  /* 0x0000000b0a0a7221 */ /* 0x000fe40000010000 */
[----:B------:R-:W-:Y:S01]  /*4d80*/  FADD.FTZ R6, R6, R7 ;  /* 0x0000000706067221 */ /* 0x000fe20000010000 */
[----:B------:R-:W-:Y:S01]  /*4d90*/  HMMA.16816.F32 R160, R164, R162, R28 ;  /* 0x000000a2a4a0723c */ /* 0x000fe2000000181c */
[----:B------:R-:W-:-:S02]  /*4da0*/  FADD.FTZ R2, R9, R10 ;  /* 0x0000000a09027221 */ /* 0x000fc40000010000 */
[----:B------:R-:W-:-:S04]  /*4db0*/  FADD.FTZ R0, R5, R6 ;  /* 0x0000000605007221 */ /* 0x000fc80000010000 */
[----:B------:R-:W-:Y:S01]  /*4dc0*/  IMAD.MOV.U32 R28, RZ, RZ, R59 ;  /* 0x000000ffff1c7224 */ /* 0x000fe200078e003b */
[C---:B------:R-:W-:Y:S01]  /*4dd0*/  HMMA.16816.F32 R36, R164.reuse, R40, R44 ;  /* 0x00000028a424723c */ /* 0x040fe2000000182c */
[----:B------:R-:W-:Y:S01]  /*4de0*/  IMAD.MOV.U32 R29, RZ, RZ, R58 ;  /* 0x000000ffff1d7224 */ /* 0x000fe200078e003a */
[----:B------:R-:W-:Y:S01]  /*4df0*/  STL [R1+0x50], R0 ;  /* 0x0000500001007387 */ /* 0x000fe20000100800 */
[----:B------:R-:W-:Y:S02]  /*4e00*/  IMAD.MOV.U32 R30, RZ, RZ, R57 ;  /* 0x000000ffff1e7224 */ /* 0x000fe400078e0039 */
[----:B------:R-:W-:Y:S01]  /*4e10*/  IMAD.MOV.U32 R31, RZ, RZ, R56 ;  /* 0x000000ffff1f7224 */ /* 0x000fe200078e0038 */
[----:B------:R-:W-:Y:S02]  /*4e20*/  STL [R1+0x4c], R2 ;  /* 0x00004c0201007387 */ /* 0x000fe40000100800 */
[C---:B------:R-:W-:Y:S02]  /*4e30*/  HMMA.16816.F32 R44, R164.reuse, R48, R60 ;  /* 0x00000030a42c723c */ /* 0x040fe4000000183c */
[----:B------:R-:W1:Y:S06]  /*4e40*/  LDSM.16.MT88.4 R56, [R251+0x1900] ;  /* 0x00190000fb38783b */ /* 0x000e6c0000004200 */
[C---:B------:R-:W-:Y:S01]  /*4e50*/  HMMA.16816.F32 R48, R164.reuse, R50, R64 ;  /* 0x00000032a430723c */ /* 0x040fe20000001840 */
[----:B------:R-:W2:Y:S07]  /*4e60*/  LDSM.16.MT88.4 R64, [R248+0x3900] ;  /* 0x00390000f840783b */ /* 0x000eae0000004200 */
[C---:B------:R-:W-:Y:S08]  /*4e70*/  HMMA.16816.F32 R40, R164.reuse, R42, R52 ;  /* 0x0000002aa428723c */ /* 0x040ff00000001834 */
[C---:B-1----:R-:W-:Y:S08]  /*4e80*/  HMMA.16816.F32 R52, R164.reuse, R56, R68 ;  /* 0x00000038a434723c */ /* 0x042ff00000001844 */
[C---:B------:R-:W-:Y:S01]  /*4e90*/  HMMA.16816.F32 R56, R164.reuse, R58, R72 ;  /* 0x0000003aa438723c */ /* 0x040fe20000001848 */
[----:B------:R-:W1:Y:S07]  /*4ea0*/  LDSM.16.MT88.4 R72, [R249+0x3900] ;  /* 0x00390000f948783b */ /* 0x000e6e0000004200 */
[C---:B--2---:R-:W-:Y:S07]  /*4eb0*/  HMMA.16816.F32 R60, R164.reuse, R64, R84 ;  /* 0x00000040a43c723c */ /* 0x044fee0000001854 */
[----:B------:R-:W-:Y:S01]  /*4ec0*/  IMAD.MOV.U32 R84, RZ, RZ, R76 ;  /* 0x000000ffff547224 */ /* 0x000fe200078e004c */
[----:B------:R-:W-:Y:S01]  /*4ed0*/  HMMA.16816.F32 R64, R164, R66, R88 ;  /* 0x00000042a440723c */ /* 0x000fe20000001858 */
[----:B------:R-:W-:Y:S01]  /*4ee0*/  IMAD.MOV.U32 R85, RZ, RZ, R77 ;  /* 0x000000ffff557224 */ /* 0x000fe200078e004d */
[----:B------:R-:W2:Y:S01]  /*4ef0*/  LDSM.16.MT88.4 R88, [R251+0x3900] ;  /* 0x00390000fb58783b */ /* 0x000ea20000004200 */
[----:B------:R-:W-:-:S02]  /*4f00*/  IMAD.MOV.U32 R86, RZ, RZ, R78 ;  /* 0x000000ffff567224 */ /* 0x000fc400078e004e */
[----:B------:R-:W-:-:S03]  /*4f10*/  IMAD.MOV.U32 R87, RZ, RZ, R79 ;  /* 0x000000ffff577224 */ /* 0x000fc600078e004f */
[C---:B------:R-:W-:Y:S08]  /*4f20*/  HMMA.16816.F32 R76, R164.reuse, R80, R100 ;  /* 0x00000050a44c723c */ /* 0x040ff00000001864 */
[C---:B------:R-:W-:Y:S01]  /*4f30*/  HMMA.16816.F32 R80, R164.reuse, R82, R104 ;  /* 0x00000052a450723c */ /* 0x040fe20000001868 */
[----:B------:R-:W3:Y:S07]  /*4f40*/  LDSM.16.MT88.4 R104, [R249+0x5900] ;  /* 0x00590000f968783b */ /* 0x000eee0000004200 */
[C---:B-1----:R-:W-:Y:S08]  /*4f50*/  HMMA.16816.F32 R68, R164.reuse, R72, R92 ;  /* 0x00000048a444723c */ /* 0x042ff0000000185c */
[C---:B------:R-:W-:Y:S01]  /*4f60*/  HMMA.16816.F32 R72, R164.reuse, R74, R96 ;  /* 0x0000004aa448723c */ /* 0x040fe20000001860 */
[----:B------:R-:W1:Y:S07]  /*4f70*/  LDSM.16.MT88.4 R96, [R248+0x5900] ;  /* 0x00590000f860783b */ /* 0x000e6e0000004200 */
[C---:B--2---:R-:W-:Y:S08]  /*4f80*/  HMMA.16816.F32 R84, R164.reuse, R88, R84 ;  /* 0x00000058a454723c */ /* 0x044ff00000001854 */
[C---:B------:R-:W-:Y:S01]  /*4f90*/  HMMA.16816.F32 R88, R164.reuse, R90, R112 ;  /* 0x0000005aa458723c */ /* 0x040fe20000001870 */
[----:B------:R-:W2:Y:S07]  /*4fa0*/  LDSM.16.MT88.4 R112, [R252+0x5900] ;  /* 0x00590000fc70783b */ /* 0x000eae0000004200 */
[C---:B---3--:R-:W-:Y:S01]  /*4fb0*/  HMMA.16816.F32 R100, R164.reuse, R104, R120 ;  /* 0x00000068a464723c */ /* 0x048fe20000001878 */
[----:B------:R-:W3:Y:S07]  /*4fc0*/  LDSM.16.MT88.4 R120, [R251+0x5900] ;  /* 0x00590000fb78783b */ /* 0x000eee0000004200 */
[C---:B------:R-:W-:Y:S01]  /*4fd0*/  HMMA.16816.F32 R104, R164.reuse, R106, R128 ;  /* 0x0000006aa468723c */ /* 0x040fe20000001880 */
[----:B------:R-:W4:Y:S07]  /*4fe0*/  LDSM.16.MT88.4 R128, [R248+0x7900] ;  /* 0x00790000f880783b */ /* 0x000f2e0000004200 */
[C---:B-1----:R-:W-:Y:S08]  /*4ff0*/  HMMA.16816.F32 R92, R164.reuse, R96, R184 ;  /* 0x00000060a45c723c */ /* 0x042ff000000018b8 */
[C---:B------:R-:W-:Y:S08]  /*5000*/  HMMA.16816.F32 R96, R164.reuse, R98, R116 ;  /* 0x00000062a460723c */ /* 0x040ff00000001874 */
[C---:B--2---:R-:W-:Y:S08]  /*5010*/  HMMA.16816.F32 R108, R164.reuse, R112, R108 ;  /* 0x00000070a46c723c */ /* 0x044ff0000000186c */
[C---:B---3--:R-:W-:Y:S01]  /*5020*/  HMMA.16816.F32 R116, R164.reuse, R120, R144 ;  /* 0x00000078a474723c */ /* 0x048fe20000001890 */
[----:B------:R-:W1:Y:S07]  /*5030*/  LDSM.16.MT88.4 R144, [R252+0x7900] ;  /* 0x00790000fc90783b */ /* 0x000e6e0000004200 */
[C---:B------:R-:W-:Y:S01]  /*5040*/  HMMA.16816.F32 R120, R164.reuse, R122, R136 ;  /* 0x0000007aa478723c */ /* 0x040fe20000001888 */
[----:B------:R-:W2:Y:S07]  /*5050*/  LDSM.16.MT88.4 R136, [R249+0x7900] ;  /* 0x00790000f988783b */ /* 0x000eae0000004200 */
[C---:B------:R-:W-:Y:S01]  /*5060*/  HMMA.16816.F32 R112, R164.reuse, R114, R12 ;  /* 0x00000072a470723c */ /* 0x040fe2000000180c */
[----:B------:R-:W3:Y:S07]  /*5070*/  LDSM.16.MT88.4 R12, [R251+0x7900] ;  /* 0x00790000fb0c783b */ /* 0x000eee0000004200 */
[C---:B----4-:R-:W-:Y:S08]  /*5080*/  HMMA.16816.F32 R124, R164.reuse, R128, R124 ;  /* 0x00000080a47c723c */ /* 0x050ff0000000187c */
[C---:B------:R-:W-:Y:S08]  /*5090*/  HMMA.16816.F32 R128, R164.reuse, R130, R132 ;  /* 0x00000082a480723c */ /* 0x040ff00000001884 */
[C---:B-1----:R-:W-:Y:S08]  /*50a0*/  HMMA.16816.F32 R140, R164.reuse, R144, R140 ;  /* 0x00000090a48c723c */ /* 0x042ff0000000188c */
[C---:B--2---:R-:W-:Y:S08]  /*50b0*/  HMMA.16816.F32 R132, R164.reuse, R136, R28 ;  /* 0x00000088a484723c */ /* 0x044ff0000000181c */
[C---:B------:R-:W-:Y:S08]  /*50c0*/  HMMA.16816.F32 R136, R164.reuse, R138, R188 ;  /* 0x0000008aa488723c */ /* 0x040ff000000018bc */
[C---:B------:R-:W-:Y:S08]  /*50d0*/  HMMA.16816.F32 R144, R164.reuse, R146, R180 ;  /* 0x00000092a490723c */ /* 0x040ff000000018b4 */
[C---:B---3--:R-:W-:Y:S08]  /*50e0*/  HMMA.16816.F32 R148, R164.reuse, R12, R32 ;  /* 0x0000000ca494723c */ /* 0x048ff00000001820 */
[----:B------:R-:W-:Y:S01]  /*50f0*/  HMMA.16816.F32 R164, R164, R14, R24 ;  /* 0x0000000ea4a4723c */ /* 0x000fe20000001818 */
[----:B------:R-:W-:Y:S07]  /*5100*/  @!P0 BRA `(.L_x_23) ;  /* 0x0000399000008947 */ /* 0x000fee0003800000 */
[----:B------:R-:W2:Y:S04]  /*5110*/  LDL R18, [R1+0x4] ;  /* 0x0000040001127983 */ /* 0x000ea80000100800 */
[----:B------:R-:W3:Y:S04]  /*5120*/  LDL.64 R16, [R1+0x88] ;  /* 0x0000880001107983 */ /* 0x000ee80000100a00 */
[----:B------:R-:W4:Y:S04]  /*5130*/  LDL.LU R29, [R1+0x58] ;  /* 0x00005800011d7983 */ /* 0x000f280000300800 */
[----:B------:R-:W5:Y:S04]  /*5140*/  LDL.64 R30, [R1+0x90] ;  /* 0x00009000011e7983 */ /* 0x000f680000100a00 */
[----:B------:R-:W3:Y:S04]  /*5150*/  LDL R19, [R1+0x84] ;  /* 0x0000840001137983 */ /* 0x000ee80000100800 */
[----:B------:R-:W3:Y:S01]  /*5160*/  LDL.64 R178, [R1+0x98] ;  /* 0x0000980001b27983 */ /* 0x000ee20000100a00 */
[----:B------:R-:W-:-:S02]  /*5170*/  IMAD.MOV.U32 R154, RZ, RZ, R3 ;  /* 0x000000ffff9a7224 */ /* 0x000fc400078e0003 */
[----:B------:R-:W-:Y:S01]  /*5180*/  IMAD.MOV.U32 R153, RZ, RZ, R152 ;  /* 0x000000ffff997224 */ /* 0x000fe200078e0098 */
[C---:B--2---:R-:W-:Y:S02]  /*5190*/  IADD3 R3, R18.reuse, 0x800, RZ ;  /* 0x0000080012037810 */ /* 0x044fe40007ffe0ff */
[----:B------:R-:W-:Y:S02]  /*51a0*/  IADD3 R2, R18, 0x1000, RZ ;  /* 0x0000100012027810 */ /* 0x000fe40007ffe0ff */
[----:B----4-:R-:W-:-:S05]  /*51b0*/  LEA.HI.SX32 R0, R29, 0xfffffffe, 0x1a ;  /* 0xfffffffe1d007811 */ /* 0x010fca00078fd2ff */
[----:B------:R1:W-:Y:S04]  /*51c0*/  STL [R1+0x48], R0 ;  /* 0x0000480001007387 */ /* 0x0003e80000100800 */
[----:B------:R2:W-:Y:S04]  /*51d0*/  STL [R1+0x40], R3 ;  /* 0x0000400301007387 */ /* 0x0005e80000100800 */
[----:B------:R4:W-:Y:S01]  /*51e0*/  STL [R1+0x3c], R2 ;  /* 0x00003c0201007387 */ /* 0x0009e20000100800 */
[C---:B-1----:R-:W-:Y:S02]  /*51f0*/  IADD3 R0, R18.reuse, 0x1800, RZ ;  /* 0x0000180012007810 */ /* 0x042fe40007ffe0ff */
[----:B--2---:R-:W-:-:S03]  /*5200*/  IADD3 R3, R18, 0x2000, RZ ;  /* 0x0000200012037810 */ /* 0x004fc60007ffe0ff */
[----:B------:R1:W-:Y:S01]  /*5210*/  STL [R1+0x38], R0 ;  /* 0x0000380001007387 */ /* 0x0003e20000100800 */
[----:B----4-:R-:W-:-:S03]  /*5220*/  IADD3 R2, R18, 0x2800, RZ ;  /* 0x0000280012027810 */ /* 0x010fc60007ffe0ff */
        /* <DEDUP_REMOVED lines=14> */
[----:B-----5:R-:W-:Y:S02]  /*5310*/  IADD3 R0, P2, R30, 0x40, RZ ;  /* 0x000000401e007810 */ /* 0x020fe40007f5e0ff */
[----:B-1----:R-:W-:-:S03]  /*5320*/  IADD3 R3, R18, 0x6000, RZ ;  /* 0x0000600012037810 */ /* 0x002fc60007ffe0ff */
[----:B------:R1:W-:Y:S01]  /*5330*/  STL [R1+0x80], R0 ;  /* 0x0000800001007387 */ /* 0x0003e20000100800 */
[----:B--2---:R-:W-:-:S03]  /*5340*/  IADD3 R2, P1, R30, 0x80, RZ ;  /* 0x000000801e027810 */ /* 0x004fc60007f3e0ff */
[----:B------:R3:W-:Y:S04]  /*5350*/  STL [R1+0x14], R3 ;  /* 0x0000140301007387 */ /* 0x0007e80000100800 */
[----:B------:R2:W-:Y:S01]  /*5360*/  STL [R1+0x78], R2 ;  /* 0x0000780201007387 */ /* 0x0005e20000100800 */
[----:B-1----:R-:W-:Y:S01]  /*5370*/  IADD3 R0, P0, R30, 0xc0, RZ ;  /* 0x000000c01e007810 */ /* 0x002fe20007f1e0ff */
[----:B---3--:R-:W-:-:S04]  /*5380*/  IMAD.X R3, RZ, RZ, R19, P2 ;  /* 0x000000ffff037224 */ /* 0x008fc800010e0613 */
[----:B------:R1:W-:Y:S01]  /*5390*/  STL [R1+0x70], R0 ;  /* 0x0000700001007387 */ /* 0x0003e20000100800 */
[----:B--2---:R-:W-:-:S03]  /*53a0*/  IADD3 R2, P2, R178, 0x40, RZ ;  /* 0x00000040b2027810 */ /* 0x004fc60007f5e0ff */
[----:B------:R2:W-:Y:S04]  /*53b0*/  STL [R1+0x7c], R3 ;  /* 0x00007c0301007387 */ /* 0x0005e80000100800 */
[----:B------:R3:W-:Y:S01]  /*53c0*/  STL [R1+0x68], R2 ;  /* 0x0000680201007387 */ /* 0x0007e20000100800 */
[----:B-1----:R-:W-:Y:S01]  /*53d0*/  IMAD.X R0, RZ, RZ, R19, P1 ;  /* 0x000000ffff007224 */ /* 0x002fe200008e0613 */
[----:B--2---:R-:W-:-:S04]  /*53e0*/  IADD3 R3, P1, R178, 0x80, RZ ;  /* 0x00000080b2037810 */ /* 0x004fc80007f3e0ff */
[----:B------:R1:W-:Y:S01]  /*53f0*/  STL [R1+0x74], R0 ;  /* 0x0000740001007387 */ /* 0x0003e20000100800 */
[----:B---3--:R-:W-:-:S03]  /*5400*/  IMAD.X R2, RZ, RZ, R19, P0 ;  /* 0x000000ffff027224 */ /* 0x008fc600000e0613 */
[----:B------:R2:W-:Y:S04]  /*5410*/  STL [R1+0x60], R3 ;  /* 0x0000600301007387 */ /* 0x0005e80000100800 */
[----:B------:R3:W-:Y:S01]  /*5420*/  STL [R1+0x6c], R2 ;  /* 0x00006c0201007387 */ /* 0x0007e20000100800 */
[----:B-1----:R-:W-:Y:S02]  /*5430*/  IADD3 R0, P0, R178, 0xc0, RZ ;  /* 0x000000c0b2007810 */ /* 0x002fe40007f1e0ff */
[----:B--2---:R-:W-:-:S03]  /*5440*/  IADD3 R3, R18, 0x6800, RZ ;  /* 0x0000680012037810 */ /* 0x004fc60007ffe0ff */
[----:B------:R1:W-:Y:S01]  /*5450*/  STL [R1+0x58], R0 ;  /* 0x0000580001007387 */ /* 0x0003e20000100800 */
[----:B---3--:R-:W-:-:S03]  /*5460*/  IADD3 R2, R18, 0x7000, RZ ;  /* 0x0000700012027810 */ /* 0x008fc60007ffe0ff */
[----:B------:R2:W-:Y:S04]  /*5470*/  STL [R1+0x10], R3 ;  /* 0x0000100301007387 */ /* 0x0005e80000100800 */
[----:B------:R3:W-:Y:S01]  /*5480*/  STL [R1+0xc], R2 ;  /* 0x00000c0201007387 */ /* 0x0007e20000100800 */
[----:B-1----:R-:W-:Y:S01]  /*5490*/  IADD3 R0, R18, 0x7800, RZ ;  /* 0x0000780012007810 */ /* 0x002fe20007ffe0ff */
[----:B--2---:R-:W-:-:S04]  /*54a0*/  IMAD.X R3, RZ, RZ, R17, P2 ;  /* 0x000000ffff037224 */ /* 0x004fc800010e0611 */
[----:B------:R1:W-:Y:S01]  /*54b0*/  STL [R1+0x8], R0 ;  /* 0x0000080001007387 */ /* 0x0003e20000100800 */
[----:B---3--:R-:W-:-:S03]  /*54c0*/  IMAD.X R2, RZ, RZ, R17, P1 ;  /* 0x000000ffff027224 */ /* 0x008fc600008e0611 */
[----:B------:R2:W-:Y:S01]  /*54d0*/  STL [R1+0x64], R3 ;  /* 0x0000640301007387 */ /* 0x0005e20000100800 */
[----:B-1----:R-:W-:-:S05]  /*54e0*/  IMAD.X R0, RZ, RZ, R17, P0 ;  /* 0x000000ffff007224 */ /* 0x002fca00000e0611 */
[----:B------:R2:W-:Y:S04]  /*54f0*/  STL [R1+0x54], R0 ;  /* 0x0000540001007387 */ /* 0x0005e80000100800 */
[----:B------:R2:W-:Y:S02]  /*5500*/  STL [R1+0x5c], R2 ;  /* 0x00005c0201007387 */ /* 0x0005e40000100800 */
.L_x_24:
[----:B------:R-:W3:Y:S01]  /*5510*/  LDL.64 R12, [R1+0x90] ;  /* 0x00009000010c7983 */ /* 0x000ee20000100a00 */
[----:B------:R-:W-:Y:S01]  /*5520*/  MOV R14, c[0x0][0x208] ;  /* 0x00008200000e7a02 */ /* 0x000fe20000000f00 */
[----:B------:R-:W-:Y:S04]  /*5530*/  DEPBAR.LE SB0, 0x0 ;  /* 0x000080000000791a */ /* 0x000fe80000000000 */
[----:B------:R-:W4:Y:S01]  /*5540*/  LDL R24, [R1+0x80] ;  /* 0x0000800001187983 */ /* 0x000f220000100800 */
[----:B------:R-:W-:Y:S05]  /*5550*/  MOV R15, c[0x0][0x20c] ;  /* 0x00008300000f7a02 */ /* 0x000fea0000000f00 */
[----:B--2---:R-:W2:Y:S06]  /*5560*/  LDL R7, [R1+0x84] ;  /* 0x0000840001077983 */ /* 0x004eac0000100800 */
        /* <DEDUP_REMOVED lines=13> */
[----:B------:R-:W4:Y:S06]  /*5640*/  LDL R165, [R1+0x4] ;  /* 0x0000040001a57983 */ /* 0x000f2c0000100800 */
        /* <DEDUP_REMOVED lines=10> */
[----:B---3--:R-:W-:Y:S01]  /*56f0*/  IADD3 R3, P0, R2, R12, RZ ;  /* 0x0000000c02037210 */ /* 0x008fe20007f1e0ff */
[----:B----4-:R-:W-:Y:S03]  /*5700*/  LDSM.16.M88.4 R176, [R165] ;  /* 0x00000000a5b0783b */ /* 0x010fe60000000200 */
[----:B------:R-:W-:Y:S02]  /*5710*/  IADD3 R0, R5, R0, RZ ;  /* 0x0000000005007210 */ /* 0x000fe40007ffe0ff */
[C---:B------:R-:W-:Y:S02]  /*5720*/  LEA R22, P2, R3.reuse, c[0x0][0x1f8], 0x1 ;  /* 0x00007e0003167a11 */ /* 0x040fe400078408ff */
[----:B------:R-:W-:Y:S01]  /*5730*/  SHF.L.U64.HI R0, R4, 0x6, R0 ;  /* 0x0000000604007819 */ /* 0x000fe20000010200 */
[----:B------:R-:W-:Y:S01]  /*5740*/  LDSM.16.M88.4 R180, [R152] ;  /* 0x0000000098b4783b */ /* 0x000fe20000000200 */
        /* <DEDUP_REMOVED lines=821> */
.L_x_23:
[----:B------:R-:W2:Y:S04]  /*8aa0*/  LDL.LU R5, [R1+0x4c] ;  /* 0x00004c0001057983 */ /* 0x000ea80000300800 */
[----:B-1----:R-:W3:Y:S01]  /*8ab0*/  LDL.LU R2, [R1+0x50] ;  /* 0x0000500001027983 */ /* 0x002ee20000300800 */
[----:B------:R-:W-:-:S03]  /*8ac0*/  PLOP3.LUT P2, PT, PT, PT, PT, 0x8, 0x0 ;  /* 0x000000000000781c */ /* 0x000fc60003f4e170 */
[----:B--2---:R-:W1:Y:S04]  /*8ad0*/  SHFL.BFLY PT, R0, R5, 0x2, 0x1f ;  /* 0x0c401f0005007f89 */ /* 0x004e6800000e0000 */
[----:B---3--:R-:W2:Y:S01]  /*8ae0*/  SHFL.BFLY PT, R4, R2, 0x2, 0x1f ;  /* 0x0c401f0002047f89 */ /* 0x008ea200000e0000 */
[----:B-1----:R-:W-:Y:S02]  /*8af0*/  FADD.FTZ R0, R0, R5 ;  /* 0x0000000500007221 */ /* 0x002fe40000010000 */
[----:B--2---:R-:W-:-:S03]  /*8b00*/  FADD.FTZ R4, R4, R2 ;  /* 0x0000000204047221 */ /* 0x004fc60000010000 */
[----:B------:R-:W1:Y:S01]  /*8b10*/  SHFL.BFLY PT, R6, R0, 0x1, 0x1f ;  /* 0x0c201f0000067f89 */ /* 0x000e6200000e0000 */
[----:B------:R-:W-:-:S03]  /*8b20*/  MOV R2, RZ ;  /* 0x000000ff00027202 */ /* 0x000fc60000000f00 */
[----:B------:R-:W2:Y:S01]  /*8b30*/  SHFL.BFLY PT, R5, R4, 0x1, 0x1f ;  /* 0x0c201f0004057f89 */ /* 0x000ea200000e0000 */
[----:B-1----:R-:W-:Y:S01]  /*8b40*/  FADD.FTZ R6, R0, R6 ;  /* 0x0000000600067221 */ /* 0x002fe20000010000 */
[----:B------:R-:W-:Y:S01]  /*8b50*/  MOV R0, RZ ;  /* 0x000000ff00007202 */ /* 0x000fe20000000f00 */
[----:B--2---:R-:W-:-:S03]  /*8b60*/  FADD.FTZ R4, R5, R4 ;  /* 0x0000000405047221 */ /* 0x004fc60000010000 */
[----:B------:R-:W-:Y:S02]  /*8b70*/  FSETP.NE.FTZ.AND P1, PT, R6, RZ, PT ;  /* 0x000000ff0600720b */ /* 0x000fe40003f35000 */
[----:B------:R-:W-:-:S11]  /*8b80*/  FSETP.NE.FTZ.AND P0, PT, R4, RZ, PT ;  /* 0x000000ff0400720b */ /* 0x000fd60003f15000 */
[----:B------:R-:W1:Y:S08]  /*8b90*/  @P1 MUFU.RCP R2, R6 ;  /* 0x0000000600021308 */ /* 0x000e700000001000 */
[----:B------:R-:W2:Y:S08]  /*8ba0*/  @P1 MUFU.LG2 R6, R6 ;  /* 0x0000000600061308 */ /* 0x000eb00000000c00 */
[----:B------:R-:W3:Y:S01]  /*8bb0*/  @P0 MUFU.LG2 R7, R4 ;  /* 0x0000000400070308 */ /* 0x000ee20000000c00 */
[----:B-1----:R-:W-:-:S02]  /*8bc0*/  FMUL.FTZ R12, R2, R36 ;  /* 0x00000024020c7220 */ /* 0x002fc40000410000 */
[C---:B------:R-:W-:Y:S02]  /*8bd0*/  FMUL.FTZ R14, R2.reuse, R40 ;  /* 0x00000028020e7220 */ /* 0x040fe40000410000 */
[C---:B------:R-:W-:Y:S02]  /*8be0*/  FMUL.FTZ R16, R2.reuse, R44 ;  /* 0x0000002c02107220 */ /* 0x040fe40000410000 */
[C---:B------:R-:W-:Y:S01]  /*8bf0*/  FMUL.FTZ R156, R2.reuse, R156 ;  /* 0x0000009c029c7220 */ /* 0x040fe20000410000 */
[----:B------:R1:W4:Y:S01]  /*8c00*/  @P0 MUFU.RCP R0, R4 ;  /* 0x0000000400000308 */ /* 0x0003220000001000 */
[C---:B------:R-:W-:Y:S02]  /*8c10*/  FMUL.FTZ R8, R2.reuse, R157 ;  /* 0x0000009d02087220 */ /* 0x040fe40000410000 */
[C---:B------:R-:W-:Y:S02]  /*8c20*/  FMUL.FTZ R160, R2.reuse, R160 ;  /* 0x000000a002a07220 */ /* 0x040fe40000410000 */
[----:B------:R-:W-:-:S02]  /*8c30*/  FMUL.FTZ R161, R2, R161 ;  /* 0x000000a102a17220 */ /* 0x000fc40000410000 */
[C---:B------:R-:W-:Y:S02]  /*8c40*/  FMUL.FTZ R37, R2.reuse, R37 ;  /* 0x0000002502257220 */ /* 0x040fe40000410000 */
[C---:B------:R-:W-:Y:S02]  /*8c50*/  FMUL.FTZ R41, R2.reuse, R41 ;  /* 0x0000002902297220 */ /* 0x040fe40000410000 */
[C---:B------:R-:W-:Y:S02]  /*8c60*/  FMUL.FTZ R45, R2.reuse, R45 ;  /* 0x0000002d022d7220 */ /* 0x040fe40000410000 */
[C---:B------:R-:W-:Y:S02]  /*8c70*/  FMUL.FTZ R18, R2.reuse, R48 ;  /* 0x0000003002127220 */ /* 0x040fe40000410000 */
[C---:B------:R-:W-:Y:S01]  /*8c80*/  FMUL.FTZ R44, R2.reuse, R49 ;  /* 0x00000031022c7220 */ /* 0x040fe20000410000 */
[----:B-1----:R-:W-:Y:S01]  /*8c90*/  @P1 MOV R4, 0x3f317218 ;  /* 0x3f31721800041802 */ /* 0x002fe20000000f00 */
[----:B------:R-:W-:-:S02]  /*8ca0*/  FMUL.FTZ R20, R2, R52 ;  /* 0x0000003402147220 */ /* 0x000fc40000410000 */
[C---:B------:R-:W-:Y:S01]  /*8cb0*/  FMUL.FTZ R9, R2.reuse, R53 ;  /* 0x0000003502097220 */ /* 0x040fe20000410000 */
[----:B------:R-:W-:Y:S01]  /*8cc0*/  MOV R53, 0xff800000 ;  /* 0xff80000000357802 */ /* 0x000fe20000000f00 */
[C---:B------:R-:W-:Y:S01]  /*8cd0*/  FMUL.FTZ R22, R2.reuse, R56 ;  /* 0x0000003802167220 */ /* 0x040fe20000410000 */
[----:B------:R-:W-:Y:S01]  /*8ce0*/  MOV R56, 0xff800000 ;  /* 0xff80000000387802 */ /* 0x000fe20000000f00 */
        /* <DEDUP_REMOVED lines=48> */
[----:B------:R-:W-:Y:S01]  /*8ff0*/  FMUL.FTZ R165, R2, R165 ;  /* 0x000000a502a57220 */ /* 0x000fe20000410000 */
[----:B------:R-:W-:Y:S01]  /*9000*/  @P0 MOV R2, 0x3f317218 ;  /* 0x3f31721800020802 */ /* 0x000fe20000000f00 */
[----:B------:R-:W-:Y:S02]  /*9010*/  @P1 FMUL.FTZ R5, R4, c[0x0][0x2d0] ;  /* 0x0000b40004051a20 */ /* 0x000fe40000410000 */
[----:B--2---:R-:W-:Y:S02]  /*9020*/  @P1 FMUL.FTZ R6, R6, 0.69314718246459960938 ;  /* 0x3f31721806061820 */ /* 0x004fe40000410000 */
[----:B---3--:R-:W-:-:S02]  /*9030*/  @P0 FMUL.FTZ R4, R7, 0.69314718246459960938 ;  /* 0x3f31721807040820 */ /* 0x008fc40000410000 */
[----:B------:R-:W-:Y:S02]  /*9040*/  @P0 FMUL.FTZ R2, R2, c[0x0][0x2d0] ;  /* 0x0000b40002020a20 */ /* 0x000fe40000410000 */
[C---:B----4-:R-:W-:Y:S02]  /*9050*/  FMUL.FTZ R158, R0.reuse, R158 ;  /* 0x0000009e009e7220 */ /* 0x050fe40000410000 */
        /* <DEDUP_REMOVED lines=62> */
[----:B------:R-:W-:Y:S02]  /*9440*/  FMUL.FTZ R167, R0, R167 ;  /* 0x000000a700a77220 */ /* 0x000fe40000410000 */
[----:B------:R-:W-:-:S02]  /*9450*/  @P1 FFMA.FTZ R53, R5, R152, R6 ;  /* 0x0000009805351223 */ /* 0x000fc40000010006 */
[----:B------:R-:W-:Y:S02]  /*9460*/  @P0 FFMA.FTZ R56, R2, R3, R4 ;  /* 0x0000000302380223 */ /* 0x000fe40000010004 */
.L_x_22:
[----:B-1----:R-:W-:Y:S05]  /*9470*/  @P2 BRA `(.L_x_25) ;  /* 0x00001ab000002947 */ /* 0x002fea0003800000 */
[----:B------:R-:W2:Y:S01]  /*9480*/  LDL R81, [R1+0xa0] ;  /* 0x0000a00001517983 */ /* 0x000ea20000100800 */
[----:B------:R-:W-:Y:S02]  /*9490*/  F2FP.PACK_AB R54, R55, R54 ;  /* 0x000000363736723e */ /* 0x000fe400000000ff */
[----:B------:R-:W-:Y:S01]  /*94a0*/  F2FP.PACK_AB R50, R51, R50 ;  /* 0x000000323332723e */ /* 0x000fe200000000ff */
[----:B------:R-:W1:Y:S01]  /*94b0*/  S2R R65, SR_TID.X ;  /* 0x0000000000417919 */ /* 0x000e620000002100 */
[----:B------:R-:W-:Y:S02]  /*94c0*/  F2FP.PACK_AB R46, R47, R46 ;  /* 0x0000002e2f2e723e */ /* 0x000fe400000000ff */
[----:B------:R-:W-:Y:S02]  /*94d0*/  F2FP.PACK_AB R8, R8, R156 ;  /* 0x0000009c0808723e */ /* 0x000fe400000000ff */
[----:B------:R-:W-:Y:S02]  /*94e0*/  F2FP.PACK_AB R5, R159, R158 ;  /* 0x0000009e9f05723e */ /* 0x000fe400000000ff */
[----:B------:R-:W-:-:S02]  /*94f0*/  F2FP.PACK_AB R6, R161, R160 ;  /* 0x000000a0a106723e */ /* 0x000fc400000000ff */
[----:B------:R-:W-:Y:S02]  /*9500*/  F2FP.PACK_AB R162, R163, R162 ;  /* 0x000000a2a3a2723e */ /* 0x000fe400000000ff */
[----:B------:R-:W-:Y:S02]  /*9510*/  F2FP.PACK_AB R52, R37, R12 ;  /* 0x0000000c2534723e */ /* 0x000fe400000000ff */
[----:B------:R-:W-:Y:S02]  /*9520*/  F2FP.PACK_AB R49, R39, R38 ;  /* 0x000000262731723e */ /* 0x000fe400000000ff */
[----:B------:R-:W-:Y:S02]  /*9530*/  F2FP.PACK_AB R7, R43, R42 ;  /* 0x0000002a2b07723e */ /* 0x000fe400000000ff */
[----:B------:R-:W-:Y:S02]  /*9540*/  F2FP.PACK_AB R48, R41, R14 ;  /* 0x0000000e2930723e */ /* 0x000fe400000000ff */
[----:B------:R-:W-:-:S02]  /*9550*/  F2FP.PACK_AB R45, R45, R16 ;  /* 0x000000102d2d723e */ /* 0x000fc400000000ff */
[----:B------:R-:W-:Y:S02]  /*9560*/  F2FP.PACK_AB R44, R44, R18 ;  /* 0x000000122c2c723e */ /* 0x000fe400000000ff */
[----:B------:R-:W-:Y:S02]  /*9570*/  F2FP.PACK_AB R43, R9, R20 ;  /* 0x00000014092b723e */ /* 0x000fe400000000ff */
[----:B-1----:R-:W-:Y:S02]  /*9580*/  SHF.R.S32.HI R55, RZ, 0x1f, R65 ;  /* 0x0000001fff377819 */ /* 0x002fe40000011441 */
[----:B------:R-:W-:Y:S02]  /*9590*/  F2FP.PACK_AB R42, R57, R22 ;  /* 0x00000016392a723e */ /* 0x000fe400000000ff */
[CC--:B------:R-:W-:Y:S02]  /*95a0*/  LEA.HI R2, R55.reuse, R65.reuse, RZ, 0x2 ;  /* 0x0000004137027211 */ /* 0x0c0fe400078f10ff */
[----:B------:R-:W-:-:S02]  /*95b0*/  LEA.HI R51, R55, R65, RZ, 0x5 ;  /* 0x0000004137337211 */ /* 0x000fc400078f28ff */
[--C-:B------:R-:W-:Y:S02]  /*95c0*/  SHF.R.S32.HI R4, RZ, 0x2, R2.reuse ;  /* 0x00000002ff047819 */ /* 0x100fe40000011402 */
[----:B------:R-:W-:Y:S02]  /*95d0*/  SHF.R.S32.HI R0, RZ, 0x1f, R2 ;  /* 0x0000001fff007819 */ /* 0x000fe40000011402 */
[----:B------:R-:W-:Y:S02]  /*95e0*/  SHF.R.S32.HI R47, RZ, 0x5, R51 ;  /* 0x00000005ff2f7819 */ /* 0x000fe40000011433 */
[----:B------:R-:W-:Y:S02]  /*95f0*/  LEA.HI R0, R0, R4, RZ, 0x3 ;  /* 0x0000000400007211 */ /* 0x000fe400078f18ff */
[----:B------:R-:W-:Y:S02]  /*9600*/  F2FP.PACK_AB R58, R59, R58 ;  /* 0x0000003a3b3a723e */ /* 0x000fe400000000ff */
[----:B------:R-:W-:-:S02]  /*9610*/  LOP3.LUT R0, R0, 0xfffffff8, RZ, 0xc0, !PT ;  /* 0xfffffff800007812 */ /* 0x000fc400078ec0ff */
[----:B------:R-:W-:Y:S02]  /*9620*/  F2FP.PACK_AB R41, R61, R60 ;  /* 0x0000003c3d29723e */ /* 0x000fe400000000ff */
[----:B------:R-:W-:Y:S01]  /*9630*/  F2FP.PACK_AB R62, R63, R62 ;  /* 0x0000003e3f3e723e */ /* 0x000fe200000000ff */
[----:B------:R-:W-:Y:S01]  /*9640*/  IMAD.IADD R4, R4, 0x1, -R0 ;  /* 0x0000000104047824 */ /* 0x000fe200078e0a00 */
[----:B------:R-:W-:Y:S02]  /*9650*/  LOP3.LUT R0, R2, 0xfffffffc, RZ, 0xc0, !PT ;  /* 0xfffffffc02007812 */ /* 0x000fe400078ec0ff */
[----:B------:R-:W-:Y:S01]  /*9660*/  F2FP.PACK_AB R40, R40, R64 ;  /* 0x000000402828723e */ /* 0x000fe200000000ff */
[C---:B------:R-:W-:Y:S01]  /*9670*/  IMAD.SHL.U32 R2, R4.reuse, 0x40, RZ ;  /* 0x0000004004027824 */ /* 0x040fe200078e00ff */
[----:B------:R-:W-:Y:S01]  /*9680*/  LOP3.LUT R3, R4, 0x1, RZ, 0xc0, !PT ;  /* 0x0000000104037812 */ /* 0x000fe200078ec0ff */
[----:B------:R-:W-:Y:S01]  /*9690*/  IMAD.IADD R26, R65, 0x1, -R0 ;  /* 0x00000001411a7824 */ /* 0x000fe200078e0a00 */
[----:B------:R-:W-:-:S02]  /*96a0*/  F2FP.PACK_AB R66, R67, R66 ;  /* 0x000000424342723e */ /* 0x000fc400000000ff */
[----:B------:R-:W-:Y:S01]  /*96b0*/  LOP3.LUT R0, R2, 0x1c0, RZ, 0xc0, !PT ;  /* 0x000001c002007812 */ /* 0x000fe200078ec0ff */
[----:B------:R-:W-:Y:S01]  /*96c0*/  IMAD R2, R47, 0x200, R26 ;  /* 0x000002002f027824 */ /* 0x000fe200078e021a */
[----:B------:R-:W-:Y:S02]  /*96d0*/  ISETP.NE.U32.AND P0, PT, R3, 0x1, PT ;  /* 0x000000010300780c */ /* 0x000fe40003f05070 */
[----:B------:R-:W-:Y:S02]  /*96e0*/  LEA.HI R0, R0, R0, RZ, 0x1d ;  /* 0x0000000000007211 */ /* 0x000fe400078fe8ff */
[----:B------:R-:W-:Y:S01]  /*96f0*/  R2P PR, R4, 0x6 ;  /* 0x0000000604007804 */ /* 0x000fe20000000000 */
[----:B------:R-:W-:Y:S01]  /*9700*/  IMAD.MOV.U32 R4, RZ, RZ, 0x20 ;  /* 0x00000020ff047424 */ /* 0x000fe200078e00ff */
[----:B------:R-:W-:Y:S01]  /*9710*/  F2FP.PACK_AB R39, R69, R68 ;  /* 0x000000444527723e */ /* 0x000fe200000000ff */
[----:B------:R-:W-:Y:S01]  /*9720*/  IMAD.U32 R0, R2, 0x2, R0 ;  /* 0x0000000202007824 */ /* 0x000fe200078e0000 */
[----:B------:R-:W-:-:S02]  /*9730*/  F2FP.PACK_AB R70, R71, R70 ;  /* 0x000000464746723e */ /* 0x000fc400000000ff */
[----:B------:R-:W-:Y:S01]  /*9740*/  SEL R4, R4, 0xffffffe0, !P1 ;  /* 0xffffffe004047807 */ /* 0x000fe20004800000 */
[----:B------:R-:W-:Y:S01]  /*9750*/  IMAD.SHL.U32 R0, R0, 0x2, RZ ;  /* 0x0000000200007824 */ /* 0x000fe200078e00ff */
[----:B------:R-:W-:Y:S01]  /*9760*/  BAR.SYNC.DEFER_BLOCKING 0x1, 0x100 ;  /* 0x0044000000007b1d */ /* 0x000fe20000010000 */
[----:B------:R-:W-:Y:S02]  /*9770*/  F2FP.PACK_AB R38, R73, R72 ;  /* 0x000000484926723e */ /* 0x000fe400000000ff */
[----:B------:R-:W-:Y:S02]  /*9780*/  F2FP.PACK_AB R74, R75, R74 ;  /* 0x0000004a4b4a723e */ /* 0x000fe400000000ff */
[C---:B------:R-:W-:Y:S02]  /*9790*/  IADD3 R3, R0.reuse, 0x80, RZ ;  /* 0x0000008000037810 */ /* 0x040fe40007ffe0ff */
[C---:B------:R-:W-:Y:S02]  /*97a0*/  IADD3 R2, R0.reuse, 0x70, RZ ;  /* 0x0000007000027810 */ /* 0x040fe40007ffe0ff */
[----:B------:R-:W-:Y:S01]  /*97b0*/  @P0 IADD3 R2, R3, 0x10, RZ ;  /* 0x0000001003020810 */ /* 0x000fe20007ffe0ff */
[----:B------:R-:W-:Y:S01]  /*97c0*/  IMAD.IADD R3, R0, 0x1, R4 ;  /* 0x0000000100037824 */ /* 0x000fe200078e0204 */
[----:B------:R-:W-:-:S02]  /*97d0*/  F2FP.PACK_AB R37, R77, R76 ;  /* 0x0000004c4d25723e */ /* 0x000fc400000000ff */
[----:B------:R-:W-:Y:S02]  /*97e0*/  F2FP.PACK_AB R78, R79, R78 ;  /* 0x0000004e4f4e723e */ /* 0x000fe400000000ff */
[----:B------:R-:W-:Y:S02]  /*97f0*/  F2FP.PACK_AB R36, R36, R80 ;  /* 0x000000502424723e */ /* 0x000fe400000000ff */
[----:B------:R-:W-:Y:S02]  /*9800*/  F2FP.PACK_AB R82, R83, R82 ;  /* 0x000000525352723e */ /* 0x000fe400000000ff */
[----:B------:R-:W-:Y:S02]  /*9810*/  F2FP.PACK_AB R35, R35, R84 ;  /* 0x000000542323723e */ /* 0x000fe400000000ff */
[----:B------:R-:W-:Y:S02]  /*9820*/  F2FP.PACK_AB R86, R87, R86 ;  /* 0x000000565756723e */ /* 0x000fe400000000ff */
[----:B------:R-:W-:Y:S01]  /*9830*/  F2FP.PACK_AB R34, R34, R88 ;  /* 0x000000582222723e */ /* 0x000fe200000000ff */
[----:B------:R1:W-:Y:S01]  /*9840*/  STS [R0+0x80], R8 ;  /* 0x0000800800007388 */ /* 0x0003e20000000800 */
[----:B------:R-:W-:-:S02]  /*9850*/  F2FP.PACK_AB R90, R91, R90 ;  /* 0x0000005a5b5a723e */ /* 0x000fc400000000ff */
[----:B------:R-:W-:Y:S01]  /*9860*/  F2FP.PACK_AB R33, R33, R92 ;  /* 0x0000005c2121723e */ /* 0x000fe200000000ff */
[----:B------:R-:W-:Y:S01]  /*9870*/  STS [R0+0x480], R5 ;  /* 0x0004800500007388 */ /* 0x000fe20000000800 */
[----:B------:R-:W-:Y:S02]  /*9880*/  F2FP.PACK_AB R94, R95, R94 ;  /* 0x0000005e5f5e723e */ /* 0x000fe400000000ff */
[----:B------:R-:W-:Y:S01]  /*9890*/  F2FP.PACK_AB R32, R32, R96 ;  /* 0x000000602020723e */ /* 0x000fe200000000ff */
[----:B------:R3:W-:Y:S01]  /*98a0*/  STS [R2], R6 ;  /* 0x0000000602007388 */ /* 0x0007e20000000800 */
[----:B------:R-:W-:Y:S02]  /*98b0*/  F2FP.PACK_AB R98, R99, R98 ;  /* 0x000000626362723e */ /* 0x000fe400000000ff */
        /* <DEDUP_REMOVED lines=10> */
[----:B-1----:R-:W-:Y:S01]  /*9960*/  IMAD.MOV.U32 R8, RZ, RZ, 0x40 ;  /* 0x00000040ff087424 */ /* 0x002fe200078e00ff */
[----:B------:R-:W-:-:S02]  /*9970*/  F2FP.PACK_AB R114, R115, R114 ;  /* 0x000000727372723e */ /* 0x000fc400000000ff */
[----:B------:R-:W-:Y:S02]  /*9980*/  F2FP.PACK_AB R27, R27, R116 ;  /* 0x000000741b1b723e */ /* 0x000fe400000000ff */
[----:B------:R-:W-:Y:S02]  /*9990*/  F2FP.PACK_AB R118, R119, R118 ;  /* 0x000000767776723e */ /* 0x000fe400000000ff */
[----:B------:R-:W-:Y:S02]  /*99a0*/  F2FP.PACK_AB R25, R121, R120 ;  /* 0x000000787919723e */ /* 0x000fe400000000ff */
[----:B---3--:R-:W-:Y:S01]  /*99b0*/  SEL R6, R8, 0xffffffc0, !P2 ;  /* 0xffffffc008067807 */ /* 0x008fe20005000000 */
[----:B------:R-:W-:Y:S01]  /*99c0*/  IMAD.IADD R8, R4, 0x1, R2 ;  /* 0x0000000104087824 */ /* 0x000fe200078e0202 */
[----:B------:R-:W-:Y:S02]  /*99d0*/  F2FP.PACK_AB R123, R123, R122 ;  /* 0x0000007a7b7b723e */ /* 0x000fe400000000ff */
[----:B------:R-:W-:Y:S01]  /*99e0*/  F2FP.PACK_AB R24, R24, R124 ;  /* 0x0000007c1818723e */ /* 0x000fe200000000ff */
[----:B------:R-:W-:Y:S01]  /*99f0*/  IMAD.IADD R5, R0, 0x1, R6 ;  /* 0x0000000100057824 */ /* 0x000fe200078e0206 */
[----:B------:R1:W-:Y:S01]  /*9a00*/  STS [R8+0x400], R7 ;  /* 0x0004000708007388 */ /* 0x0003e20000000800 */
[----:B------:R-:W-:Y:S01]  /*9a10*/  IMAD.IADD R4, R6, 0x1, R3 ;  /* 0x0000000106047824 */ /* 0x000fe200078e0203 */
[----:B------:R-:W-:-:S02]  /*9a20*/  F2FP.PACK_AB R23, R23, R126 ;  /* 0x0000007e1717723e */ /* 0x000fc400000000ff */
[----:B------:R-:W-:Y:S01]  /*9a30*/  STS [R8], R48 ;  /* 0x0000003008007388 */ /* 0x000fe20000000800 */
[----:B------:R-:W-:Y:S02]  /*9a40*/  F2FP.PACK_AB R22, R129, R128 ;  /* 0x000000808116723e */ /* 0x000fe400000000ff */
[----:B------:R-:W-:Y:S01]  /*9a50*/  F2FP.PACK_AB R21, R21, R130 ;  /* 0x000000821515723e */ /* 0x000fe200000000ff */
[----:B------:R-:W-:Y:S01]  /*9a60*/  STS [R5+0x80], R45 ;  /* 0x0000802d05007388 */ /* 0x000fe20000000800 */
[----:B------:R-:W-:Y:S02]  /*9a70*/  F2FP.PACK_AB R20, R133, R132 ;  /* 0x000000848514723e */ /* 0x000fe400000000ff */
[----:B------:R-:W-:Y:S01]  /*9a80*/  F2FP.PACK_AB R19, R19, R134 ;  /* 0x000000861313723e */ /* 0x000fe200000000ff */
[----:B------:R-:W-:Y:S01]  /*9a90*/  STS [R5+0x480], R46 ;  /* 0x0004802e05007388 */ /* 0x000fe20000000800 */
[----:B------:R-:W-:Y:S02]  /*9aa0*/  F2FP.PACK_AB R18, R137, R136 ;  /* 0x000000888912723e */ /* 0x000fe400000000ff */
[----:B------:R-:W-:-:S02]  /*9ab0*/  F2FP.PACK_AB R17, R17, R138 ;  /* 0x0000008a1111723e */ /* 0x000fc400000000ff */
[----:B------:R-:W-:Y:S02]  /*9ac0*/  F2FP.PACK_AB R16, R141, R140 ;  /* 0x0000008c8d10723e */ /* 0x000fe400000000ff */
[----:B------:R-:W-:Y:S02]  /*9ad0*/  F2FP.PACK_AB R13, R13, R142 ;  /* 0x0000008e0d0d723e */ /* 0x000fe400000000ff */
[----:B------:R-:W-:Y:S02]  /*9ae0*/  F2FP.PACK_AB R12, R145, R144 ;  /* 0x00000090910c723e */ /* 0x000fe400000000ff */
[----:B------:R-:W-:Y:S01]  /*9af0*/  F2FP.PACK_AB R11, R11, R146 ;  /* 0x000000920b0b723e */ /* 0x000fe200000000ff */
[----:B-1----:R-:W-:Y:S01]  /*9b00*/  IMAD.IADD R7, R6, 0x1, R2 ;  /* 0x0000000106077824 */ /* 0x002fe200078e0202 */
[----:B------:R-:W-:Y:S01]  /*9b10*/  F2FP.PACK_AB R9, R149, R148 ;  /* 0x000000949509723e */ /* 0x000fe200000000ff */
[----:B------:R-:W-:Y:S01]  /*9b20*/  IMAD.IADD R6, R8, 0x1, R6 ;  /* 0x0000000108067824 */ /* 0x000fe200078e0206 */
[----:B------:R-:W-:-:S02]  /*9b30*/  F2FP.PACK_AB R15, R151, R150 ;  /* 0x00000096970f723e */ /* 0x000fc400000000ff */
[----:B------:R-:W-:Y:S01]  /*9b40*/  STS [R7], R44 ;  /* 0x0000002c07007388 */ /* 0x000fe20000000800 */
[----:B------:R-:W-:Y:S02]  /*9b50*/  F2FP.PACK_AB R14, R165, R164 ;  /* 0x000000a4a50e723e */ /* 0x000fe400000000ff */
[----:B------:R-:W-:Y:S01]  /*9b60*/  F2FP.PACK_AB R10, R167, R166 ;  /* 0x000000a6a70a723e */ /* 0x000fe200000000ff */
[----:B------:R-:W-:Y:S01]  /*9b70*/  STS [R7+0x400], R50 ;  /* 0x0004003207007388 */ /* 0x000fe20000000800 */
[----:B------:R-:W-:Y:S02]  /*9b80*/  ISETP.NE.U32.AND P0, PT, RZ, c[0x0][0x500], PT ;  /* 0x00014000ff007a0c */ /* 0x000fe40003f05070 */
[----:B------:R-:W-:Y:S01]  /*9b90*/  ISETP.NE.U32.AND P1, PT, RZ, c[0x0][0x508], PT ;  /* 0x00014200ff007a0c */ /* 0x000fe20003f25070 */
[----:B------:R-:W-:Y:S01]  /*9ba0*/  STS [R4+0x80], R43 ;  /* 0x0000802b04007388 */ /* 0x000fe20000000800 */
[----:B------:R-:W-:Y:S02]  /*9bb0*/  ISETP.NE.AND.EX P0, PT, RZ, c[0x0][0x504], PT, P0 ;  /* 0x00014100ff007a0c */ /* 0x000fe40003f05300 */
[----:B------:R-:W-:Y:S01]  /*9bc0*/  ISETP.NE.AND.EX P1, PT, RZ, c[0x0][0x50c], PT, P1 ;  /* 0x00014300ff007a0c */ /* 0x000fe20003f25310 */
[----:B------:R-:W-:Y:S04]  /*9bd0*/  STS [R4+0x480], R54 ;  /* 0x0004803604007388 */ /* 0x000fe80000000800 */
[----:B------:R-:W-:Y:S04]  /*9be0*/  STS [R6], R42 ;  /* 0x0000002a06007388 */ /* 0x000fe80000000800 */
        /* <DEDUP_REMOVED lines=37> */
[----:B------:R-:W-:Y:S04]  /*9e40*/  STS [R3+0xc080], R20 ;  /* 0x00c0801403007388 */ /* 0x000fe80000000800 */
[----:B------:R-:W-:Y:S04]  /*9e50*/  STS [R3+0xc480], R19 ;  /* 0x00c4801303007388 */ /* 0x000fe80000000800 */
[----:B------:R-:W-:Y:S04]  /*9e60*/  STS [R8+0xc000], R18 ;  /* 0x00c0001208007388 */ /* 0x000fe80000000800 */
[----:B------:R-:W-:Y:S04]  /*9e70*/  STS [R8+0xc400], R17 ;  /* 0x00c4001108007388 */ /* 0x000fe80000000800 */
[----:B------:R-:W-:Y:S04]  /*9e80*/  STS [R5+0xc080], R16 ;  /* 0x00c0801005007388 */ /* 0x000fe80000000800 */
[----:B------:R-:W-:Y:S01]  /*9e90*/  STS [R5+0xc480], R13 ;  /* 0x00c4800d05007388 */ /* 0x000fe20000000800 */
[----:B-1----:R-:W-:-:S03]  /*9ea0*/  IMAD.MOV.U32 R2, RZ, RZ, 0x4 ;  /* 0x00000004ff027424 */ /* 0x002fc600078e00ff */
[----:B------:R-:W-:Y:S04]  /*9eb0*/  STS [R7+0xc000], R12 ;  /* 0x00c0000c07007388 */ /* 0x000fe80000000800 */
[----:B------:R-:W-:Y:S04]  /*9ec0*/  STS [R7+0xc400], R11 ;  /* 0x00c4000b07007388 */ /* 0x000fe80000000800 */
[----:B------:R2:W-:Y:S04]  /*9ed0*/  STS [R4+0xc080], R9 ;  /* 0x00c0800904007388 */ /* 0x0005e80000000800 */
[----:B------:R1:W-:Y:S04]  /*9ee0*/  STS [R4+0xc480], R15 ;  /* 0x00c4800f04007388 */ /* 0x0003e80000000800 */
[----:B------:R1:W-:Y:S04]  /*9ef0*/  STS [R6+0xc000], R14 ;  /* 0x00c0000e06007388 */ /* 0x0003e80000000800 */
[----:B------:R1:W-:Y:S01]  /*9f00*/  STS [R6+0xc400], R10 ;  /* 0x00c4000a06007388 */ /* 0x0003e20000000800 */
[----:B--2---:R-:W-:-:S03]  /*9f10*/  IMAD.WIDE R8, R81, R2, c[0x0][0x500] ;  /* 0x0001400051087625 */ /* 0x004fc600078e0202 */
[----:B------:R-:W-:Y:S06]  /*9f20*/  BAR.SYNC.DEFER_BLOCKING 0x1, 0x100 ;  /* 0x0044000000007b1d */ /* 0x000fec0000010000 */
[----:B------:R-:W2:Y:S01]  /*9f30*/  @P0 LDG.E R0, [R8.64] ;  /* 0x0000000408000981 */ /* 0x000ea2000c1e1900 */
[----:B------:R-:W-:Y:S02]  /*9f40*/  IMAD.MOV.U32 R28, RZ, RZ, c[0x0][0x388] ;  /* 0x0000e200ff1c7624 */ /* 0x000fe400078e00ff */
[----:B------:R-:W-:-:S05]  /*9f50*/  @P1 IMAD.WIDE R2, R81, R2, c[0x0][0x508] ;  /* 0x0001420051021625 */ /* 0x000fca00078e0202 */
[----:B------:R3:W5:Y:S02]  /*9f60*/  @P1 LDG.E R28, [R2.64] ;  /* 0x00000004021c1981 */ /* 0x000764000c1e1900 */
[----:B---3--:R-:W-:Y:S02]  /*9f70*/  CS2R R2, SRZ ;  /* 0x0000000000027805 */ /* 0x008fe4000001ff00 */
[--C-:B--2---:R-:W-:Y:S01]  /*9f80*/  @P0 SHF.R.S32.HI R3, RZ, 0x1f, R0.reuse ;  /* 0x0000001fff030819 */ /* 0x104fe20000011400 */
[----:B------:R-:W-:Y:S01]  /*9f90*/  @P0 IMAD.MOV.U32 R2, RZ, RZ, R0 ;  /* 0x000000ffff020224 */ /* 0x000fe200078e0000 */
[----:B------:R-:W-:Y:S05]  /*9fa0*/  @P1 BRA `(.L_x_26) ;  /* 0x0000004000001947 */ /* 0x000fea0003800000 */
[----:B-1----:R-:W-:Y:S05]  /*9fb0*/  @!P0 BRA `(.L_x_26) ;  /* 0x0000003000008947 */ /* 0x002fea0003800000 */
[----:B------:R-:W2:Y:S04]  /*9fc0*/  LDG.E R4, [R8.64] ;  /* 0x0000000408047981 */ /* 0x000ea8000c1e1900 */
[----:B------:R-:W2:Y:S02]  /*9fd0*/  LDG.E R0, [R8.64+0x4] ;  /* 0x0000040408007981 */ /* 0x000ea4000c1e1900 */
[----:B--2--5:R-:W-:-:S02]  /*9fe0*/  IADD3 R28, -R4, R0, RZ ;  /* 0x00000000041c7210 */ /* 0x024fc40007ffe1ff */
.L_x_26:
[----:B-1----:R-:W-:Y:S01]  /*9ff0*/  LOP3.LUT R0, R51, 0xffffffe0, RZ, 0xc0, !PT ;  /* 0xffffffe033007812 */ /* 0x002fe200078ec0ff */
[----:B------:R-:W1:Y:S01]  /*a000*/  S2R R11, SR_CTAID.Y ;  /* 0x00000000000b7919 */ /* 0x000e620000002600 */
[----:B------:R-:W-:Y:S01]  /*a010*/  SHF.R.S32.HI R4, RZ, 0x1f, R47 ;  /* 0x0000001fff047819 */ /* 0x000fe2000001142f */
[----:B------:R-:W-:Y:S01]  /*a020*/  IMAD.MOV.U32 R7, RZ, RZ, c[0x0][0x4e8] ;  /* 0x00013a00ff077624 */ /* 0x000fe200078e00ff */
[----:B------:R-:W-:Y:S01]  /*a030*/  LEA.HI R15, R55, R65, RZ, 0x3 ;  /* 0x00000041370f7211 */ /* 0x000fe200078f18ff */
[----:B------:R-:W-:Y:S01]  /*a040*/  IMAD.IADD R0, R65, 0x1, -R0 ;  /* 0x0000000141007824 */ /* 0x000fe200078e0a00 */
[----:B------:R-:W2:Y:S01]  /*a050*/  S2R R19, SR_CTAID.X ;  /* 0x0000000000137919 */ /* 0x000ea20000002500 */
[----:B------:R-:W-:Y:S01]  /*a060*/  LEA.HI R4, R4, R47, RZ, 0x3 ;  /* 0x0000002f04047211 */ /* 0x000fe200078f18ff */
[----:B-----5:R-:W-:Y:S01]  /*a070*/  IMAD R28, R28, c[0x0][0x4e8], RZ ;  /* 0x00013a001c1c7a24 */ /* 0x020fe200078e02ff */
[----:B------:R-:W-:Y:S01]  /*a080*/  ISETP.NE.AND P1, PT, R7, 0x1, PT ;  /* 0x000000010700780c */ /* 0x000fe20003f25270 */
[----:B------:R-:W-:Y:S01]  /*a090*/  BSSY B0, `(.L_x_27) ;  /* 0x000008c000007945 */ /* 0x000fe20003800000 */
[----:B------:R-:W-:-:S02]  /*a0a0*/  SHF.R.S32.HI R6, RZ, 0x1f, R0 ;  /* 0x0000001fff067819 */ /* 0x000fc40000011400 */
[----:B------:R-:W-:Y:S02]  /*a0b0*/  LOP3.LUT R5, R4, 0xffffff8, RZ, 0xc0, !PT ;  /* 0x0ffffff804057812 */ /* 0x000fe400078ec0ff */
[----:B------:R-:W-:Y:S02]  /*a0c0*/  LEA.HI R4, R26, R26, RZ, 0x1 ;  /* 0x0000001a1a047211 */ /* 0x000fe400078f08ff */
[----:B------:R-:W-:Y:S02]  /*a0d0*/  LEA.HI R6, R6, R0, RZ, 0x2 ;  /* 0x0000000006067211 */ /* 0x000fe400078f10ff */
[----:B------:R-:W-:Y:S02]  /*a0e0*/  IADD3 R7, R47, -R5, RZ ;  /* 0x800000052f077210 */ /* 0x000fe40007ffe0ff */
[----:B------:R-:W-:Y:S02]  /*a0f0*/  LOP3.LUT R4, R4, 0x1ffffffe, RZ, 0xc0, !PT ;  /* 0x1ffffffe04047812 */ /* 0x000fe400078ec0ff */
[----:B------:R-:W-:Y:S01]  /*a100*/  SHF.R.S32.HI R5, RZ, 0x2, R6 ;  /* 0x00000002ff057819 */ /* 0x000fe20000011406 */
[----:B------:R-:W-:Y:S01]  /*a110*/  IMAD R6, R3, c[0x0][0x3a0], RZ ;  /* 0x0000e80003067a24 */ /* 0x000fe200078e02ff */
[----:B------:R-:W-:Y:S01]  /*a120*/  LOP3.LUT P2, RZ, R0, 0x3, RZ, 0xc0, !PT ;  /* 0x0000000300ff7812 */ /* 0x000fe2000784c0ff */
[----:B------:R-:W-:Y:S01]  /*a130*/  IMAD.IADD R0, R26, 0x1, -R4 ;  /* 0x000000011a007824 */ /* 0x000fe200078e0a04 */
[----:B------:R-:W-:Y:S01]  /*a140*/  LOP3.LUT R4, R15, 0xfffffff8, RZ, 0xc0, !PT ;  /* 0xfffffff80f047812 */ /* 0x000fe200078ec0ff */
[----:B------:R-:W-:Y:S01]  /*a150*/  IMAD R16, R7, 0x10, R5 ;  /* 0x0000001007107824 */ /* 0x000fe200078e0205 */
[----:B-1----:R-:W-:Y:S01]  /*a160*/  SHF.R.S32.HI R10, RZ, 0x1f, R11 ;  /* 0x0000001fff0a7819 */ /* 0x002fe2000001140b */
[----:B------:R-:W-:Y:S01]  /*a170*/  IMAD R6, R2, c[0x0][0x3a4], R6 ;  /* 0x0000e90002067a24 */ /* 0x000fe200078e0206 */
[----:B------:R-:W-:Y:S01]  /*a180*/  IADD3 R14, -R4, R65, RZ ;  /* 0x00000041040e7210 */ /* 0x000fe20007ffe1ff */
[----:B------:R-:W-:Y:S01]  /*a190*/  IMAD R0, R0, 0x8, R16 ;  /* 0x0000000800007824 */ /* 0x000fe200078e0210 */
[----:B------:R-:W-:Y:S01]  /*a1a0*/  SEL R12, R81, RZ, !P0 ;  /* 0x000000ff510c7207 */ /* 0x000fe20004000000 */
[----:B------:R-:W-:Y:S01]  /*a1b0*/  IMAD.WIDE.U32 R4, R2, c[0x0][0x3a0], RZ ;  /* 0x0000e80002047a25 */ /* 0x000fe200078e00ff */
[----:B------:R-:W-:-:S02]  /*a1c0*/  SHF.R.S32.HI R15, RZ, 0x3, R15 ;  /* 0x00000003ff0f7819 */ /* 0x000fc4000001140f */
[----:B------:R-:W-:Y:S01]  /*a1d0*/  LEA.HI R18, R55, R65, RZ, 0x6 ;  /* 0x0000004137127211 */ /* 0x000fe200078f30ff */
[----:B--2---:R-:W-:Y:S01]  /*a1e0*/  IMAD R7, R19, 0x80, R0 ;  /* 0x0000008013077824 */ /* 0x004fe200078e0200 */
[----:B------:R-:W-:Y:S01]  /*a1f0*/  LEA R13, R14, R15, 0x5 ;  /* 0x0000000f0e0d7211 */ /* 0x000fe200078e28ff */
[----:B------:R-:W-:Y:S01]  /*a200*/  IMAD.WIDE.U32 R8, R11, c[0x0][0x490], R2 ;  /* 0x000124000b087a25 */ /* 0x000fe200078e0002 */
[----:B------:R-:W-:-:S03]  /*a210*/  IADD3 R3, R5, R6, RZ ;  /* 0x0000000605037210 */ /* 0x000fc60007ffe0ff */
[----:B------:R-:W-:Y:S02]  /*a220*/  IMAD R5, R10, c[0x0][0x490], RZ ;  /* 0x000124000a057a24 */ /* 0x000fe400078e02ff */
[----:B------:R-:W-:-:S04]  /*a230*/  @P1 IMAD.HI.U32 R6, R7, c[0x0][0x4ec], RZ ;  /* 0x00013b0007061a27 */ /* 0x000fc800078e00ff */
[----:B------:R-:W-:Y:S01]  /*a240*/  IMAD.MOV.U32 R0, RZ, RZ, R7 ;  /* 0x000000ffff007224 */ /* 0x000fe200078e0007 */
[----:B------:R-:W-:Y:S01]  /*a250*/  @P1 SHF.R.U32.HI R0, RZ, c[0x0][0x4f0], R6 ;  /* 0x00013c00ff001a19 */ /* 0x000fe20000011606 */
[----:B------:R-:W-:Y:S02]  /*a260*/  IMAD R10, R10, c[0x0][0x3e8], RZ ;  /* 0x0000fa000a0a7a24 */ /* 0x000fe400078e02ff */
[C---:B------:R-:W-:Y:S02]  /*a270*/  IMAD R5, R11.reuse, c[0x0][0x494], R5 ;  /* 0x000125000b057a24 */ /* 0x040fe400078e0205 */
[----:B------:R-:W-:Y:S01]  /*a280*/  IMAD.MOV.U32 R2, RZ, RZ, R4 ;  /* 0x000000ffff027224 */ /* 0x000fe200078e0004 */
[----:B------:R-:W-:Y:S01]  /*a290*/  SHF.R.S32.HI R4, RZ, 0x1f, R81 ;  /* 0x0000001fff047819 */ /* 0x000fe20000011451 */
[----:B------:R-:W-:Y:S01]  /*a2a0*/  IMAD R10, R11, c[0x0][0x3ec], R10 ;  /* 0x0000fb000b0a7a24 */ /* 0x000fe200078e020a */
[----:B------:R-:W-:Y:S01]  /*a2b0*/  IADD3 R5, R9, R5, RZ ;  /* 0x0000000509057210 */ /* 0x000fe20007ffe0ff */
[----:B------:R-:W-:Y:S01]  /*a2c0*/  IMAD.WIDE.U32 R2, R11, c[0x0][0x3e8], R2 ;  /* 0x0000fa000b027a25 */ /* 0x000fe200078e0002 */
[----:B------:R-:W-:-:S02]  /*a2d0*/  SEL R11, R4, RZ, !P0 ;  /* 0x000000ff040b7207 */ /* 0x000fc40004000000 */
[--C-:B------:R-:W-:Y:S01]  /*a2e0*/  SHF.R.S32.HI R9, RZ, 0x1f, R0.reuse ;  /* 0x0000001fff097819 */ /* 0x100fe20000011400 */
[----:B------:R-:W-:Y:S01]  /*a2f0*/  IMAD.MOV R6, RZ, RZ, -R0 ;  /* 0x000000ffff067224 */ /* 0x000fe200078e0a00 */
[----:B------:R-:W-:Y:S01]  /*a300*/  IADD3 R3, R3, R10, RZ ;  /* 0x0000000a03037210 */ /* 0x000fe20007ffe0ff */
[----:B------:R-:W-:Y:S02]  /*a310*/  IMAD.MOV.U32 R4, RZ, RZ, R8 ;  /* 0x000000ffff047224 */ /* 0x000fe400078e0008 */
[----:B------:R-:W-:Y:S02]  /*a320*/  IMAD R8, R6, c[0x0][0x4e8], R7 ;  /* 0x00013a0006087a24 */ /* 0x000fe400078e0207 */
[----:B------:R-:W-:-:S04]  /*a330*/  IMAD.WIDE.U32 R4, R12, c[0x0][0x498], R4 ;  /* 0x000126000c047a25 */ /* 0x000fc800078e0004 */
[----:B------:R-:W-:Y:S01]  /*a340*/  IMAD R6, R11, c[0x0][0x498], RZ ;  /* 0x000126000b067a24 */ /* 0x000fe200078e02ff */
[----:B------:R-:W-:Y:S01]  /*a350*/  IADD3 R4, P0, R0, R4, RZ ;  /* 0x0000000400047210 */ /* 0x000fe20007f1e0ff */
[----:B------:R-:W-:Y:S01]  /*a360*/  IMAD R13, R19, 0x80, R13 ;  /* 0x00000080130d7824 */ /* 0x000fe200078e020d */
[----:B------:R-:W-:Y:S01]  /*a370*/  SHF.R.S32.HI R0, RZ, 0x1f, R8 ;  /* 0x0000001fff007819 */ /* 0x000fe20000011408 */
[----:B------:R-:W-:Y:S02]  /*a380*/  IMAD R6, R12, c[0x0][0x49c], R6 ;  /* 0x000127000c067a24 */ /* 0x000fe400078e0206 */
[----:B------:R-:W-:Y:S02]  /*a390*/  IMAD.SHL.U32 R17, R15, 0x40, RZ ;  /* 0x000000400f117824 */ /* 0x000fe400078e00ff */
[----:B------:R-:W-:Y:S01]  /*a3a0*/  @P1 IMAD.HI.U32 R10, R13, c[0x0][0x4ec], RZ ;  /* 0x00013b000d0a1a27 */ /* 0x000fe200078e00ff */
[----:B------:R-:W-:Y:S02]  /*a3b0*/  IADD3.X R5, R9, R5, R6, P0, !PT ;  /* 0x0000000509057210 */ /* 0x000fe400007fe406 */
[----:B------:R-:W-:Y:S01]  /*a3c0*/  LOP3.LUT R6, R17, 0x1c0, RZ, 0xc0, !PT ;  /* 0x000001c011067812 */ /* 0x000fe200078ec0ff */
[----:B------:R-:W-:-:S02]  /*a3d0*/  IMAD R9, R0, c[0x0][0x488], RZ ;  /* 0x0001220000097a24 */ /* 0x000fc400078e02ff */
[----:B------:R-:W-:Y:S02]  /*a3e0*/  IMAD.SHL.U32 R0, R14, 0x8, RZ ;  /* 0x000000080e007824 */ /* 0x000fe400078e00ff */
[----:B------:R-:W-:-:S04]  /*a3f0*/  IMAD.WIDE.U32 R4, R8, c[0x0][0x488], R4 ;  /* 0x0001220008047a25 */ /* 0x000fc800078e0004 */
[----:B------:R-:W-:Y:S02]  /*a400*/  IMAD R9, R8, c[0x0][0x48c], R9 ;  /* 0x0001230008097a24 */ /* 0x000fe400078e0209 */
[----:B------:R-:W-:Y:S01]  /*a410*/  IMAD.MOV.U32 R7, RZ, RZ, R13 ;  /* 0x000000ffff077224 */ /* 0x000fe200078e000d */
[----:B------:R-:W-:Y:S01]  /*a420*/  @P1 SHF.R.U32.HI R7, RZ, c[0x0][0x4f0], R10 ;  /* 0x00013c00ff071a19 */ /* 0x000fe2000001160a */
[----:B------:R-:W-:Y:S01]  /*a430*/  IMAD R8, R11, c[0x0][0x3f0], RZ ;  /* 0x0000fc000b087a24 */ /* 0x000fe200078e02ff */
[----:B------:R-:W-:Y:S01]  /*a440*/  SHF.R.U32.HI R11, RZ, 0x3, R6 ;  /* 0x00000003ff0b7819 */ /* 0x000fe20000011606 */
[----:B------:R-:W-:Y:S01]  /*a450*/  IMAD.WIDE.U32 R2, R12, c[0x0][0x3f0], R2 ;  /* 0x0000fc000c027a25 */ /* 0x000fe200078e0002 */
[----:B------:R-:W-:Y:S02]  /*a460*/  LOP3.LUT R10, R6, 0x38, R0, 0xf8, !PT ;  /* 0x00000038060a7812 */ /* 0x000fe400078ef800 */
[----:B------:R-:W-:Y:S01]  /*a470*/  LEA R6, P0, R4, c[0x0][0x450], 0x2 ;  /* 0x0001140004067a11 */ /* 0x000fe200078010ff */
[----:B------:R-:W-:Y:S01]  /*a480*/  IMAD R8, R12, c[0x0][0x3f4], R8 ;  /* 0x0000fd000c087a24 */ /* 0x000fe200078e0208 */
[----:B------:R-:W-:Y:S01]  /*a490*/  IADD3 R9, R5, R9, RZ ;  /* 0x0000000905097210 */ /* 0x000fe20007ffe0ff */
[----:B------:R-:W-:Y:S01]  /*a4a0*/  IMAD.MOV R5, RZ, RZ, -R7 ;  /* 0x000000ffff057224 */ /* 0x000fe200078e0a07 */
[----:B------:R-:W-:Y:S01]  /*a4b0*/  LOP3.LUT R14, R10, R11, RZ, 0x3c, !PT ;  /* 0x0000000b0a0e7212 */ /* 0x000fe200078e3cff */
[----:B------:R-:W-:Y:S01]  /*a4c0*/  IMAD.IADD R3, R3, 0x1, R8 ;  /* 0x0000000103037824 */ /* 0x000fe200078e0208 */
[----:B------:R-:W-:Y:S01]  /*a4d0*/  LEA.HI.X R4, R4, c[0x0][0x454], R9, 0x2, P0 ;  /* 0x0001150004047a11 */ /* 0x000fe200000f1409 */
[----:B------:R-:W-:Y:S01]  /*a4e0*/  SHFL.IDX PT, R10, R6, RZ, 0x1c1f ;  /* 0x001c1fff060a7589 */ /* 0x000fe200000e0000 */
[----:B------:R-:W-:Y:S01]  /*a4f0*/  SHF.R.S32.HI R12, RZ, 0x1f, R7 ;  /* 0x0000001fff0c7819 */ /* 0x000fe20000011407 */
[----:B------:R-:W-:-:S02]  /*a500*/  IMAD R5, R5, c[0x0][0x4e8], R13 ;  /* 0x00013a0005057a24 */ /* 0x000fc400078e020d */
[----:B------:R-:W1:Y:S01]  /*a510*/  SHFL.IDX PT, R11, R4, RZ, 0x1c1f ;  /* 0x001c1fff040b7589 */ /* 0x000e6200000e0000 */
[----:B------:R-:W-:-:S03]  /*a520*/  IMAD.WIDE.U32 R2, R7, c[0x0][0x3e0], R2 ;  /* 0x0000f80007027a25 */ /* 0x000fc600078e0002 */
[----:B------:R2:W-:Y:S04]  /*a530*/  SHFL.IDX PT, R8, R6, 0x1, 0x1c1f ;  /* 0x003c1f0006087f89 */ /* 0x0005e800000e0000 */
[----:B------:R3:W4:Y:S01]  /*a540*/  SHFL.IDX PT, R9, R4, 0x1, 0x1c1f ;  /* 0x003c1f0004097f89 */ /* 0x00072200000e0000 */
[----:B--2---:R-:W-:Y:S01]  /*a550*/  IMAD R6, R12, c[0x0][0x3e0], RZ ;  /* 0x0000f8000c067a24 */ /* 0x004fe200078e02ff */
[----:B---3--:R-:W-:-:S03]  /*a560*/  LEA R4, R19, R16, 0x7 ;  /* 0x0000001013047211 */ /* 0x008fc600078e38ff */
[----:B------:R-:W-:Y:S02]  /*a570*/  IMAD R12, R7, c[0x0][0x3e4], R6 ;  /* 0x0000f900070c7a24 */ /* 0x000fe400078e0206 */
[----:B------:R-:W-:Y:S01]  /*a580*/  IMAD.SHL.U32 R6, R18, 0x8, RZ ;  /* 0x0000000812067824 */ /* 0x000fe200078e00ff */
[C---:B------:R-:W-:Y:S01]  /*a590*/  IADD3 R13, R4.reuse, 0x8, RZ ;  /* 0x00000008040d7810 */ /* 0x040fe20007ffe0ff */
[----:B------:R-:W-:Y:S01]  /*a5a0*/  IMAD.IADD R3, R3, 0x1, R12 ;  /* 0x0000000103037824 */ /* 0x000fe200078e020c */
[-C--:B------:R-:W-:Y:S02]  /*a5b0*/  ISETP.GE.OR P0, PT, R4, R28.reuse, P2 ;  /* 0x0000001c0400720c */ /* 0x080fe40001706670 */
[----:B------:R-:W-:Y:S01]  /*a5c0*/  SHF.R.S32.HI R4, RZ, 0x1f, R5 ;  /* 0x0000001fff047819 */ /* 0x000fe20000011405 */
[----:B------:R-:W-:Y:S01]  /*a5d0*/  IMAD.WIDE.U32 R2, R5, c[0x0][0x3d8], R2 ;  /* 0x0000f60005027a25 */ /* 0x000fe200078e0002 */
[----:B------:R-:W-:Y:S02]  /*a5e0*/  ISETP.GE.OR P2, PT, R13, R28, P2 ;  /* 0x0000001c0d00720c */ /* 0x000fe40001746670 */
[----:B------:R-:W-:Y:S01]  /*a5f0*/  LOP3.LUT R7, R14, 0x7ffffe00, R6, 0xf8, !PT ;  /* 0x7ffffe000e077812 */ /* 0x000fe200078ef806 */
[----:B------:R-:W-:-:S04]  /*a600*/  IMAD R4, R4, c[0x0][0x3d8], RZ ;  /* 0x0000f60004047a24 */ /* 0x000fc800078e02ff */
[----:B------:R-:W-:Y:S01]  /*a610*/  IMAD R6, R5, c[0x0][0x3dc], R4 ;  /* 0x0000f70005067a24 */ /* 0x000fe200078e0204 */
[----:B------:R-:W-:Y:S01]  /*a620*/  SHF.L.U32 R4, R7, 0x1, RZ ;  /* 0x0000000107047819 */ /* 0x000fe200000006ff */
[----:B-1----:R1:W-:Y:S01]  /*a630*/  @!P0 ST.E [R10.64], R53 ;  /* 0x000000350a008985 */ /* 0x0023e2000c101904 */
[C---:B------:R-:W-:Y:S01]  /*a640*/  LEA R30, P0, R2.reuse, c[0x0][0x380], 0x1 ;  /* 0x0000e000021e7a11 */ /* 0x040fe200078008ff */
[----:B------:R-:W-:Y:S02]  /*a650*/  IMAD.IADD R3, R3, 0x1, R6 ;  /* 0x0000000103037824 */ /* 0x000fe400078e0206 */
[----:B----4-:R2:W-:Y:S03]  /*a660*/  @!P2 ST.E [R8.64], R56 ;  /* 0x000000380800a985 */ /* 0x0105e6000c101904 */
[----:B------:R-:W-:Y:S01]  /*a670*/  LEA.HI.X R29, R2, c[0x0][0x384], R3, 0x1, P0 ;  /* 0x0000e100021d7a11 */ /* 0x000fe200000f0c03 */
[----:B------:R2:W3:Y:S04]  /*a680*/  LDS.128 R44, [R4+0x1080] ;  /* 0x00108000042c7984 */ /* 0x0004e80000000c00 */
[----:B------:R2:W4:Y:S04]  /*a690*/  LDS.128 R60, [R4+0x2080] ;  /* 0x00208000043c7984 */ /* 0x0005280000000c00 */
[----:B------:R2:W2:Y:S04]  /*a6a0*/  LDS.128 R72, [R4+0x3080] ;  /* 0x0030800004487984 */ /* 0x0004a80000000c00 */
[----:B------:R2:W2:Y:S04]  /*a6b0*/  LDS.128 R40, [R4+0x5080] ;  /* 0x0050800004287984 */ /* 0x0004a80000000c00 */
[----:B------:R2:W2:Y:S01]  /*a6c0*/  LDS.128 R56, [R4+0x6080] ;  /* 0x0060800004387984 */ /* 0x0004a20000000c00 */
[----:B-1----:R-:W-:-:S03]  /*a6d0*/  LEA R11, R19, R15, 0x7 ;  /* 0x0000000f130b7211 */ /* 0x002fc600078e38ff */
[----:B------:R1:W1:Y:S01]  /*a6e0*/  LDS.128 R68, [R4+0x7080] ;  /* 0x0070800004447984 */ /* 0x0002620000000c00 */
[----:B------:R-:W-:-:S03]  /*a6f0*/  ISETP.GE.AND P0, PT, R11, R28, PT ;  /* 0x0000001c0b00720c */ /* 0x000fc60003f06270 */
[----:B------:R1:W1:Y:S04]  /*a700*/  LDS.128 R36, [R4+0x9080] ;  /* 0x0090800004247984 */ /* 0x0002680000000c00 */
[----:B------:R1:W1:Y:S04]  /*a710*/  LDS.128 R52, [R4+0xa080] ;  /* 0x00a0800004347984 */ /* 0x0002680000000c00 */
[----:B------:R1:W1:Y:S04]  /*a720*/  LDS.128 R64, [R4+0xb080] ;  /* 0x00b0800004407984 */ /* 0x0002680000000c00 */
[----:B------:R1:W1:Y:S04]  /*a730*/  LDS.128 R32, [R4+0xd080] ;  /* 0x00d0800004207984 */ /* 0x0002680000000c00 */
[----:B------:R1:W1:Y:S04]  /*a740*/  LDS.128 R48, [R4+0xe080] ;  /* 0x00e0800004307984 */ /* 0x0002680000000c00 */
[----:B------:R1:W1:Y:S04]  /*a750*/  LDS.128 R76, [R4+0xf080] ;  /* 0x00f08000044c7984 */ /* 0x0002680000000c00 */
[----:B------:R1:W1:Y:S04]  /*a760*/  SHFL.IDX PT, R2, R30, RZ, 0x181f ;  /* 0x00181fff1e027589 */ /* 0x00026800000e0000 */
[----:B------:R1:W1:Y:S01]  /*a770*/  SHFL.IDX PT, R3, R29, RZ, 0x181f ;  /* 0x00181fff1d037589 */ /* 0x00026200000e0000 */
[----:B------:R-:W-:Y:S05]  /*a780*/  @P0 BRA `(.L_x_28) ;  /* 0x000001c000000947 */ /* 0x000fea0003800000 */
[----:B---34-:R-:W3:Y:S01]  /*a790*/  LDS.128 R24, [R4+0x80] ;  /* 0x0000800004187984 */ /* 0x018ee20000000c00 */
[----:B------:R-:W-:-:S02]  /*a7a0*/  IADD3 R7, R0, 0x40, RZ ;  /* 0x0000004000077810 */ /* 0x000fc40007ffe0ff */
[C---:B--2---:R-:W-:Y:S01]  /*a7b0*/  IADD3 R8, R0.reuse, 0x80, RZ ;  /* 0x0000008000087810 */ /* 0x044fe20007ffe0ff */
[----:B------:R-:W2:Y:S01]  /*a7c0*/  LDS.128 R20, [R4+0x4080] ;  /* 0x0040800004147984 */ /* 0x000ea20000000c00 */
[----:B------:R-:W-:Y:S02]  /*a7d0*/  IADD3 R9, R0, 0xc0, RZ ;  /* 0x000000c000097810 */ /* 0x000fe40007ffe0ff */
[----:B------:R-:W-:Y:S01]  /*a7e0*/  ISETP.GE.AND P2, PT, R7, c[0x0][0x3c8], PT ;  /* 0x0000f20007007a0c */ /* 0x000fe20003f46270 */
[----:B------:R-:W4:Y:S01]  /*a7f0*/  LDS.128 R16, [R4+0x8080] ;  /* 0x0080800004107984 */ /* 0x000f220000000c00 */
[----:B------:R-:W-:Y:S02]  /*a800*/  ISETP.GE.AND P1, PT, R8, c[0x0][0x3c8], PT ;  /* 0x0000f20008007a0c */ /* 0x000fe40003f26270 */
[----:B------:R-:W-:Y:S01]  /*a810*/  ISETP.GE.AND P0, PT, R9, c[0x0][0x3c8], PT ;  /* 0x0000f20009007a0c */ /* 0x000fe20003f06270 */
[----:B------:R5:W1:Y:S01]  /*a820*/  LDS.128 R12, [R4+0xc080] ;  /* 0x00c08000040c7984 */ /* 0x000a620000000c00 */
[----:B------:R-:W-:-:S07]  /*a830*/  ISETP.GE.AND P3, PT, R0, c[0x0][0x3c8], PT ;  /* 0x0000f20000007a0c */ /* 0x000fce0003f66270 */
[----:B------:R-:W-:-:S04]  /*a840*/  @!P2 SHF.R.S32.HI R5, RZ, 0x1f, R7 ;  /* 0x0000001fff05a819 */ /* 0x000fc80000011407 */
[----:B------:R-:W-:Y:S02]  /*a850*/  @!P0 SHF.R.S32.HI R6, RZ, 0x1f, R9 ;  /* 0x0000001fff068819 */ /* 0x000fe40000011409 */
[----:B------:R-:W-:Y:S02]  /*a860*/  @!P2 LEA.HI R7, R5, R7, RZ, 0x3 ;  /* 0x000000070507a211 */ /* 0x000fe400078f18ff */
[----:B-1---5:R-:W-:-:S04]  /*a870*/  @!P1 SHF.R.S32.HI R4, RZ, 0x1f, R8 ;  /* 0x0000001fff049819 */ /* 0x022fc80000011408 */
[----:B------:R-:W-:Y:S02]  /*a880*/  @!P1 LEA.HI R5, R4, R8, RZ, 0x3 ;  /* 0x0000000804059211 */ /* 0x000fe400078f18ff */
[----:B------:R-:W-:Y:S01]  /*a890*/  @!P0 LEA.HI R4, R6, R9, RZ, 0x3 ;  /* 0x0000000906048211 */ /* 0x000fe200078f18ff */
[--C-:B------:R-:W-:Y:S01]  /*a8a0*/  @!P3 IMAD.WIDE R8, R0, 0x2, R2.reuse ;  /* 0x000000020008b825 */ /* 0x100fe200078e0202 */
[----:B------:R-:W-:Y:S02]  /*a8b0*/  @!P2 LOP3.LUT R6, R7, 0xfffffff8, RZ, 0xc0, !PT ;  /* 0xfffffff80706a812 */ /* 0x000fe400078ec0ff */
[----:B------:R-:W-:Y:S02]  /*a8c0*/  @!P1 LOP3.LUT R5, R5, 0xfffffff8, RZ, 0xc0, !PT ;  /* 0xfffffff805059812 */ /* 0x000fe400078ec0ff */
[----:B------:R-:W-:Y:S01]  /*a8d0*/  @!P0 LOP3.LUT R10, R4, 0xfffffff8, RZ, 0xc0, !PT ;  /* 0xfffffff8040a8812 */ /* 0x000fe200078ec0ff */
[--C-:B------:R-:W-:Y:S01]  /*a8e0*/  @!P2 IMAD.WIDE R6, R6, 0x2, R2.reuse ;  /* 0x000000020606a825 */ /* 0x100fe200078e0202 */
[----:B---3--:R1:W-:Y:S03]  /*a8f0*/  @!P3 ST.E.128 [R8.64], R24 ;  /* 0x000000180800b985 */ /* 0x0083e6000c101d04 */
[--C-:B------:R-:W-:Y:S01]  /*a900*/  @!P1 IMAD.WIDE R4, R5, 0x2, R2.reuse ;  /* 0x0000000205049825 */ /* 0x100fe200078e0202 */
[----:B--2---:R1:W-:Y:S03]  /*a910*/  @!P2 ST.E.128 [R6.64], R20 ;  /* 0x000000140600a985 */ /* 0x0043e6000c101d04 */
[----:B------:R-:W-:Y:S01]  /*a920*/  @!P0 IMAD.WIDE R2, R10, 0x2, R2 ;  /* 0x000000020a028825 */ /* 0x000fe200078e0202 */
[----:B----4-:R1:W-:Y:S04]  /*a930*/  @!P1 ST.E.128 [R4.64], R16 ;  /* 0x0000001004009985 */ /* 0x0103e8000c101d04 */
[----:B------:R1:W-:Y:S02]  /*a940*/  @!P0 ST.E.128 [R2.64], R12 ;  /* 0x0000000c02008985 */ /* 0x0003e4000c101d04 */
.L_x_28:
[----:B---34-:R-:W-:Y:S05]  /*a950*/  BSYNC B0 ;  /* 0x0000000000007941 */ /* 0x018fea0003800000 */
.L_x_27:
[----:B-12---:R-:W-:Y:S01]  /*a960*/  IADD3 R4, R11, 0x20, RZ ;  /* 0x000000200b047810 */ /* 0x006fe20007ffe0ff */
[----:B------:R1:W2:Y:S01]  /*a970*/  SHFL.IDX PT, R3, R29, 0x1, 0x181f ;  /* 0x00381f001d037f89 */ /* 0x0002a200000e0000 */
[----:B------:R-:W-:Y:S02]  /*a980*/  BSSY B0, `(.L_x_29) ;  /* 0x000001c000007945 */ /* 0x000fe40003800000 */
[----:B------:R-:W-:Y:S01]  /*a990*/  ISETP.GE.AND P0, PT, R4, R28, PT ;  /* 0x0000001c0400720c */ /* 0x000fe20003f06270 */
[----:B------:R1:W3:-:S12]  /*a9a0*/  SHFL.IDX PT, R2, R30, 0x1, 0x181f ;  /* 0x00381f001e027f89 */ /* 0x0002d800000e0000 */
[----:B------:R-:W-:Y:S05]  /*a9b0*/  @P0 BRA `(.L_x_30) ;  /* 0x0000018000000947 */ /* 0x000fea0003800000 */
[C---:B------:R-:W-:Y:S02]  /*a9c0*/  IADD3 R7, R0.reuse, 0x40, RZ ;  /* 0x0000004000077810 */ /* 0x040fe40007ffe0ff */
[C---:B------:R-:W-:Y:S02]  /*a9d0*/  IADD3 R8, R0.reuse, 0x80, RZ ;  /* 0x0000008000087810 */ /* 0x040fe40007ffe0ff */
[----:B------:R-:W-:Y:S02]  /*a9e0*/  IADD3 R9, R0, 0xc0, RZ ;  /* 0x000000c000097810 */ /* 0x000fe40007ffe0ff */
[----:B------:R-:W-:Y:S02]  /*a9f0*/  ISETP.GE.AND P2, PT, R7, c[0x0][0x3c8], PT ;  /* 0x0000f20007007a0c */ /* 0x000fe40003f46270 */
[----:B------:R-:W-:Y:S02]  /*aa00*/  ISETP.GE.AND P1, PT, R8, c[0x0][0x3c8], PT ;  /* 0x0000f20008007a0c */ /* 0x000fe40003f26270 */
[----:B------:R-:W-:-:S02]  /*aa10*/  ISETP.GE.AND P0, PT, R9, c[0x0][0x3c8], PT ;  /* 0x0000f20009007a0c */ /* 0x000fc40003f06270 */
[----:B------:R-:W-:-:S07]  /*aa20*/  ISETP.GE.AND P3, PT, R0, c[0x0][0x3c8], PT ;  /* 0x0000f20000007a0c */ /* 0x000fce0003f66270 */
[----:B------:R-:W-:Y:S02]  /*aa30*/  @!P2 SHF.R.S32.HI R5, RZ, 0x1f, R7 ;  /* 0x0000001fff05a819 */ /* 0x000fe40000011407 */
[----:B------:R-:W-:Y:S02]  /*aa40*/  @!P1 SHF.R.S32.HI R4, RZ, 0x1f, R8 ;  /* 0x0000001fff049819 */ /* 0x000fe40000011408 */
[----:B------:R-:W-:Y:S02]  /*aa50*/  @!P0 SHF.R.S32.HI R6, RZ, 0x1f, R9 ;  /* 0x0000001fff068819 */ /* 0x000fe40000011409 */
[----:B------:R-:W-:Y:S02]  /*aa60*/  @!P2 LEA.HI R7, R5, R7, RZ, 0x3 ;  /* 0x000000070507a211 */ /* 0x000fe400078f18ff */
[----:B------:R-:W-:Y:S02]  /*aa70*/  @!P1 LEA.HI R5, R4, R8, RZ, 0x3 ;  /* 0x0000000804059211 */ /* 0x000fe400078f18ff */
[----:B------:R-:W-:Y:S01]  /*aa80*/  @!P0 LEA.HI R4, R6, R9, RZ, 0x3 ;  /* 0x0000000906048211 */ /* 0x000fe200078f18ff */
[----:B--23--:R-:W-:Y:S01]  /*aa90*/  @!P3 IMAD.WIDE R8, R0, 0x2, R2 ;  /* 0x000000020008b825 */ /* 0x00cfe200078e0202 */
[----:B------:R-:W-:-:S02]  /*aaa0*/  @!P2 LOP3.LUT R6, R7, 0xfffffff8, RZ, 0xc0, !PT ;  /* 0xfffffff80706a812 */ /* 0x000fc400078ec0ff */
[----:B------:R-:W-:Y:S02]  /*aab0*/  @!P1 LOP3.LUT R5, R5, 0xfffffff8, RZ, 0xc0, !PT ;  /* 0xfffffff805059812 */ /* 0x000fe400078ec0ff */
[----:B------:R-:W-:Y:S01]  /*aac0*/  @!P0 LOP3.LUT R10, R4, 0xfffffff8, RZ, 0xc0, !PT ;  /* 0xfffffff8040a8812 */ /* 0x000fe200078ec0ff */
[--C-:B------:R-:W-:Y:S01]  /*aad0*/  @!P2 IMAD.WIDE R6, R6, 0x2, R2.reuse ;  /* 0x000000020606a825 */ /* 0x100fe200078e0202 */
[----:B------:R2:W-:Y:S03]  /*aae0*/  @!P3 ST.E.128 [R8.64], R44 ;  /* 0x0000002c0800b985 */ /* 0x0005e6000c101d04 */
[--C-:B------:R-:W-:Y:S01]  /*aaf0*/  @!P1 IMAD.WIDE R4, R5, 0x2, R2.reuse ;  /* 0x0000000205049825 */ /* 0x100fe200078e0202 */
[----:B------:R2:W-:Y:S03]  /*ab00*/  @!P2 ST.E.128 [R6.64], R40 ;  /* 0x000000280600a985 */ /* 0x0005e6000c101d04 */
[----:B------:R-:W-:Y:S01]  /*ab10*/  @!P0 IMAD.WIDE R2, R10, 0x2, R2 ;  /* 0x000000020a028825 */ /* 0x000fe200078e0202 */
[----:B------:R2:W-:Y:S04]  /*ab20*/  @!P1 ST.E.128 [R4.64], R36 ;  /* 0x0000002404009985 */ /* 0x0005e8000c101d04 */
[----:B------:R2:W-:Y:S02]  /*ab30*/  @!P0 ST.E.128 [R2.64], R32 ;  /* 0x0000002002008985 */ /* 0x0005e4000c101d04 */
.L_x_30:
[----:B------:R-:W-:Y:S05]  /*ab40*/  BSYNC B0 ;  /* 0x0000000000007941 */ /* 0x000fea0003800000 */
.L_x_29:
[----:B--2---:R-:W-:Y:S01]  /*ab50*/  IADD3 R4, R11, 0x40, RZ ;  /* 0x000000400b047810 */ /* 0x004fe20007ffe0ff */
[----:B------:R2:W4:Y:S01]  /*ab60*/  SHFL.IDX PT, R3, R29, 0x2, 0x181f ;  /* 0x00581f001d037f89 */ /* 0x00052200000e0000 */
[----:B------:R-:W-:Y:S02]  /*ab70*/  BSSY B0, `(.L_x_31) ;  /* 0x000001c000007945 */ /* 0x000fe40003800000 */
[----:B------:R-:W-:Y:S01]  /*ab80*/  ISETP.GE.AND P0, PT, R4, R28, PT ;  /* 0x0000001c0400720c */ /* 0x000fe20003f06270 */
[----:B---3--:R2:W3:-:S12]  /*ab90*/  SHFL.IDX PT, R2, R30, 0x2, 0x181f ;  /* 0x00581f001e027f89 */ /* 0x0084d800000e0000 */
        /* <DEDUP_REMOVED lines=14> */
[----:B---34-:R-:W-:Y:S01]  /*ac80*/  @!P3 IMAD.WIDE R8, R0, 0x2, R2 ;  /* 0x000000020008b825 */ /* 0x018fe200078e0202 */
        /* <DEDUP_REMOVED lines=10> */
.L_x_32:
[----:B------:R-:W-:Y:S05]  /*ad30*/  BSYNC B0 ;  /* 0x0000000000007941 */ /* 0x000fea0003800000 */
.L_x_31:
[----:B---3--:R-:W-:Y:S01]  /*ad40*/  IADD3 R4, R11, 0x60, RZ ;  /* 0x000000600b047810 */ /* 0x008fe20007ffe0ff */
[----:B----4-:R3:W4:Y:S03]  /*ad50*/  SHFL.IDX PT, R3, R29, 0x3, 0x181f ;  /* 0x00781f001d037f89 */ /* 0x01072600000e0000 */
[----:B------:R-:W-:Y:S01]  /*ad60*/  ISETP.GE.AND P0, PT, R4, R28, PT ;  /* 0x0000001c0400720c */ /* 0x000fe20003f06270 */
[----:B------:R3:W1:-:S12]  /*ad70*/  SHFL.IDX PT, R2, R30, 0x3, 0x181f ;  /* 0x00781f001e027f89 */ /* 0x00065800000e0000 */
[----:B------:R-:W-:Y:S05]  /*ad80*/  @P0 EXIT ;  /* 0x000000000000094d */ /* 0x000fea0003800000 */
[C---:B------:R-:W-:Y:S02]  /*ad90*/  IADD3 R6, R0.reuse, 0x40, RZ ;  /* 0x0000004000067810 */ /* 0x040fe40007ffe0ff */
[----:B------:R-:W-:Y:S02]  /*ada0*/  IADD3 R7, R0, 0x80, RZ ;  /* 0x0000008000077810 */ /* 0x000fe40007ffe0ff */
[----:B------:R-:W-:Y:S02]  /*adb0*/  ISETP.GE.AND P1, PT, R6, c[0x0][0x3c8], PT ;  /* 0x0000f20006007a0c */ /* 0x000fe40003f26270 */
        /* <DEDUP_REMOVED lines=9> */
[----:B------:R1:W-:Y:S01]  /*ae50*/  @!P2 ST.E.128 [R8.64], R72 ;  /* 0x000000480800a985 */ /* 0x0003e2000c101d04 */
[----:B------:R-:W-:Y:S01]  /*ae60*/  IADD3 R0, R0, 0xc0, RZ ;  /* 0x000000c000007810 */ /* 0x000fe20007ffe0ff */
[----:B------:R-:W-:-:S04]  /*ae70*/  @!P1 IMAD.WIDE R6, R5, 0x2, R2 ;  /* 0x0000000205069825 */ /* 0x000fc800078e0202 */
[----:B------:R-:W-:Y:S01]  /*ae80*/  @!P0 IMAD.WIDE R4, R4, 0x2, R2 ;  /* 0x0000000204048825 */ /* 0x000fe200078e0202 */
[----:B------:R1:W-:Y:S04]  /*ae90*/  @!P1 ST.E.128 [R6.64], R68 ;  /* 0x0000004406009985 */ /* 0x0003e8000c101d04 */
[----:B------:R1:W-:Y:S01]  /*aea0*/  @!P0 ST.E.128 [R4.64], R64 ;  /* 0x0000004004008985 */ /* 0x0003e2000c101d04 */
[----:B------:R-:W-:-:S13]  /*aeb0*/  ISETP.GE.AND P0, PT, R0, c[0x0][0x3c8], PT ;  /* 0x0000f20000007a0c */ /* 0x000fda0003f06270 */
[----:B------:R-:W-:Y:S05]  /*aec0*/  @P0 EXIT ;  /* 0x000000000000094d */ /* 0x000fea0003800000 */
[----:B-1----:R-:W-:-:S04]  /*aed0*/  SHF.R.S32.HI R4, RZ, 0x1f, R0 ;  /* 0x0000001fff047819 */ /* 0x002fc80000011400 */
[----:B------:R-:W-:-:S04]  /*aee0*/  LEA.HI R0, R4, R0, RZ, 0x3 ;  /* 0x0000000004007211 */ /* 0x000fc800078f18ff */
[----:B------:R-:W-:-:S05]  /*aef0*/  LOP3.LUT R0, R0, 0xfffffff8, RZ, 0xc0, !PT ;  /* 0xfffffff800007812 */ /* 0x000fca00078ec0ff */
[----:B------:R-:W-:-:S05]  /*af00*/  IMAD.WIDE R2, R0, 0x2, R2 ;  /* 0x0000000200027825 */ /* 0x000fca00078e0202 */
[----:B------:R-:W-:Y:S01]  /*af10*/  ST.E.128 [R2.64], R76 ;  /* 0x0000004c02007985 */ /* 0x000fe2000c101d04 */
[----:B------:R-:W-:Y:S05]  /*af20*/  EXIT ;  /* 0x000000000000794d */ /* 0x000fea0003800000 */
.L_x_25:
[----:B------:R-:W2:Y:S01]  /*af30*/  LDL R8, [R1+0xa0] ;  /* 0x0000a00001087983 */ /* 0x000ea20000100800 */
[----:B------:R-:W-:Y:S01]  /*af40*/  ISETP.NE.U32.AND P0, PT, RZ, c[0x0][0x508], PT ;  /* 0x00014200ff007a0c */ /* 0x000fe20003f05070 */
[----:B------:R-:W-:Y:S01]  /*af50*/  IMAD.MOV.U32 R2, RZ, RZ, 0x4 ;  /* 0x00000004ff027424 */ /* 0x000fe200078e00ff */
[----:B------:R-:W-:Y:S02]  /*af60*/  ISETP.NE.U32.AND P1, PT, RZ, c[0x0][0x500], PT ;  /* 0x00014000ff007a0c */ /* 0x000fe40003f25070 */
[----:B------:R-:W-:Y:S02]  /*af70*/  ISETP.NE.AND.EX P0, PT, RZ, c[0x0][0x50c], PT, P0 ;  /* 0x00014300ff007a0c */ /* 0x000fe40003f05300 */
[----:B------:R-:W-:Y:S01]  /*af80*/  ISETP.NE.AND.EX P1, PT, RZ, c[0x0][0x504], PT, P1 ;  /* 0x00014100ff007a0c */ /* 0x000fe20003f25310 */
[----:B------:R-:W-:Y:S02]  /*af90*/  IMAD.MOV.U32 R16, RZ, RZ, c[0x0][0x388] ;  /* 0x0000e200ff107624 */ /* 0x000fe400078e00ff */
[----:B--2---:R-:W-:-:S08]  /*afa0*/  IMAD.WIDE R6, R8, R2, c[0x0][0x500] ;  /* 0x0001400008067625 */ /* 0x004fd000078e0202 */
[----:B------:R-:W-:Y:S02]  /*afb0*/  @P0 IMAD.WIDE R2, R8, R2, c[0x0][0x508] ;  /* 0x0001420008020625 */ /* 0x000fe400078e0202 */
[----:B------:R-:W2:Y:S04]  /*afc0*/  @P1 LDG.E R0, [R6.64] ;  /* 0x0000000406001981 */ /* 0x000ea8000c1e1900 */
[----:B------:R1:W5:Y:S01]  /*afd0*/  @P0 LDG.E R16, [R2.64] ;  /* 0x0000000402100981 */ /* 0x000362000c1e1900 */
[----:B------:R-:W-:Y:S02]  /*afe0*/  CS2R R4, SRZ ;  /* 0x0000000000047805 */ /* 0x000fe4000001ff00 */
[--C-:B--2---:R-:W-:Y:S01]  /*aff0*/  @P1 SHF.R.S32.HI R5, RZ, 0x1f, R0.reuse ;  /* 0x0000001fff051819 */ /* 0x104fe20000011400 */
[----:B------:R-:W-:Y:S01]  /*b000*/  @P1 IMAD.MOV.U32 R4, RZ, RZ, R0 ;  /* 0x000000ffff041224 */ /* 0x000fe200078e0000 */
[----:B------:R-:W-:Y:S05]  /*b010*/  @P0 BRA `(.L_x_33) ;  /* 0x0000004000000947 */ /* 0x000fea0003800000 */
[----:B-1----:R-:W-:Y:S05]  /*b020*/  @!P1 BRA `(.L_x_33) ;  /* 0x0000003000009947 */ /* 0x002fea0003800000 */
[----:B------:R1:W2:Y:S04]  /*b030*/  LDG.E R0, [R6.64] ;  /* 0x0000000406007981 */ /* 0x0002a8000c1e1900 */
[----:B-1----:R-:W2:Y:S02]  /*b040*/  LDG.E R6, [R6.64+0x4] ;  /* 0x0000040406067981 */ /* 0x002ea4000c1e1900 */
[----:B--2--5:R-:W-:-:S02]  /*b050*/  IADD3 R16, -R0, R6, RZ ;  /* 0x0000000600107210 */ /* 0x024fc40007ffe1ff */
.L_x_33:
[----:B-1----:R-:W1:Y:S01]  /*b060*/  S2R R12, SR_TID.X ;  /* 0x00000000000c7919 */ /* 0x002e620000002100 */
[----:B------:R-:W-:Y:S01]  /*b070*/  SHF.R.S32.HI R0, RZ, 0x1f, R8 ;  /* 0x0000001fff007819 */ /* 0x000fe20000011408 */
[----:B------:R-:W-:Y:S01]  /*b080*/  BSSY B0, `(.L_x_34) ;  /* 0x0000028000007945 */ /* 0x000fe20003800000 */
[----:B------:R-:W-:-:S02]  /*b090*/  SEL R10, R8, RZ, !P1 ;  /* 0x000000ff080a7207 */ /* 0x000fc40004800000 */
[----:B------:R-:W-:Y:S02]  /*b0a0*/  SEL R11, R0, RZ, !P1 ;  /* 0x000000ff000b7207 */ /* 0x000fe40004800000 */
[----:B-1----:R-:W-:-:S13]  /*b0b0*/  ISETP.GE.AND P0, PT, R12, 0x80, PT ;  /* 0x000000800c00780c */ /* 0x002fda0003f06270 */
[----:B------:R-:W-:Y:S05]  /*b0c0*/  @P0 BRA `(.L_x_35) ;  /* 0x0000023000000947 */ /* 0x000fea0003800000 */
[----:B------:R-:W1:Y:S01]  /*b0d0*/  S2R R9, SR_CTAID.X ;  /* 0x0000000000097919 */ /* 0x000e620000002500 */
[----:B-----5:R-:W-:Y:S01]  /*b0e0*/  IMAD R0, R16, c[0x0][0x4e8], RZ ;  /* 0x00013a0010007a24 */ /* 0x020fe200078e02ff */
[----:B-1----:R-:W-:-:S04]  /*b0f0*/  LEA R9, R9, R12, 0x7 ;  /* 0x0000000c09097211 */ /* 0x002fc800078e38ff */
[----:B------:R-:W-:-:S13]  /*b100*/  ISETP.GE.AND P0, PT, R9, R0, PT ;  /* 0x000000000900720c */ /* 0x000fda0003f06270 */
[----:B------:R-:W-:Y:S05]  /*b110*/  @P0 BRA `(.L_x_35) ;  /* 0x000001e000000947 */ /* 0x000fea0003800000 */
[----:B------:R-:W1:Y:S01]  /*b120*/  S2R R8, SR_CTAID.Y ;  /* 0x0000000000087919 */ /* 0x000e620000002600 */
[----:B------:R-:W-:Y:S01]  /*b130*/  MOV R0, c[0x0][0x4e8] ;  /* 0x00013a0000007a02 */ /* 0x000fe20000000f00 */
[----:B------:R-:W-:Y:S01]  /*b140*/  IMAD.MOV.U32 R3, RZ, RZ, R5 ;  /* 0x000000ffff037224 */ /* 0x000fe200078e0005 */
[----:B------:R-:W-:Y:S02]  /*b150*/  MOV R2, R4 ;  /* 0x0000000400027202 */ /* 0x000fe40000000f00 */
[----:B------:R-:W-:-:S13]  /*b160*/  ISETP.NE.AND P0, PT, R0, 0x1, PT ;  /* 0x000000010000780c */ /* 0x000fda0003f05270 */
[----:B------:R-:W-:Y:S01]  /*b170*/  @P0 IMAD.HI.U32 R7, R9, c[0x0][0x4ec], RZ ;  /* 0x00013b0009070a27 */ /* 0x000fe200078e00ff */
[----:B-1----:R-:W-:-:S03]  /*b180*/  SHF.R.S32.HI R0, RZ, 0x1f, R8 ;  /* 0x0000001fff007819 */ /* 0x002fc60000011408 */
[----:B------:R-:W-:-:S04]  /*b190*/  IMAD.WIDE.U32 R2, R8, c[0x0][0x490], R2 ;  /* 0x0001240008027a25 */ /* 0x000fc800078e0002 */
[----:B------:R-:W-:Y:S02]  /*b1a0*/  IMAD R6, R0, c[0x0][0x490], RZ ;  /* 0x0001240000067a24 */ /* 0x000fe400078e02ff */
[----:B------:R-:W-:Y:S01]  /*b1b0*/  IMAD.MOV.U32 R0, RZ, RZ, R9 ;  /* 0x000000ffff007224 */ /* 0x000fe200078e0009 */
[----:B------:R-:W-:Y:S01]  /*b1c0*/  @P0 SHF.R.U32.HI R0, RZ, c[0x0][0x4f0], R7 ;  /* 0x00013c00ff000a19 */ /* 0x000fe20000011607 */
[----:B------:R-:W-:Y:S02]  /*b1d0*/  IMAD R6, R8, c[0x0][0x494], R6 ;  /* 0x0001250008067a24 */ /* 0x000fe400078e0206 */
[----:B------:R-:W-:Y:S01]  /*b1e0*/  IMAD R8, R11, c[0x0][0x498], RZ ;  /* 0x000126000b087a24 */ /* 0x000fe200078e02ff */
[----:B------:R-:W-:Y:S01]  /*b1f0*/  IADD3 R7, -R0, RZ, RZ ;  /* 0x000000ff00077210 */ /* 0x000fe20007ffe1ff */
[----:B------:R-:W-:Y:S02]  /*b200*/  IMAD.IADD R3, R6, 0x1, R3 ;  /* 0x0000000106037824 */ /* 0x000fe400078e0203 */
[----:B------:R-:W-:-:S02]  /*b210*/  IMAD R8, R10, c[0x0][0x49c], R8 ;  /* 0x000127000a087a24 */ /* 0x000fc400078e0208 */
[----:B------:R-:W-:Y:S01]  /*b220*/  IMAD R6, R7, c[0x0][0x4e8], R9 ;  /* 0x00013a0007067a24 */ /* 0x000fe200078e0209 */
[----:B------:R-:W-:Y:S01]  /*b230*/  SHF.R.S32.HI R9, RZ, 0x1f, R0 ;  /* 0x0000001fff097819 */ /* 0x000fe20000011400 */
[----:B------:R-:W-:-:S03]  /*b240*/  IMAD.WIDE.U32 R2, R10, c[0x0][0x498], R2 ;  /* 0x000126000a027a25 */ /* 0x000fc600078e0002 */
[----:B------:R-:W-:Y:S02]  /*b250*/  SHF.R.S32.HI R7, RZ, 0x1f, R6 ;  /* 0x0000001fff077819 */ /* 0x000fe40000011406 */
[----:B------:R-:W-:-:S03]  /*b260*/  IADD3 R2, P0, R0, R2, RZ ;  /* 0x0000000200027210 */ /* 0x000fc60007f1e0ff */
[----:B------:R-:W-:Y:S01]  /*b270*/  IMAD R0, R7, c[0x0][0x488], RZ ;  /* 0x0001220007007a24 */ /* 0x000fe200078e02ff */
[----:B------:R-:W-:-:S03]  /*b280*/  IADD3.X R3, R9, R3, R8, P0, !PT ;  /* 0x0000000309037210 */ /* 0x000fc600007fe408 */
[C---:B------:R-:W-:Y:S02]  /*b290*/  IMAD R0, R6.reuse, c[0x0][0x48c], R0 ;  /* 0x0001230006007a24 */ /* 0x040fe400078e0200 */
[----:B------:R-:W-:-:S05]  /*b2a0*/  IMAD.WIDE.U32 R2, R6, c[0x0][0x488], R2 ;  /* 0x0001220006027a25 */ /* 0x000fca00078e0002 */
[----:B------:R-:W-:Y:S02]  /*b2b0*/  IADD3 R0, R3, R0, RZ ;  /* 0x0000000003007210 */ /* 0x000fe40007ffe0ff */
[----:B------:R-:W-:-:S04]  /*b2c0*/  LEA R6, P0, R2, c[0x0][0x450], 0x2 ;  /* 0x0001140002067a11 */ /* 0x000fc800078010ff */
[----:B------:R-:W-:Y:S02]  /*b2d0*/  LEA.HI.X R7, R2, c[0x0][0x454], R0, 0x2, P0 ;  /* 0x0001150002077a11 */ /* 0x000fe400000f1400 */
[----:B------:R-:W-:-:S05]  /*b2e0*/  MOV R0, 0xff800000 ;  /* 0xff80000000007802 */ /* 0x000fca0000000f00 */
[----:B------:R1:W-:Y:S02]  /*b2f0*/  STG.E [R6.64], R0 ;  /* 0x0000000006007986 */ /* 0x0003e4000c101904 */
.L_x_35:
[----:B------:R-:W-:Y:S05]  /*b300*/  BSYNC B0 ;  /* 0x0000000000007941 */ /* 0x000fea0003800000 */
.L_x_34:
[----:B-1----:R-:W1:Y:S01]  /*b310*/  S2R R6, SR_CTAID.Y ;  /* 0x0000000000067919 */ /* 0x002e620000002600 */
[----:B------:R-:W-:Y:S01]  /*b320*/  IMAD R0, R5, c[0x0][0x3a0], RZ ;  /* 0x0000e80005007a24 */ /* 0x000fe200078e02ff */
[----:B------:R-:W-:Y:S01]  /*b330*/  SHF.R.S32.HI R5, RZ, 0x1f, R12 ;  /* 0x0000001fff057819 */ /* 0x000fe2000001140c */
[C---:B------:R-:W-:Y:S01]  /*b340*/  IMAD.WIDE.U32 R2, R4.reuse, c[0x0][0x3a0], RZ ;  /* 0x0000e80004027a25 */ /* 0x040fe200078e00ff */
[----:B------:R-:W2:Y:S01]  /*b350*/  S2R R14, SR_CTAID.X ;  /* 0x00000000000e7919 */ /* 0x000ea20000002500 */
[----:B------:R-:W-:Y:S01]  /*b360*/  MOV R8, c[0x0][0x4e8] ;  /* 0x00013a0000087a02 */ /* 0x000fe20000000f00 */
[----:B------:R-:W-:Y:S01]  /*b370*/  BSSY B0, `(.L_x_36) ;  /* 0x0000043000007945 */ /* 0x000fe20003800000 */
[----:B------:R-:W-:Y:S01]  /*b380*/  LEA.HI R5, R5, R12, RZ, 0x3 ;  /* 0x0000000c05057211 */ /* 0x000fe200078f18ff */
[----:B------:R-:W-:Y:S01]  /*b390*/  IMAD R0, R4, c[0x0][0x3a4], R0 ;  /* 0x0000e90004007a24 */ /* 0x000fe200078e0200 */
[----:B------:R-:W-:Y:S01]  /*b3a0*/  ISETP.NE.AND P0, PT, R8, 0x1, PT ;  /* 0x000000010800780c */ /* 0x000fe20003f05270 */
[----:B-----5:R-:W-:Y:S01]  /*b3b0*/  IMAD R16, R16, c[0x0][0x4e8], RZ ;  /* 0x00013a0010107a24 */ /* 0x020fe200078e02ff */
[----:B------:R-:W-:Y:S01]  /*b3c0*/  LOP3.LUT R4, R5, 0xfffffff8, RZ, 0xc0, !PT ;  /* 0xfffffff805047812 */ /* 0x000fe200078ec0ff */
[----:B------:R-:W-:Y:S01]  /*b3d0*/  IMAD.IADD R3, R3, 0x1, R0 ;  /* 0x0000000103037824 */ /* 0x000fe200078e0200 */
[----:B------:R-:W-:-:S02]  /*b3e0*/  SHF.R.S32.HI R8, RZ, 0x3, R5 ;  /* 0x00000003ff087819 */ /* 0x000fc40000011405 */
[----:B------:R-:W-:-:S05]  /*b3f0*/  IADD3 R9, -R4, R12, RZ ;  /* 0x0000000c04097210 */ /* 0x000fca0007ffe1ff */
[----:B------:R-:W-:Y:S01]  /*b400*/  IMAD R4, R9, 0x20, R8 ;  /* 0x0000002009047824 */ /* 0x000fe200078e0208 */
[----:B-1----:R-:W-:Y:S01]  /*b410*/  SHF.R.S32.HI R7, RZ, 0x1f, R6 ;  /* 0x0000001fff077819 */ /* 0x002fe20000011406 */
[----:B------:R-:W-:-:S03]  /*b420*/  IMAD.WIDE.U32 R2, R6, c[0x0][0x3e8], R2 ;  /* 0x0000fa0006027a25 */ /* 0x000fc600078e0002 */
[C---:B--2---:R-:W-:Y:S01]  /*b430*/  LEA R4, R14.reuse, R4, 0x7 ;  /* 0x000000040e047211 */ /* 0x044fe200078e38ff */
[----:B------:R-:W-:Y:S01]  /*b440*/  IMAD R0, R7, c[0x0][0x3e8], RZ ;  /* 0x0000fa0007007a24 */ /* 0x000fe200078e02ff */
[----:B------:R-:W-:-:S03]  /*b450*/  LEA R14, R14, R8, 0x7 ;  /* 0x000000080e0e7211 */ /* 0x000fc600078e38ff */
[----:B------:R-:W-:Y:S02]  /*b460*/  IMAD R0, R6, c[0x0][0x3ec], R0 ;  /* 0x0000fb0006007a24 */ /* 0x000fe400078e0200 */
[----:B------:R-:W-:-:S04]  /*b470*/  @P0 IMAD.HI.U32 R5, R4, c[0x0][0x4ec], RZ ;  /* 0x00013b0004050a27 */ /* 0x000fc800078e00ff */
[----:B------:R-:W-:Y:S01]  /*b480*/  IMAD.IADD R3, R0, 0x1, R3 ;  /* 0x0000000100037824 */ /* 0x000fe200078e0203 */
[----:B------:R-:W-:Y:S01]  /*b490*/  MOV R0, R4 ;  /* 0x0000000400007202 */ /* 0x000fe20000000f00 */
[----:B------:R-:W-:Y:S01]  /*b4a0*/  IMAD R6, R11, c[0x0][0x3f0], RZ ;  /* 0x0000fc000b067a24 */ /* 0x000fe200078e02ff */
[----:B------:R-:W-:Y:S01]  /*b4b0*/  @P0 SHF.R.U32.HI R0, RZ, c[0x0][0x4f0], R5 ;  /* 0x00013c00ff000a19 */ /* 0x000fe20000011605 */
[----:B------:R-:W-:-:S04]  /*b4c0*/  IMAD.WIDE.U32 R2, R10, c[0x0][0x3f0], R2 ;  /* 0x0000fc000a027a25 */ /* 0x000fc800078e0002 */
[----:B------:R-:W-:Y:S01]  /*b4d0*/  IMAD R7, R10, c[0x0][0x3f4], R6 ;  /* 0x0000fd000a077a24 */ /* 0x000fe200078e0206 */
[--C-:B------:R-:W-:Y:S01]  /*b4e0*/  SHF.R.S32.HI R6, RZ, 0x1f, R0.reuse ;  /* 0x0000001fff067819 */ /* 0x100fe20000011400 */
[----:B------:R-:W-:-:S03]  /*b4f0*/  IMAD.MOV R5, RZ, RZ, -R0 ;  /* 0x000000ffff057224 */ /* 0x000fc600078e0a00 */
[----:B------:R-:W-:Y:S01]  /*b500*/  IADD3 R3, R3, R7, RZ ;  /* 0x0000000703037210 */ /* 0x000fe20007ffe0ff */
[----:B------:R-:W-:Y:S02]  /*b510*/  IMAD R6, R6, c[0x0][0x3e0], RZ ;  /* 0x0000f80006067a24 */ /* 0x000fe400078e02ff */
[----:B------:R-:W-:Y:S02]  /*b520*/  IMAD R5, R5, c[0x0][0x4e8], R4 ;  /* 0x00013a0005057a24 */ /* 0x000fe400078e0204 */
[----:B------:R-:W-:-:S03]  /*b530*/  IMAD.WIDE.U32 R2, R0, c[0x0][0x3e0], R2 ;  /* 0x0000f80000027a25 */ /* 0x000fc600078e0002 */
[----:B------:R-:W-:Y:S01]  /*b540*/  SHF.R.S32.HI R4, RZ, 0x1f, R5 ;  /* 0x0000001fff047819 */ /* 0x000fe20000011405 */
[----:B------:R-:W-:-:S05]  /*b550*/  IMAD R0, R0, c[0x0][0x3e4], R6 ;  /* 0x0000f90000007a24 */ /* 0x000fca00078e0206 */
[----:B------:R-:W-:Y:S01]  /*b560*/  IADD3 R3, R3, R0, RZ ;  /* 0x0000000003037210 */ /* 0x000fe20007ffe0ff */
[----:B------:R-:W-:-:S04]  /*b570*/  IMAD R0, R4, c[0x0][0x3d8], RZ ;  /* 0x0000f60004007a24 */ /* 0x000fc800078e02ff */
[C---:B------:R-:W-:Y:S02]  /*b580*/  IMAD R0, R5.reuse, c[0x0][0x3dc], R0 ;  /* 0x0000f70005007a24 */ /* 0x040fe400078e0200 */
[----:B------:R-:W-:-:S04]  /*b590*/  IMAD.WIDE.U32 R2, R5, c[0x0][0x3d8], R2 ;  /* 0x0000f60005027a25 */ /* 0x000fc800078e0002 */
[----:B------:R-:W-:Y:S01]  /*b5a0*/  IMAD.IADD R0, R3, 0x1, R0 ;  /* 0x0000000103007824 */ /* 0x000fe200078e0200 */
[----:B------:R-:W-:-:S04]  /*b5b0*/  LEA R17, P0, R2, c[0x0][0x380], 0x1 ;  /* 0x0000e00002117a11 */ /* 0x000fc800078008ff */
[----:B------:R-:W-:Y:S02]  /*b5c0*/  LEA.HI.X R15, R2, c[0x0][0x384], R0, 0x1, P0 ;  /* 0x0000e100020f7a11 */ /* 0x000fe400000f0c00 */
[----:B------:R-:W-:Y:S01]  /*b5d0*/  ISETP.GE.AND P0, PT, R14, R16, PT ;  /* 0x000000100e00720c */ /* 0x000fe20003f06270 */
[----:B------:R1:W2:Y:S01]  /*b5e0*/  SHFL.IDX PT, R2, R17, RZ, 0x181f ;  /* 0x00181fff11027589 */ /* 0x0002a200000e0000 */
[----:B------:R-:W-:-:S03]  /*b5f0*/  SHF.L.U32 R0, R9, 0x3, RZ ;  /* 0x0000000309007819 */ /* 0x000fc600000006ff */
[----:B------:R1:W3:Y:S01]  /*b600*/  SHFL.IDX PT, R3, R15, RZ, 0x181f ;  /* 0x00181fff0f037589 */ /* 0x0002e200000e0000 */
[C---:B------:R-:W-:Y:S02]  /*b610*/  IADD3 R11, R0.reuse, 0x40, RZ ;  /* 0x00000040000b7810 */ /* 0x040fe40007ffe0ff */
[C---:B------:R-:W-:Y:S02]  /*b620*/  IADD3 R12, R0.reuse, 0x80, RZ ;  /* 0x00000080000c7810 */ /* 0x040fe40007ffe0ff */
[----:B------:R-:W-:-:S03]  /*b630*/  IADD3 R13, R0, 0xc0, RZ ;  /* 0x000000c0000d7810 */ /* 0x000fc60007ffe0ff */
[----:B------:R-:W-:Y:S05]  /*b640*/  @P0 BRA `(.L_x_37) ;  /* 0x0000015000000947 */ /* 0x000fea0003800000 */
[----:B------:R-:W-:Y:S02]  /*b650*/  ISETP.GE.AND P2, PT, R11, c[0x0][0x3c8], PT ;  /* 0x0000f2000b007a0c */ /* 0x000fe40003f46270 */
[----:B------:R-:W-:Y:S02]  /*b660*/  ISETP.GE.AND P1, PT, R12, c[0x0][0x3c8], PT ;  /* 0x0000f2000c007a0c */ /* 0x000fe40003f26270 */
[----:B------:R-:W-:Y:S02]  /*b670*/  ISETP.GE.AND P0, PT, R13, c[0x0][0x3c8], PT ;  /* 0x0000f2000d007a0c */ /* 0x000fe40003f06270 */
[----:B------:R-:W-:-:S07]  /*b680*/  ISETP.GE.AND P3, PT, R0, c[0x0][0x3c8], PT ;  /* 0x0000f20000007a0c */ /* 0x000fce0003f66270 */
[----:B------:R-:W-:Y:S02]  /*b690*/  @!P2 SHF.R.S32.HI R5, RZ, 0x1f, R11 ;  /* 0x0000001fff05a819 */ /* 0x000fe4000001140b */
[----:B------:R-:W-:Y:S02]  /*b6a0*/  @!P1 SHF.R.S32.HI R4, RZ, 0x1f, R12 ;  /* 0x0000001fff049819 */ /* 0x000fe4000001140c */
[----:B------:R-:W-:Y:S02]  /*b6b0*/  @!P0 SHF.R.S32.HI R6, RZ, 0x1f, R13 ;  /* 0x0000001fff068819 */ /* 0x000fe4000001140d */
[----:B------:R-:W-:Y:S01]  /*b6c0*/  @!P2 LEA.HI R7, R5, R11, RZ, 0x3 ;  /* 0x0000000b0507a211 */ /* 0x000fe200078f18ff */
[----:B--23--:R-:W-:Y:S01]  /*b6d0*/  @!P3 IMAD.WIDE R8, R0, 0x2, R2 ;  /* 0x000000020008b825 */ /* 0x00cfe200078e0202 */
[----:B------:R-:W-:Y:S02]  /*b6e0*/  @!P1 LEA.HI R5, R4, R12, RZ, 0x3 ;  /* 0x0000000c04059211 */ /* 0x000fe400078f18ff */
[----:B------:R-:W-:-:S02]  /*b6f0*/  @!P0 LEA.HI R4, R6, R13, RZ, 0x3 ;  /* 0x0000000d06048211 */ /* 0x000fc400078f18ff */
[----:B------:R-:W-:Y:S01]  /*b700*/  @!P2 LOP3.LUT R6, R7, 0xfffffff8, RZ, 0xc0, !PT ;  /* 0xfffffff80706a812 */ /* 0x000fe200078ec0ff */
[----:B------:R2:W-:Y:S01]  /*b710*/  @!P3 ST.E.128 [R8.64], RZ ;  /* 0x000000ff0800b985 */ /* 0x0005e2000c101d04 */
[----:B------:R-:W-:Y:S02]  /*b720*/  @!P1 LOP3.LUT R5, R5, 0xfffffff8, RZ, 0xc0, !PT ;  /* 0xfffffff805059812 */ /* 0x000fe400078ec0ff */
[----:B------:R-:W-:Y:S01]  /*b730*/  @!P0 LOP3.LUT R10, R4, 0xfffffff8, RZ, 0xc0, !PT ;  /* 0xfffffff8040a8812 */ /* 0x000fe200078ec0ff */
[----:B------:R-:W-:-:S04]  /*b740*/  @!P2 IMAD.WIDE R6, R6, 0x2, R2 ;  /* 0x000000020606a825 */ /* 0x000fc800078e0202 */
[--C-:B------:R-:W-:Y:S01]  /*b750*/  @!P1 IMAD.WIDE R4, R5, 0x2, R2.reuse ;  /* 0x0000000205049825 */ /* 0x100fe200078e0202 */
[----:B------:R2:W-:Y:S03]  /*b760*/  @!P2 ST.E.128 [R6.64], RZ ;  /* 0x000000ff0600a985 */ /* 0x0005e6000c101d04 */
[----:B------:R-:W-:Y:S01]  /*b770*/  @!P0 IMAD.WIDE R2, R10, 0x2, R2 ;  /* 0x000000020a028825 */ /* 0x000fe200078e0202 */
[----:B------:R2:W-:Y:S04]  /*b780*/  @!P1 ST.E.128 [R4.64], RZ ;  /* 0x000000ff04009985 */ /* 0x0005e8000c101d04 */
[----:B------:R2:W-:Y:S02]  /*b790*/  @!P0 ST.E.128 [R2.64], RZ ;  /* 0x000000ff02008985 */ /* 0x0005e4000c101d04 */
.L_x_37:
[----:B------:R-:W-:Y:S05]  /*b7a0*/  BSYNC B0 ;  /* 0x0000000000007941 */ /* 0x000fea0003800000 */
.L_x_36:
[----:B--2---:R-:W-:Y:S01]  /*b7b0*/  IADD3 R4, R14, 0x20, RZ ;  /* 0x000000200e047810 */ /* 0x004fe20007ffe0ff */
[----:B---3--:R2:W3:Y:S01]  /*b7c0*/  SHFL.IDX PT, R3, R15, 0x1, 0x181f ;  /* 0x00381f000f037f89 */ /* 0x0084e200000e0000 */
[----:B------:R-:W-:Y:S02]  /*b7d0*/  BSSY B0, `(.L_x_38) ;  /* 0x0000019000007945 */ /* 0x000fe40003800000 */
[----:B------:R-:W-:Y:S01]  /*b7e0*/  ISETP.GE.AND P0, PT, R4, R16, PT ;  /* 0x000000100400720c */ /* 0x000fe20003f06270 */
[----:B------:R2:W4:-:S12]  /*b7f0*/  SHFL.IDX PT, R2, R17, 0x1, 0x181f ;  /* 0x00381f0011027f89 */ /* 0x00051800000e0000 */
        /* <DEDUP_REMOVED lines=22> */
.L_x_39:
[----:B------:R-:W-:Y:S05]  /*b960*/  BSYNC B0 ;  /* 0x0000000000007941 */ /* 0x000fea0003800000 */
.L_x_38:
[----:B---3--:R-:W-:Y:S01]  /*b970*/  IADD3 R4, R14, 0x40, RZ ;  /* 0x000000400e047810 */ /* 0x008fe20007ffe0ff */
[----:B------:R3:W1:Y:S01]  /*b980*/  SHFL.IDX PT, R3, R15, 0x2, 0x181f ;  /* 0x00581f000f037f89 */ /* 0x00066200000e0000 */
[----:B------:R-:W-:Y:S02]  /*b990*/  BSSY B0, `(.L_x_40) ;  /* 0x0000019000007945 */ /* 0x000fe40003800000 */
[----:B------:R-:W-:Y:S01]  /*b9a0*/  ISETP.GE.AND P0, PT, R4, R16, PT ;  /* 0x000000100400720c */ /* 0x000fe20003f06270 */
[----:B----4-:R3:W4:-:S12]  /*b9b0*/  SHFL.IDX PT, R2, R17, 0x2, 0x181f ;  /* 0x00581f0011027f89 */ /* 0x01071800000e0000 */
        /* <DEDUP_REMOVED lines=9> */
[----:B-1--4-:R-:W-:Y:S01]  /*ba50*/  @!P3 IMAD.WIDE R8, R0, 0x2, R2 ;  /* 0x000000020008b825 */ /* 0x012fe200078e0202 */
        /* <DEDUP_REMOVED lines=12> */
.L_x_41:
[----:B------:R-:W-:Y:S05]  /*bb20*/  BSYNC B0 ;  /* 0x0000000000007941 */ /* 0x000fea0003800000 */
.L_x_40:
[----:B-1----:R-:W-:Y:S01]  /*bb30*/  IADD3 R4, R14, 0x60, RZ ;  /* 0x000000600e047810 */ /* 0x002fe20007ffe0ff */
[----:B------:R1:W2:Y:S03]  /*bb40*/  SHFL.IDX PT, R3, R15, 0x3, 0x181f ;  /* 0x00781f000f037f89 */ /* 0x0002a600000e0000 */
[----:B------:R-:W-:Y:S01]  /*bb50*/  ISETP.GE.AND P0, PT, R4, R16, PT ;  /* 0x000000100400720c */ /* 0x000fe20003f06270 */
[----:B----4-:R1:W4:-:S12]  /*bb60*/  SHFL.IDX PT, R2, R17, 0x3, 0x181f ;  /* 0x00781f0011027f89 */ /* 0x01031800000e0000 */
[----:B------:R-:W-:Y:S05]  /*bb70*/  @P0 EXIT ;  /* 0x000000000000094d */ /* 0x000fea0003800000 */
[----:B------:R-:W-:Y:S02]  /*bb80*/  ISETP.GE.AND P1, PT, R11, c[0x0][0x3c8], PT ;  /* 0x0000f2000b007a0c */ /* 0x000fe40003f26270 */
[----:B------:R-:W-:Y:S02]  /*bb90*/  ISETP.GE.AND P0, PT, R12, c[0x0][0x3c8], PT ;  /* 0x0000f2000c007a0c */ /* 0x000fe40003f06270 */
[----:B------:R-:W-:-:S09]  /*bba0*/  ISETP.GE.AND P2, PT, R0, c[0x0][0x3c8], PT ;  /* 0x0000f20000007a0c */ /* 0x000fd20003f46270 */
[----:B------:R-:W-:Y:S02]  /*bbb0*/  @!P1 SHF.R.S32.HI R5, RZ, 0x1f, R11 ;  /* 0x0000001fff059819 */ /* 0x000fe4000001140b */
[----:B------:R-:W-:Y:S02]  /*bbc0*/  @!P0 SHF.R.S32.HI R4, RZ, 0x1f, R12 ;  /* 0x0000001fff048819 */ /* 0x000fe4000001140c */
[----:B------:R-:W-:Y:S01]  /*bbd0*/  @!P1 LEA.HI R5, R5, R11, RZ, 0x3 ;  /* 0x0000000b05059211 */ /* 0x000fe200078f18ff */
[--C-:B--2-4-:R-:W-:Y:S01]  /*bbe0*/  @!P2 IMAD.WIDE R8, R0, 0x2, R2.reuse ;  /* 0x000000020008a825 */ /* 0x114fe200078e0202 */
[----:B------:R-:W-:Y:S02]  /*bbf0*/  @!P0 LEA.HI R4, R4, R12, RZ, 0x3 ;  /* 0x0000000c04048211 */ /* 0x000fe400078f18ff */
[----:B------:R-:W-:Y:S02]  /*bc00*/  @!P1 LOP3.LUT R5, R5, 0xfffffff8, RZ, 0xc0, !PT ;  /* 0xfffffff805059812 */ /* 0x000fe400078ec0ff */
[----:B------:R-:W-:Y:S01]  /*bc10*/  @!P0 LOP3.LUT R4, R4, 0xfffffff8, RZ, 0xc0, !PT ;  /* 0xfffffff804048812 */ /* 0x000fe200078ec0ff */
[----:B------:R2:W-:Y:S02]  /*bc20*/  @!P2 ST.E.128 [R8.64], RZ ;  /* 0x000000ff0800a985 */ /* 0x0005e4000c101d04 */
[----:B------:R-:W-:-:S04]  /*bc30*/  @!P1 IMAD.WIDE R6, R5, 0x2, R2 ;  /* 0x0000000205069825 */ /* 0x000fc800078e0202 */
[----:B------:R-:W-:Y:S01]  /*bc40*/  @!P0 IMAD.WIDE R4, R4, 0x2, R2 ;  /* 0x0000000204048825 */ /* 0x000fe200078e0202 */
[----:B------:R2:W-:Y:S04]  /*bc50*/  @!P1 ST.E.128 [R6.64], RZ ;  /* 0x000000ff06009985 */ /* 0x0005e8000c101d04 */
[----:B------:R2:W-:Y:S01]  /*bc60*/  @!P0 ST.E.128 [R4.64], RZ ;  /* 0x000000ff04008985 */ /* 0x0005e2000c101d04 */
[----:B------:R-:W-:-:S13]  /*bc70*/  ISETP.GE.AND P0, PT, R13, c[0x0][0x3c8], PT ;  /* 0x0000f2000d007a0c */ /* 0x000fda0003f06270 */
[----:B------:R-:W-:Y:S05]  /*bc80*/  @P0 EXIT ;  /* 0x000000000000094d */ /* 0x000fea0003800000 */
[----:B------:R-:W-:-:S04]  /*bc90*/  SHF.R.S32.HI R0, RZ, 0x1f, R13 ;  /* 0x0000001fff007819 */ /* 0x000fc8000001140d */
[----:B------:R-:W-:-:S04]  /*bca0*/  LEA.HI R0, R0, R13, RZ, 0x3 ;  /* 0x0000000d00007211 */ /* 0x000fc800078f18ff */
[----:B------:R-:W-:-:S05]  /*bcb0*/  LOP3.LUT R0, R0, 0xfffffff8, RZ, 0xc0, !PT ;  /* 0xfffffff800007812 */ /* 0x000fca00078ec0ff */
[----:B------:R-:W-:-:S05]  /*bcc0*/  IMAD.WIDE R2, R0, 0x2, R2 ;  /* 0x0000000200027825 */ /* 0x000fca00078e0202 */
[----:B------:R-:W-:Y:S01]  /*bcd0*/  ST.E.128 [R2.64], RZ ;  /* 0x000000ff02007985 */ /* 0x000fe2000c101d04 */
[----:B------:R-:W-:Y:S05]  /*bce0*/  EXIT ;  /* 0x000000000000794d */ /* 0x000fea0003800000 */
.L_x_42:
        /* <DEDUP_REMOVED lines=9> */
.L_x_1462:


//--------------------- .text._ZN7cutlass13device_kernelIN5flash19enable_sm80_to_sm89INS1_16FlashAttnFwdSm80INS1_25CollectiveMainloopFwdSm80ILi8ELi1ELb0EN4cute5tupleIJNS5_1CILi128EEENS7_ILi32EEENS7_ILi256EEEEEELi256ENS_6half_tEfNS_4arch4Sm80ELb0ELb0ELb0ELb1ELb0ELb1ELb1ELb0EEENS1_21CollectiveEpilogueFwdINS6_IJS8_SA_S9_EEENS6_IJNS7_ILi1EEESI_SI_EEESC_SE_Li256ELb1ELb1ELb0ELb0EEENS1_19SingleTileSchedulerILb1ELb0ELb1ELi128EEEEEEEEEvNT_6ParamsE --------------------------
	.section	.text._ZN7cutlass13device_kernelIN5flash19enable_sm80_to_sm89INS1_16FlashAttnFwdSm80INS1_25CollectiveMainloopFwdSm80ILi8ELi1ELb0EN4cute5tupleIJNS5_1CILi128EEENS7_ILi32EEENS7_ILi256EEEEEELi256ENS_6half_tEfNS_4arch4Sm80ELb0ELb0ELb0ELb1ELb0ELb1ELb1ELb0EEENS1_21CollectiveEpilogueFwdINS6_IJS8_SA_S9_EEENS6_IJNS7_ILi1EEESI_SI_EEESC_SE_Li256ELb1ELb1ELb0ELb0EEENS1_19SingleTileSchedulerILb1ELb0ELb1ELi128EEEEEEEEEvNT_6ParamsE,"ax",@progbits
	.sectioninfo	@"SHI_REGISTERS=252"
	.align	128
.text._ZN7cutlass13device_kernelIN5flash19enable_sm80_to_sm89INS1_16FlashAttnFwdSm80INS1_25CollectiveMainloopFwdSm80ILi8ELi1ELb0EN4cute5tupleIJNS5_1CILi128EEENS7_ILi32EEENS7_ILi256EEEEEELi256ENS_6half_tEfNS_4arch4Sm80ELb0ELb0ELb0ELb1ELb0ELb1ELb1ELb0EEENS1_21CollectiveEpilogueFwdINS6_IJS8_SA_S9_EEENS6_IJNS7_ILi1EEESI_SI_EEESC_SE_Li256ELb1ELb1ELb0ELb0EEENS1_19SingleTileSchedulerILb1ELb0ELb1ELi128EEEEEEEEEvNT_6ParamsE:
        .type           _ZN7cutlass13device_kernelIN5flash19enable_sm80_to_sm89INS1_16FlashAttnFwdSm80INS1_25CollectiveMainloopFwdSm80ILi8ELi1ELb0EN4cute5tupleIJNS5_1CILi128EEENS7_ILi32EEENS7_ILi256EEEEEELi256ENS_6half_tEfNS_4arch4Sm80ELb0ELb0ELb0ELb1ELb0ELb1ELb1ELb0EEENS1_21CollectiveEpilogueFwdINS6_IJS8_SA_S9_EEENS6_IJNS7_ILi1EEESI_SI_EEESC_SE_Li256ELb1ELb1ELb0ELb0EEENS1_19SingleTileSchedulerILb1ELb0ELb1ELi128EEEEEEEEEvNT_6ParamsE,@function
        .size           _ZN7cutlass13device_kernelIN5flash19enable_sm80_to_sm89INS1_16FlashAttnFwdSm80INS1_25CollectiveMainloopFwdSm80ILi8ELi1ELb0EN4cute5tupleIJNS5_1CILi128EEENS7_ILi32EEENS7_ILi256EEEEEELi256ENS_6half_tEfNS_4arch4Sm80ELb0ELb0ELb0ELb1ELb0ELb1ELb1ELb0EEENS1_21CollectiveEpilogueFwdINS6_IJS8_SA_S9_EEENS6_IJNS7_ILi1EEESI_SI_EEESC_SE_Li256ELb1ELb1ELb0ELb0EEENS1_19SingleTileSchedulerILb1ELb0ELb1ELi128EEEEEEEEEvNT_6ParamsE,(.L_x_1463 - _ZN7cutlass13device_kernelIN5flash19enable_sm80_to_sm89INS1_16FlashAttnFwdSm80INS1_25CollectiveMainloopFwdSm80ILi8ELi1ELb0EN4cute5tupleIJNS5_1CILi128EEENS7_ILi32EEENS7_ILi256EEEEEELi256ENS_6half_tEfNS_4arch4Sm80ELb0ELb0ELb0ELb1ELb0ELb1ELb1ELb0EEENS1_21CollectiveEpilogueFwdINS6_IJS8_SA_S9_EEENS6_IJNS7_ILi1EEESI_SI_EEESC_SE_Li256ELb1ELb1ELb0ELb0EEENS1_19SingleTileSchedulerILb1ELb0ELb1ELi128EEEEEEEEEvNT_6ParamsE)
        .other          _ZN7cutlass13device_kernelIN5flash19enable_sm80_to_sm89INS1_16FlashAttnFwdSm80INS1_25CollectiveMainloopFwdSm80ILi8ELi1ELb0EN4cute5tupleIJNS5_1CILi128EEENS7_ILi32EEENS7_ILi256EEEEEELi256ENS_6half_tEfNS_4arch4Sm80ELb0ELb0ELb0ELb1ELb0ELb1ELb1ELb0EEENS1_21CollectiveEpilogueFwdINS6_IJS8_SA_S9_EEENS6_IJNS7_ILi1EEESI_SI_EEESC_SE_Li256ELb1ELb1ELb0ELb0EEENS1_19SingleTileSchedulerILb1ELb0ELb1ELi128EEEEEEEEEvNT_6ParamsE,@"STO_CUDA_ENTRY STV_DEFAULT"
_ZN7cutlass13device_kernelIN5flash19enable_sm80_to_sm89INS1_16FlashAttnFwdSm80INS1_25CollectiveMainloopFwdSm80ILi8ELi1ELb0EN4cute5tupleIJNS5_1CILi128EEENS7_ILi32EEENS7_ILi256EEEEEELi256ENS_6half_tEfNS_4arch4Sm80ELb0ELb0ELb0ELb1ELb0ELb1ELb1ELb0EEENS1_21CollectiveEpilogueFwdINS6_IJS8_SA_S9_EEENS6_IJNS7_ILi1EEESI_SI_EEESC_SE_Li256ELb1ELb1ELb0ELb0EEENS1_19SingleTileSchedulerILb1ELb0ELb1ELi128EEEEEEEEEvNT_6ParamsE:
[----:B------:R-:W-:Y:S02]  /*0000*/  MOV R1, c[0x0][0x28] ;  /* 0x00000a0000017a02 */ /* 0x000fe40000000f00 */
[----:B------:R-:W1:Y:S01]  /*0010*/  S2R R64, SR_TID.X ;  /* 0x0000000000407919 */ /* 0x000e620000002100 */
[----:B------:R-:W-:Y:S01]  /*0020*/  MOV R5, 0x4 ;  /* 0x0000000400057802 */ /* 0x000fe20000000f00 */
[----:B------:R-:W-:Y:S02]  /*0030*/  ULDC.64 UR10, c[0x0][0x118] ;  /* 0x00004600000a7ab9 */ /* 0x000fe40000000a00 */
        /* <DEDUP_REMOVED lines=12> */
.L_x_44:
        /* <DEDUP_REMOVED lines=8> */
.L_x_46:
[----:B------:R-:W-:-:S05]  /*0180*/  MOV R3, c[0x0][0x54c] ;  /* 0x0001530000037a02 */ /* 0x000fca0000000f00 */
.L_x_45:
[----:B-----5:R-:W-:Y:S01]  /*0190*/  IMAD R3, R3, c[0x0][0x548], RZ ;  /* 0x0001520003037a24 */ /* 0x020fe200078e02ff */
[----:B------:R-:W-:-:S04]  /*01a0*/  SHF.L.U32 R0, R65, 0x7, RZ ;  /* 0x0000000741007819 */ /* 0x000fc800000006ff */
[----:B------:R-:W-:-:S04]  /*01b0*/  ISETP.GE.AND P0, PT, R0, R3, PT ;  /* 0x000000030000720c */ /* 0x000fc80003f06270 */
[----:B------:R-:W-:Y:S01]  /*01c0*/  SEL R224, R224, 0xffffffff, !P0 ;  /* 0xffffffffe0e07807 */ /* 0x000fe20004000000 */
[----:B------:R-:W-:Y:S05]  /*01d0*/  BRA `(.L_x_47) ;  /* 0x0000012000007947 */ /* 0x000fea0003800000 */
.L_x_43:
[----:B---3--:R-:W-:-:S04]  /*01e0*/  ISETP.NE.U32.AND P0, PT, RZ, c[0x0][0x568], PT ;  /* 0x00015a00ff007a0c */ /* 0x008fc80003f05070 */
[----:B------:R-:W-:-:S13]  /*01f0*/  ISETP.NE.AND.EX P0, PT, RZ, c[0x0][0x56c], PT, P0 ;  /* 0x00015b00ff007a0c */ /* 0x000fda0003f05300 */
[----:B------:R-:W-:Y:S05]  /*0200*/  @!P0 BRA `(.L_x_48) ;  /* 0x0000002000008947 */ /* 0x000fea0003800000 */
[----:B------:R1:W5:Y:S01]  /*0210*/  LDG.E R3, [R2.64] ;  /* 0x0000000a02037981 */ /* 0x000362000c1e1900 */
[----:B------:R-:W-:Y:S05]  /*0220*/  BRA `(.L_x_49) ;  /* 0x0000009000007947 */ /* 0x000fea0003800000 */
.L_x_48:
        /* <DEDUP_REMOVED lines=8> */
.L_x_50:
[----:B------:R-:W-:-:S05]  /*02b0*/  MOV R3, c[0x0][0x54c] ;  /* 0x0001530000037a02 */ /* 0x000fca0000000f00 */
.L_x_49:
[----:B-----5:R-:W-:Y:S01]  /*02c0*/  IMAD R3, R3, c[0x0][0x548], RZ ;  /* 0x0001520003037a24 */ /* 0x020fe200078e02ff */
[----:B------:R-:W-:-:S04]  /*02d0*/  SHF.L.U32 R0, R65, 0x7, RZ ;  /* 0x0000000741007819 */ /* 0x000fc800000006ff */
[----:B------:R-:W-:-:S04]  /*02e0*/  ISETP.GE.AND P0, PT, R0, R3, PT ;  /* 0x000000030000720c */ /* 0x000fc80003f06270 */
[----:B------:R-:W-:-:S04]  /*02f0*/  SEL R224, R224, 0xffffffff, !P0 ;  /* 0xffffffffe0e07807 */ /* 0x000fc80004000000 */
.L_x_47:
[----:B------:R-:W-:-:S13]  /*0300*/  ISETP.GE.AND P0, PT, R224, RZ, PT ;  /* 0x000000ffe000720c */ /* 0x000fda0003f06270 */
        /* <DEDUP_REMOVED lines=8> */
[----:B------:R-:W-:Y:S01]  /*0390*/  IMAD.MOV.U32 R0, RZ, RZ, RZ ;  /* 0x000000ffff007224 */ /* 0x000fe200078e00ff */
[----:B------:R-:W-:Y:S01]  /*03a0*/  ISETP.NE.U32.AND P1, PT, RZ, c[0x0][0x348], PT ;  /* 0x0000d200ff007a0c */ /* 0x000fe20003f25070 */
[----:B------:R-:W-:Y:S01]  /*03b0*/  IMAD.WIDE R10, R224, R5, c[0x0][0x348] ;  /* 0x0000d200e00a7625 */ /* 0x000fe200078e0205 */
[----:B------:R-:W-:-:S02]  /*03c0*/  ISETP.NE.U32.AND P6, PT, RZ, c[0x0][0x350], PT ;  /* 0x0000d400ff007a0c */ /* 0x000fc40003fc5070 */
[----:B------:R-:W-:Y:S01]  /*03d0*/  ISETP.NE.U32.AND P5, PT, RZ, c[0x0][0x358], PT ;  /* 0x0000d600ff007a0c */ /* 0x000fe20003fa5070 */
[CC--:B------:R-:W-:Y:S01]  /*03e0*/  IMAD.WIDE R8, R224.reuse, R5.reuse, c[0x0][0x350] ;  /* 0x0000d400e0087625 */ /* 0x0c0fe200078e0205 */
[----:B------:R-:W-:Y:S02]  /*03f0*/  ISETP.NE.AND.EX P1, PT, RZ, c[0x0][0x34c], PT, P1 ;  /* 0x0000d300ff007a0c */ /* 0x000fe40003f25310 */
[----:B------:R-:W-:Y:S01]  /*0400*/  ISETP.NE.AND.EX P6, PT, RZ, c[0x0][0x354], PT, P6 ;  /* 0x0000d500ff007a0c */ /* 0x000fe20003fc5360 */
[----:B------:R-:W-:Y:S01]  /*0410*/  @P2 IMAD.WIDE R14, R224, R5, c[0x0][0x370] ;  /* 0x0000dc00e00e2625 */ /* 0x000fe200078e0205 */
[----:B------:R-:W-:-:S03]  /*0420*/  ISETP.NE.AND.EX P5, PT, RZ, c[0x0][0x35c], PT, P5 ;  /* 0x0000d700ff007a0c */ /* 0x000fc60003fa5350 */
[CC--:B------:R-:W-:Y:S01]  /*0430*/  @P0 IMAD.WIDE R12, R224.reuse, R5.reuse, c[0x0][0x360] ;  /* 0x0000d800e00c0625 */ /* 0x0c0fe200078e0205 */
[----:B------:R2:W5:Y:S03]  /*0440*/  @P2 LDG.E R111, [R14.64] ;  /* 0x0000000a0e6f2981 */ /* 0x000566000c1e1900 */
[----:B------:R-:W-:Y:S01]  /*0450*/  IMAD.WIDE R6, R224, R5, c[0x0][0x358] ;  /* 0x0000d600e0067625 */ /* 0x000fe200078e0205 */
[----:B------:R2:W5:Y:S04]  /*0460*/  @P0 LDG.E R113, [R12.64] ;  /* 0x0000000a0c710981 */ /* 0x000568000c1e1900 */
[----:B------:R2:W5:Y:S04]  /*0470*/  @P1 LDG.E R112, [R10.64] ;  /* 0x0000000a0a701981 */ /* 0x000568000c1e1900 */
[----:B------:R2:W5:Y:S04]  /*0480*/  @P6 LDG.E R110, [R8.64] ;  /* 0x0000000a086e6981 */ /* 0x000568000c1e1900 */
[----:B------:R2:W5:Y:S04]  /*0490*/  @P5 LDG.E R0, [R6.64] ;  /* 0x0000000a06005981 */ /* 0x000568000c1e1900 */
[----:B------:R-:W3:Y:S01]  /*04a0*/  S2R R223, SR_CTAID.Y ;  /* 0x0000000000df7919 */ /* 0x000ee20000002600 */
[----:B-1----:R-:W-:-:S02]  /*04b0*/  IMAD.MOV.U32 R2, RZ, RZ, c[0x0][0x1d0] ;  /* 0x00007400ff027624 */ /* 0x002fc400078e00ff */
[----:B------:R-:W-:Y:S01]  /*04c0*/  IMAD.MOV.U32 R20, RZ, RZ, c[0x0][0x228] ;  /* 0x00008a00ff147624 */ /* 0x000fe200078e00ff */
[----:B---3--:R-:W-:Y:S01]  /*04d0*/  SHF.R.S32.HI R89, RZ, 0x1f, R223 ;  /* 0x0000001fff597819 */ /* 0x008fe200000114df */
[----:B------:R-:W-:Y:S05]  /*04e0*/  @P0 BRA `(.L_x_51) ;  /* 0x0000004000000947 */ /* 0x000fea0003800000 */
[----:B--2---:R-:W-:Y:S05]  /*04f0*/  @!P1 BRA `(.L_x_51) ;  /* 0x0000003000009947 */ /* 0x004fea0003800000 */
[----:B-----5:R-:W2:Y:S04]  /*0500*/  LDG.E R113, [R10.64] ;  /* 0x0000000a0a717981 */ /* 0x020ea8000c1e1900 */
[----:B------:R-:W2:Y:S02]  /*0510*/  LDG.E R4, [R10.64+0x4] ;  /* 0x0000040a0a047981 */ /* 0x000ea4000c1e1900 */
[----:B--2---:R-:W-:Y:S02]  /*0520*/  IADD3 R113, -R113, R4, RZ ;  /* 0x0000000471717210 */ /* 0x004fe40007ffe1ff */
.L_x_51:
[----:B--2---:R-:W-:-:S04]  /*0530*/  ISETP.NE.U32.AND P0, PT, RZ, c[0x0][0x368], PT ;  /* 0x0000da00ff007a0c */ /* 0x004fc80003f05070 */
[----:B------:R-:W-:-:S13]  /*0540*/  ISETP.NE.AND.EX P0, PT, RZ, c[0x0][0x36c], PT, P0 ;  /* 0x0000db00ff007a0c */ /* 0x000fda0003f05300 */
[----:B------:R-:W-:Y:S05]  /*0550*/  @!P0 BRA `(.L_x_52) ;  /* 0x0000003000008947 */ /* 0x000fea0003800000 */
[----:B------:R-:W-:-:S06]  /*0560*/  IMAD.WIDE R2, R224, R5, c[0x0][0x368] ;  /* 0x0000da00e0027625 */ /* 0x000fcc00078e0205 */
[----:B------:R1:W5:Y:S01]  /*0570*/  LDG.E R2, [R2.64] ;  /* 0x0000000a02027981 */ /* 0x000362000c1e1900 */
[----:B------:R-:W-:Y:S05]  /*0580*/  BRA `(.L_x_53) ;  /* 0x0000004000007947 */ /* 0x000fea0003800000 */
.L_x_52:
[----:B------:R-:W-:Y:S05]  /*0590*/  @!P6 BRA `(.L_x_53) ;  /* 0x000000300000e947 */ /* 0x000fea0003800000 */
[----:B------:R-:W2:Y:S04]  /*05a0*/  LDG.E R2, [R8.64] ;  /* 0x0000000a08027981 */ /* 0x000ea8000c1e1900 */
[----:B------:R-:W2:Y:S02]  /*05b0*/  LDG.E R3, [R8.64+0x4] ;  /* 0x0000040a08037981 */ /* 0x000ea4000c1e1900 */
[----:B--2---:R-:W-:Y:S02]  /*05c0*/  IADD3 R2, -R2, R3, RZ ;  /* 0x0000000302027210 */ /* 0x004fe40007ffe1ff */
.L_x_53:
[----:B------:R-:W2:Y:S04]  /*05d0*/  @P5 LDG.E R4, [R6.64] ;  /* 0x0000000a06045981 */ /* 0x000ea8000c1e1900 */
[----:B------:R-:W2:Y:S01]  /*05e0*/  @P5 LDG.E R9, [R6.64+0x4] ;  /* 0x0000040a06095981 */ /* 0x000ea2000c1e1900 */
[----:B-1---5:R-:W-:Y:S01]  /*05f0*/  IMAD.IADD R3, R2, 0x1, -R111 ;  /* 0x0000000102037824 */ /* 0x022fe200078e0a6f */
[----:B------:R-:W-:Y:S01]  /*0600*/  ISETP.NE.U32.AND P0, PT, RZ, c[0x0][0x378], PT ;  /* 0x0000de00ff007a0c */ /* 0x000fe20003f05070 */
[----:B------:R-:W-:-:S03]  /*0610*/  IMAD.MOV.U32 R66, RZ, RZ, R2 ;  /* 0x000000ffff427224 */ /* 0x000fc600078e0002 */
[----:B------:R-:W-:-:S13]  /*0620*/  ISETP.NE.AND.EX P0, PT, RZ, c[0x0][0x37c], PT, P0 ;  /* 0x0000df00ff007a0c */ /* 0x000fda0003f05300 */
[----:B------:R-:W-:-:S05]  /*0630*/  @P0 IMAD.WIDE R10, R224, R5, c[0x0][0x378] ;  /* 0x0000de00e00a0625 */ /* 0x000fca00078e0205 */
[----:B------:R1:W5:Y:S01]  /*0640*/  @P0 LDG.E R66, [R10.64] ;  /* 0x0000000a0a420981 */ /* 0x000362000c1e1900 */
[----:B--2---:R-:W-:-:S04]  /*0650*/  @P5 IMAD.IADD R20, R9, 0x1, -R4 ;  /* 0x0000000109145824 */ /* 0x004fc800078e0a04 */
[----:B------:R-:W-:-:S05]  /*0660*/  IMAD.IADD R55, R3, 0x1, R20 ;  /* 0x0000000103377824 */ /* 0x000fca00078e0214 */
[----:B------:R-:W-:-:S04]  /*0670*/  IADD3 R4, R55, 0x1f, RZ ;  /* 0x0000001f37047810 */ /* 0x000fc80007ffe0ff */
[----:B------:R-:W-:-:S04]  /*0680*/  SHF.R.S32.HI R149, RZ, 0x1f, R4 ;  /* 0x0000001fff957819 */ /* 0x000fc80000011404 */
[----:B------:R-:W-:Y:S01]  /*0690*/  LEA.HI R149, R149, R4, RZ, 0x5 ;  /* 0x0000000495957211 */ /* 0x000fe200078f28ff */
[----:B------:R-:W-:-:S03]  /*06a0*/  IMAD.MOV R4, RZ, RZ, -R3 ;  /* 0x000000ffff047224 */ /* 0x000fc600078e0a03 */
[----:B------:R-:W-:Y:S02]  /*06b0*/  LOP3.LUT R6, R149, 0xffffffe0, RZ, 0xc0, !PT ;  /* 0xffffffe095067812 */ /* 0x000fe400078ec0ff */
[----:B------:R-:W-:-:S03]  /*06c0*/  IMNMX R4, RZ, R4, !PT ;  /* 0x00000004ff047217 */ /* 0x000fc60007800200 */
[----:B------:R-:W-:Y:S01]  /*06d0*/  IMAD.IADD R3, R6, 0x1, -R3 ;  /* 0x0000000106037824 */ /* 0x000fe200078e0a03 */
[----:B------:R-:W-:-:S04]  /*06e0*/  SHF.R.U32.HI R78, RZ, 0x5, R4 ;  /* 0x00000005ff4e7819 */ /* 0x000fc80000011604 */
[----:B------:R-:W-:-:S04]  /*06f0*/  IMNMX R3, R3, R20, PT ;  /* 0x0000001403037217 */ /* 0x000fc80003800200 */
[----:B------:R-:W-:-:S13]  /*0700*/  ISETP.GT.AND P0, PT, R3, R4, PT ;  /* 0x000000040300720c */ /* 0x000fda0003f04270 */
[----:B------:R-:W-:Y:S01]  /*0710*/  @P0 IADD3 R7, R3, 0x1f, RZ ;  /* 0x0000001f03070810 */ /* 0x000fe20007ffe0ff */
[----:B------:R-:W-:-:S03]  /*0720*/  IMAD.MOV.U32 R3, RZ, RZ, R78 ;  /* 0x000000ffff037224 */ /* 0x000fc600078e004e */
[----:B------:R-:W-:-:S04]  /*0730*/  @P0 SHF.R.S32.HI R4, RZ, 0x1f, R7 ;  /* 0x0000001fff040819 */ /* 0x000fc80000011407 */
[----:B------:R-:W-:-:S04]  /*0740*/  @P0 LEA.HI R4, R4, R7, RZ, 0x5 ;  /* 0x0000000704040211 */ /* 0x000fc800078f28ff */
[----:B------:R-:W-:-:S04]  /*0750*/  @P0 SHF.R.S32.HI R3, RZ, 0x5, R4 ;  /* 0x00000005ff030819 */ /* 0x000fc80000011404 */
[----:B------:R-:W-:-:S13]  /*0760*/  ISETP.GT.AND P0, PT, R3, R78, PT ;  /* 0x0000004e0300720c */ /* 0x000fda0003f04270 */
[----:B------:R-:W-:Y:S05]  /*0770*/  @!P0 BRA `(.L_x_54) ;  /* 0x00003b6000008947 */ /* 0x000fea0003800000 */
[----:B-1----:R-:W-:Y:S02]  /*0780*/  ISETP.NE.U32.AND P3, PT, RZ, c[0x0][0x340], PT ;  /* 0x0000d000ff007a0c */ /* 0x002fe40003f65070 */
[----:B------:R-:W-:Y:S01]  /*0790*/  SHF.R.S32.HI R91, RZ, 0x1f, R64 ;  /* 0x0000001fff5b7819 */ /* 0x000fe20000011440 */
[----:B------:R-:W-:Y:S01]  /*07a0*/  IMAD.IADD R2, R110, 0x1, R2 ;  /* 0x000000016e027824 */ /* 0x000fe200078e0202 */
[----:B------:R-:W-:Y:S02]  /*07b0*/  ISETP.NE.AND.EX P3, PT, RZ, c[0x0][0x344], PT, P3 ;  /* 0x0000d100ff007a0c */ /* 0x000fe40003f65330 */
[----:B------:R-:W-:Y:S01]  /*07c0*/  IADD3 R82, R3, -0x1, RZ ;  /* 0xffffffff03527810 */ /* 0x000fe20007ffe0ff */
[C---:B------:R-:W-:Y:S01]  /*07d0*/  IMAD R126, R89.reuse, c[0x0][0x240], RZ ;  /* 0x00009000597e7a24 */ /* 0x040fe200078e02ff */
[----:B------:R-:W-:Y:S01]  /*07e0*/  SHF.R.S32.HI R77, RZ, 0x1f, R224 ;  /* 0x0000001fff4d7819 */ /* 0x000fe200000114e0 */
[----:B------:R-:W-:Y:S01]  /*07f0*/  IMAD R128, R89, c[0x0][0x1e8], RZ ;  /* 0x00007a0059807a24 */ /* 0x000fe200078e02ff */
[----:B------:R-:W-:-:S02]  /*0800*/  UMOV UR6, 0x5 ;  /* 0x0000000500067882 */ /* 0x000fc40000000000 */
[----:B------:R-:W-:-:S05]  /*0810*/  ULDC.64 UR8, c[0x0][0x238] ;  /* 0x00008e0000087ab9 */ /* 0x000fca0000000a00 */
[----:B------:R-:W-:-:S05]  /*0820*/  @P3 IMAD.WIDE R8, R224, R5, c[0x0][0x340] ;  /* 0x0000d000e0083625 */ /* 0x000fca00078e0205 */
[----:B------:R1:W2:Y:S01]  /*0830*/  @P3 LDG.E R4, [R8.64] ;  /* 0x0000000a08043981 */ /* 0x0002a2000c1e1900 */
[----:B------:R-:W-:Y:S01]  /*0840*/  LEA.HI R7, R91, R64, RZ, 0x3 ;  /* 0x000000405b077211 */ /* 0x000fe200078f18ff */
[----:B------:R-:W-:Y:S01]  /*0850*/  IMAD.WIDE.U32 R12, R2, c[0x0][0x1e0], RZ ;  /* 0x00007800020c7a25 */ /* 0x000fe200078e00ff */
[----:B------:R-:W-:Y:S01]  /*0860*/  SHF.R.S32.HI R5, RZ, 0x1f, R0 ;  /* 0x0000001fff057819 */ /* 0x000fe20000011400 */
[----:B------:R-:W-:Y:S01]  /*0870*/  USHF.L.U64.HI UR7, UR8, UR6, UR9 ;  /* 0x0000000608077299 */ /* 0x000fe20008010209 */
[----:B------:R-:W-:Y:S01]  /*0880*/  SHF.R.S32.HI R109, RZ, 0x3, R7 ;  /* 0x00000003ff6d7819 */ /* 0x000fe20000011407 */
[----:B------:R-:W-:Y:S01]  /*0890*/  IMAD R126, R223, c[0x0][0x244], R126 ;  /* 0x00009100df7e7a24 */ /* 0x000fe200078e027e */
[----:B------:R-:W-:Y:S01]  /*08a0*/  LOP3.LUT R7, R7, 0xfffffff8, RZ, 0xc0, !PT ;  /* 0xfffffff807077812 */ /* 0x000fe200078ec0ff */
[----:B------:R-:W-:Y:S01]  /*08b0*/  IMAD R128, R223, c[0x0][0x1ec], R128 ;  /* 0x00007b00df807a24 */ /* 0x000fe200078e0280 */
[----:B------:R-:W-:Y:S01]  /*08c0*/  SHF.R.S32.HI R83, RZ, 0x1f, R2 ;  /* 0x0000001fff537819 */ /* 0x000fe20000011402 */
[C---:B------:R-:W-:Y:S01]  /*08d0*/  IMAD.WIDE.U32 R132, R109.reuse, c[0x0][0x1e0], RZ ;  /* 0x000078006d847a25 */ /* 0x040fe200078e00ff */
[----:B------:R-:W-:Y:S01]  /*08e0*/  SHF.R.S32.HI R114, RZ, 0x1f, R109 ;  /* 0x0000001fff727819 */ /* 0x000fe2000001146d */
[----:B------:R-:W-:Y:S01]  /*08f0*/  USHF.L.U32 UR8, UR8, 0x5, URZ ;  /* 0x0000000508087899 */ /* 0x000fe2000800063f */
[----:B------:R-:W-:Y:S01]  /*0900*/  IADD3 R11, P0, R109, R0, RZ ;  /* 0x000000006d0b7210 */ /* 0x000fe20007f1e0ff */
[----:B------:R-:W-:Y:S01]  /*0910*/  IMAD.IADD R14, R64, 0x1, -R7 ;  /* 0x00000001400e7824 */ /* 0x000fe200078e0a07 */
[----:B------:R-:W-:Y:S01]  /*0920*/  LEA.HI R91, R91, R64, RZ, 0x6 ;  /* 0x000000405b5b7211 */ /* 0x000fe200078f30ff */
[----:B------:R-:W-:Y:S01]  /*0930*/  IMAD R7, R83, c[0x0][0x1e0], RZ ;  /* 0x0000780053077a24 */ /* 0x000fe200078e02ff */
[----:B------:R-:W-:Y:S01]  /*0940*/  SEL R124, R224, RZ, !P5 ;  /* 0x000000ffe07c7207 */ /* 0x000fe20006800000 */
[----:B------:R-:W-:Y:S01]  /*0950*/  IMAD.SHL.U32 R16, R14, 0x8, RZ ;  /* 0x000000080e107824 */ /* 0x000fe200078e00ff */
[----:B------:R-:W-:Y:S01]  /*0960*/  SHF.L.U32 R91, R91, 0x3, RZ ;  /* 0x000000035b5b7819 */ /* 0x000fe200000006ff */
[----:B------:R-:W-:Y:S01]  /*0970*/  IMAD.X R18, R114, 0x1, R5, P0 ;  /* 0x0000000172127824 */ /* 0x000fe200000e0605 */
[----:B------:R-:W-:Y:S01]  /*0980*/  BSSY B0, `(.L_x_55) ;  /* 0x0000055000007945 */ /* 0x000fe20003800000 */
[----:B------:R-:W-:Y:S01]  /*0990*/  IMAD R22, R2, c[0x0][0x1e4], R7 ;  /* 0x0000790002167a24 */ /* 0x000fe200078e0207 */
[----:B------:R-:W-:Y:S01]  /*09a0*/  SHF.R.S32.HI R17, RZ, 0x1f, R16 ;  /* 0x0000001fff117819 */ /* 0x000fe20000011410 */
[----:B------:R-:W-:Y:S01]  /*09b0*/  IMAD R18, R18, c[0x0][0x238], RZ ;  /* 0x00008e0012127a24 */ /* 0x000fe200078e02ff */
[----:B-1----:R-:W-:Y:S01]  /*09c0*/  IADD3 R9, -R109, R20, RZ ;  /* 0x000000146d097210 */ /* 0x002fe20007ffe1ff */
[----:B------:R-:W-:Y:S01]  /*09d0*/  IMAD.SHL.U32 R14, R14, 0x4, RZ ;  /* 0x000000040e0e7824 */ /* 0x000fe200078e00ff */
[C---:B------:R-:W-:Y:S01]  /*09e0*/  ISETP.GE.AND P2, PT, R16.reuse, c[0x0][0x1d4], PT ;  /* 0x0000750010007a0c */ /* 0x040fe20003f46270 */
[----:B------:R-:W-:Y:S01]  /*09f0*/  IMAD.IADD R23, R13, 0x1, R22 ;  /* 0x000000010d177824 */ /* 0x000fe200078e0216 */
[C---:B------:R-:W-:Y:S01]  /*0a00*/  IADD3 R108, R16.reuse, 0x80, RZ ;  /* 0x00000080106c7810 */ /* 0x040fe20007ffe0ff */
[C---:B------:R-:W-:Y:S01]  /*0a10*/  IMAD R18, R11.reuse, c[0x0][0x23c], R18 ;  /* 0x00008f000b127a24 */ /* 0x040fe200078e0212 */
[----:B------:R-:W-:Y:S01]  /*0a20*/  IADD3 R107, R16, 0xc0, RZ ;  /* 0x000000c0106b7810 */ /* 0x000fe20007ffe0ff */
[----:B------:R-:W-:Y:S01]  /*0a30*/  IMAD.WIDE.U32 R10, R11, c[0x0][0x238], R16 ;  /* 0x00008e000b0a7a25 */ /* 0x000fe200078e0010 */
[----:B------:R-:W-:-:S02]  /*0a40*/  SEL R7, RZ, 0x1, P2 ;  /* 0x00000001ff077807 */ /* 0x000fc40001000000 */
[----:B------:R-:W-:Y:S01]  /*0a50*/  ISETP.GE.AND P1, PT, R108, c[0x0][0x1d4], PT ;  /* 0x000075006c007a0c */ /* 0x000fe20003f26270 */
[----:B------:R-:W-:Y:S01]  /*0a60*/  IMAD.MOV.U32 R22, RZ, RZ, R12 ;  /* 0x000000ffff167224 */ /* 0x000fe200078e000c */
[----:B------:R-:W-:Y:S01]  /*0a70*/  IADD3 R12, R14, 0x40, RZ ;  /* 0x000000400e0c7810 */ /* 0x000fe20007ffe0ff */
[----:B------:R-:W-:Y:S01]  /*0a80*/  IMAD R6, R82, -0x20, R9 ;  /* 0xffffffe052067824 */ /* 0x000fe200078e0209 */
[----:B------:R-:W-:Y:S01]  /*0a90*/  IADD3 R19, R11, R18, RZ ;  /* 0x000000120b137210 */ /* 0x000fe20007ffe0ff */
[----:B------:R-:W-:Y:S01]  /*0aa0*/  IMAD.MOV.U32 R18, RZ, RZ, R10 ;  /* 0x000000ffff127224 */ /* 0x000fe200078e000a */
[----:B------:R-:W-:Y:S01]  /*0ab0*/  LOP3.LUT R91, R91, 0xfffffe00, RZ, 0xc0, !PT ;  /* 0xfffffe005b5b7812 */ /* 0x000fe200078ec0ff */
[----:B------:R-:W-:Y:S01]  /*0ac0*/  IMAD.IADD R11, R14, 0x1, R12 ;  /* 0x000000010e0b7824 */ /* 0x000fe200078e020c */
[----:B------:R-:W-:Y:S01]  /*0ad0*/  ISETP.GT.AND P4, PT, R6, RZ, PT ;  /* 0x000000ff0600720c */ /* 0x000fe20003f84270 */
[----:B------:R-:W-:Y:S01]  /*0ae0*/  IMAD.WIDE.U32 R18, R223, c[0x0][0x240], R18 ;  /* 0x00009000df127a25 */ /* 0x000fe200078e0012 */
[----:B------:R-:W-:-:S02]  /*0af0*/  SHF.R.S32.HI R81, RZ, 0x1f, R82 ;  /* 0x0000001fff517819 */ /* 0x000fc40000011452 */
[----:B------:R-:W-:Y:S01]  /*0b00*/  ISETP.GE.AND P0, PT, R11, c[0x0][0x1d4], PT ;  /* 0x000075000b007a0c */ /* 0x000fe20003f06270 */
[----:B------:R-:W-:Y:S02]  /*0b10*/  IMAD.IADD R127, R19, 0x1, R126 ;  /* 0x00000001137f7824 */ /* 0x000fe400078e027e */
[----:B------:R-:W-:Y:S01]  /*0b20*/  IMAD.MOV.U32 R126, RZ, RZ, R18 ;  /* 0x000000ffff7e7224 */ /* 0x000fe200078e0012 */
[----:B------:R-:W-:Y:S01]  /*0b30*/  SEL R6, RZ, 0xffffffff, P0 ;  /* 0xffffffffff067807 */ /* 0x000fe20000000000 */
[----:B------:R-:W-:Y:S01]  /*0b40*/  IMAD.WIDE.U32 R22, R223, c[0x0][0x1e8], R22 ;  /* 0x00007a00df167a25 */ /* 0x000fe200078e0016 */
[----:B------:R-:W-:-:S03]  /*0b50*/  ISETP.GE.AND P0, PT, R107, c[0x0][0x1d4], PT ;  /* 0x000075006b007a0c */ /* 0x000fc60003f06270 */
[----:B------:R-:W-:Y:S01]  /*0b60*/  IMAD.SHL.U32 R6, R6, 0x2, RZ ;  /* 0x0000000206067824 */ /* 0x000fe200078e00ff */
[----:B------:R-:W-:Y:S01]  /*0b70*/  SEL R102, RZ, 0x8, P0 ;  /* 0x00000008ff667807 */ /* 0x000fe20000000000 */
[----:B------:R-:W-:Y:S01]  /*0b80*/  IMAD.WIDE.U32 R126, R124, c[0x0][0x248], R126 ;  /* 0x000092007c7e7a25 */ /* 0x000fe200078e007e */
[----:B------:R-:W-:Y:S02]  /*0b90*/  IADD3 R129, R23, R128, RZ ;  /* 0x0000008017817210 */ /* 0x000fe40007ffe0ff */
[----:B------:R-:W-:Y:S01]  /*0ba0*/  LOP3.LUT R6, R6, 0x2, R7, 0xe2, !PT ;  /* 0x0000000206067812 */ /* 0x000fe200078ee207 */
[----:B------:R-:W-:Y:S01]  /*0bb0*/  IMAD.MOV.U32 R128, RZ, RZ, R22 ;  /* 0x000000ffff807224 */ /* 0x000fe200078e0016 */
[----:B------:R-:W-:-:S04]  /*0bc0*/  SEL R7, RZ, 0x4, P1 ;  /* 0x00000004ff077807 */ /* 0x000fc80000800000 */
[----:B------:R-:W-:Y:S01]  /*0bd0*/  LOP3.LUT R102, R102, R6, R7, 0xfe, !PT ;  /* 0x0000000666667212 */ /* 0x000fe200078efe07 */
[----:B------:R-:W-:-:S05]  /*0be0*/  IMAD.SHL.U32 R7, R109, 0x40, RZ ;  /* 0x000000406d077824 */ /* 0x000fca00078e00ff */
[----:B------:R-:W-:-:S04]  /*0bf0*/  LOP3.LUT R7, R7, 0x1c0, RZ, 0xc0, !PT ;  /* 0x000001c007077812 */ /* 0x000fc800078ec0ff */
[----:B------:R-:W-:Y:S02]  /*0c00*/  LOP3.LUT R106, R7, 0x38, R16, 0xf8, !PT ;  /* 0x00000038076a7812 */ /* 0x000fe400078ef810 */
[----:B------:R-:W-:-:S04]  /*0c10*/  SHF.R.U32.HI R6, RZ, 0x3, R7 ;  /* 0x00000003ff067819 */ /* 0x000fc80000011607 */
[----:B------:R-:W-:-:S05]  /*0c20*/  LOP3.LUT R106, R91, R106, R6, 0xf6, !PT ;  /* 0x0000006a5b6a7212 */ /* 0x000fca00078ef606 */
[----:B------:R-:W-:Y:S01]  /*0c30*/  IMAD.SHL.U32 R106, R106, 0x2, RZ ;  /* 0x000000026a6a7824 */ /* 0x000fe200078e00ff */
[----:B--2---:R-:W-:Y:S01]  /*0c40*/  @P3 SHF.R.S32.HI R19, RZ, 0x1f, R4 ;  /* 0x0000001fff133819 */ /* 0x004fe20000011404 */
[----:B------:R-:W-:Y:S01]  /*0c50*/  @!P3 IMAD.MOV.U32 R19, RZ, RZ, R77 ;  /* 0x000000ffff13b224 */ /* 0x000fe200078e004d */
[----:B------:R-:W-:Y:S01]  /*0c60*/  @P3 MOV R18, R4 ;  /* 0x0000000400123202 */ /* 0x000fe20000000f00 */
[----:B------:R-:W-:Y:S01]  /*0c70*/  @!P3 IMAD.MOV.U32 R18, RZ, RZ, R224 ;  /* 0x000000ffff12b224 */ /* 0x000fe200078e00e0 */
[----:B------:R-:W-:Y:S01]  /*0c80*/  SEL R77, R77, RZ, !P5 ;  /* 0x000000ff4d4d7207 */ /* 0x000fe20006800000 */
[----:B------:R-:W-:Y:S01]  /*0c90*/  IMAD R4, R114, c[0x0][0x1e0], RZ ;  /* 0x0000780072047a24 */ /* 0x000fe200078e02ff */
[----:B------:R-:W-:Y:S02]  /*0ca0*/  SEL R75, R19, RZ, !P6 ;  /* 0x000000ff134b7207 */ /* 0x000fe40007000000 */
[----:B------:R-:W-:Y:S01]  /*0cb0*/  SEL R122, R18, RZ, !P6 ;  /* 0x000000ff127a7207 */ /* 0x000fe20007000000 */
[----:B------:R-:W-:-:S02]  /*0cc0*/  IMAD R131, R77, c[0x0][0x248], RZ ;  /* 0x000092004d837a24 */ /* 0x000fc400078e02ff */
[----:B------:R-:W-:Y:S02]  /*0cd0*/  IMAD R79, R75, c[0x0][0x1f0], RZ ;  /* 0x00007c004b4f7a24 */ /* 0x000fe400078e02ff */
[----:B------:R-:W-:-:S04]  /*0ce0*/  IMAD.WIDE.U32 R128, R122, c[0x0][0x1f0], R128 ;  /* 0x00007c007a807a25 */ /* 0x000fc800078e0080 */
[----:B------:R-:W-:Y:S02]  /*0cf0*/  IMAD R79, R122, c[0x0][0x1f4], R79 ;  /* 0x00007d007a4f7a24 */ /* 0x000fe400078e024f */
[----:B------:R-:W-:Y:S02]  /*0d00*/  IMAD R131, R124, c[0x0][0x24c], R131 ;  /* 0x000093007c837a24 */ /* 0x000fe400078e0283 */
[----:B------:R-:W-:Y:S01]  /*0d10*/  IMAD R13, R109, c[0x0][0x1e4], R4 ;  /* 0x000079006d0d7a24 */ /* 0x000fe200078e0204 */
[----:B------:R-:W-:Y:S01]  /*0d20*/  IADD3 R79, R129, R79, RZ ;  /* 0x0000004f814f7210 */ /* 0x000fe20007ffe0ff */
[----:B------:R-:W-:Y:S02]  /*0d30*/  IMAD.IADD R131, R127, 0x1, R131 ;  /* 0x000000017f837824 */ /* 0x000fe400078e0283 */
[----:B------:R-:W-:Y:S01]  /*0d40*/  IMAD.IADD R80, R133, 0x1, R13 ;  /* 0x0000000185507824 */ /* 0x000fe200078e020d */
[----:B------:R-:W-:Y:S05]  /*0d50*/  @!P4 BRA `(.L_x_56) ;  /* 0x000001700000c947 */ /* 0x000fea0003800000 */
[----:B------:R-:W-:Y:S01]  /*0d60*/  LOP3.LUT R8, R102, 0xff, RZ, 0xc0, !PT ;  /* 0x000000ff66087812 */ /* 0x000fe200078ec0ff */
[----:B------:R-:W-:-:S02]  /*0d70*/  IMAD R4, R82, UR7, RZ ;  /* 0x0000000752047c24 */ /* 0x000fc4000f8e02ff */
[----:B------:R-:W-:Y:S01]  /*0d80*/  IMAD.SHL.U32 R18, R102, 0x10, RZ ;  /* 0x0000001066127824 */ /* 0x000fe200078e00ff */
[C---:B------:R-:W-:Y:S01]  /*0d90*/  SHF.L.U32 R10, R8.reuse, 0x2, RZ ;  /* 0x00000002080a7819 */ /* 0x040fe200000006ff */
[----:B------:R-:W-:Y:S02]  /*0da0*/  IMAD.MOV.U32 R130, RZ, RZ, R126 ;  /* 0x000000ffff827224 */ /* 0x000fe400078e007e */
[----:B------:R-:W-:Y:S01]  /*0db0*/  IMAD.SHL.U32 R13, R8, 0x8, RZ ;  /* 0x00000008080d7824 */ /* 0x000fe200078e00ff */
[----:B------:R-:W-:Y:S01]  /*0dc0*/  LOP3.LUT P4, RZ, R18, 0x10, RZ, 0xc0, !PT ;  /* 0x0000001012ff7812 */ /* 0x000fe2000788c0ff */
[----:B------:R-:W-:Y:S01]  /*0dd0*/  IMAD.SHL.U32 R8, R8, 0x2, RZ ;  /* 0x0000000208087824 */ /* 0x000fe200078e00ff */
[----:B------:R-:W-:Y:S01]  /*0de0*/  LOP3.LUT P2, RZ, R10, 0x10, RZ, 0xc0, !PT ;  /* 0x000000100aff7812 */ /* 0x000fe2000784c0ff */
[----:B------:R-:W-:Y:S01]  /*0df0*/  IMAD.WIDE.U32 R22, R82, UR8, R130 ;  /* 0x0000000852167c25 */ /* 0x000fe2000f8e0082 */
[----:B------:R-:W-:Y:S02]  /*0e00*/  LOP3.LUT P3, RZ, R13, 0x10, RZ, 0xc0, !PT ;  /* 0x000000100dff7812 */ /* 0x000fe4000786c0ff */
[----:B------:R-:W-:Y:S01]  /*0e10*/  LOP3.LUT P1, RZ, R8, 0x10, RZ, 0xc0, !PT ;  /* 0x0000001008ff7812 */ /* 0x000fe2000782c0ff */
[----:B------:R-:W-:Y:S01]  /*0e20*/  IMAD R4, R81, UR8, R4 ;  /* 0x0000000851047c24 */ /* 0x000fe2000f8e0204 */
[----:B------:R-:W-:-:S04]  /*0e30*/  LEA R18, P0, R22, c[0x0][0x220], 0x1 ;  /* 0x0000880016127a11 */ /* 0x000fc800078008ff */
[----:B------:R-:W-:-:S04]  /*0e40*/  IADD3 R4, R23, R4, RZ ;  /* 0x0000000417047210 */ /* 0x000fc80007ffe0ff */
[----:B------:R-:W-:-:S05]  /*0e50*/  LEA.HI.X R19, R22, c[0x0][0x224], R4, 0x1, P0 ;  /* 0x0000890016137a11 */ /* 0x000fca00000f0c04 */
[----:B------:R-:W-:Y:S01]  /*0e60*/  @!PT LDS RZ, [RZ] ;  /* 0x00000000fffff984 */ /* 0x000fe20000000800 */
[----:B------:R-:W-:Y:S01]  /*0e70*/  @!PT LDS RZ, [RZ] ;  /* 0x00000000fffff984 */ /* 0x000fe20000000800 */
[----:B------:R-:W-:Y:S01]  /*0e80*/  @!PT LDS RZ, [RZ] ;  /* 0x00000000fffff984 */ /* 0x000fe20000000800 */
[----:B------:R1:W-:Y:S04]  /*0e90*/  LDGSTS.E.BYPASS.LTC128B.128 [R106+0xc080], [R18.64], P4 ;  /* 0x0c080000126a7fae */ /* 0x0003e8000a101d4a */
[----:B------:R1:W-:Y:S04]  /*0ea0*/  LDGSTS.E.BYPASS.LTC128B.128 [R106+0xd080], [R18.64+0x80], P3 ;  /* 0x0d080080126a7fae */ /* 0x0003e80009901d4a */
[----:B------:R1:W-:Y:S04]  /*0eb0*/  LDGSTS.E.BYPASS.LTC128B.128 [R106+0xe080], [R18.64+0x100], P2 ;  /* 0x0e080100126a7fae */ /* 0x0003e80009101d4a */
[----:B------:R1:W-:Y:S02]  /*0ec0*/  LDGSTS.E.BYPASS.LTC128B.128 [R106+0xf080], [R18.64+0x180], P1 ;  /* 0x0f080180126a7fae */ /* 0x0003e40008901d4a */
.L_x_56:
[----:B------:R-:W-:Y:S05]  /*0ed0*/  BSYNC B0 ;  /* 0x0000000000007941 */ /* 0x000fea0003800000 */
.L_x_55:
[----:B------:R-:W-:Y:S01]  /*0ee0*/  IADD3 R4, R9, 0x20, RZ ;  /* 0x0000002009047810 */ /* 0x000fe20007ffe0ff */
[----:B------:R-:W-:Y:S01]  /*0ef0*/  IMAD.SHL.U32 R87, R82, 0x20, RZ ;  /* 0x0000002052577824 */ /* 0x000fe200078e00ff */
[----:B------:R-:W-:Y:S01]  /*0f00*/  IADD3 R20, R20, 0x20, RZ ;  /* 0x0000002014147810 */ /* 0x000fe20007ffe0ff */
[----:B------:R-:W-:Y:S01]  /*0f10*/  IMAD.WIDE.U32 R8, R223, c[0x0][0x260], R16 ;  /* 0x00009800df087a25 */ /* 0x000fe200078e0010 */
[----:B------:R-:W-:Y:S01]  /*0f20*/  ISETP.GE.AND P0, PT, R11, c[0x0][0x27c], PT ;  /* 0x00009f000b007a0c */ /* 0x000fe20003f06270 */
[----:B------:R-:W0:Y:S01]  /*0f30*/  LDGDEPBAR ;  /* 0x00000000000079af */ /* 0x000e220000000000 */
[-C--:B------:R-:W-:Y:S01]  /*0f40*/  IADD3 R85, P5, P4, R2, R87.reuse, R109 ;  /* 0x0000005702557210 */ /* 0x080fe20007cbe06d */
[----:B------:R-:W-:Y:S01]  /*0f50*/  IMAD R97, R3, -0x20, R4 ;  /* 0xffffffe003617824 */ /* 0x000fe200078e0204 */
[----:B------:R-:W-:Y:S01]  /*0f60*/  IADD3 R87, P3, P2, R109, R87, R0 ;  /* 0x000000576d577210 */ /* 0x000fe20007a7e000 */
[----:B------:R-:W-:Y:S01]  /*0f70*/  IMAD R96, R3, -0x20, R20 ;  /* 0xffffffe003607824 */ /* 0x000fe200078e0214 */
[----:B------:R-:W-:Y:S01]  /*0f80*/  SEL R0, RZ, c[0x0][0x27c], !P0 ;  /* 0x00009f00ff007a07 */ /* 0x000fe20004000000 */
[----:B------:R-:W-:Y:S01]  /*0f90*/  IMAD.MOV.U32 R3, RZ, RZ, c[0x0][0x27c] ;  /* 0x00009f00ff037624 */ /* 0x000fe200078e00ff */
[----:B------:R-:W-:Y:S01]  /*0fa0*/  SHF.L.U64.HI R84, R82, 0x5, R81 ;  /* 0x0000000552547819 */ /* 0x000fe20000010251 */
[----:B------:R-:W-:Y:S01]  /*0fb0*/  IMAD R20, R89, c[0x0][0x260], RZ ;  /* 0x0000980059147a24 */ /* 0x000fe200078e02ff */
[----:B------:R-:W-:Y:S01]  /*0fc0*/  ISETP.GE.AND P1, PT, R16, c[0x0][0x27c], PT ;  /* 0x00009f0010007a0c */ /* 0x000fe20003f26270 */
[----:B------:R-:W-:Y:S01]  /*0fd0*/  IMAD.IADD R0, R11, 0x1, R0 ;  /* 0x000000010b007824 */ /* 0x000fe200078e0200 */
[C---:B------:R-:W-:Y:S01]  /*0fe0*/  ISETP.GE.AND P6, PT, R3.reuse, 0x1, PT ;  /* 0x000000010300780c */ /* 0x040fe20003fc6270 */
[----:B------:R-:W-:Y:S01]  /*0ff0*/  IMAD.SHL.U32 R3, R3, 0x2, RZ ;  /* 0x0000000203037824 */ /* 0x000fe200078e00ff */
[-C--:B------:R-:W-:Y:S01]  /*1000*/  IADD3.X R83, R83, R84.reuse, R114, P5, P4 ;  /* 0x0000005453537210 */ /* 0x080fe20002fe8472 */
[C---:B------:R-:W-:Y:S01]  /*1010*/  IMAD R20, R223.reuse, c[0x0][0x264], R20 ;  /* 0x00009900df147a24 */ /* 0x040fe200078e0214 */
[----:B------:R-:W-:Y:S01]  /*1020*/  IADD3.X R84, R114, R84, R5, P3, P2 ;  /* 0x0000005472547210 */ /* 0x000fe20001fe4405 */
[----:B-1----:R-:W-:Y:S01]  /*1030*/  IMAD.WIDE.U32 R18, R223, c[0x0][0x210], R16 ;  /* 0x00008400df127a25 */ /* 0x002fe200078e0010 */
[----:B------:R-:W-:Y:S01]  /*1040*/  IADD3 R2, -R3, c[0x0][0x1d4], RZ ;  /* 0x0000750003027a10 */ /* 0x000fe20007ffe1ff */
[----:B------:R-:W-:Y:S01]  /*1050*/  ULDC.64 UR4, c[0x0][0x290] ;  /* 0x0000a40000047ab9 */ /* 0x000fe20000000a00 */
[----:B------:R-:W-:Y:S01]  /*1060*/  SHF.R.S32.HI R93, RZ, 0x1f, R0 ;  /* 0x0000001fff5d7819 */ /* 0x000fe20000011400 */
[----:B------:R-:W-:Y:S01]  /*1070*/  IMAD.IADD R21, R9, 0x1, R20 ;  /* 0x0000000109157824 */ /* 0x000fe200078e0214 */
[CC--:B------:R-:W-:Y:S01]  /*1080*/  SEL R5, R3.reuse, R2.reuse, !P1 ;  /* 0x0000000203057207 */ /* 0x0c0fe20004800000 */
[----:B------:R-:W-:Y:S01]  /*1090*/  IMAD.MOV.U32 R20, RZ, RZ, R8 ;  /* 0x000000ffff147224 */ /* 0x000fe200078e0008 */
[----:B------:R-:W-:Y:S01]  /*10a0*/  SEL R2, R3, R2, !P0 ;  /* 0x0000000203027207 */ /* 0x000fe20004000000 */
[----:B------:R-:W-:Y:S01]  /*10b0*/  IMAD R8, R89, c[0x0][0x210], RZ ;  /* 0x0000840059087a24 */ /* 0x000fe200078e02ff */
[----:B------:R-:W-:Y:S01]  /*10c0*/  SEL R3, RZ, c[0x0][0x27c], !P1 ;  /* 0x00009f00ff037a07 */ /* 0x000fe20004800000 */
[----:B------:R-:W-:Y:S01]  /*10d0*/  IMAD R75, R75, c[0x0][0x218], RZ ;  /* 0x000086004b4b7a24 */ /* 0x000fe200078e02ff */
[-C--:B------:R-:W-:Y:S01]  /*10e0*/  LEA.HI R100, R93, R0.reuse, RZ, 0x3 ;  /* 0x000000005d647211 */ /* 0x080fe200078f18ff */
[----:B------:R-:W-:Y:S01]  /*10f0*/  IMAD R8, R223, c[0x0][0x214], R8 ;  /* 0x00008500df087a24 */ /* 0x000fe200078e0208 */
[----:B------:R-:W-:Y:S01]  /*1100*/  LEA.HI R93, R93, R0, RZ, 0x6 ;  /* 0x000000005d5d7211 */ /* 0x000fe200078f30ff */
[----:B------:R-:W-:Y:S01]  /*1110*/  IMAD.IADD R4, R16, 0x1, R3 ;  /* 0x0000000110047824 */ /* 0x000fe200078e0203 */
[----:B------:R-:W-:Y:S01]  /*1120*/  SHF.R.S32.HI R0, RZ, 0x1f, R5 ;  /* 0x0000001fff007819 */ /* 0x000fe20000011405 */
[----:B------:R-:W-:Y:S01]  /*1130*/  IMAD.IADD R9, R19, 0x1, R8 ;  /* 0x0000000113097824 */ /* 0x000fe200078e0208 */
[----:B------:R-:W-:Y:S01]  /*1140*/  SHF.R.S32.HI R3, RZ, 0x1f, R2 ;  /* 0x0000001fff037819 */ /* 0x000fe20000011402 */
[----:B------:R-:W-:Y:S01]  /*1150*/  IMAD.SHL.U32 R93, R93, 0x20, RZ ;  /* 0x000000205d5d7824 */ /* 0x000fe200078e00ff */
[----:B------:R-:W-:Y:S01]  /*1160*/  SHF.R.S32.HI R95, RZ, 0x1f, R4 ;  /* 0x0000001fff5f7819 */ /* 0x000fe20000011404 */
[----:B------:R-:W-:Y:S01]  /*1170*/  IMAD.MOV.U32 R8, RZ, RZ, R18 ;  /* 0x000000ffff087224 */ /* 0x000fe200078e0012 */
[----:B------:R-:W-:Y:S01]  /*1180*/  LEA.HI R0, R0, R5, RZ, 0x4 ;  /* 0x0000000500007211 */ /* 0x000fe200078f20ff */
[C---:B------:R-:W-:Y:S01]  /*1190*/  IMAD R75, R122.reuse, c[0x0][0x21c], R75 ;  /* 0x000087007a4b7a24 */ /* 0x040fe200078e024b */
[----:B------:R-:W-:Y:S01]  /*11a0*/  LEA.HI R101, R95, R4, RZ, 0x3 ;  /* 0x000000045f657211 */ /* 0x000fe200078f18ff */
[----:B------:R-:W-:Y:S01]  /*11b0*/  IMAD.WIDE.U32 R122, R122, c[0x0][0x218], R8 ;  /* 0x000086007a7a7a25 */ /* 0x000fe200078e0008 */
[----:B------:R-:W-:Y:S01]  /*11c0*/  LEA.HI R3, R3, R2, RZ, 0x4 ;  /* 0x0000000203037211 */ /* 0x000fe200078f20ff */
[----:B------:R-:W-:Y:S01]  /*11d0*/  USHF.L.U64.HI UR9, UR4, UR6, UR5 ;  /* 0x0000000604097299 */ /* 0x000fe20008010205 */
[----:B------:R-:W-:Y:S01]  /*11e0*/  SHF.R.S32.HI R0, RZ, 0x4, R0 ;  /* 0x00000004ff007819 */ /* 0x000fe20000011400 */
[C---:B------:R-:W-:Y:S01]  /*11f0*/  IMAD R116, R114.reuse, c[0x0][0x290], RZ ;  /* 0x0000a40072747a24 */ /* 0x040fe200078e02ff */
[----:B------:R-:W-:Y:S01]  /*1200*/  LOP3.LUT R5, R7, 0x38, R100, 0xf8, !PT ;  /* 0x0000003807057812 */ /* 0x000fe200078ef864 */
[----:B------:R-:W-:Y:S01]  /*1210*/  IMAD R114, R114, c[0x0][0x280], RZ ;  /* 0x0000a00072727a24 */ /* 0x000fe200078e02ff */
[----:B------:R-:W-:Y:S01]  /*1220*/  LEA.HI.SX32 R99, R101, R0, 0x1d ;  /* 0x0000000065637211 */ /* 0x000fe200078feaff */
[----:B------:R-:W-:Y:S01]  /*1230*/  IMAD.WIDE.U32 R120, R109, c[0x0][0x290], R16 ;  /* 0x0000a4006d787a25 */ /* 0x000fe200078e0010 */
[----:B------:R-:W-:Y:S01]  /*1240*/  SHF.R.S32.HI R3, RZ, 0x4, R3 ;  /* 0x00000004ff037819 */ /* 0x000fe20000011403 */
[----:B------:R-:W-:Y:S01]  /*1250*/  USHF.L.U32 UR12, UR4, 0x5, URZ ;  /* 0x00000005040c7899 */ /* 0x000fe2000800063f */
[----:B------:R-:W-:Y:S01]  /*1260*/  LEA.HI R95, R95, R4, RZ, 0x6 ;  /* 0x000000045f5f7211 */ /* 0x000fe200078f30ff */
[----:B------:R-:W-:Y:S01]  /*1270*/  IMAD.WIDE.U32 R118, R109, c[0x0][0x280], R16 ;  /* 0x0000a0006d767a25 */ /* 0x000fe200078e0010 */
[----:B------:R-:W-:Y:S01]  /*1280*/  LOP3.LUT R93, R93, 0x7ffff800, RZ, 0xc0, !PT ;  /* 0x7ffff8005d5d7812 */ /* 0x000fe200078ec0ff */
[----:B------:R-:W-:Y:S01]  /*1290*/  ULDC.64 UR4, c[0x0][0x280] ;  /* 0x0000a00000047ab9 */ /* 0x000fe20000000a00 */
[-C--:B------:R-:W-:Y:S01]  /*12a0*/  LOP3.LUT R0, R5, R6.reuse, RZ, 0x3c, !PT ;  /* 0x0000000605007212 */ /* 0x080fe200078e3cff */
[----:B------:R-:W-:Y:S01]  /*12b0*/  IMAD.SHL.U32 R95, R95, 0x20, RZ ;  /* 0x000000205f5f7824 */ /* 0x000fe200078e00ff */
[----:B------:R-:W-:Y:S01]  /*12c0*/  SHF.R.S32.HI R4, RZ, 0x1f, R99 ;  /* 0x0000001fff047819 */ /* 0x000fe20000011463 */
[C---:B------:R-:W-:Y:S01]  /*12d0*/  IMAD R116, R109.reuse, c[0x0][0x294], R116 ;  /* 0x0000a5006d747a24 */ /* 0x040fe200078e0274 */
[----:B------:R-:W-:Y:S01]  /*12e0*/  LEA.HI.SX32 R3, R100, R3, 0x1d ;  /* 0x0000000364037211 */ /* 0x000fe200078feaff */
[----:B------:R-:W-:Y:S01]  /*12f0*/  IMAD R114, R109, c[0x0][0x284], R114 ;  /* 0x0000a1006d727a24 */ /* 0x000fe200078e0272 */
[----:B------:R-:W-:Y:S01]  /*1300*/  IADD3 R93, R0, R93, R91 ;  /* 0x0000005d005d7210 */ /* 0x000fe20007ffe05b */
[----:B------:R-:W-:Y:S01]  /*1310*/  IMAD.SHL.U32 R105, R102, 0x10, RZ ;  /* 0x0000001066697824 */ /* 0x000fe200078e00ff */
[----:B------:R-:W-:Y:S01]  /*1320*/  LEA.HI R4, R4, R99, RZ, 0x3 ;  /* 0x0000006304047211 */ /* 0x000fe200078f18ff */
[----:B------:R-:W-:Y:S01]  /*1330*/  IMAD.SHL.U32 R99, R99, 0x8, RZ ;  /* 0x0000000863637824 */ /* 0x000fe200078e00ff */
[----:B------:R-:W-:Y:S01]  /*1340*/  SHF.R.S32.HI R0, RZ, 0x1f, R3 ;  /* 0x0000001fff007819 */ /* 0x000fe20000011403 */
[----:B------:R-:W-:Y:S01]  /*1350*/  IMAD.SHL.U32 R98, R3, 0x8, RZ ;  /* 0x0000000803627824 */ /* 0x000fe200078e00ff */
[----:B------:R-:W-:Y:S01]  /*1360*/  LOP3.LUT R9, R7, 0x38, R101, 0xf8, !PT ;  /* 0x0000003807097812 */ /* 0x000fe200078ef865 */
[----:B------:R-:W-:Y:S01]  /*1370*/  IMAD.IADD R121, R121, 0x1, R116 ;  /* 0x0000000179797824 */ /* 0x000fe200078e0274 */
[----:B------:R-:W-:Y:S01]  /*1380*/  LEA.HI R0, R0, R3, RZ, 0x3 ;  /* 0x0000000300007211 */ /* 0x000fe200078f18ff */
[----:B------:R-:W-:Y:S01]  /*1390*/  IMAD.SHL.U32 R3, R4, 0x100, RZ ;  /* 0x0000010004037824 */ /* 0x000fe200078e00ff */
[----:B------:R-:W-:Y:S01]  /*13a0*/  LOP3.LUT R5, R7, 0x38, R99, 0xf8, !PT ;  /* 0x0000003807057812 */ /* 0x000fe200078ef863 */
[----:B------:R-:W-:Y:S01]  /*13b0*/  IMAD.IADD R119, R119, 0x1, R114 ;  /* 0x0000000177777824 */ /* 0x000fe200078e0272 */
[--C-:B------:R-:W-:Y:S01]  /*13c0*/  SHF.R.S32.HI R15, RZ, 0x1f, R14.reuse ;  /* 0x0000001fff0f7819 */ /* 0x100fe2000001140e */
[----:B------:R-:W-:Y:S01]  /*13d0*/  IMAD.SHL.U32 R0, R0, 0x100, RZ ;  /* 0x0000010000007824 */ /* 0x000fe200078e00ff */
[-C--:B------:R-:W-:Y:S01]  /*13e0*/  LOP3.LUT R94, R5, R6.reuse, RZ, 0x3c, !PT ;  /* 0x00000006055e7212 */ /* 0x080fe200078e3cff */
[----:B------:R-:W-:Y:S01]  /*13f0*/  IMAD R77, R77, c[0x0][0x268], RZ ;  /* 0x00009a004d4d7a24 */ /* 0x000fe200078e02ff */
[----:B------:R-:W-:Y:S01]  /*1400*/  LOP3.LUT R3, R3, 0x7ffff800, RZ, 0xc0, !PT ;  /* 0x7ffff80003037812 */ /* 0x000fe200078ec0ff */
[--C-:B------:R-:W-:Y:S01]  /*1410*/  IMAD.WIDE.U32 R22, R109, c[0x0][0x290], R14.reuse ;  /* 0x0000a4006d167a25 */ /* 0x100fe200078e000e */
[----:B------:R-:W-:Y:S01]  /*1420*/  LOP3.LUT R95, R95, 0x7ffff800, RZ, 0xc0, !PT ;  /* 0x7ffff8005f5f7812 */ /* 0x000fe200078ec0ff */
[----:B------:R-:W-:Y:S01]  /*1430*/  USHF.L.U64.HI UR13, UR4, UR6, UR5 ;  /* 0x00000006040d7299 */ /* 0x000fe20008010205 */
[-C--:B------:R-:W-:Y:S01]  /*1440*/  LOP3.LUT R2, R9, R6.reuse, RZ, 0x3c, !PT ;  /* 0x0000000609027212 */ /* 0x080fe200078e3cff */
[----:B------:R-:W-:Y:S01]  /*1450*/  IMAD.WIDE.U32 R18, R109, c[0x0][0x280], R14 ;  /* 0x0000a0006d127a25 */ /* 0x000fe200078e000e */
[--C-:B------:R-:W-:Y:S01]  /*1460*/  IADD3 R94, R94, R3, R91.reuse ;  /* 0x000000035e5e7210 */ /* 0x100fe20007ffe05b */
[----:B------:R-:W-:Y:S01]  /*1470*/  USHF.L.U32 UR14, UR4, 0x5, URZ ;  /* 0x00000005040e7899 */ /* 0x000fe2000800063f */
[----:B------:R-:W-:Y:S01]  /*1480*/  IADD3 R95, R2, R95, R91 ;  /* 0x0000005f025f7210 */ /* 0x000fe20007ffe05b */
[----:B------:R-:W-:Y:S01]  /*1490*/  IMAD.IADD R117, R116, 0x1, R23 ;  /* 0x0000000174757824 */ /* 0x000fe200078e0217 */
[----:B-----5:R-:W-:Y:S01]  /*14a0*/  SHF.R.S32.HI R3, RZ, 0x1f, R66 ;  /* 0x0000001fff037819 */ /* 0x020fe20000011442 */
[----:B------:R-:W-:Y:S01]  /*14b0*/  IMAD.IADD R115, R114, 0x1, R19 ;  /* 0x0000000172737824 */ /* 0x000fe200078e0213 */
[----:B------:R-:W-:Y:S01]  /*14c0*/  LOP3.LUT R2, R7, 0x38, R98, 0xf8, !PT ;  /* 0x0000003807027812 */ /* 0x000fe200078ef862 */
[----:B------:R-:W-:Y:S01]  /*14d0*/  IMAD.MOV.U32 R116, RZ, RZ, R22 ;  /* 0x000000ffff747224 */ /* 0x000fe200078e0016 */
[----:B------:R-:W-:Y:S01]  /*14e0*/  LOP3.LUT R102, R102, 0xff, RZ, 0xc0, !PT ;  /* 0x000000ff66667812 */ /* 0x000fe200078ec0ff */
[C---:B------:R-:W-:Y:S01]  /*14f0*/  IMAD R69, R3.reuse, c[0x0][0x290], RZ ;  /* 0x0000a40003457a24 */ /* 0x040fe200078e02ff */
[----:B------:R-:W-:Y:S01]  /*1500*/  LOP3.LUT R2, R2, R6, RZ, 0x3c, !PT ;  /* 0x0000000602027212 */ /* 0x000fe200078e3cff */
[----:B------:R-:W-:Y:S01]  /*1510*/  IMAD.MOV.U32 R114, RZ, RZ, R18 ;  /* 0x000000ffff727224 */ /* 0x000fe200078e0012 */
[----:B------:R-:W-:Y:S01]  /*1520*/  LOP3.LUT R0, R0, 0x7ffff800, RZ, 0xc0, !PT ;  /* 0x7ffff80000007812 */ /* 0x000fe200078ec0ff */
[----:B------:R-:W-:Y:S01]  /*1530*/  IMAD R3, R3, c[0x0][0x280], RZ ;  /* 0x0000a00003037a24 */ /* 0x000fe200078e02ff */
[----:B------:R-:W-:Y:S01]  /*1540*/  ULDC.64 UR4, c[0x0][0x1e0] ;  /* 0x0000780000047ab9 */ /* 0x000fe20000000a00 */
[----:B------:R-:W-:Y:S01]  /*1550*/  IMAD.SHL.U32 R104, R102, 0x8, RZ ;  /* 0x0000000866687824 */ /* 0x000fe200078e00ff */
[----:B------:R-:W-:Y:S01]  /*1560*/  IADD3 R91, R2, R0, R91 ;  /* 0x00000000025b7210 */ /* 0x000fe20007ffe05b */
[----:B------:R-:W-:Y:S01]  /*1570*/  IMAD.SHL.U32 R103, R102, 0x4, RZ ;  /* 0x0000000466677824 */ /* 0x000fe200078e00ff */
[----:B------:R-:W-:Y:S01]  /*1580*/  USHF.L.U64.HI UR5, UR4, UR6, UR5 ;  /* 0x0000000604057299 */ /* 0x000fe20008010205 */
[----:B------:R-:W-:Y:S01]  /*1590*/  IMAD R77, R124, c[0x0][0x26c], R77 ;  /* 0x00009b007c4d7a24 */ /* 0x000fe200078e024d */
[----:B------:R-:W-:Y:S01]  /*15a0*/  IADD3 R73, P1, P0, R128, R132, R16 ;  /* 0x0000008480497210 */ /* 0x000fe2000783e010 */
[----:B------:R-:W-:Y:S01]  /*15b0*/  IMAD.SHL.U32 R102, R102, 0x2, RZ ;  /* 0x0000000266667824 */ /* 0x000fe200078e00ff */
[----:B------:R-:W-:Y:S01]  /*15c0*/  LOP3.LUT R101, R101, 0xfffffff8, RZ, 0xc0, !PT ;  /* 0xfffffff865657812 */ /* 0x000fe200078ec0ff */
[----:B------:R-:W-:Y:S01]  /*15d0*/  IMAD R69, R66, c[0x0][0x294], R69 ;  /* 0x0000a50042457a24 */ /* 0x000fe200078e0245 */
[----:B------:R-:W-:Y:S01]  /*15e0*/  LOP3.LUT R100, R100, 0xfffffff8, RZ, 0xc0, !PT ;  /* 0xfffffff864647812 */ /* 0x000fe200078ec0ff */
[----:B------:R-:W-:Y:S01]  /*15f0*/  IMAD.WIDE.U32 R120, R66, c[0x0][0x290], R120 ;  /* 0x0000a40042787a25 */ /* 0x000fe200078e0078 */
[----:B------:R-:W-:Y:S01]  /*1600*/  USHF.L.U32 UR6, UR4, 0x5, URZ ;  /* 0x0000000504067899 */ /* 0x000fe2000800063f */
[----:B------:R-:W-:-:S02]  /*1610*/  IADD3 R10, R14, 0x20, RZ ;  /* 0x000000200e0a7810 */ /* 0x000fc40007ffe0ff */
[----:B------:R-:W-:Y:S01]  /*1620*/  IMAD.WIDE.U32 R124, R124, c[0x0][0x268], R20 ;  /* 0x00009a007c7c7a25 */ /* 0x000fe200078e0014 */
[----:B------:R-:W-:Y:S01]  /*1630*/  ULDC.U8 UR4, c[0x0][0x298] ;  /* 0x0000a60000047ab9 */ /* 0x000fe20000000000 */
[----:B------:R-:W-:Y:S02]  /*1640*/  IADD3 R9, R14, 0x60, RZ ;  /* 0x000000600e097810 */ /* 0x000fe40007ffe0ff */
[C---:B------:R-:W-:Y:S01]  /*1650*/  IMAD R3, R66.reuse, c[0x0][0x284], R3 ;  /* 0x0000a10042037a24 */ /* 0x040fe200078e0203 */
[----:B------:R-:W-:Y:S01]  /*1660*/  IADD3.X R72, R79, R80, R17, P1, P0 ;  /* 0x000000504f487210 */ /* 0x000fe20000fe0411 */
[C---:B------:R-:W-:Y:S01]  /*1670*/  IMAD.WIDE.U32 R118, R66.reuse, c[0x0][0x280], R118 ;  /* 0x0000a00042767a25 */ /* 0x040fe200078e0076 */
[----:B------:R-:W-:Y:S02]  /*1680*/  LOP3.LUT R105, R105, 0x10, RZ, 0xc0, !PT ;  /* 0x0000001069697812 */ /* 0x000fe400078ec0ff */
[----:B------:R-:W-:Y:S01]  /*1690*/  ISETP.NE.AND P5, PT, RZ, UR4, PT ;  /* 0x00000004ff007c0c */ /* 0x000fe2000bfa5270 */
[----:B------:R-:W-:Y:S01]  /*16a0*/  IMAD.WIDE.U32 R116, R66, c[0x0][0x290], R116 ;  /* 0x0000a40042747a25 */ /* 0x000fe200078e0074 */
[----:B------:R-:W-:-:S02]  /*16b0*/  LOP3.LUT R104, R104, 0x10, RZ, 0xc0, !PT ;  /* 0x0000001068687812 */ /* 0x000fc400078ec0ff */
[----:B------:R-:W-:Y:S01]  /*16c0*/  LOP3.LUT R103, R103, 0x10, RZ, 0xc0, !PT ;  /* 0x0000001067677812 */ /* 0x000fe200078ec0ff */
[----:B------:R-:W-:Y:S01]  /*16d0*/  IMAD.WIDE.U32 R114, R66, c[0x0][0x280], R114 ;  /* 0x0000a00042727a25 */ /* 0x000fe200078e0072 */
[----:B------:R-:W-:Y:S02]  /*16e0*/  LOP3.LUT R102, R102, 0x10, RZ, 0xc0, !PT ;  /* 0x0000001066667812 */ /* 0x000fe400078ec0ff */
[----:B------:R-:W-:Y:S01]  /*16f0*/  SHF.R.S32.HI R92, RZ, 0x1f, R101 ;  /* 0x0000001fff5c7819 */ /* 0x000fe20000011465 */
[----:B------:R-:W-:Y:S01]  /*1700*/  IMAD.IADD R71, R121, 0x1, R69 ;  /* 0x0000000179477824 */ /* 0x000fe200078e0245 */
[----:B------:R-:W-:Y:S01]  /*1710*/  SHF.R.S32.HI R90, RZ, 0x1f, R100 ;  /* 0x0000001fff5a7819 */ /* 0x000fe20000011464 */
[----:B------:R-:W-:Y:S01]  /*1720*/  IMAD.IADD R77, R125, 0x1, R77 ;  /* 0x000000017d4d7824 */ /* 0x000fe200078e024d */
[----:B------:R-:W-:Y:S01]  /*1730*/  SHF.R.S32.HI R88, RZ, 0x1f, R99 ;  /* 0x0000001fff587819 */ /* 0x000fe20000011463 */
[----:B------:R-:W-:Y:S01]  /*1740*/  IMAD.IADD R75, R123, 0x1, R75 ;  /* 0x000000017b4b7824 */ /* 0x000fe200078e024b */
[----:B------:R-:W-:Y:S01]  /*1750*/  SHF.R.S32.HI R86, RZ, 0x1f, R98 ;  /* 0x0000001fff567819 */ /* 0x000fe20000011462 */
[----:B------:R-:W-:-:S02]  /*1760*/  IMAD.IADD R70, R119, 0x1, R3 ;  /* 0x0000000177467824 */ /* 0x000fc400078e0203 */
[----:B------:R-:W-:Y:S02]  /*1770*/  IMAD.IADD R69, R69, 0x1, R117 ;  /* 0x0000000145457824 */ /* 0x000fe400078e0275 */
[----:B------:R-:W-:Y:S02]  /*1780*/  IMAD.IADD R68, R3, 0x1, R115 ;  /* 0x0000000103447824 */ /* 0x000fe400078e0273 */
[----:B------:R-:W-:Y:S02]  /*1790*/  IMAD.SHL.U32 R95, R95, 0x2, RZ ;  /* 0x000000025f5f7824 */ /* 0x000fe400078e00ff */
[----:B------:R-:W-:Y:S02]  /*17a0*/  IMAD.SHL.U32 R93, R93, 0x2, RZ ;  /* 0x000000025d5d7824 */ /* 0x000fe400078e00ff */
[----:B------:R-:W-:Y:S02]  /*17b0*/  IMAD.SHL.U32 R94, R94, 0x2, RZ ;  /* 0x000000025e5e7824 */ /* 0x000fe400078e00ff */
[----:B------:R-:W-:Y:S01]  /*17c0*/  IMAD.SHL.U32 R91, R91, 0x2, RZ ;  /* 0x000000025b5b7824 */ /* 0x000fe200078e00ff */
[----:B------:R-:W-:Y:S06]  /*17d0*/  BAR.SYNC.DEFER_BLOCKING 0x0 ;  /* 0x0000000000007b1d */ /* 0x000fec0000010000 */
.L_x_75:
[----:B------:R-:W-:Y:S04]  /*17e0*/  DEPBAR.LE SB0, 0x0 ;  /* 0x000080000000791a */ /* 0x000fe80000000000 */
[----:B------:R-:W-:Y:S01]  /*17f0*/  BAR.SYNC.DEFER_BLOCKING 0x0 ;  /* 0x0000000000007b1d */ /* 0x000fe20000010000 */
[C---:B-1----:R-:W-:Y:S02]  /*1800*/  IMAD R5, R82.reuse, UR5, RZ ;  /* 0x0000000552057c24 */ /* 0x042fe4000f8e02ff */
[----:B-----5:R-:W-:Y:S04]  /*1810*/  IMAD.WIDE.U32 R18, R82, UR6, RZ ;  /* 0x0000000652127c25 */ /* 0x020fe8000f8e00ff */
[----:B------:R-:W-:Y:S01]  /*1820*/  IMAD R5, R81, UR6, R5 ;  /* 0x0000000651057c24 */ /* 0x000fe2000f8e0205 */
[----:B------:R-:W-:Y:S04]  /*1830*/  IADD3 R3, P1, R73, R18, RZ ;  /* 0x0000001249037210 */ /* 0x000fe80007f3e0ff */
[----:B------:R-:W-:Y:S02]  /*1840*/  IADD3 R5, R19, R5, RZ ;  /* 0x0000000513057210 */ /* 0x000fe40007ffe0ff */
[----:B------:R-:W-:Y:S02]  /*1850*/  LEA R52, P0, R3, c[0x0][0x1c8], 0x1 ;  /* 0x0000720003347a11 */ /* 0x000fe400078008ff */
[----:B------:R-:W-:Y:S04]  /*1860*/  IADD3.X R0, R5, R72, RZ, P1, !PT ;  /* 0x0000004805007210 */ /* 0x000fe80000ffe4ff */
[----:B------:R-:W-:Y:S01]  /*1870*/  LEA.HI.X R53, R3, c[0x0][0x1cc], R0, 0x1, P0 ;  /* 0x0000730003357a11 */ /* 0x000fe200000f0c00 */
[----:B------:R-:W-:Y:S01]  /*1880*/  BSSY B1, `(.L_x_57) ;  /* 0x0000256000017945 */ /* 0x000fe20003800000 */
[----:B------:R-:W-:-:S05]  /*1890*/  @!P6 BRA `(.L_x_58) ;  /* 0x000024400000e947 */ /* 0x000fca0003800000 */
[----:B------:R-:W-:Y:S01]  /*18a0*/  IMAD R3, R82, UR13, RZ ;  /* 0x0000000d52037c24 */ /* 0x000fe2000f8e02ff */
[----:B------:R-:W-:Y:S01]  /*18b0*/  IMNMX R67, R96, 0x20, PT ;  /* 0x0000002060437817 */ /* 0x000fe20003800200 */
[C---:B------:R-:W-:Y:S02]  /*18c0*/  IMAD R13, R82.reuse, UR9, RZ ;  /* 0x00000009520d7c24 */ /* 0x040fe4000f8e02ff */
[C---:B------:R-:W-:Y:S04]  /*18d0*/  IMAD.WIDE.U32 R20, R82.reuse, UR14, RZ ;  /* 0x0000000e52147c25 */ /* 0x040fe8000f8e00ff */
[----:B------:R-:W-:Y:S04]  /*18e0*/  IMAD.WIDE.U32 R6, R82, UR12, RZ ;  /* 0x0000000c52067c25 */ /* 0x000fe8000f8e00ff */
[C---:B------:R-:W-:Y:S02]  /*18f0*/  IMAD R3, R81.reuse, UR14, R3 ;  /* 0x0000000e51037c24 */ /* 0x040fe4000f8e0203 */
[----:B------:R-:W-:Y:S03]  /*1900*/  IMAD R13, R81, UR12, R13 ;  /* 0x0000000c510d7c24 */ /* 0x000fe6000f8e020d */
[----:B------:R-:W-:Y:S02]  /*1910*/  IADD3 R3, R21, R3, RZ ;  /* 0x0000000315037210 */ /* 0x000fe40007ffe0ff */
[----:B------:R-:W-:Y:S01]  /*1920*/  IADD3 R0, R7, R13, RZ ;  /* 0x0000000d07007210 */ /* 0x000fe20007ffe0ff */
[----:B------:R-:W-:-:S05]  /*1930*/  @!P5 BRA `(.L_x_59) ;  /* 0x000012000000d947 */ /* 0x000fca0003800000 */
[----:B------:R-:W-:Y:S01]  /*1940*/  ISETP.GE.AND P4, PT, R109, R67, PT ;  /* 0x000000436d00720c */ /* 0x000fe20003f86270 */
[----:B------:R-:W-:Y:S01]  /*1950*/  BSSY B0, `(.L_x_60) ;  /* 0x0000026000007945 */ /* 0x000fe20003800000 */
[----:B------:R-:W-:Y:S01]  /*1960*/  CS2R R40, SRZ ;  /* 0x0000000000287805 */ /* 0x000fe2000001ff00 */
[----:B------:R-:W-:Y:S01]  /*1970*/  CS2R R44, SRZ ;  /* 0x00000000002c7805 */ /* 0x000fe2000001ff00 */
[----:B------:R-:W-:Y:S01]  /*1980*/  CS2R R46, SRZ ;  /* 0x00000000002e7805 */ /* 0x000fe2000001ff00 */
[----:B------:R-:W-:Y:S01]  /*1990*/  CS2R R50, SRZ ;  /* 0x0000000000327805 */ /* 0x000fe2000001ff00 */
[----:B------:R-:W-:Y:S01]  /*19a0*/  CS2R R18, SRZ ;  /* 0x0000000000127805 */ /* 0x000fe2000001ff00 */
[----:B------:R-:W-:Y:S01]  /*19b0*/  CS2R R24, SRZ ;  /* 0x0000000000187805 */ /* 0x000fe2000001ff00 */
[----:B------:R-:W-:Y:S01]  /*19c0*/  CS2R R28, SRZ ;  /* 0x00000000001c7805 */ /* 0x000fe2000001ff00 */
[----:B------:R-:W-:Y:S04]  /*19d0*/  CS2R R32, SRZ ;  /* 0x0000000000207805 */ /* 0x000fe8000001ff00 */
[----:B------:R-:W-:-:S05]  /*19e0*/  @P4 BRA `(.L_x_61) ;  /* 0x000001c000004947 */ /* 0x000fca0003800000 */
[----:B------:R-:W-:Y:S01]  /*19f0*/  IADD3 R20, P1, R114, R20, RZ ;  /* 0x0000001472147210 */ /* 0x000fe20007f3e0ff */
[----:B------:R-:W-:Y:S01]  /*1a00*/  CS2R R50, SRZ ;  /* 0x0000000000327805 */ /* 0x000fe2000001ff00 */
[----:B------:R-:W-:Y:S01]  /*1a10*/  IADD3 R6, P0, R116, R6, RZ ;  /* 0x0000000674067210 */ /* 0x000fe20007f1e0ff */
[----:B------:R-:W-:Y:S01]  /*1a20*/  CS2R R46, SRZ ;  /* 0x00000000002e7805 */ /* 0x000fe2000001ff00 */
[----:B------:R-:W-:Y:S01]  /*1a30*/  ISETP.GE.AND P3, PT, R14, c[0x0][0x27c], PT ;  /* 0x00009f000e007a0c */ /* 0x000fe20003f66270 */
[----:B------:R-:W-:Y:S01]  /*1a40*/  IMAD.X R3, R3, 0x1, R68, P1 ;  /* 0x0000000103037824 */ /* 0x000fe200008e0644 */
[----:B------:R-:W-:Y:S01]  /*1a50*/  LEA R22, P1, R20, c[0x0][0x270], 0x1 ;  /* 0x00009c0014167a11 */ /* 0x000fe200078208ff */
[----:B------:R-:W-:Y:S01]  /*1a60*/  IMAD.X R5, R0, 0x1, R69, P0 ;  /* 0x0000000100057824 */ /* 0x000fe200000e0645 */
[----:B------:R-:W-:Y:S01]  /*1a70*/  LEA R2, P0, R6, c[0x0][0x288], 0x1 ;  /* 0x0000a20006027a11 */ /* 0x000fe200078008ff */
[----:B------:R-:W-:Y:S01]  /*1a80*/  CS2R R44, SRZ ;  /* 0x00000000002c7805 */ /* 0x000fe2000001ff00 */
[----:B------:R-:W-:Y:S01]  /*1a90*/  LEA.HI.X R23, R20, c[0x0][0x274], R3, 0x1, P1 ;  /* 0x00009d0014177a11 */ /* 0x000fe200008f0c03 */
[----:B------:R-:W-:Y:S01]  /*1aa0*/  CS2R R40, SRZ ;  /* 0x0000000000287805 */ /* 0x000fe2000001ff00 */
[----:B------:R-:W-:Y:S01]  /*1ab0*/  LEA.HI.X R3, R6, c[0x0][0x28c], R5, 0x1, P0 ;  /* 0x0000a30006037a11 */ /* 0x000fe200000f0c05 */
[----:B------:R-:W-:Y:S01]  /*1ac0*/  CS2R R32, SRZ ;  /* 0x0000000000207805 */ /* 0x000fe2000001ff00 */
[----:B------:R-:W-:Y:S01]  /*1ad0*/  ISETP.GE.AND P2, PT, R10, c[0x0][0x27c], PT ;  /* 0x00009f000a007a0c */ /* 0x000fe20003f46270 */
[----:B------:R-:W-:Y:S01]  /*1ae0*/  CS2R R28, SRZ ;  /* 0x00000000001c7805 */ /* 0x000fe2000001ff00 */
[----:B------:R-:W-:Y:S01]  /*1af0*/  ISETP.GE.AND P1, PT, R12, c[0x0][0x27c], PT ;  /* 0x00009f000c007a0c */ /* 0x000fe20003f26270 */
[----:B------:R1:W5:Y:S01]  /*1b00*/  @!P3 LDG.E.64 R50, [R22.64] ;  /* 0x0000000a1632b981 */ /* 0x000362000c1e1b00 */
[----:B------:R-:W-:Y:S01]  /*1b10*/  ISETP.GE.AND P0, PT, R9, c[0x0][0x27c], PT ;  /* 0x00009f0009007a0c */ /* 0x000fe20003f06270 */
[----:B------:R-:W-:Y:S01]  /*1b20*/  CS2R R24, SRZ ;  /* 0x0000000000187805 */ /* 0x000fe2000001ff00 */
[----:B------:R-:W-:Y:S01]  /*1b30*/  CS2R R18, SRZ ;  /* 0x0000000000127805 */ /* 0x000fe2000001ff00 */
[----:B------:R1:W5:Y:S06]  /*1b40*/  @!P3 LDG.E.64 R32, [R2.64] ;  /* 0x0000000a0220b981 */ /* 0x00036c000c1e1b00 */
[----:B------:R1:W5:Y:S04]  /*1b50*/  @!P2 LDG.E.64 R46, [R22.64+0x40] ;  /* 0x0000400a162ea981 */ /* 0x000368000c1e1b00 */
[----:B------:R1:W5:Y:S04]  /*1b60*/  @!P1 LDG.E.64 R44, [R22.64+0x80] ;  /* 0x0000800a162c9981 */ /* 0x000368000c1e1b00 */
[----:B------:R1:W5:Y:S04]  /*1b70*/  @!P0 LDG.E.64 R40, [R22.64+0xc0] ;  /* 0x0000c00a16288981 */ /* 0x000368000c1e1b00 */
[----:B------:R1:W5:Y:S04]  /*1b80*/  @!P2 LDG.E.64 R28, [R2.64+0x40] ;  /* 0x0000400a021ca981 */ /* 0x000368000c1e1b00 */
[----:B------:R1:W5:Y:S04]  /*1b90*/  @!P1 LDG.E.64 R24, [R2.64+0x80] ;  /* 0x0000800a02189981 */ /* 0x000368000c1e1b00 */
[----:B------:R1:W5:Y:S02]  /*1ba0*/  @!P0 LDG.E.64 R18, [R2.64+0xc0] ;  /* 0x0000c00a02128981 */ /* 0x000364000c1e1b00 */
.L_x_61:
[----:B------:R-:W-:Y:S05]  /*1bb0*/  BSYNC B0 ;  /* 0x0000000000007941 */ /* 0x000fea0003800000 */
.L_x_60:
[----:B------:R-:W-:-:S05]  /*1bc0*/  @P4 BRA `(.L_x_62) ;  /* 0x0000221000004947 */ /* 0x000fca0003800000 */
[----:B------:R-:W-:Y:S01]  /*1bd0*/  ISETP.GE.AND P0, PT, R16, c[0x0][0x1d4], PT ;  /* 0x0000750010007a0c */ /* 0x000fe20003f06270 */
[----:B-----5:R-:W-:Y:S01]  /*1be0*/  IMAD.MOV.U32 R13, RZ, RZ, R44 ;  /* 0x000000ffff0d7224 */ /* 0x020fe200078e002c */
[----:B------:R-:W-:Y:S01]  /*1bf0*/  MOV R8, R45 ;  /* 0x0000002d00087202 */ /* 0x000fe20000000f00 */
[----:B------:R-:W-:Y:S01]  /*1c00*/  IMAD.MOV.U32 R0, RZ, RZ, R19 ;  /* 0x000000ffff007224 */ /* 0x000fe200078e0013 */
[----:B-1----:R-:W-:Y:S01]  /*1c10*/  MOV R2, R18 ;  /* 0x0000001200027202 */ /* 0x002fe20000000f00 */
[----:B------:R-:W-:Y:S01]  /*1c20*/  IMAD.MOV.U32 R21, RZ, RZ, R40 ;  /* 0x000000ffff157224 */ /* 0x000fe200078e0028 */
[----:B------:R-:W-:Y:S01]  /*1c30*/  PRMT R42, R8, 0x5410, R13 ;  /* 0x00005410082a7816 */ /* 0x000fe2000000000d */
[----:B------:R-:W-:Y:S01]  /*1c40*/  IMAD.MOV.U32 R20, RZ, RZ, R41 ;  /* 0x000000ffff147224 */ /* 0x000fe200078e0029 */
[----:B------:R-:W-:Y:S01]  /*1c50*/  PRMT R5, R0, 0x5410, R2 ;  /* 0x0000541000057816 */ /* 0x000fe20000000002 */
[----:B------:R-:W-:Y:S01]  /*1c60*/  IMAD.MOV.U32 R13, RZ, RZ, R46 ;  /* 0x000000ffff0d7224 */ /* 0x000fe200078e002e */
[----:B------:R-:W-:Y:S01]  /*1c70*/  MOV R3, R25 ;  /* 0x0000001900037202 */ /* 0x000fe20000000f00 */
[----:B------:R-:W-:Y:S01]  /*1c80*/  IMAD.MOV.U32 R8, RZ, RZ, R47 ;  /* 0x000000ffff087224 */ /* 0x000fe200078e002f */
[----:B------:R-:W-:Y:S01]  /*1c90*/  MOV R0, R29 ;  /* 0x0000001d00007202 */ /* 0x000fe20000000f00 */
[----:B------:R-:W-:Y:S01]  /*1ca0*/  IMAD.MOV.U32 R4, RZ, RZ, R24 ;  /* 0x000000ffff047224 */ /* 0x000fe200078e0018 */
[----:B------:R-:W-:Y:S01]  /*1cb0*/  PRMT R38, R20, 0x5410, R21 ;  /* 0x0000541014267816 */ /* 0x000fe20000000015 */
[----:B------:R-:W-:Y:S01]  /*1cc0*/  IMAD.MOV.U32 R2, RZ, RZ, R28 ;  /* 0x000000ffff027224 */ /* 0x000fe200078e001c */
[----:B------:R-:W-:Y:S01]  /*1cd0*/  PRMT R43, R8, 0x5410, R13 ;  /* 0x00005410082b7816 */ /* 0x000fe2000000000d */
[----:B------:R-:W-:Y:S01]  /*1ce0*/  BSSY B0, `(.L_x_63) ;  /* 0x000003b000007945 */ /* 0x000fe20003800000 */
[----:B------:R-:W-:Y:S02]  /*1cf0*/  PRMT R6, R3, 0x5410, R4 ;  /* 0x0000541003067816 */ /* 0x000fe40000000004 */
[----:B------:R-:W-:Y:S01]  /*1d00*/  PRMT R7, R0, 0x5410, R2 ;  /* 0x0000541000077816 */ /* 0x000fe20000000002 */
[----:B------:R-:W-:-:S05]  /*1d10*/  @P0 BRA `(.L_x_64) ;  /* 0x0000037000000947 */ /* 0x000fca0003800000 */
[----:B------:R-:W-:Y:S01]  /*1d20*/  ISETP.GE.AND P0, PT, R14, c[0x0][0x27c], PT ;  /* 0x00009f000e007a0c */ /* 0x000fe20003f06270 */
[----:B------:R-:W1:Y:S01]  /*1d30*/  LDS.128 R20, [R106+0xc080] ;  /* 0x00c080006a147984 */ /* 0x000e620000000c00 */
[----:B------:R-:W-:Y:S02]  /*1d40*/  MOV R26, R32 ;  /* 0x00000020001a7202 */ /* 0x000fe40000000f00 */
[----:B------:R-:W-:Y:S02]  /*1d50*/  MOV R34, R50 ;  /* 0x0000003200227202 */ /* 0x000fe40000000f00 */
[----:B------:R-:W-:Y:S02]  /*1d60*/  MOV R27, R33 ;  /* 0x00000021001b7202 */ /* 0x000fe40000000f00 */
[----:B------:R-:W-:Y:S05]  /*1d70*/  MOV R49, R51 ;  /* 0x0000003300317202 */ /* 0x000fea0000000f00 */
[--C-:B------:R-:W-:Y:S01]  /*1d80*/  @!P0 SHF.R.U64 R31, R32, 0x10, R33.reuse ;  /* 0x00000010201f8819 */ /* 0x100fe20000001221 */
[----:B------:R-:W-:Y:S01]  /*1d90*/  @!P0 HADD2.F32 R35, -RZ, R34.H0_H0 ;  /* 0x20000022ff238230 */ /* 0x000fe20000004100 */
[----:B------:R-:W-:Y:S01]  /*1da0*/  @!P0 SHF.R.U32.HI R13, RZ, 0x10, R33 ;  /* 0x00000010ff0d8819 */ /* 0x000fe20000011621 */
[----:B------:R-:W-:Y:S01]  /*1db0*/  @!P0 HADD2.F32 R33, -RZ, R26.H0_H0 ;  /* 0x2000001aff218230 */ /* 0x000fe20000004100 */
[--C-:B------:R-:W-:Y:S01]  /*1dc0*/  @!P0 SHF.R.U64 R37, R50, 0x10, R51.reuse ;  /* 0x0000001032258819 */ /* 0x100fe20000001233 */
[----:B------:R-:W-:Y:S01]  /*1dd0*/  @!P0 HADD2.F32 R31, -RZ, R31.H0_H0 ;  /* 0x2000001fff1f8230 */ /* 0x000fe20000004100 */
[----:B------:R-:W-:Y:S01]  /*1de0*/  @!P0 SHF.R.U32.HI R39, RZ, 0x10, R51 ;  /* 0x00000010ff278819 */ /* 0x000fe20000011633 */
[----:B------:R-:W-:Y:S02]  /*1df0*/  @!P0 HADD2.F32 R27, -RZ, R27.H0_H0 ;  /* 0x2000001bff1b8230 */ /* 0x000fe40000004100 */
[----:B------:R-:W-:Y:S02]  /*1e00*/  @!P0 HADD2.F32 R37, -RZ, R37.H0_H0 ;  /* 0x20000025ff258230 */ /* 0x000fe40000004100 */
[----:B------:R-:W-:Y:S02]  /*1e10*/  @!P0 HADD2.F32 R39, -RZ, R39.H0_H0 ;  /* 0x20000027ff278230 */ /* 0x000fe40000004100 */
[----:B------:R-:W-:Y:S01]  /*1e20*/  @!P0 HADD2.F32 R13, -RZ, R13.H0_H0 ;  /* 0x2000000dff0d8230 */ /* 0x000fe20000004100 */
[----:B-1----:R-:W-:Y:S01]  /*1e30*/  @!P0 IMAD.MOV.U32 R26, RZ, RZ, R21 ;  /* 0x000000ffff1a8224 */ /* 0x002fe200078e0015 */
[----:B------:R-:W-:Y:S04]  /*1e40*/  @!P0 MOV R8, R20 ;  /* 0x0000001400088202 */ /* 0x000fe80000000f00 */
[----:B------:R-:W-:Y:S02]  /*1e50*/  @!P0 HADD2.F32 R34, -RZ, R26.H1_H1 ;  /* 0x3000001aff228230 */ /* 0x000fe40000004100 */
[--C-:B------:R-:W-:Y:S02]  /*1e60*/  @!P0 HADD2.F32 R30, -RZ, R8.reuse.H1_H1 ;  /* 0x30000008ff1e8230 */ /* 0x100fe40000004100 */
[----:B------:R-:W-:Y:S01]  /*1e70*/  @!P0 HADD2.F32 R8, -RZ, R8.H0_H0 ;  /* 0x20000008ff088230 */ /* 0x000fe20000004100 */
[----:B------:R-:W-:Y:S02]  /*1e80*/  @!P0 FMUL.FTZ R59, R34, R31 ;  /* 0x0000001f223b8220 */ /* 0x000fe40000410000 */
[-C--:B------:R-:W-:Y:S02]  /*1e90*/  @!P0 FMUL.FTZ R57, R30, R33.reuse ;  /* 0x000000211e398220 */ /* 0x080fe40000410000 */
[C---:B------:R-:W-:Y:S02]  /*1ea0*/  @!P0 FMUL.FTZ R0, R8.reuse, R33 ;  /* 0x0000002108008220 */ /* 0x040fe40000410000 */
[-C--:B------:R-:W-:Y:S01]  /*1eb0*/  @!P0 FFMA.FTZ R57, R8, R35.reuse, -R57 ;  /* 0x0000002308398223 */ /* 0x080fe20000010839 */
[----:B------:R-:W-:Y:S01]  /*1ec0*/  @!P0 HADD2.F32 R8, -RZ, R26.H0_H0 ;  /* 0x2000001aff088230 */ /* 0x000fe20000004100 */
[----:B------:R-:W-:Y:S01]  /*1ed0*/  @!P0 FFMA.FTZ R0, R30, R35, R0 ;  /* 0x000000231e008223 */ /* 0x000fe20000010000 */
[----:B------:R-:W-:Y:S01]  /*1ee0*/  @!P0 MOV R26, R22 ;  /* 0x00000016001a8202 */ /* 0x000fe20000000f00 */
[----:B------:R-:W-:Y:S02]  /*1ef0*/  @!P0 HADD2.F32 R35, -RZ, R49.H0_H0 ;  /* 0x20000031ff238230 */ /* 0x000fe40000004100 */
[----:B------:R-:W-:Y:S01]  /*1f00*/  @!P0 FMUL.FTZ R2, R8, R31 ;  /* 0x0000001f08028220 */ /* 0x000fe20000410000 */
[----:B------:R-:W-:Y:S01]  /*1f10*/  @!P0 F2FP.PACK_AB R57, R0, R57 ;  /* 0x000000390039823e */ /* 0x000fe200000000ff */
[----:B------:R-:W-:Y:S01]  /*1f20*/  @!P0 FFMA.FTZ R59, R8, R37, -R59 ;  /* 0x00000025083b8223 */ /* 0x000fe2000001083b */
[----:B------:R-:W-:Y:S01]  /*1f30*/  @!P0 MOV R8, R23 ;  /* 0x0000001700088202 */ /* 0x000fe20000000f00 */
[----:B------:R-:W-:Y:S01]  /*1f40*/  @!P0 FFMA.FTZ R2, R34, R37, R2 ;  /* 0x0000002522028223 */ /* 0x000fe20000010002 */
[--C-:B------:R-:W-:Y:S01]  /*1f50*/  @!P0 HADD2.F32 R30, -RZ, R26.reuse.H1_H1 ;  /* 0x3000001aff1e8230 */ /* 0x100fe20000004100 */
[----:B------:R-:W-:Y:S01]  /*1f60*/  @!P0 IMAD.MOV.U32 R20, RZ, RZ, R57 ;  /* 0x000000ffff148224 */ /* 0x000fe200078e0039 */
[----:B------:R-:W-:Y:S02]  /*1f70*/  @!P0 HADD2.F32 R26, -RZ, R26.H0_H0 ;  /* 0x2000001aff1a8230 */ /* 0x000fe40000004100 */
[--C-:B------:R-:W-:Y:S01]  /*1f80*/  @!P0 HADD2.F32 R36, -RZ, R8.reuse.H1_H1 ;  /* 0x30000008ff248230 */ /* 0x100fe20000004100 */
[-C--:B------:R-:W-:Y:S01]  /*1f90*/  @!P0 FMUL.FTZ R48, R30, R27.reuse ;  /* 0x0000001b1e308220 */ /* 0x080fe20000410000 */
[----:B------:R-:W-:Y:S01]  /*1fa0*/  @!P0 HADD2.F32 R8, -RZ, R8.H0_H0 ;  /* 0x20000008ff088230 */ /* 0x000fe20000004100 */
[----:B------:R-:W-:Y:S01]  /*1fb0*/  @!P0 FMUL.FTZ R3, R26, R27 ;  /* 0x0000001b1a038220 */ /* 0x000fe20000410000 */
[----:B------:R-:W-:Y:S01]  /*1fc0*/  @!P0 F2FP.PACK_AB R56, R2, R59 ;  /* 0x0000003b0238823e */ /* 0x000fe200000000ff */
[-C--:B------:R-:W-:Y:S02]  /*1fd0*/  @!P0 FMUL.FTZ R54, R36, R13.reuse ;  /* 0x0000000d24368220 */ /* 0x080fe40000410000 */
[----:B------:R-:W-:Y:S01]  /*1fe0*/  @!P0 FMUL.FTZ R4, R8, R13 ;  /* 0x0000000d08048220 */ /* 0x000fe20000410000 */
[----:B------:R-:W-:Y:S01]  /*1ff0*/  @!P0 MOV R21, R56 ;  /* 0x0000003800158202 */ /* 0x000fe20000000f00 */
[-C--:B------:R-:W-:Y:S02]  /*2000*/  @!P0 FFMA.FTZ R3, R30, R35.reuse, R3 ;  /* 0x000000231e038223 */ /* 0x080fe40000010003 */
[----:B------:R-:W-:Y:S02]  /*2010*/  @!P0 FFMA.FTZ R48, R26, R35, -R48 ;  /* 0x000000231a308223 */ /* 0x000fe40000010830 */
[-C--:B------:R-:W-:Y:S02]  /*2020*/  @!P0 FFMA.FTZ R54, R8, R39.reuse, -R54 ;  /* 0x0000002708368223 */ /* 0x080fe40000010836 */
[----:B------:R-:W-:Y:S01]  /*2030*/  @!P0 FFMA.FTZ R4, R36, R39, R4 ;  /* 0x0000002724048223 */ /* 0x000fe20000010004 */
[----:B------:R-:W-:Y:S04]  /*2040*/  @!P0 F2FP.PACK_AB R48, R3, R48 ;  /* 0x000000300330823e */ /* 0x000fe800000000ff */
[----:B------:R-:W-:Y:S02]  /*2050*/  @!P0 F2FP.PACK_AB R59, R4, R54 ;  /* 0x00000036043b823e */ /* 0x000fe400000000ff */
[----:B------:R-:W-:Y:S02]  /*2060*/  @!P0 MOV R22, R48 ;  /* 0x0000003000168202 */ /* 0x000fe40000000f00 */
[----:B------:R-:W-:Y:S05]  /*2070*/  @!P0 MOV R23, R59 ;  /* 0x0000003b00178202 */ /* 0x000fea0000000f00 */
[----:B------:R1:W-:Y:S02]  /*2080*/  STG.E.128 [R52.64], R20 ;  /* 0x0000001434007986 */ /* 0x0003e4000c101d0a */
.L_x_64:
[----:B------:R-:W-:Y:S05]  /*2090*/  BSYNC B0 ;  /* 0x0000000000007941 */ /* 0x000fea0003800000 */
.L_x_63:
[----:B------:R-:W-:Y:S01]  /*20a0*/  ISETP.GE.AND P0, PT, R11, c[0x0][0x1d4], PT ;  /* 0x000075000b007a0c */ /* 0x000fe20003f06270 */
[----:B------:R-:W-:Y:S01]  /*20b0*/  @!UPT UIADD3 URZ, URZ, URZ, URZ ;  /* 0x0000003f3f3ff290 */ /* 0x000fe2000fffe03f */
[----:B------:R-:W-:Y:S11]  /*20c0*/  BSSY B0, `(.L_x_65) ;  /* 0x0000036000007945 */ /* 0x000ff60003800000 */
[----:B------:R-:W-:-:S05]  /*20d0*/  @P0 BRA `(.L_x_66) ;  /* 0x0000034000000947 */ /* 0x000fca0003800000 */
[----:B------:R-:W-:Y:S01]  /*20e0*/  ISETP.GE.AND P0, PT, R10, c[0x0][0x27c], PT ;  /* 0x00009f000a007a0c */ /* 0x000fe20003f06270 */
[----:B-1----:R-:W1:Y:S11]  /*20f0*/  LDS.128 R20, [R106+0xd080] ;  /* 0x00d080006a147984 */ /* 0x002e760000000c00 */
[----:B------:R-:W-:Y:S01]  /*2100*/  @!UPT UIADD3 URZ, URZ, URZ, URZ ;  /* 0x0000003f3f3ff290 */ /* 0x000fe2000fffe03f */
[----:B------:R-:W-:Y:S01]  /*2110*/  @!P0 HADD2.F32 R27, -RZ, R7.H1_H1 ;  /* 0x30000007ff1b8230 */ /* 0x000fe20000004100 */
[----:B------:R-:W-:Y:S01]  /*2120*/  @!P0 SHF.R.U64 R8, R28, 0x10, R29 ;  /* 0x000000101c088819 */ /* 0x000fe2000000121d */
[----:B------:R-:W-:Y:S01]  /*2130*/  @!P0 HADD2.F32 R33, -RZ, R43.H1_H1 ;  /* 0x3000002bff218230 */ /* 0x000fe20000004100 */
[----:B------:R-:W-:Y:S01]  /*2140*/  @!P0 SHF.R.U64 R32, R46, 0x10, R47 ;  /* 0x000000102e208819 */ /* 0x000fe2000000122f */
[----:B------:R-:W-:Y:S01]  /*2150*/  @!P0 HADD2.F32 R7, -RZ, R7.H0_H0 ;  /* 0x20000007ff078230 */ /* 0x000fe20000004100 */
[----:B------:R-:W-:Y:S01]  /*2160*/  @!P0 SHF.R.U32.HI R28, RZ, 0x10, R29 ;  /* 0x00000010ff1c8819 */ /* 0x000fe2000001161d */
[----:B------:R-:W-:Y:S01]  /*2170*/  @!P0 HADD2.F32 R8, -RZ, R8.H0_H0 ;  /* 0x20000008ff088230 */ /* 0x000fe20000004100 */
[----:B------:R-:W-:Y:S01]  /*2180*/  @!P0 SHF.R.U32.HI R36, RZ, 0x10, R47 ;  /* 0x00000010ff248819 */ /* 0x000fe2000001162f */
[----:B------:R-:W-:Y:S02]  /*2190*/  @!P0 HADD2.F32 R32, -RZ, R32.H0_H0 ;  /* 0x20000020ff208230 */ /* 0x000fe40000004100 */
[----:B------:R-:W-:Y:S02]  /*21a0*/  @!P0 HADD2.F32 R28, -RZ, R28.H0_H0 ;  /* 0x2000001cff1c8230 */ /* 0x000fe40000004100 */
[----:B------:R-:W-:Y:S01]  /*21b0*/  @!P0 HADD2.F32 R36, -RZ, R36.H0_H0 ;  /* 0x20000024ff248230 */ /* 0x000fe20000004100 */
[----:B-1----:R-:W-:Y:S02]  /*21c0*/  @!P0 MOV R13, R20 ;  /* 0x00000014000d8202 */ /* 0x002fe40000000f00 */
[----:B------:R-:W-:Y:S03]  /*21d0*/  @!P0 MOV R26, R21 ;  /* 0x00000015001a8202 */ /* 0x000fe60000000f00 */
[--C-:B------:R-:W-:Y:S02]  /*21e0*/  @!P0 HADD2.F32 R31, -RZ, R13.reuse.H1_H1 ;  /* 0x3000000dff1f8230 */ /* 0x100fe40000004100 */
[----:B------:R-:W-:Y:S01]  /*21f0*/  @!P0 HADD2.F32 R30, -RZ, R13.H0_H0 ;  /* 0x2000000dff1e8230 */ /* 0x000fe20000004100 */
[----:B------:R-:W-:Y:S01]  /*2200*/  @!P0 MOV R13, R22 ;  /* 0x00000016000d8202 */ /* 0x000fe20000000f00 */
[--C-:B------:R-:W-:Y:S01]  /*2210*/  @!P0 HADD2.F32 R35, -RZ, R26.reuse.H1_H1 ;  /* 0x3000001aff238230 */ /* 0x100fe20000004100 */
[-C--:B------:R-:W-:Y:S02]  /*2220*/  @!P0 FMUL.FTZ R37, R31, R27.reuse ;  /* 0x0000001b1f258220 */ /* 0x080fe40000410000 */
[C---:B------:R-:W-:Y:S01]  /*2230*/  @!P0 FMUL.FTZ R0, R30.reuse, R27 ;  /* 0x0000001b1e008220 */ /* 0x040fe20000410000 */
[----:B------:R-:W-:Y:S01]  /*2240*/  @!P0 HADD2.F32 R27, -RZ, R26.H0_H0 ;  /* 0x2000001aff1b8230 */ /* 0x000fe20000004100 */
[-C--:B------:R-:W-:Y:S01]  /*2250*/  @!P0 FMUL.FTZ R39, R35, R8.reuse ;  /* 0x0000000823278220 */ /* 0x080fe20000410000 */
[--C-:B------:R-:W-:Y:S01]  /*2260*/  @!P0 HADD2.F32 R26, -RZ, R13.reuse.H0_H0 ;  /* 0x2000000dff1a8230 */ /* 0x100fe20000004100 */
[----:B------:R-:W-:Y:S01]  /*2270*/  @!P0 FFMA.FTZ R37, R30, R33, -R37 ;  /* 0x000000211e258223 */ /* 0x000fe20000010825 */
[----:B------:R-:W-:Y:S01]  /*2280*/  @!P0 HADD2.F32 R34, -RZ, R13.H1_H1 ;  /* 0x3000000dff228230 */ /* 0x000fe20000004100 */
[----:B------:R-:W-:Y:S01]  /*2290*/  @!P0 FMUL.FTZ R2, R27, R8 ;  /* 0x000000081b028220 */ /* 0x000fe20000410000 */
[----:B------:R-:W-:Y:S01]  /*22a0*/  @!P0 MOV R8, R23 ;  /* 0x0000001700088202 */ /* 0x000fe20000000f00 */
[----:B------:R-:W-:Y:S01]  /*22b0*/  @!P0 FFMA.FTZ R0, R31, R33, R0 ;  /* 0x000000211f008223 */ /* 0x000fe20000010000 */
[----:B------:R-:W-:Y:S01]  /*22c0*/  @!P0 HADD2.F32 R31, -RZ, R43.H0_H0 ;  /* 0x2000002bff1f8230 */ /* 0x000fe20000004100 */
[-C--:B------:R-:W-:Y:S02]  /*22d0*/  @!P0 FMUL.FTZ R3, R26, R7.reuse ;  /* 0x000000071a038220 */ /* 0x080fe40000410000 */
[----:B------:R-:W-:Y:S01]  /*22e0*/  @!P0 FMUL.FTZ R48, R34, R7 ;  /* 0x0000000722308220 */ /* 0x000fe20000410000 */
[----:B------:R-:W-:Y:S01]  /*22f0*/  @!P0 F2FP.PACK_AB R37, R0, R37 ;  /* 0x000000250025823e */ /* 0x000fe200000000ff */
[-C--:B------:R-:W-:Y:S01]  /*2300*/  @!P0 FFMA.FTZ R2, R35, R32.reuse, R2 ;  /* 0x0000002023028223 */ /* 0x080fe20000010002 */
[--C-:B------:R-:W-:Y:S01]  /*2310*/  @!P0 HADD2.F32 R33, -RZ, R8.reuse.H1_H1 ;  /* 0x30000008ff218230 */ /* 0x100fe20000004100 */
[----:B------:R-:W-:Y:S01]  /*2320*/  @!P0 FFMA.FTZ R3, R34, R31, R3 ;  /* 0x0000001f22038223 */ /* 0x000fe20000010003 */
[----:B------:R-:W-:Y:S01]  /*2330*/  @!P0 MOV R20, R37 ;  /* 0x0000002500148202 */ /* 0x000fe20000000f00 */
[----:B------:R-:W-:Y:S01]  /*2340*/  @!P0 HADD2.F32 R13, -RZ, R8.H0_H0 ;  /* 0x20000008ff0d8230 */ /* 0x000fe20000004100 */
[----:B------:R-:W-:Y:S02]  /*2350*/  @!P0 FFMA.FTZ R39, R27, R32, -R39 ;  /* 0x000000201b278223 */ /* 0x000fe40000010827 */
[-C--:B------:R-:W-:Y:S02]  /*2360*/  @!P0 FMUL.FTZ R49, R33, R28.reuse ;  /* 0x0000001c21318220 */ /* 0x080fe40000410000 */
[C---:B------:R-:W-:Y:S01]  /*2370*/  @!P0 FMUL.FTZ R4, R13.reuse, R28 ;  /* 0x0000001c0d048220 */ /* 0x040fe20000410000 */
[----:B------:R-:W-:Y:S01]  /*2380*/  @!P0 F2FP.PACK_AB R50, R2, R39 ;  /* 0x000000270232823e */ /* 0x000fe200000000ff */
[----:B------:R-:W-:Y:S02]  /*2390*/  @!P0 FFMA.FTZ R48, R26, R31, -R48 ;  /* 0x0000001f1a308223 */ /* 0x000fe40000010830 */
[----:B------:R-:W-:Y:S01]  /*23a0*/  @!P0 FFMA.FTZ R49, R13, R36, -R49 ;  /* 0x000000240d318223 */ /* 0x000fe20000010831 */
[----:B------:R-:W-:Y:S01]  /*23b0*/  @!P0 MOV R21, R50 ;  /* 0x0000003200158202 */ /* 0x000fe20000000f00 */
[----:B------:R-:W-:Y:S01]  /*23c0*/  @!P0 FFMA.FTZ R4, R33, R36, R4 ;  /* 0x0000002421048223 */ /* 0x000fe20000010004 */
[----:B------:R-:W-:Y:S04]  /*23d0*/  @!P0 F2FP.PACK_AB R48, R3, R48 ;  /* 0x000000300330823e */ /* 0x000fe800000000ff */
[----:B------:R-:W-:Y:S02]  /*23e0*/  @!P0 F2FP.PACK_AB R49, R4, R49 ;  /* 0x000000310431823e */ /* 0x000fe400000000ff */
[----:B------:R-:W-:Y:S02]  /*23f0*/  @!P0 MOV R22, R48 ;  /* 0x0000003000168202 */ /* 0x000fe40000000f00 */
[----:B------:R-:W-:Y:S05]  /*2400*/  @!P0 MOV R23, R49 ;  /* 0x0000003100178202 */ /* 0x000fea0000000f00 */
[----:B------:R1:W-:Y:S02]  /*2410*/  STG.E.128 [R52.64+0x80], R20 ;  /* 0x0000801434007986 */ /* 0x0003e4000c101d0a */
.L_x_66:
[----:B------:R-:W-:Y:S05]  /*2420*/  BSYNC B0 ;  /* 0x0000000000007941 */ /* 0x000fea0003800000 */
.L_x_65:
[----:B------:R-:W-:Y:S01]  /*2430*/  ISETP.GE.AND P0, PT, R108, c[0x0][0x1d4], PT ;  /* 0x000075006c007a0c */ /* 0x000fe20003f06270 */
[----:B------:R-:W-:Y:S01]  /*2440*/  @!UPT UIADD3 URZ, URZ, URZ, URZ ;  /* 0x0000003f3f3ff290 */ /* 0x000fe2000fffe03f */
[----:B------:R-:W-:Y:S11]  /*2450*/  BSSY B0, `(.L_x_67) ;  /* 0x0000036000007945 */ /* 0x000ff60003800000 */
[----:B------:R-:W-:-:S05]  /*2460*/  @P0 BRA `(.L_x_68) ;  /* 0x0000034000000947 */ /* 0x000fca0003800000 */
[----:B------:R-:W-:Y:S01]  /*2470*/  ISETP.GE.AND P0, PT, R12, c[0x0][0x27c], PT ;  /* 0x00009f000c007a0c */ /* 0x000fe20003f06270 */
[----:B-1----:R-:W1:Y:S11]  /*2480*/  LDS.128 R20, [R106+0xe080] ;  /* 0x00e080006a147984 */ /* 0x002e760000000c00 */
[----:B------:R-:W-:Y:S01]  /*2490*/  @!UPT UIADD3 URZ, URZ, URZ, URZ ;  /* 0x0000003f3f3ff290 */ /* 0x000fe2000fffe03f */
[--C-:B------:R-:W-:Y:S01]  /*24a0*/  @!P0 HADD2.F32 R29, -RZ, R42.reuse.H1_H1 ;  /* 0x3000002aff1d8230 */ /* 0x100fe20000004100 */
[--C-:B------:R-:W-:Y:S01]  /*24b0*/  @!P0 SHF.R.U64 R7, R24, 0x10, R25.reuse ;  /* 0x0000001018078819 */ /* 0x100fe20000001219 */
[----:B------:R-:W-:Y:S01]  /*24c0*/  @!P0 HADD2.F32 R30, -RZ, R42.H0_H0 ;  /* 0x2000002aff1e8230 */ /* 0x000fe20000004100 */
[----:B------:R-:W-:Y:S01]  /*24d0*/  @!P0 SHF.R.U32.HI R24, RZ, 0x10, R25 ;  /* 0x00000010ff188819 */ /* 0x000fe20000011619 */
[--C-:B------:R-:W-:Y:S01]  /*24e0*/  @!P0 HADD2.F32 R25, -RZ, R6.reuse.H1_H1 ;  /* 0x30000006ff198230 */ /* 0x100fe20000004100 */
[--C-:B------:R-:W-:Y:S01]  /*24f0*/  @!P0 SHF.R.U64 R31, R44, 0x10, R45.reuse ;  /* 0x000000102c1f8819 */ /* 0x100fe2000000122d */
[----:B------:R-:W-:Y:S01]  /*2500*/  @!P0 HADD2.F32 R7, -RZ, R7.H0_H0 ;  /* 0x20000007ff078230 */ /* 0x000fe20000004100 */
[----:B------:R-:W-:Y:S01]  /*2510*/  @!P0 SHF.R.U32.HI R32, RZ, 0x10, R45 ;  /* 0x00000010ff208819 */ /* 0x000fe2000001162d */
[----:B------:R-:W-:Y:S02]  /*2520*/  @!P0 HADD2.F32 R6, -RZ, R6.H0_H0 ;  /* 0x20000006ff068230 */ /* 0x000fe40000004100 */
[----:B------:R-:W-:Y:S02]  /*2530*/  @!P0 HADD2.F32 R31, -RZ, R31.H0_H0 ;  /* 0x2000001fff1f8230 */ /* 0x000fe40000004100 */
[----:B------:R-:W-:Y:S02]  /*2540*/  @!P0 HADD2.F32 R24, -RZ, R24.H0_H0 ;  /* 0x20000018ff188230 */ /* 0x000fe40000004100 */
[----:B------:R-:W-:Y:S01]  /*2550*/  @!P0 HADD2.F32 R32, -RZ, R32.H0_H0 ;  /* 0x20000020ff208230 */ /* 0x000fe20000004100 */
[----:B-1----:R-:W-:Y:S02]  /*2560*/  @!P0 MOV R8, R20 ;  /* 0x0000001400088202 */ /* 0x002fe40000000f00 */
[----:B------:R-:W-:Y:S03]  /*2570*/  @!P0 MOV R13, R21 ;  /* 0x00000015000d8202 */ /* 0x000fe60000000f00 */
[--C-:B------:R-:W-:Y:S02]  /*2580*/  @!P0 HADD2.F32 R27, -RZ, R8.reuse.H1_H1 ;  /* 0x30000008ff1b8230 */ /* 0x100fe40000004100 */
[----:B------:R-:W-:Y:S02]  /*2590*/  @!P0 HADD2.F32 R8, -RZ, R8.H0_H0 ;  /* 0x20000008ff088230 */ /* 0x000fe40000004100 */
[--C-:B------:R-:W-:Y:S01]  /*25a0*/  @!P0 HADD2.F32 R28, -RZ, R13.reuse.H1_H1 ;  /* 0x3000000dff1c8230 */ /* 0x100fe20000004100 */
[CC--:B------:R-:W-:Y:S01]  /*25b0*/  @!P0 FMUL.FTZ R33, R27.reuse, R25.reuse ;  /* 0x000000191b218220 */ /* 0x0c0fe20000410000 */
[----:B------:R-:W-:Y:S01]  /*25c0*/  @!P0 HADD2.F32 R26, -RZ, R13.H0_H0 ;  /* 0x2000000dff1a8230 */ /* 0x000fe20000004100 */
[C---:B------:R-:W-:Y:S02]  /*25d0*/  @!P0 FMUL.FTZ R0, R8.reuse, R25 ;  /* 0x0000001908008220 */ /* 0x040fe40000410000 */
[----:B------:R-:W-:Y:S01]  /*25e0*/  @!P0 FFMA.FTZ R33, R8, R29, -R33 ;  /* 0x0000001d08218223 */ /* 0x000fe20000010821 */
[----:B------:R-:W-:Y:S01]  /*25f0*/  @!P0 MOV R8, R22 ;  /* 0x0000001600088202 */ /* 0x000fe20000000f00 */
[-C--:B------:R-:W-:Y:S02]  /*2600*/  @!P0 FMUL.FTZ R35, R28, R7.reuse ;  /* 0x000000071c238220 */ /* 0x080fe40000410000 */
[----:B------:R-:W-:Y:S01]  /*2610*/  @!P0 FMUL.FTZ R2, R26, R7 ;  /* 0x000000071a028220 */ /* 0x000fe20000410000 */
[----:B------:R-:W-:Y:S01]  /*2620*/  @!P0 MOV R7, R23 ;  /* 0x0000001700078202 */ /* 0x000fe20000000f00 */
[----:B------:R-:W-:Y:S01]  /*2630*/  @!P0 FFMA.FTZ R0, R27, R29, R0 ;  /* 0x0000001d1b008223 */ /* 0x000fe20000010000 */
[--C-:B------:R-:W-:Y:S01]  /*2640*/  @!P0 HADD2.F32 R13, -RZ, R8.reuse.H0_H0 ;  /* 0x20000008ff0d8230 */ /* 0x100fe20000004100 */
[-C--:B------:R-:W-:Y:S01]  /*2650*/  @!P0 FFMA.FTZ R2, R28, R31.reuse, R2 ;  /* 0x0000001f1c028223 */ /* 0x080fe20000010002 */
[----:B------:R-:W-:Y:S01]  /*2660*/  @!P0 HADD2.F32 R27, -RZ, R8.H1_H1 ;  /* 0x30000008ff1b8230 */ /* 0x000fe20000004100 */
[----:B------:R-:W-:Y:S01]  /*2670*/  @!P0 FFMA.FTZ R35, R26, R31, -R35 ;  /* 0x0000001f1a238223 */ /* 0x000fe20000010823 */
[----:B------:R-:W-:Y:S01]  /*2680*/  @!P0 F2FP.PACK_AB R33, R0, R33 ;  /* 0x000000210021823e */ /* 0x000fe200000000ff */
[-C--:B------:R-:W-:Y:S01]  /*2690*/  @!P0 FMUL.FTZ R3, R13, R6.reuse ;  /* 0x000000060d038220 */ /* 0x080fe20000410000 */
[--C-:B------:R-:W-:Y:S01]  /*26a0*/  @!P0 HADD2.F32 R29, -RZ, R7.reuse.H1_H1 ;  /* 0x30000007ff1d8230 */ /* 0x100fe20000004100 */
[----:B------:R-:W-:Y:S01]  /*26b0*/  @!P0 FMUL.FTZ R34, R27, R6 ;  /* 0x000000061b228220 */ /* 0x000fe20000410000 */
[----:B------:R-:W-:Y:S01]  /*26c0*/  @!P0 F2FP.PACK_AB R46, R2, R35 ;  /* 0x00000023022e823e */ /* 0x000fe200000000ff */
[----:B------:R-:W-:Y:S01]  /*26d0*/  @!P0 HADD2.F32 R7, -RZ, R7.H0_H0 ;  /* 0x20000007ff078230 */ /* 0x000fe20000004100 */
[----:B------:R-:W-:Y:S01]  /*26e0*/  @!P0 MOV R20, R33 ;  /* 0x0000002100148202 */ /* 0x000fe20000000f00 */
[----:B------:R-:W-:Y:S01]  /*26f0*/  @!P0 FMUL.FTZ R36, R29, R24 ;  /* 0x000000181d248220 */ /* 0x000fe20000410000 */
[----:B------:R-:W-:Y:S01]  /*2700*/  @!P0 MOV R21, R46 ;  /* 0x0000002e00158202 */ /* 0x000fe20000000f00 */
[----:B------:R-:W-:Y:S02]  /*2710*/  @!P0 FFMA.FTZ R3, R27, R30, R3 ;  /* 0x0000001e1b038223 */ /* 0x000fe40000010003 */
[----:B------:R-:W-:Y:S02]  /*2720*/  @!P0 FMUL.FTZ R4, R7, R24 ;  /* 0x0000001807048220 */ /* 0x000fe40000410000 */
[----:B------:R-:W-:Y:S02]  /*2730*/  @!P0 FFMA.FTZ R34, R13, R30, -R34 ;  /* 0x0000001e0d228223 */ /* 0x000fe40000010822 */
[-C--:B------:R-:W-:Y:S02]  /*2740*/  @!P0 FFMA.FTZ R36, R7, R32.reuse, -R36 ;  /* 0x0000002007248223 */ /* 0x080fe40000010824 */
[----:B------:R-:W-:Y:S01]  /*2750*/  @!P0 FFMA.FTZ R4, R29, R32, R4 ;  /* 0x000000201d048223 */ /* 0x000fe20000010004 */
[----:B------:R-:W-:Y:S04]  /*2760*/  @!P0 F2FP.PACK_AB R34, R3, R34 ;  /* 0x000000220322823e */ /* 0x000fe800000000ff */
[----:B------:R-:W-:Y:S02]  /*2770*/  @!P0 F2FP.PACK_AB R35, R4, R36 ;  /* 0x000000240423823e */ /* 0x000fe400000000ff */
[----:B------:R-:W-:Y:S02]  /*2780*/  @!P0 MOV R22, R34 ;  /* 0x0000002200168202 */ /* 0x000fe40000000f00 */
[----:B------:R-:W-:Y:S05]  /*2790*/  @!P0 MOV R23, R35 ;  /* 0x0000002300178202 */ /* 0x000fea0000000f00 */
[----:B------:R1:W-:Y:S02]  /*27a0*/  STG.E.128 [R52.64+0x100], R20 ;  /* 0x0001001434007986 */ /* 0x0003e4000c101d0a */
.L_x_68:
[----:B------:R-:W-:Y:S05]  /*27b0*/  BSYNC B0 ;  /* 0x0000000000007941 */ /* 0x000fea0003800000 */
.L_x_67:
[----:B------:R-:W-:Y:S11]  /*27c0*/  ISETP.GE.AND P0, PT, R107, c[0x0][0x1d4], PT ;  /* 0x000075006b007a0c */ /* 0x000ff60003f06270 */
[----:B------:R-:W-:Y:S02]  /*27d0*/  @!UPT UIADD3 URZ, URZ, URZ, URZ ;  /* 0x0000003f3f3ff290 */ /* 0x000fe4000fffe03f */
[----:B------:R-:W-:-:S05]  /*27e0*/  @P0 BRA `(.L_x_62) ;  /* 0x000015f000000947 */ /* 0x000fca0003800000 */
[----:B------:R-:W-:Y:S01]  /*27f0*/  ISETP.GE.AND P0, PT, R9, c[0x0][0x27c], PT ;  /* 0x00009f0009007a0c */ /* 0x000fe20003f06270 */
[----:B-1----:R-:W1:Y:S11]  /*2800*/  LDS.128 R20, [R106+0xf080] ;  /* 0x00f080006a147984 */ /* 0x002e760000000c00 */
[----:B------:R-:W-:Y:S01]  /*2810*/  @!UPT UIADD3 URZ, URZ, URZ, URZ ;  /* 0x0000003f3f3ff290 */ /* 0x000fe2000fffe03f */
[--C-:B------:R-:W-:Y:S01]  /*2820*/  @!P0 HADD2.F32 R13, -RZ, R5.reuse.H1_H1 ;  /* 0x30000005ff0d8230 */ /* 0x100fe20000004100 */
        /* <DEDUP_REMOVED lines=47> */
[----:B------:R1:W-:Y:S01]  /*2b20*/  STG.E.128 [R52.64+0x180], R20 ;  /* 0x0001801434007986 */ /* 0x0003e2000c101d0a */
[----:B------:R-:W-:-:S05]  /*2b30*/  BRA `(.L_x_62) ;  /* 0x000012a000007947 */ /* 0x000fca0003800000 */
.L_x_59:
        /* <DEDUP_REMOVED lines=17> */
[----:B------:R-:W-:Y:S01]  /*2c50*/  ISETP.GE.AND P2, PT, R11, c[0x0][0x27c], PT ;  /* 0x00009f000b007a0c */ /* 0x000fe20003f46270 */
[----:B------:R-:W-:Y:S01]  /*2c60*/  IMAD.X R7, R0, 0x1, R71, P0 ;  /* 0x0000000100077824 */ /* 0x000fe200000e0647 */
[----:B------:R-:W-:Y:S01]  /*2c70*/  LEA R20, P1, R2, c[0x0][0x270], 0x1 ;  /* 0x00009c0002147a11 */ /* 0x000fe200078208ff */
[----:B------:R-:W-:Y:S01]  /*2c80*/  CS2R R26, SRZ ;  /* 0x00000000001a7805 */ /* 0x000fe2000001ff00 */
[----:B------:R-:W-:Y:S01]  /*2c90*/  LEA R6, P0, R4, c[0x0][0x288], 0x1 ;  /* 0x0000a20004067a11 */ /* 0x000fe200078008ff */
[----:B------:R-:W-:Y:S01]  /*2ca0*/  CS2R R24, SRZ ;  /* 0x0000000000187805 */ /* 0x000fe2000001ff00 */
[----:B------:R-:W-:Y:S02]  /*2cb0*/  LEA.HI.X R21, R2, c[0x0][0x274], R3, 0x1, P1 ;  /* 0x00009d0002157a11 */ /* 0x000fe400008f0c03 */
[----:B------:R-:W-:Y:S03]  /*2cc0*/  LEA.HI.X R7, R4, c[0x0][0x28c], R7, 0x1, P0 ;  /* 0x0000a30004077a11 */ /* 0x000fe600000f0c07 */
[----:B------:R1:W5:Y:S04]  /*2cd0*/  @!P3 LDG.E.128 R40, [R20.64] ;  /* 0x0000000a1428b981 */ /* 0x000368000c1e1d00 */
[----:B------:R1:W5:Y:S04]  /*2ce0*/  @!P2 LDG.E.128 R56, [R20.64+0x80] ;  /* 0x0000800a1438a981 */ /* 0x000368000c1e1d00 */
[----:B------:R1:W5:Y:S04]  /*2cf0*/  @!P3 LDG.E.128 R28, [R6.64] ;  /* 0x0000000a061cb981 */ /* 0x000368000c1e1d00 */
[----:B------:R1:W5:Y:S02]  /*2d00*/  @!P2 LDG.E.128 R24, [R6.64+0x80] ;  /* 0x0000800a0618a981 */ /* 0x000364000c1e1d00 */
.L_x_70:
[----:B------:R-:W-:Y:S05]  /*2d10*/  BSYNC B0 ;  /* 0x0000000000007941 */ /* 0x000fea0003800000 */
.L_x_69:
[----:B------:R-:W-:Y:S04]  /*2d20*/  IADD3 R135, P0, R132, R18, RZ ;  /* 0x0000001284877210 */ /* 0x000fe80007f1e0ff */
[----:B------:R-:W-:Y:S01]  /*2d30*/  IADD3.X R74, R5, R80, RZ, P0, !PT ;  /* 0x00000050054a7210 */ /* 0x000fe200007fe4ff */
[----:B------:R-:W-:-:S05]  /*2d40*/  @P4 BRA `(.L_x_62) ;  /* 0x0000109000004947 */ /* 0x000fca0003800000 */
[----:B------:R-:W-:Y:S01]  /*2d50*/  ISETP.GE.AND P0, PT, R16, c[0x0][0x1d4], PT ;  /* 0x0000750010007a0c */ /* 0x000fe20003f06270 */
[----:B-----5:R-:W-:Y:S01]  /*2d60*/  IMAD.MOV.U32 R8, RZ, RZ, R58 ;  /* 0x000000ffff087224 */ /* 0x020fe200078e003a */
[----:B-1----:R-:W-:Y:S01]  /*2d70*/  MOV R6, R56 ;  /* 0x0000003800067202 */ /* 0x002fe20000000f00 */
        /* <DEDUP_REMOVED lines=12> */
[----:B------:R-:W-:Y:S01]  /*2e40*/  IMAD.MOV.U32 R33, RZ, RZ, R29 ;  /* 0x000000ffff217224 */ /* 0x000fe200078e001d */
[----:B------:R-:W-:Y:S01]  /*2e50*/  ISETP.GE.AND P0, PT, R16, c[0x0][0x27c], PT ;  /* 0x00009f0010007a0c */ /* 0x000fe20003f06270 */
[----:B------:R-:W1:Y:S01]  /*2e60*/  LDS.128 R60, [R94+0xc080] ;  /* 0x00c080005e3c7984 */ /* 0x000e620000000c00 */
[----:B------:R-:W-:Y:S01]  /*2e70*/  ISETP.GE.AND P1, PT, R99, c[0x0][0x1d4], PT ;  /* 0x0000750063007a0c */ /* 0x000fe20003f26270 */
[----:B------:R-:W-:Y:S01]  /*2e80*/  IMAD.MOV.U32 R19, RZ, RZ, R31 ;  /* 0x000000ffff137224 */ /* 0x000fe200078e001f */
[----:B------:R-:W-:Y:S01]  /*2e90*/  MOV R35, R28 ;  /* 0x0000001c00237202 */ /* 0x000fe20000000f00 */
[----:B------:R-:W-:Y:S01]  /*2ea0*/  IMAD.MOV.U32 R49, RZ, RZ, R43 ;  /* 0x000000ffff317224 */ /* 0x000fe200078e002b */
[-C--:B------:R-:W-:Y:S01]  /*2eb0*/  IADD3 R76, P3, P2, R128, R135.reuse, R101 ;  /* 0x00000087804c7210 */ /* 0x080fe20007a7e065 */
[----:B------:R-:W-:Y:S01]  /*2ec0*/  IMAD.MOV.U32 R44, RZ, RZ, R41 ;  /* 0x000000ffff2c7224 */ /* 0x000fe200078e0029 */
[----:B------:R-:W-:Y:S01]  /*2ed0*/  MOV R50, R40 ;  /* 0x0000002800327202 */ /* 0x000fe20000000f00 */
[----:B------:R-:W2:Y:S01]  /*2ee0*/  LDS.128 R20, [R95+0xc080] ;  /* 0x00c080005f147984 */ /* 0x000ea20000000c00 */
[----:B------:R-:W-:Y:S02]  /*2ef0*/  LEA R138, P4, R76, c[0x0][0x1c8], 0x1 ;  /* 0x000072004c8a7a11 */ /* 0x000fe400078808ff */
[C---:B------:R-:W-:Y:S01]  /*2f00*/  IADD3.X R137, R79.reuse, R74, R92, P3, P2 ;  /* 0x0000004a4f897210 */ /* 0x040fe20001fe445c */
[----:B------:R-:W-:Y:S01]  /*2f10*/  @!P0 HADD2.F32 R37, -RZ, R35.H0_H0 ;  /* 0x20000023ff258230 */ /* 0x000fe20000004100 */
[--C-:B------:R-:W-:Y:S01]  /*2f20*/  @!P0 SHF.R.U64 R47, R42, 0x10, R43.reuse ;  /* 0x000000102a2f8819 */ /* 0x100fe2000000122b */
[----:B------:R-:W-:Y:S01]  /*2f30*/  @!P0 HADD2.F32 R36, -RZ, R33.H0_H0 ;  /* 0x20000021ff248230 */ /* 0x000fe20000004100 */
[----:B------:R-:W-:Y:S01]  /*2f40*/  @!P0 SHF.R.U32.HI R52, RZ, 0x10, R43 ;  /* 0x00000010ff348819 */ /* 0x000fe2000001162b */
[----:B------:R-:W-:Y:S01]  /*2f50*/  @!P0 HADD2.F32 R44, -RZ, R44.H0_H0 ;  /* 0x2000002cff2c8230 */ /* 0x000fe20000004100 */
[--C-:B------:R-:W-:Y:S01]  /*2f60*/  @!P0 SHF.R.U32.HI R32, RZ, 0x10, R29.reuse ;  /* 0x00000010ff208819 */ /* 0x100fe2000001161d */
[----:B------:R-:W-:Y:S01]  /*2f70*/  @!P0 HADD2.F32 R47, -RZ, R47.H0_H0 ;  /* 0x2000002fff2f8230 */ /* 0x000fe20000004100 */
[----:B------:R-:W-:Y:S01]  /*2f80*/  @!P0 SHF.R.U64 R34, R28, 0x10, R29 ;  /* 0x000000101c228819 */ /* 0x000fe2000000121d */
[----:B------:R-:W-:Y:S01]  /*2f90*/  @!P0 HADD2.F32 R52, -RZ, R52.H0_H0 ;  /* 0x20000034ff348230 */ /* 0x000fe20000004100 */
[--C-:B------:R-:W-:Y:S01]  /*2fa0*/  @!P0 SHF.R.U64 R29, R30, 0x10, R31.reuse ;  /* 0x000000101e1d8819 */ /* 0x100fe2000000121f */
[----:B------:R-:W-:Y:S01]  /*2fb0*/  @!P0 HADD2.F32 R32, -RZ, R32.H0_H0 ;  /* 0x20000020ff208230 */ /* 0x000fe20000004100 */
[----:B------:R-:W-:Y:S01]  /*2fc0*/  MOV R28, R30 ;  /* 0x0000001e001c7202 */ /* 0x000fe20000000f00 */
[----:B------:R-:W-:Y:S01]  /*2fd0*/  @!P0 HADD2.F32 R34, -RZ, R34.H0_H0 ;  /* 0x20000022ff228230 */ /* 0x000fe20000004100 */
[----:B------:R-:W-:Y:S01]  /*2fe0*/  @!P0 SHF.R.U32.HI R30, RZ, 0x10, R31 ;  /* 0x00000010ff1e8819 */ /* 0x000fe2000001161f */
[----:B------:R-:W-:Y:S01]  /*2ff0*/  @!P0 HADD2.F32 R29, -RZ, R29.H0_H0 ;  /* 0x2000001dff1d8230 */ /* 0x000fe20000004100 */
[----:B------:R-:W-:Y:S02]  /*3000*/  LEA.HI.X R139, R76, c[0x0][0x1cc], R137, 0x1, P4 ;  /* 0x000073004c8b7a11 */ /* 0x000fe400020f0c89 */
[----:B------:R-:W-:Y:S01]  /*3010*/  @!P1 IADD3 R141, P3, P2, R128, R135, R99 ;  /* 0x00000087808d9210 */ /* 0x000fe20007a7e063 */
[----:B------:R-:W-:Y:S01]  /*3020*/  @!P0 HADD2.F32 R30, -RZ, R30.H0_H0 ;  /* 0x2000001eff1e8230 */ /* 0x000fe20000004100 */
[--C-:B------:R-:W-:Y:S02]  /*3030*/  @!P0 SHF.R.U32.HI R46, RZ, 0x10, R41.reuse ;  /* 0x00000010ff2e8819 */ /* 0x100fe40000011629 */
[----:B------:R-:W-:Y:S02]  /*3040*/  @!P1 IADD3.X R134, R79, R74, R88, P3, P2 ;  /* 0x0000004a4f869210 */ /* 0x000fe40001fe4458 */
[C---:B------:R-:W-:Y:S01]  /*3050*/  @!P1 LEA R136, P2, R141.reuse, c[0x0][0x1c8], 0x1 ;  /* 0x000072008d889a11 */ /* 0x040fe200078408ff */
[----:B------:R-:W-:Y:S01]  /*3060*/  @!P0 HADD2.F32 R46, -RZ, R46.H0_H0 ;  /* 0x2000002eff2e8230 */ /* 0x000fe20000004100 */
[----:B------:R-:W-:Y:S01]  /*3070*/  @!P0 SHF.R.U64 R40, R40, 0x10, R41 ;  /* 0x0000001028288819 */ /* 0x000fe20000001229 */
[----:B------:R-:W-:Y:S01]  /*3080*/  @!P0 HADD2.F32 R41, -RZ, R50.H0_H0 ;  /* 0x20000032ff298230 */ /* 0x000fe20000004100 */
[----:B------:R-:W-:Y:S01]  /*3090*/  @!P1 LEA.HI.X R137, R141, c[0x0][0x1cc], R134, 0x1, P2 ;  /* 0x000073008d899a11 */ /* 0x000fe200010f0c86 */
[----:B-1----:R-:W-:Y:S01]  /*30a0*/  @!P0 IMAD.MOV.U32 R50, RZ, RZ, R62 ;  /* 0x000000ffff328224 */ /* 0x002fe200078e003e */
[----:B------:R-:W-:Y:S01]  /*30b0*/  @!P0 MOV R43, R60 ;  /* 0x0000003c002b8202 */ /* 0x000fe20000000f00 */
[----:B------:R-:W-:Y:S01]  /*30c0*/  @!P0 HADD2.F32 R40, -RZ, R40.H0_H0 ;  /* 0x20000028ff288230 */ /* 0x000fe20000004100 */
[----:B------:R-:W-:Y:S02]  /*30d0*/  @!P0 MOV R48, R61 ;  /* 0x0000003d00308202 */ /* 0x000fe40000000f00 */
[----:B------:R-:W-:Y:S01]  /*30e0*/  @!P0 MOV R51, R63 ;  /* 0x0000003f00338202 */ /* 0x000fe20000000f00 */
[----:B------:R-:W-:Y:S01]  /*30f0*/  @!P0 HADD2.F32 R39, -RZ, R43.H0_H0 ;  /* 0x2000002bff278230 */ /* 0x000fe20000004100 */
[----:B------:R-:W-:Y:S01]  /*3100*/  MOV R45, R42 ;  /* 0x0000002a002d7202 */ /* 0x000fe20000000f00 */
[----:B--2---:R-:W-:Y:S01]  /*3110*/  @!P0 IMAD.MOV.U32 R31, RZ, RZ, R20 ;  /* 0x000000ffff1f8224 */ /* 0x004fe200078e0014 */
[----:B------:R-:W-:Y:S01]  /*3120*/  @!P0 MOV R35, R21 ;  /* 0x0000001500238202 */ /* 0x000fe20000000f00 */
[--C-:B------:R-:W-:Y:S01]  /*3130*/  @!P0 HADD2.F32 R42, -RZ, R48.reuse.H0_H0 ;  /* 0x20000030ff2a8230 */ /* 0x100fe20000004100 */
[CC--:B------:R-:W-:Y:S02]  /*3140*/  @!P0 FMUL.FTZ R76, R39.reuse, R37.reuse ;  /* 0x00000025274c8220 */ /* 0x0c0fe40000410000 */
[----:B------:R-:W-:Y:S02]  /*3150*/  @!P0 HADD2.F32 R38, -RZ, R31.H0_H0 ;  /* 0x2000001fff268230 */ /* 0x000fe40000004100 */
[-C--:B------:R-:W-:Y:S01]  /*3160*/  @!P0 FMUL.FTZ R134, R42, R36.reuse ;  /* 0x000000242a868220 */ /* 0x080fe20000410000 */
[----:B------:R-:W-:Y:S02]  /*3170*/  @!P0 HADD2.F32 R33, -RZ, R35.H0_H0 ;  /* 0x20000023ff218230 */ /* 0x000fe40000004100 */
[C---:B------:R-:W-:Y:S01]  /*3180*/  @!P0 FMUL.FTZ R0, R38.reuse, R37 ;  /* 0x0000002526008220 */ /* 0x040fe20000410000 */
[----:B------:R-:W-:Y:S01]  /*3190*/  @!P0 HADD2.F32 R31, -RZ, R31.H1_H1 ;  /* 0x3000001fff1f8230 */ /* 0x000fe20000004100 */
[-C--:B------:R-:W-:Y:S02]  /*31a0*/  @!P0 FFMA.FTZ R76, R38, R41.reuse, -R76 ;  /* 0x00000029264c8223 */ /* 0x080fe4000001084c */
[----:B------:R-:W-:Y:S01]  /*31b0*/  @!P0 FFMA.FTZ R0, R39, R41, R0 ;  /* 0x0000002927008223 */ /* 0x000fe20000010000 */
[----:B------:R-:W-:Y:S01]  /*31c0*/  @!P0 HADD2.F32 R41, -RZ, R48.H1_H1 ;  /* 0x30000030ff298230 */ /* 0x000fe20000004100 */
[C---:B------:R-:W-:Y:S01]  /*31d0*/  @!P0 FMUL.FTZ R3, R33.reuse, R36 ;  /* 0x0000002421038220 */ /* 0x040fe20000410000 */
[----:B------:R-:W-:Y:S01]  /*31e0*/  @!P0 HADD2.F32 R39, -RZ, R43.H1_H1 ;  /* 0x3000002bff278230 */ /* 0x000fe20000004100 */
[----:B------:R-:W-:Y:S01]  /*31f0*/  @!P0 FFMA.FTZ R134, R33, R44, -R134 ;  /* 0x0000002c21868223 */ /* 0x000fe20000010886 */
[----:B------:R-:W-:Y:S01]  /*3200*/  @!P0 HADD2.F32 R33, -RZ, R35.H1_H1 ;  /* 0x30000023ff218230 */ /* 0x000fe20000004100 */
[----:B------:R-:W-:Y:S01]  /*3210*/  @!P0 FMUL.FTZ R141, R41, R32 ;  /* 0x00000020298d8220 */ /* 0x000fe20000410000 */
[----:B------:R-:W-:Y:S01]  /*3220*/  @!P0 HADD2.F32 R43, -RZ, R45.H0_H0 ;  /* 0x2000002dff2b8230 */ /* 0x000fe20000004100 */
[----:B------:R-:W-:Y:S01]  /*3230*/  @!P0 FMUL.FTZ R143, R39, R34 ;  /* 0x00000022278f8220 */ /* 0x000fe20000410000 */
[--C-:B------:R-:W-:Y:S01]  /*3240*/  @!P0 HADD2.F32 R45, -RZ, R50.reuse.H1_H1 ;  /* 0x30000032ff2d8230 */ /* 0x100fe20000004100 */
[C---:B------:R-:W-:Y:S01]  /*3250*/  @!P0 FMUL.FTZ R4, R33.reuse, R32 ;  /* 0x0000002021048220 */ /* 0x040fe20000410000 */
[----:B------:R-:W-:Y:S01]  /*3260*/  @!P0 HADD2.F32 R48, -RZ, R50.H0_H0 ;  /* 0x20000032ff308230 */ /* 0x000fe20000004100 */
[----:B------:R-:W-:Y:S01]  /*3270*/  @!P0 FFMA.FTZ R141, R33, R46, -R141 ;  /* 0x0000002e218d8223 */ /* 0x000fe2000001088d */
[----:B------:R-:W-:Y:S01]  /*3280*/  @!P0 MOV R33, R22 ;  /* 0x0000001600218202 */ /* 0x000fe20000000f00 */
[C---:B------:R-:W-:Y:S01]  /*3290*/  @!P0 FMUL.FTZ R2, R31.reuse, R34 ;  /* 0x000000221f028220 */ /* 0x040fe20000410000 */
[----:B------:R-:W-:Y:S01]  /*32a0*/  @!P0 HADD2.F32 R50, -RZ, R49.H0_H0 ;  /* 0x20000031ff328230 */ /* 0x000fe20000004100 */
[-C--:B------:R-:W-:Y:S01]  /*32b0*/  @!P0 FFMA.FTZ R143, R31, R40.reuse, -R143 ;  /* 0x000000281f8f8223 */ /* 0x080fe2000001088f */
[----:B------:R-:W-:Y:S01]  /*32c0*/  @!P0 HADD2.F32 R31, -RZ, R28.H0_H0 ;  /* 0x2000001cff1f8230 */ /* 0x000fe20000004100 */
[----:B------:R-:W-:Y:S01]  /*32d0*/  @!P0 FMUL.FTZ R145, R45, R29 ;  /* 0x0000001d2d918220 */ /* 0x000fe20000410000 */
[----:B------:R-:W-:Y:S01]  /*32e0*/  @!P0 HADD2.F32 R28, -RZ, R33.H1_H1 ;  /* 0x30000021ff1c8230 */ /* 0x000fe20000004100 */
[----:B------:R-:W-:Y:S01]  /*32f0*/  @!P0 FFMA.FTZ R2, R39, R40, R2 ;  /* 0x0000002827028223 */ /* 0x000fe20000010002 */
[----:B------:R-:W-:Y:S01]  /*3300*/  @!P0 F2FP.PACK_AB R134, R141, R134 ;  /* 0x000000868d86823e */ /* 0x000fe200000000ff */
[----:B------:R-:W-:Y:S01]  /*3310*/  @!P0 FMUL.FTZ R140, R48, R31 ;  /* 0x0000001f308c8220 */ /* 0x000fe20000410000 */
[----:B------:R-:W-:Y:S01]  /*3320*/  @!P0 F2FP.PACK_AB R143, R143, R76 ;  /* 0x0000004c8f8f823e */ /* 0x000fe200000000ff */
[C---:B------:R-:W-:Y:S01]  /*3330*/  @!P0 FMUL.FTZ R6, R28.reuse, R29 ;  /* 0x0000001d1c068220 */ /* 0x040fe20000410000 */
[----:B------:R-:W-:Y:S01]  /*3340*/  @!P0 MOV R21, R134 ;  /* 0x0000008600158202 */ /* 0x000fe20000000f00 */
[----:B------:R-:W-:Y:S01]  /*3350*/  @!P0 FFMA.FTZ R145, R28, R47, -R145 ;  /* 0x0000002f1c918223 */ /* 0x000fe20000010891 */
[----:B------:R-:W-:Y:S01]  /*3360*/  @!P0 HADD2.F32 R28, -RZ, R19.H0_H0 ;  /* 0x20000013ff1c8230 */ /* 0x000fe20000004100 */
[----:B------:R-:W-:Y:S01]  /*3370*/  @!P0 IMAD.MOV.U32 R19, RZ, RZ, R23 ;  /* 0x000000ffff138224 */ /* 0x000fe200078e0017 */
[--C-:B------:R-:W-:Y:S01]  /*3380*/  @!P0 HADD2.F32 R49, -RZ, R51.reuse.H0_H0 ;  /* 0x20000033ff318230 */ /* 0x100fe20000004100 */
[----:B------:R-:W-:Y:S01]  /*3390*/  @!P0 FFMA.FTZ R3, R42, R44, R3 ;  /* 0x0000002c2a038223 */ /* 0x000fe20000010003 */
[----:B------:R-:W-:Y:S01]  /*33a0*/  @!P0 HADD2.F32 R51, -RZ, R51.H1_H1 ;  /* 0x30000033ff338230 */ /* 0x000fe20000004100 */
[----:B------:R-:W-:Y:S01]  /*33b0*/  @!P0 FFMA.FTZ R4, R41, R46, R4 ;  /* 0x0000002e29048223 */ /* 0x000fe20000010004 */
[----:B------:R-:W-:Y:S01]  /*33c0*/  @!P0 HADD2.F32 R32, -RZ, R33.H0_H0 ;  /* 0x20000021ff208230 */ /* 0x000fe20000004100 */
[----:B------:R-:W-:Y:S01]  /*33d0*/  @!P0 FMUL.FTZ R144, R49, R28 ;  /* 0x0000001c31908220 */ /* 0x000fe20000410000 */
[--C-:B------:R-:W-:Y:S01]  /*33e0*/  @!P0 HADD2.F32 R29, -RZ, R19.reuse.H0_H0 ;  /* 0x20000013ff1d8230 */ /* 0x100fe20000004100 */
[----:B------:R-:W-:Y:S01]  /*33f0*/  @!P0 FMUL.FTZ R142, R51, R30 ;  /* 0x0000001e338e8220 */ /* 0x000fe20000410000 */
[----:B------:R-:W-:Y:S01]  /*3400*/  @!P0 HADD2.F32 R19, -RZ, R19.H1_H1 ;  /* 0x30000013ff138230 */ /* 0x000fe20000004100 */
[C---:B------:R-:W-:Y:S01]  /*3410*/  @!P0 FMUL.FTZ R5, R32.reuse, R31 ;  /* 0x0000001f20058220 */ /* 0x040fe20000410000 */
[----:B------:R-:W-:Y:S01]  /*3420*/  @!P0 MOV R20, R143 ;  /* 0x0000008f00148202 */ /* 0x000fe20000000f00 */
[----:B------:R-:W-:Y:S01]  /*3430*/  @!P0 FFMA.FTZ R140, R32, R43, -R140 ;  /* 0x0000002b208c8223 */ /* 0x000fe2000001088c */
[----:B------:R-:W-:Y:S01]  /*3440*/  @!P0 F2FP.PACK_AB R143, R4, R3 ;  /* 0x00000003048f823e */ /* 0x000fe200000000ff */
[----:B------:R-:W-:Y:S01]  /*3450*/  @!P0 FFMA.FTZ R144, R29, R50, -R144 ;  /* 0x000000321d908223 */ /* 0x000fe20000010890 */
[----:B------:R-:W-:Y:S01]  /*3460*/  @!P0 F2FP.PACK_AB R76, R2, R0 ;  /* 0x00000000024c823e */ /* 0x000fe200000000ff */
[----:B------:R-:W-:Y:S01]  /*3470*/  @!P0 FFMA.FTZ R142, R19, R52, -R142 ;  /* 0x00000034138e8223 */ /* 0x000fe2000001088e */
[----:B------:R-:W-:Y:S01]  /*3480*/  @!P0 F2FP.PACK_AB R140, R145, R140 ;  /* 0x0000008c918c823e */ /* 0x000fe200000000ff */
[----:B------:R-:W-:Y:S01]  /*3490*/  @!P0 FFMA.FTZ R5, R48, R43, R5 ;  /* 0x0000002b30058223 */ /* 0x000fe20000010005 */
[----:B------:R-:W-:Y:S01]  /*34a0*/  @!P0 MOV R60, R76 ;  /* 0x0000004c003c8202 */ /* 0x000fe20000000f00 */
[----:B------:R-:W-:Y:S01]  /*34b0*/  @!P0 FMUL.FTZ R7, R29, R28 ;  /* 0x0000001c1d078220 */ /* 0x000fe20000410000 */
[----:B------:R-:W-:Y:S01]  /*34c0*/  @!P0 F2FP.PACK_AB R141, R142, R144 ;  /* 0x000000908e8d823e */ /* 0x000fe200000000ff */
[----:B------:R-:W-:Y:S02]  /*34d0*/  @!P0 FFMA.FTZ R6, R45, R47, R6 ;  /* 0x0000002f2d068223 */ /* 0x000fe40000010006 */
[----:B------:R-:W-:Y:S01]  /*34e0*/  @!P0 FMUL.FTZ R8, R19, R30 ;  /* 0x0000001e13088220 */ /* 0x000fe20000410000 */
[----:B------:R-:W-:Y:S01]  /*34f0*/  @!P0 MOV R23, R141 ;  /* 0x0000008d00178202 */ /* 0x000fe20000000f00 */
[----:B------:R-:W-:Y:S01]  /*3500*/  @!P0 FFMA.FTZ R7, R49, R50, R7 ;  /* 0x0000003231078223 */ /* 0x000fe20000010007 */
[----:B------:R-:W-:Y:S01]  /*3510*/  @!P0 F2FP.PACK_AB R134, R6, R5 ;  /* 0x000000050686823e */ /* 0x000fe200000000ff */
[----:B------:R-:W-:Y:S02]  /*3520*/  @!P0 FFMA.FTZ R8, R51, R52, R8 ;  /* 0x0000003433088223 */ /* 0x000fe40000010008 */
[----:B------:R-:W-:Y:S01]  /*3530*/  @!P0 IMAD.MOV.U32 R22, RZ, RZ, R140 ;  /* 0x000000ffff168224 */ /* 0x000fe200078e008c */
[----:B------:R-:W-:Y:S01]  /*3540*/  @!P0 MOV R62, R134 ;  /* 0x00000086003e8202 */ /* 0x000fe20000000f00 */
[----:B------:R-:W-:Y:S01]  /*3550*/  @!P0 IMAD.MOV.U32 R61, RZ, RZ, R143 ;  /* 0x000000ffff3d8224 */ /* 0x000fe200078e008f */
[----:B------:R-:W-:Y:S02]  /*3560*/  @!P0 F2FP.PACK_AB R145, R8, R7 ;  /* 0x000000070891823e */ /* 0x000fe400000000ff */
[----:B------:R1:W-:Y:S02]  /*3570*/  STG.E.128 [R138.64], R20 ;  /* 0x000000148a007986 */ /* 0x0003e4000c101d0a */
[----:B------:R-:W-:Y:S06]  /*3580*/  @!P0 MOV R63, R145 ;  /* 0x00000091003f8202 */ /* 0x000fec0000000f00 */
[----:B------:R1:W-:Y:S02]  /*3590*/  @!P1 STG.E.128 [R136.64], R60 ;  /* 0x0000003c88009986 */ /* 0x0003e4000c101d0a */
.L_x_72:
[----:B------:R-:W-:Y:S05]  /*35a0*/  BSYNC B0 ;  /* 0x0000000000007941 */ /* 0x000fea0003800000 */
.L_x_71:
[----:B------:R-:W-:Y:S11]  /*35b0*/  ISETP.GE.AND P0, PT, R11, c[0x0][0x1d4], PT ;  /* 0x000075000b007a0c */ /* 0x000ff60003f06270 */
[----:B------:R-:W-:Y:S02]  /*35c0*/  @!UPT UIADD3 URZ, URZ, URZ, URZ ;  /* 0x0000003f3f3ff290 */ /* 0x000fe4000fffe03f */
[----:B------:R-:W-:-:S05]  /*35d0*/  @P0 BRA `(.L_x_62) ;  /* 0x0000080000000947 */ /* 0x000fca0003800000 */
[----:B------:R-:W-:Y:S01]  /*35e0*/  LDS.128 R48, [R91+0xc080] ;  /* 0x00c080005b307984 */ /* 0x000fe20000000c00 */
[----:B------:R-:W-:Y:S02]  /*35f0*/  ISETP.GE.AND P0, PT, R11, c[0x0][0x27c], PT ;  /* 0x00009f000b007a0c */ /* 0x000fe40003f06270 */
[----:B-1----:R-:W-:Y:S04]  /*3600*/  IADD3 R60, P2, P1, R128, R135, R100 ;  /* 0x00000087803c7210 */ /* 0x002fe8000795e064 */
[----:B------:R-:W-:Y:S01]  /*3610*/  IADD3.X R61, R79, R74, R90, P2, P1 ;  /* 0x0000004a4f3d7210 */ /* 0x000fe200017e245a */
[----:B------:R-:W1:Y:S01]  /*3620*/  LDS.128 R20, [R93+0xc080] ;  /* 0x00c080005d147984 */ /* 0x000e620000000c00 */
[C---:B------:R-:W-:Y:S04]  /*3630*/  LEA R62, P1, R60.reuse, c[0x0][0x1c8], 0x1 ;  /* 0x000072003c3e7a11 */ /* 0x040fe800078208ff */
[----:B------:R-:W-:Y:S01]  /*3640*/  LEA.HI.X R63, R60, c[0x0][0x1cc], R61, 0x1, P1 ;  /* 0x000073003c3f7a11 */ /* 0x000fe200008f0c3d */
[----:B------:R-:W-:Y:S01]  /*3650*/  @!P0 HADD2.F32 R30, -RZ, R18.H1_H1 ;  /* 0x30000012ff1e8230 */ /* 0x000fe20000004100 */
[--C-:B------:R-:W-:Y:S01]  /*3660*/  @!P0 SHF.R.U64 R28, R24, 0x10, R25.reuse ;  /* 0x00000010181c8819 */ /* 0x100fe20000001219 */
[----:B------:R-:W-:Y:S01]  /*3670*/  @!P0 HADD2.F32 R38, -RZ, R54.H1_H1 ;  /* 0x30000036ff268230 */ /* 0x000fe20000004100 */
[----:B------:R-:W-:Y:S01]  /*3680*/  @!P0 SHF.R.U32.HI R19, RZ, 0x10, R25 ;  /* 0x00000010ff138819 */ /* 0x000fe20000011619 */
[----:B------:R-:W-:Y:S01]  /*3690*/  @!P0 HADD2.F32 R29, -RZ, R18.H0_H0 ;  /* 0x20000012ff1d8230 */ /* 0x000fe20000004100 */
[--C-:B------:R-:W-:Y:S01]  /*36a0*/  @!P0 SHF.R.U32.HI R24, RZ, 0x10, R27.reuse ;  /* 0x00000010ff188819 */ /* 0x100fe2000001161b */
[----:B------:R-:W-:Y:S01]  /*36b0*/  @!P0 HADD2.F32 R33, -RZ, R54.H0_H0 ;  /* 0x20000036ff218230 */ /* 0x000fe20000004100 */
[----:B------:R-:W-:Y:S01]  /*36c0*/  @!P0 SHF.R.U64 R26, R26, 0x10, R27 ;  /* 0x000000101a1a8819 */ /* 0x000fe2000000121b */
[--C-:B------:R-:W-:Y:S01]  /*36d0*/  @!P0 HADD2.F32 R46, -RZ, R53.reuse.H1_H1 ;  /* 0x30000035ff2e8230 */ /* 0x100fe20000004100 */
[--C-:B------:R-:W-:Y:S01]  /*36e0*/  @!P0 SHF.R.U64 R35, R56, 0x10, R57.reuse ;  /* 0x0000001038238819 */ /* 0x100fe20000001239 */
[----:B------:R-:W-:Y:S01]  /*36f0*/  @!P0 HADD2.F32 R41, -RZ, R53.H0_H0 ;  /* 0x20000035ff298230 */ /* 0x000fe20000004100 */
[----:B------:R-:W-:Y:S02]  /*3700*/  @!P0 SHF.R.U32.HI R39, RZ, 0x10, R57 ;  /* 0x00000010ff278819 */ /* 0x000fe40000011639 */
[--C-:B------:R-:W-:Y:S01]  /*3710*/  @!P0 SHF.R.U32.HI R47, RZ, 0x10, R59.reuse ;  /* 0x00000010ff2f8819 */ /* 0x100fe2000001163b */
[----:B------:R-:W-:Y:S01]  /*3720*/  @!P0 HADD2.F32 R35, -RZ, R35.H0_H0 ;  /* 0x20000023ff238230 */ /* 0x000fe20000004100 */
[----:B------:R-:W-:Y:S01]  /*3730*/  @!P0 SHF.R.U64 R43, R58, 0x10, R59 ;  /* 0x000000103a2b8819 */ /* 0x000fe2000000123b */
[----:B------:R-:W-:Y:S01]  /*3740*/  @!P0 HADD2.F32 R39, -RZ, R39.H0_H0 ;  /* 0x20000027ff278230 */ /* 0x000fe20000004100 */
[----:B------:R-:W-:Y:S01]  /*3750*/  ISETP.GE.AND P1, PT, R98, c[0x0][0x1d4], PT ;  /* 0x0000750062007a0c */ /* 0x000fe20003f26270 */
[----:B------:R-:W-:Y:S02]  /*3760*/  @!P0 HADD2.F32 R47, -RZ, R47.H0_H0 ;  /* 0x2000002fff2f8230 */ /* 0x000fe40000004100 */
[----:B------:R-:W-:Y:S01]  /*3770*/  @!P0 HADD2.F32 R43, -RZ, R43.H0_H0 ;  /* 0x2000002bff2b8230 */ /* 0x000fe20000004100 */
[----:B-1----:R-:W-:Y:S02]  /*3780*/  @!P0 MOV R25, R21 ;  /* 0x0000001500198202 */ /* 0x002fe40000000f00 */
[----:B------:R-:W-:Y:S02]  /*3790*/  @!P0 MOV R37, R49 ;  /* 0x0000003100258202 */ /* 0x000fe40000000f00 */
[----:B------:R-:W-:Y:S01]  /*37a0*/  @!P0 MOV R34, R48 ;  /* 0x0000003000228202 */ /* 0x000fe20000000f00 */
[----:B------:R-:W-:Y:S01]  /*37b0*/  @!P0 HADD2.F32 R27, -RZ, R25.H0_H0 ;  /* 0x20000019ff1b8230 */ /* 0x000fe20000004100 */
[----:B------:R-:W-:Y:S01]  /*37c0*/  @!P0 MOV R18, R20 ;  /* 0x0000001400128202 */ /* 0x000fe20000000f00 */
[----:B------:R-:W-:Y:S01]  /*37d0*/  @!P0 HADD2.F32 R36, -RZ, R37.H0_H0 ;  /* 0x20000025ff248230 */ /* 0x000fe20000004100 */
[----:B------:R-:W-:Y:S01]  /*37e0*/  @!P0 MOV R40, R51 ;  /* 0x0000003300288202 */ /* 0x000fe20000000f00 */
[----:B------:R-:W-:Y:S01]  /*37f0*/  @!P0 HADD2.F32 R32, -RZ, R25.H1_H1 ;  /* 0x30000019ff208230 */ /* 0x000fe20000004100 */
[CC--:B------:R-:W-:Y:S01]  /*3800*/  @!P0 FMUL.FTZ R3, R27.reuse, R30.reuse ;  /* 0x0000001e1b038220 */ /* 0x0c0fe20000410000 */
[--C-:B------:R-:W-:Y:S01]  /*3810*/  @!P0 HADD2.F32 R31, -RZ, R34.reuse.H0_H0 ;  /* 0x20000022ff1f8230 */ /* 0x100fe20000004100 */
[----:B------:R-:W-:Y:S01]  /*3820*/  @!P0 FMUL.FTZ R52, R36, R30 ;  /* 0x0000001e24348220 */ /* 0x000fe20000410000 */
[----:B------:R-:W-:Y:S01]  /*3830*/  @!P0 HADD2.F32 R34, -RZ, R34.H1_H1 ;  /* 0x30000022ff228230 */ /* 0x000fe20000004100 */
[----:B------:R-:W-:Y:S01]  /*3840*/  @!P0 IMAD.MOV.U32 R30, RZ, RZ, R23 ;  /* 0x000000ffff1e8224 */ /* 0x000fe200078e0017 */
[----:B------:R-:W-:Y:S01]  /*3850*/  @!P0 HADD2.F32 R37, -RZ, R37.H1_H1 ;  /* 0x30000025ff258230 */ /* 0x000fe20000004100 */
[----:B------:R-:W-:Y:S01]  /*3860*/  @!P0 FFMA.FTZ R52, R27, R38, -R52 ;  /* 0x000000261b348223 */ /* 0x000fe20000010834 */
[----:B------:R-:W-:Y:S01]  /*3870*/  @!P0 HADD2.F32 R27, -RZ, R28.H0_H0 ;  /* 0x2000001cff1b8230 */ /* 0x000fe20000004100 */
[----:B------:R-:W-:Y:S01]  /*3880*/  @!P0 FMUL.FTZ R60, R31, R29 ;  /* 0x0000001d1f3c8220 */ /* 0x000fe20000410000 */
[--C-:B------:R-:W-:Y:S01]  /*3890*/  @!P0 HADD2.F32 R28, -RZ, R18.reuse.H0_H0 ;  /* 0x20000012ff1c8230 */ /* 0x100fe20000004100 */
[----:B------:R-:W-:Y:S01]  /*38a0*/  @!P0 MOV R42, R50 ;  /* 0x00000032002a8202 */ /* 0x000fe20000000f00 */
[----:B------:R-:W-:Y:S01]  /*38b0*/  @!P0 HADD2.F32 R18, -RZ, R18.H1_H1 ;  /* 0x30000012ff128230 */ /* 0x000fe20000004100 */
[----:B------:R-:W-:Y:S01]  /*38c0*/  @!P0 FMUL.FTZ R61, R34, R27 ;  /* 0x0000001b223d8220 */ /* 0x000fe20000410000 */
[----:B------:R-:W-:Y:S01]  /*38d0*/  @!P0 HADD2.F32 R25, -RZ, R30.H0_H0 ;  /* 0x2000001eff198230 */ /* 0x000fe20000004100 */
[C---:B------:R-:W-:Y:S01]  /*38e0*/  @!P0 FMUL.FTZ R0, R28.reuse, R29 ;  /* 0x0000001d1c008220 */ /* 0x040fe20000410000 */
[----:B------:R-:W-:Y:S01]  /*38f0*/  @!P0 HADD2.F32 R29, -RZ, R19.H0_H0 ;  /* 0x20000013ff1d8230 */ /* 0x000fe20000004100 */
[----:B------:R-:W-:Y:S01]  /*3900*/  @!P0 FFMA.FTZ R60, R28, R33, -R60 ;  /* 0x000000211c3c8223 */ /* 0x000fe2000001083c */
[----:B------:R-:W-:Y:S01]  /*3910*/  @!P0 MOV R28, R22 ;  /* 0x00000016001c8202 */ /* 0x000fe20000000f00 */
[C---:B------:R-:W-:Y:S01]  /*3920*/  @!P0 FMUL.FTZ R2, R18.reuse, R27 ;  /* 0x0000001b12028220 */ /* 0x040fe20000410000 */
[--C-:B------:R-:W-:Y:S01]  /*3930*/  @!P0 HADD2.F32 R27, -RZ, R13.reuse.H1_H1 ;  /* 0x3000000dff1b8230 */ /* 0x100fe20000004100 */
[----:B------:R-:W-:Y:S01]  /*3940*/  @!P0 FFMA.FTZ R61, R18, R35, -R61 ;  /* 0x00000023123d8223 */ /* 0x000fe2000001083d */
[----:B------:R-:W-:Y:S01]  /*3950*/  @!P0 HADD2.F32 R18, -RZ, R13.H0_H0 ;  /* 0x2000000dff128230 */ /* 0x000fe20000004100 */
[----:B------:R-:W-:Y:S01]  /*3960*/  @!P0 FMUL.FTZ R141, R37, R29 ;  /* 0x0000001d258d8220 */ /* 0x000fe20000410000 */
[----:B------:R-:W-:Y:S01]  /*3970*/  @!P0 HADD2.F32 R13, -RZ, R24.H0_H0 ;  /* 0x20000018ff0d8230 */ /* 0x000fe20000004100 */
[----:B------:R-:W-:Y:S01]  /*3980*/  @!P0 FFMA.FTZ R0, R31, R33, R0 ;  /* 0x000000211f008223 */ /* 0x000fe20000010000 */
[----:B------:R-:W-:Y:S01]  /*3990*/  @!P0 HADD2.F32 R19, -RZ, R26.H0_H0 ;  /* 0x2000001aff138230 */ /* 0x000fe20000004100 */
[C---:B------:R-:W-:Y:S01]  /*39a0*/  @!P0 FFMA.FTZ R141, R32.reuse, R39, -R141 ;  /* 0x00000027208d8223 */ /* 0x040fe2000001088d */
[--C-:B------:R-:W-:Y:S01]  /*39b0*/  @!P0 HADD2.F32 R44, -RZ, R40.reuse.H0_H0 ;  /* 0x20000028ff2c8230 */ /* 0x100fe20000004100 */
[----:B------:R-:W-:Y:S01]  /*39c0*/  @!P0 FMUL.FTZ R4, R32, R29 ;  /* 0x0000001d20048220 */ /* 0x000fe20000410000 */
[----:B------:R-:W-:Y:S01]  /*39d0*/  @!P0 HADD2.F32 R45, -RZ, R40.H1_H1 ;  /* 0x30000028ff2d8230 */ /* 0x000fe20000004100 */
[----:B------:R-:W-:Y:S01]  /*39e0*/  @!P0 FFMA.FTZ R2, R34, R35, R2 ;  /* 0x0000002322028223 */ /* 0x000fe20000010002 */
[--C-:B------:R-:W-:Y:S01]  /*39f0*/  @!P0 HADD2.F32 R40, -RZ, R42.reuse.H0_H0 ;  /* 0x2000002aff288230 */ /* 0x100fe20000004100 */
[----:B------:R-:W-:Y:S01]  /*3a00*/  @!P0 FMUL.FTZ R137, R44, R18 ;  /* 0x000000122c898220 */ /* 0x000fe20000410000 */
[----:B------:R-:W-:Y:S01]  /*3a10*/  @!P0 HADD2.F32 R42, -RZ, R42.H1_H1 ;  /* 0x3000002aff2a8230 */ /* 0x000fe20000004100 */
[----:B------:R-:W-:Y:S01]  /*3a20*/  @!P0 FMUL.FTZ R76, R45, R13 ;  /* 0x0000000d2d4c8220 */ /* 0x000fe20000410000 */
[----:B------:R-:W-:Y:S01]  /*3a30*/  @!P0 HADD2.F32 R24, -RZ, R30.H1_H1 ;  /* 0x3000001eff188230 */ /* 0x000fe20000004100 */
[----:B------:R-:W-:Y:S01]  /*3a40*/  @!P0 FMUL.FTZ R139, R40, R27 ;  /* 0x0000001b288b8220 */ /* 0x000fe20000410000 */
[--C-:B------:R-:W-:Y:S01]  /*3a50*/  @!P0 HADD2.F32 R30, -RZ, R28.reuse.H0_H0 ;  /* 0x2000001cff1e8230 */ /* 0x100fe20000004100 */
[----:B------:R-:W-:Y:S01]  /*3a60*/  @!P0 FMUL.FTZ R134, R42, R19 ;  /* 0x000000132a868220 */ /* 0x000fe20000410000 */
[----:B------:R-:W-:Y:S01]  /*3a70*/  @!P0 HADD2.F32 R26, -RZ, R28.H1_H1 ;  /* 0x3000001cff1a8230 */ /* 0x000fe20000004100 */
[----:B------:R-:W-:Y:S01]  /*3a80*/  @!P0 FFMA.FTZ R137, R25, R46, -R137 ;  /* 0x0000002e19898223 */ /* 0x000fe20000010889 */
[----:B------:R-:W-:Y:S01]  /*3a90*/  @!P0 F2FP.PACK_AB R61, R61, R60 ;  /* 0x0000003c3d3d823e */ /* 0x000fe200000000ff */
[----:B------:R-:W-:Y:S01]  /*3aa0*/  @!P0 FFMA.FTZ R76, R24, R47, -R76 ;  /* 0x0000002f184c8223 */ /* 0x000fe2000001084c */
[----:B------:R-:W-:Y:S01]  /*3ab0*/  @!P0 F2FP.PACK_AB R52, R141, R52 ;  /* 0x000000348d34823e */ /* 0x000fe200000000ff */
[----:B------:R-:W-:Y:S02]  /*3ac0*/  @!P0 FFMA.FTZ R139, R30, R41, -R139 ;  /* 0x000000291e8b8223 */ /* 0x000fe4000001088b */
[----:B------:R-:W-:Y:S01]  /*3ad0*/  @!P0 FFMA.FTZ R134, R26, R43, -R134 ;  /* 0x0000002b1a868223 */ /* 0x000fe20000010886 */
[----:B------:R-:W-:Y:S01]  /*3ae0*/  @!P0 F2FP.PACK_AB R76, R76, R137 ;  /* 0x000000894c4c823e */ /* 0x000fe200000000ff */
[----:B------:R-:W-:Y:S01]  /*3af0*/  @!P0 IMAD.MOV.U32 R20, RZ, RZ, R61 ;  /* 0x000000ffff148224 */ /* 0x000fe200078e003d */
[----:B------:R-:W-:Y:S01]  /*3b00*/  @!P0 MOV R21, R52 ;  /* 0x0000003400158202 */ /* 0x000fe20000000f00 */
[----:B------:R-:W-:Y:S01]  /*3b10*/  @!P0 FMUL.FTZ R5, R30, R27 ;  /* 0x0000001b1e058220 */ /* 0x000fe20000410000 */
[----:B------:R-:W-:Y:S01]  /*3b20*/  @!P0 F2FP.PACK_AB R139, R134, R139 ;  /* 0x0000008b868b823e */ /* 0x000fe200000000ff */
[----:B------:R-:W-:Y:S01]  /*3b30*/  @!P0 FFMA.FTZ R3, R36, R38, R3 ;  /* 0x0000002624038223 */ /* 0x000fe20000010003 */
[----:B------:R-:W-:Y:S01]  /*3b40*/  @!P0 MOV R23, R76 ;  /* 0x0000004c00178202 */ /* 0x000fe20000000f00 */
[----:B------:R-:W-:Y:S01]  /*3b50*/  @!P0 FMUL.FTZ R6, R26, R19 ;  /* 0x000000131a068220 */ /* 0x000fe20000410000 */
[----:B------:R-:W-:Y:S01]  /*3b60*/  @!P0 MOV R22, R139 ;  /* 0x0000008b00168202 */ /* 0x000fe20000000f00 */
[----:B------:R-:W-:Y:S01]  /*3b70*/  @!P0 FFMA.FTZ R4, R37, R39, R4 ;  /* 0x0000002725048223 */ /* 0x000fe20000010004 */
[----:B------:R-:W-:Y:S01]  /*3b80*/  @!P0 F2FP.PACK_AB R52, R2, R0 ;  /* 0x000000000234823e */ /* 0x000fe200000000ff */
[----:B------:R-:W-:Y:S02]  /*3b90*/  @!P0 FMUL.FTZ R7, R25, R18 ;  /* 0x0000001219078220 */ /* 0x000fe40000410000 */
[----:B------:R1:W-:Y:S01]  /*3ba0*/  STG.E.128 [R62.64], R20 ;  /* 0x000000143e007986 */ /* 0x0003e2000c101d0a */
[----:B------:R-:W-:Y:S01]  /*3bb0*/  @!P0 F2FP.PACK_AB R61, R4, R3 ;  /* 0x00000003043d823e */ /* 0x000fe200000000ff */
[----:B------:R-:W-:Y:S02]  /*3bc0*/  @!P0 FFMA.FTZ R5, R40, R41, R5 ;  /* 0x0000002928058223 */ /* 0x000fe40000010005 */
[----:B------:R-:W-:Y:S01]  /*3bd0*/  @!P0 FMUL.FTZ R8, R24, R13 ;  /* 0x0000000d18088220 */ /* 0x000fe20000410000 */
[----:B------:R-:W-:Y:S01]  /*3be0*/  @!P0 MOV R49, R61 ;  /* 0x0000003d00318202 */ /* 0x000fe20000000f00 */
[----:B------:R-:W-:Y:S02]  /*3bf0*/  @!P0 FFMA.FTZ R6, R42, R43, R6 ;  /* 0x0000002b2a068223 */ /* 0x000fe40000010006 */
[----:B------:R-:W-:Y:S02]  /*3c00*/  @!P0 FFMA.FTZ R7, R44, R46, R7 ;  /* 0x0000002e2c078223 */ /* 0x000fe40000010007 */
[----:B------:R-:W-:Y:S01]  /*3c10*/  @!P0 FFMA.FTZ R8, R45, R47, R8 ;  /* 0x0000002f2d088223 */ /* 0x000fe20000010008 */
[----:B------:R-:W-:Y:S01]  /*3c20*/  @!P0 F2FP.PACK_AB R60, R6, R5 ;  /* 0x00000005063c823e */ /* 0x000fe200000000ff */
[----:B------:R-:W-:Y:S03]  /*3c30*/  @!P0 IMAD.MOV.U32 R48, RZ, RZ, R52 ;  /* 0x000000ffff308224 */ /* 0x000fe600078e0034 */
[----:B------:R-:W-:Y:S02]  /*3c40*/  @!P0 MOV R50, R60 ;  /* 0x0000003c00328202 */ /* 0x000fe40000000f00 */
[----:B-1----:R-:W-:Y:S04]  /*3c50*/  @!P0 F2FP.PACK_AB R63, R8, R7 ;  /* 0x00000007083f823e */ /* 0x002fe800000000ff */
[----:B------:R-:W-:Y:S01]  /*3c60*/  @!P0 MOV R51, R63 ;  /* 0x0000003f00338202 */ /* 0x000fe20000000f00 */
[----:B------:R-:W-:-:S05]  /*3c70*/  @P1 BRA `(.L_x_62) ;  /* 0x0000016000001947 */ /* 0x000fca0003800000 */
[----:B------:R-:W-:Y:S04]  /*3c80*/  IADD3 R135, P1, P0, R128, R135, R98 ;  /* 0x0000008780877210 */ /* 0x000fe8000783e062 */
[----:B------:R-:W-:Y:S02]  /*3c90*/  IADD3.X R74, R79, R74, R86, P1, P0 ;  /* 0x0000004a4f4a7210 */ /* 0x000fe40000fe0456 */
[C---:B------:R-:W-:Y:S04]  /*3ca0*/  LEA R2, P0, R135.reuse, c[0x0][0x1c8], 0x1 ;  /* 0x0000720087027a11 */ /* 0x040fe800078008ff */
[----:B------:R-:W-:Y:S05]  /*3cb0*/  LEA.HI.X R3, R135, c[0x0][0x1cc], R74, 0x1, P0 ;  /* 0x0000730087037a11 */ /* 0x000fea00000f0c4a */
[----:B------:R1:W-:Y:S01]  /*3cc0*/  STG.E.128 [R2.64], R48 ;  /* 0x0000003002007986 */ /* 0x0003e2000c101d0a */
[----:B------:R-:W-:-:S05]  /*3cd0*/  BRA `(.L_x_62) ;  /* 0x0000010000007947 */ /* 0x000fca0003800000 */
.L_x_58:
[----:B------:R-:W-:Y:S04]  /*3ce0*/  IMNMX R67, R96, 0x20, PT ;  /* 0x0000002060437817 */ /* 0x000fe80003800200 */
[----:B------:R-:W-:Y:S11]  /*3cf0*/  ISETP.GE.AND P0, PT, R109, R67, PT ;  /* 0x000000436d00720c */ /* 0x000ff60003f06270 */
[----:B------:R-:W-:Y:S02]  /*3d00*/  @!UPT UIADD3 URZ, URZ, URZ, URZ ;  /* 0x0000003f3f3ff290 */ /* 0x000fe4000fffe03f */
[----:B------:R-:W-:-:S05]  /*3d10*/  @P0 BRA `(.L_x_62) ;  /* 0x000000c000000947 */ /* 0x000fca0003800000 */
[----:B------:R-:W-:Y:S02]  /*3d20*/  ISETP.GE.AND P3, PT, R16, c[0x0][0x1d4], PT ;  /* 0x0000750010007a0c */ /* 0x000fe40003f66270 */
[----:B------:R-:W-:Y:S02]  /*3d30*/  ISETP.GE.AND P2, PT, R11, c[0x0][0x1d4], PT ;  /* 0x000075000b007a0c */ /* 0x000fe40003f46270 */
[----:B------:R-:W-:Y:S02]  /*3d40*/  ISETP.GE.AND P1, PT, R108, c[0x0][0x1d4], PT ;  /* 0x000075006c007a0c */ /* 0x000fe40003f26270 */
[----:B------:R-:W-:Y:S07]  /*3d50*/  ISETP.GE.AND P0, PT, R107, c[0x0][0x1d4], PT ;  /* 0x000075006b007a0c */ /* 0x000fee0003f06270 */
[----:B------:R-:W1:Y:S04]  /*3d60*/  @!P3 LDS.128 R28, [R106+0xc080] ;  /* 0x00c080006a1cb984 */ /* 0x000e680000000c00 */
[----:B------:R-:W2:Y:S04]  /*3d70*/  @!P2 LDS.128 R24, [R106+0xd080] ;  /* 0x00d080006a18a984 */ /* 0x000ea80000000c00 */
[----:B------:R-:W3:Y:S04]  /*3d80*/  @!P1 LDS.128 R20, [R106+0xe080] ;  /* 0x00e080006a149984 */ /* 0x000ee80000000c00 */
[----:B------:R-:W4:Y:S04]  /*3d90*/  @!P0 LDS.128 R4, [R106+0xf080] ;  /* 0x00f080006a048984 */ /* 0x000f280000000c00 */
[----:B-1----:R1:W-:Y:S04]  /*3da0*/  @!P3 STG.E.128 [R52.64], R28 ;  /* 0x0000001c3400b986 */ /* 0x0023e8000c101d0a */
[----:B--2---:R1:W-:Y:S04]  /*3db0*/  @!P2 STG.E.128 [R52.64+0x80], R24 ;  /* 0x000080183400a986 */ /* 0x0043e8000c101d0a */
[----:B---3--:R1:W-:Y:S04]  /*3dc0*/  @!P1 STG.E.128 [R52.64+0x100], R20 ;  /* 0x0001001434009986 */ /* 0x0083e8000c101d0a */
[----:B----4-:R1:W-:Y:S02]  /*3dd0*/  @!P0 STG.E.128 [R52.64+0x180], R4 ;  /* 0x0001800434008986 */ /* 0x0103e4000c101d0a */
.L_x_62:
[----:B------:R-:W-:Y:S05]  /*3de0*/  BSYNC B1 ;  /* 0x0000000000017941 */ /* 0x000fea0003800000 */
.L_x_57:
[----:B------:R-:W-:Y:S01]  /*3df0*/  ISETP.GE.AND P0, PT, R97, 0x1, PT ;  /* 0x000000016100780c */ /* 0x000fe20003f06270 */
[----:B------:R-:W-:Y:S01]  /*3e00*/  @!UPT UIADD3 URZ, URZ, URZ, URZ ;  /* 0x0000003f3f3ff290 */ /* 0x000fe2000fffe03f */
[----:B------:R-:W-:Y:S11]  /*3e10*/  BSSY B0, `(.L_x_73) ;  /* 0x000002b000007945 */ /* 0x000ff60003800000 */
[----:B------:R-:W-:Y:S01]  /*3e20*/  @P0 IMAD.MOV.U32 R76, RZ, RZ, R124 ;  /* 0x000000ffff4c0224 */ /* 0x000fe200078e007c */
[----:B------:R-:W-:Y:S01]  /*3e30*/  @P0 ISETP.NE.U32.AND P4, PT, R105, RZ, PT ;  /* 0x000000ff6900020c */ /* 0x000fe20003f85070 */
[----:B------:R-:W-:Y:S01]  /*3e40*/  @P0 IMAD R0, R84, c[0x0][0x258], RZ ;  /* 0x0000960054000a24 */ /* 0x000fe200078e02ff */
[----:B------:R-:W-:Y:S01]  /*3e50*/  @P0 ISETP.NE.U32.AND P3, PT, R104, RZ, PT ;  /* 0x000000ff6800020c */ /* 0x000fe20003f65070 */
[----:B-1----:R-:W-:Y:S01]  /*3e60*/  @P0 IMAD.WIDE.U32 R2, R87, c[0x0][0x258], R76 ;  /* 0x0000960057020a25 */ /* 0x002fe200078e004c */
[----:B------:R-:W-:Y:S03]  /*3e70*/  @P0 ISETP.NE.U32.AND P2, PT, R103, RZ, PT ;  /* 0x000000ff6700020c */ /* 0x000fe60003f45070 */
[----:B------:R-:W-:Y:S01]  /*3e80*/  @P0 IMAD R0, R87, c[0x0][0x25c], R0 ;  /* 0x0000970057000a24 */ /* 0x000fe200078e0200 */
[C---:B------:R-:W-:Y:S03]  /*3e90*/  @P0 LEA R4, P1, R2.reuse, c[0x0][0x250], 0x1 ;  /* 0x0000940002040a11 */ /* 0x040fe600078208ff */
[----:B------:R-:W-:Y:S05]  /*3ea0*/  @P0 IMAD.IADD R0, R3, 0x1, R0 ;  /* 0x0000000103000824 */ /* 0x000fea00078e0200 */
[----:B------:R-:W-:Y:S02]  /*3eb0*/  @P0 LEA.HI.X R5, R2, c[0x0][0x254], R0, 0x1, P1 ;  /* 0x0000950002050a11 */ /* 0x000fe400008f0c00 */
[----:B------:R-:W-:Y:S03]  /*3ec0*/  @P0 ISETP.NE.U32.AND P1, PT, R102, RZ, PT ;  /* 0x000000ff6600020c */ /* 0x000fe60003f25070 */
[----:B------:R-:W-:Y:S01]  /*3ed0*/  @!PT LDS RZ, [RZ] ;  /* 0x00000000fffff984 */ /* 0x000fe20000000800 */
[----:B------:R-:W-:Y:S01]  /*3ee0*/  @!PT LDS RZ, [RZ] ;  /* 0x00000000fffff984 */ /* 0x000fe20000000800 */
[----:B------:R-:W-:Y:S01]  /*3ef0*/  @!PT LDS RZ, [RZ] ;  /* 0x00000000fffff984 */ /* 0x000fe20000000800 */
[----:B------:R1:W-:Y:S04]  /*3f00*/  @P0 LDGSTS.E.BYPASS.LTC128B.128 [R106+0x8080], [R4.64], P4 ;  /* 0x08080000046a0fae */ /* 0x0003e8000a101d4a */
[----:B------:R1:W-:Y:S04]  /*3f10*/  @P0 LDGSTS.E.BYPASS.LTC128B.128 [R106+0x9080], [R4.64+0x80], P3 ;  /* 0x09080080046a0fae */ /* 0x0003e80009901d4a */
[----:B------:R1:W-:Y:S04]  /*3f20*/  @P0 LDGSTS.E.BYPASS.LTC128B.128 [R106+0xa080], [R4.64+0x100], P2 ;  /* 0x0a080100046a0fae */ /* 0x0003e80009101d4a */
[----:B------:R1:W-:Y:S01]  /*3f30*/  @P0 LDGSTS.E.BYPASS.LTC128B.128 [R106+0xb080], [R4.64+0x180], P1 ;  /* 0x0b080180046a0fae */ /* 0x0003e20008901d4a */
[----:B------:R-:W-:Y:S03]  /*3f40*/  ISETP.GE.AND P0, PT, R109, R67, PT ;  /* 0x000000436d00720c */ /* 0x000fe60003f06270 */
[----:B------:R-:W0:Y:S01]  /*3f50*/  LDGDEPBAR ;  /* 0x00000000000079af */ /* 0x000e220000000000 */
[----:B------:R-:W-:Y:S04]  /*3f60*/  DEPBAR.LE SB0, 0x0 ;  /* 0x000080000000791a */ /* 0x000fe80000000000 */
[----:B------:R-:W-:Y:S06]  /*3f70*/  BAR.SYNC.DEFER_BLOCKING 0x0 ;  /* 0x0000000000007b1d */ /* 0x000fec0000010000 */
[----:B------:R-:W-:-:S05]  /*3f80*/  @P0 BRA `(.L_x_74) ;  /* 0x0000013000000947 */ /* 0x000fca0003800000 */
[----:B-1----:R-:W-:Y:S01]  /*3f90*/  ISETP.GE.AND P3, PT, R16, c[0x0][0x1d4], PT ;  /* 0x0000750010007a0c */ /* 0x002fe20003f66270 */
[----:B------:R-:W-:Y:S01]  /*3fa0*/  IMAD.MOV.U32 R74, RZ, RZ, R122 ;  /* 0x000000ffff4a7224 */ /* 0x000fe200078e007a */
[----:B------:R-:W-:Y:S01]  /*3fb0*/  ISETP.GE.AND P2, PT, R11, c[0x0][0x1d4], PT ;  /* 0x000075000b007a0c */ /* 0x000fe20003f46270 */
[----:B------:R-:W-:Y:S01]  /*3fc0*/  IMAD R0, R83, c[0x0][0x208], RZ ;  /* 0x0000820053007a24 */ /* 0x000fe200078e02ff */
[----:B------:R-:W-:Y:S01]  /*3fd0*/  ISETP.GE.AND P1, PT, R108, c[0x0][0x1d4], PT ;  /* 0x000075006c007a0c */ /* 0x000fe20003f26270 */
[----:B------:R-:W-:Y:S01]  /*3fe0*/  IMAD.WIDE.U32 R2, R85, c[0x0][0x208], R74 ;  /* 0x0000820055027a25 */ /* 0x000fe200078e004a */
[----:B------:R-:W-:Y:S03]  /*3ff0*/  ISETP.GE.AND P0, PT, R107, c[0x0][0x1d4], PT ;  /* 0x000075006b007a0c */ /* 0x000fe60003f06270 */
[----:B------:R-:W-:Y:S01]  /*4000*/  IMAD R0, R85, c[0x0][0x20c], R0 ;  /* 0x0000830055007a24 */ /* 0x000fe200078e0200 */
[C---:B-----5:R-:W-:Y:S03]  /*4010*/  LEA R18, P4, R2.reuse, c[0x0][0x1f8], 0x1 ;  /* 0x00007e0002127a11 */ /* 0x060fe600078808ff */
[----:B------:R-:W1:Y:S01]  /*4020*/  @!P3 LDS.128 R28, [R106+0x8080] ;  /* 0x008080006a1cb984 */ /* 0x000e620000000c00 */
[----:B------:R-:W-:Y:S03]  /*4030*/  IMAD.IADD R0, R3, 0x1, R0 ;  /* 0x0000000103007824 */ /* 0x000fe600078e0200 */
[----:B------:R-:W2:Y:S02]  /*4040*/  @!P2 LDS.128 R24, [R106+0x9080] ;  /* 0x009080006a18a984 */ /* 0x000ea40000000c00 */
[----:B------:R-:W-:Y:S02]  /*4050*/  LEA.HI.X R19, R2, c[0x0][0x1fc], R0, 0x1, P4 ;  /* 0x00007f0002137a11 */ /* 0x000fe400020f0c00 */
[----:B------:R-:W3:Y:S04]  /*4060*/  @!P1 LDS.128 R20, [R106+0xa080] ;  /* 0x00a080006a149984 */ /* 0x000ee80000000c00 */
[----:B------:R-:W4:Y:S04]  /*4070*/  @!P0 LDS.128 R4, [R106+0xb080] ;  /* 0x00b080006a048984 */ /* 0x000f280000000c00 */
[----:B-1----:R1:W-:Y:S04]  /*4080*/  @!P3 STG.E.128 [R18.64], R28 ;  /* 0x0000001c1200b986 */ /* 0x0023e8000c101d0a */
[----:B--2---:R1:W-:Y:S04]  /*4090*/  @!P2 STG.E.128 [R18.64+0x80], R24 ;  /* 0x000080181200a986 */ /* 0x0043e8000c101d0a */
[----:B---3--:R1:W-:Y:S04]  /*40a0*/  @!P1 STG.E.128 [R18.64+0x100], R20 ;  /* 0x0001001412009986 */ /* 0x0083e8000c101d0a */
[----:B----4-:R1:W-:Y:S02]  /*40b0*/  @!P0 STG.E.128 [R18.64+0x180], R4 ;  /* 0x0001800412008986 */ /* 0x0103e4000c101d0a */
.L_x_74:
[----:B-1----:R-:W-:Y:S05]  /*40c0*/  BSYNC B0 ;  /* 0x0000000000007941 */ /* 0x002fea0003800000 */
.L_x_73:
[CC--:B------:R-:W-:Y:S02]  /*40d0*/  ISETP.GT.AND P0, PT, R82.reuse, R78.reuse, PT ;  /* 0x0000004e5200720c */ /* 0x0c0fe40003f04270 */
[----:B------:R-:W-:Y:S02]  /*40e0*/  IADD3 R82, P1, R82, -0x1, RZ ;  /* 0xffffffff52527810 */ /* 0x000fe40007f3e0ff */
[----:B------:R-:W-:Y:S02]  /*40f0*/  IADD3 R97, R97, 0x20, RZ ;  /* 0x0000002061617810 */ /* 0x000fe40007ffe0ff */
[----:B------:R-:W-:Y:S02]  /*4100*/  IADD3.X R81, R81, -0x1, RZ, P1, !PT ;  /* 0xffffffff51517810 */ /* 0x000fe40000ffe4ff */
[----:B------:R-:W-:Y:S05]  /*4110*/  IADD3 R96, R96, 0x20, RZ ;  /* 0x0000002060607810 */ /* 0x000fea0007ffe0ff */
[----:B------:R-:W-:Y:S01]  /*4120*/  @P0 ISETP.NE.U32.AND P4, PT, R105, RZ, PT ;  /* 0x000000ff6900020c */ /* 0x000fe20003f85070 */
[----:B------:R-:W-:Y:S01]  /*4130*/  @P0 IMAD.MOV.U32 R2, RZ, RZ, R126 ;  /* 0x000000ffff020224 */ /* 0x000fe200078e007e */
[----:B------:R-:W-:Y:S01]  /*4140*/  @P0 ISETP.NE.U32.AND P3, PT, R104, RZ, PT ;  /* 0x000000ff6800020c */ /* 0x000fe20003f65070 */
[----:B------:R-:W-:Y:S01]  /*4150*/  @P0 IMAD.MOV.U32 R3, RZ, RZ, R131 ;  /* 0x000000ffff030224 */ /* 0x000fe200078e0083 */
[----:B------:R-:W-:Y:S01]  /*4160*/  @P0 ISETP.NE.U32.AND P2, PT, R103, RZ, PT ;  /* 0x000000ff6700020c */ /* 0x000fe20003f45070 */
[C---:B------:R-:W-:Y:S02]  /*4170*/  @P0 IMAD R0, R82.reuse, UR7, RZ ;  /* 0x0000000752000c24 */ /* 0x040fe4000f8e02ff */
[----:B------:R-:W-:Y:S04]  /*4180*/  @P0 IMAD.WIDE.U32 R2, R82, UR8, R2 ;  /* 0x0000000852020c25 */ /* 0x000fe8000f8e0002 */
[----:B------:R-:W-:Y:S01]  /*4190*/  @P0 IMAD R0, R81, UR8, R0 ;  /* 0x0000000851000c24 */ /* 0x000fe2000f8e0200 */
[----:B------:R-:W-:Y:S03]  /*41a0*/  @P0 LEA R4, P1, R2, c[0x0][0x220], 0x1 ;  /* 0x0000880002040a11 */ /* 0x000fe600078208ff */
[----:B------:R-:W-:Y:S01]  /*41b0*/  @P0 IMAD.IADD R0, R3, 0x1, R0 ;  /* 0x0000000103000824 */ /* 0x000fe200078e0200 */
[----:B------:R-:W-:Y:S04]  /*41c0*/  IADD3 R3, R82, 0x1, RZ ;  /* 0x0000000152037810 */ /* 0x000fe80007ffe0ff */
[----:B------:R-:W-:Y:S02]  /*41d0*/  @P0 LEA.HI.X R5, R2, c[0x0][0x224], R0, 0x1, P1 ;  /* 0x0000890002050a11 */ /* 0x000fe400008f0c00 */
[----:B------:R-:W-:Y:S03]  /*41e0*/  @P0 ISETP.NE.U32.AND P1, PT, R102, RZ, PT ;  /* 0x000000ff6600020c */ /* 0x000fe60003f25070 */
[----:B------:R-:W-:Y:S01]  /*41f0*/  @!PT LDS RZ, [RZ] ;  /* 0x00000000fffff984 */ /* 0x000fe20000000800 */
[----:B------:R-:W-:Y:S01]  /*4200*/  @!PT LDS RZ, [RZ] ;  /* 0x00000000fffff984 */ /* 0x000fe20000000800 */
[----:B------:R-:W-:Y:S01]  /*4210*/  @!PT LDS RZ, [RZ] ;  /* 0x00000000fffff984 */ /* 0x000fe20000000800 */
[----:B------:R1:W-:Y:S04]  /*4220*/  @P0 LDGSTS.E.BYPASS.LTC128B.128 [R106+0xc080], [R4.64], P4 ;  /* 0x0c080000046a0fae */ /* 0x0003e8000a101d4a */
[----:B------:R1:W-:Y:S04]  /*4230*/  @P0 LDGSTS.E.BYPASS.LTC128B.128 [R106+0xd080], [R4.64+0x80], P3 ;  /* 0x0d080080046a0fae */ /* 0x0003e80009901d4a */
[----:B------:R1:W-:Y:S01]  /*4240*/  @P0 LDGSTS.E.BYPASS.LTC128B.128 [R106+0xe080], [R4.64+0x100], P2 ;  /* 0x0e080100046a0fae */ /* 0x0003e20009101d4a */
[----:B------:R-:W-:Y:S03]  /*4250*/  ISETP.GT.AND P2, PT, R3, R78, PT ;  /* 0x0000004e0300720c */ /* 0x000fe60003f44270 */
[----:B------:R1:W-:Y:S01]  /*4260*/  @P0 LDGSTS.E.BYPASS.LTC128B.128 [R106+0xf080], [R4.64+0x180], P1 ;  /* 0x0f080180046a0fae */ /* 0x0003e20008901d4a */
[----:B------:R-:W-:Y:S02]  /*4270*/  IADD3 R85, P1, R85, -0x20, RZ ;  /* 0xffffffe055557810 */ /* 0x000fe40007f3e0ff */
[----:B------:R-:W-:Y:S01]  /*4280*/  IADD3 R87, P0, R87, -0x20, RZ ;  /* 0xffffffe057577810 */ /* 0x000fe20007f1e0ff */
[----:B------:R-:W0:Y:S01]  /*4290*/  LDGDEPBAR ;  /* 0x00000000000079af */ /* 0x000e220000000000 */
[----:B------:R-:W-:Y:S02]  /*42a0*/  IADD3.X R83, R83, -0x1, RZ, P1, !PT ;  /* 0xffffffff53537810 */ /* 0x000fe40000ffe4ff */
[----:B------:R-:W-:Y:S03]  /*42b0*/  IADD3.X R84, R84, -0x1, RZ, P0, !PT ;  /* 0xffffffff54547810 */ /* 0x000fe600007fe4ff */
[----:B------:R-:W-:-:S05]  /*42c0*/  @P2 BRA `(.L_x_75) ;  /* 0xffffd51000002947 */ /* 0x000fca000383ffff */
[----:B------:R-:W-:Y:S06]  /*42d0*/  BAR.SYNC.DEFER_BLOCKING 0x0 ;  /* 0x0000000000007b1d */ /* 0x000fec0000010000 */
.L_x_54:
[----:B-1----:R-:W-:Y:S01]  /*42e0*/  ISETP.GE.AND P0, PT, R55, 0x1, PT ;  /* 0x000000013700780c */ /* 0x002fe20003f06270 */
[----:B------:R-:W-:Y:S01]  /*42f0*/  IMAD.IADD R0, R110, 0x1, R111 ;  /* 0x000000016e007824 */ /* 0x000fe200078e026f */
[----:B------:R-:W-:Y:S01]  /*4300*/  PLOP3.LUT P2, PT, PT, PT, PT, 0x80, 0x0 ;  /* 0x000000000000781c */ /* 0x000fe20003f4f070 */
        /* <DEDUP_REMOVED lines=38> */
[----:B------:R-:W-:Y:S01]  /*4570*/  MOV R4, RZ ;  /* 0x000000ff00047202 */ /* 0x000fe20000000f00 */
[----:B------:R-:W-:Y:S01]  /*4580*/  CS2R R6, SRZ ;  /* 0x0000000000067805 */ /* 0x000fe2000001ff00 */
[----:B------:R-:W-:Y:S01]  /*4590*/  CS2R R62, SRZ ;  /* 0x00000000003e7805 */ /* 0x000fe2000001ff00 */
[----:B------:R-:W-:Y:S01]  /*45a0*/  CS2R R60, SRZ ;  /* 0x00000000003c7805 */ /* 0x000fe2000001ff00 */
[----:B-----5:R-:W-:Y:S01]  /*45b0*/  CS2R R58, SRZ ;  /* 0x00000000003a7805 */ /* 0x020fe2000001ff00 */
        /* <DEDUP_REMOVED lines=24> */
[----:B------:R-:W-:Y:S05]  /*4740*/  @!P0 BRA `(.L_x_76) ;  /* 0x0000be5000008947 */ /* 0x000fea0003800000 */
[----:B------:R-:W-:-:S04]  /*4750*/  ISETP.NE.U32.AND P0, PT, RZ, c[0x0][0x340], PT ;  /* 0x0000d000ff007a0c */ /* 0x000fc80003f05070 */
[----:B------:R-:W-:-:S13]  /*4760*/  ISETP.NE.AND.EX P2, PT, RZ, c[0x0][0x344], PT, P0 ;  /* 0x0000d100ff007a0c */ /* 0x000fda0003f45300 */
[----:B------:R-:W-:-:S04]  /*4770*/  @P2 IMAD.MOV.U32 R27, RZ, RZ, 0x4 ;  /* 0x00000004ff1b2424 */ /* 0x000fc800078e00ff */
[----:B------:R-:W-:-:S06]  /*4780*/  @P2 IMAD.WIDE R26, R224, R27, c[0x0][0x340] ;  /* 0x0000d000e01a2625 */ /* 0x000fcc00078e021b */
[----:B------:R-:W2:Y:S01]  /*4790*/  @P2 LDG.E R26, [R26.64] ;  /* 0x0000000a1a1a2981 */ /* 0x000ea2000c1e1900 */
[----:B------:R-:W-:Y:S01]  /*47a0*/  SHF.R.S32.HI R3, RZ, 0x1f, R112 ;  /* 0x0000001fff037819 */ /* 0x000fe20000011470 */
[C---:B------:R-:W-:Y:S01]  /*47b0*/  IMAD.WIDE.U32 R10, R112.reuse, c[0x0][0x178], RZ ;  /* 0x00005e00700a7a25 */ /* 0x040fe200078e00ff */
[----:B------:R-:W-:Y:S01]  /*47c0*/  SHF.R.S32.HI R23, RZ, 0x1f, R64 ;  /* 0x0000001fff177819 */ /* 0x000fe20000011440 */
[----:B------:R-:W-:Y:S01]  /*47d0*/  BSSY B0, `(.L_x_77) ;  /* 0x00000c0000007945 */ /* 0x000fe20003800000 */
[----:B------:R-:W-:Y:S01]  /*47e0*/  ISETP.NE.U32.AND P0, PT, RZ, c[0x0][0x348], PT ;  /* 0x0000d200ff007a0c */ /* 0x000fe20003f05070 */
[----:B------:R-:W-:Y:S01]  /*47f0*/  IMAD R3, R3, c[0x0][0x178], RZ ;  /* 0x00005e0003037a24 */ /* 0x000fe200078e02ff */
[----:B------:R-:W-:Y:S01]  /*4800*/  LEA.HI R21, R23, R64, RZ, 0x3 ;  /* 0x0000004017157211 */ /* 0x000fe200078f18ff */
[----:B------:R-:W-:Y:S01]  /*4810*/  IMAD.MOV.U32 R2, RZ, RZ, c[0x0][0x2c4] ;  /* 0x0000b100ff027624 */ /* 0x000fe200078e00ff */
[----:B------:R-:W-:Y:S01]  /*4820*/  ISETP.NE.AND.EX P0, PT, RZ, c[0x0][0x34c], PT, P0 ;  /* 0x0000d300ff007a0c */ /* 0x000fe20003f05300 */
[----:B------:R-:W-:Y:S01]  /*4830*/  IMAD R3, R112, c[0x0][0x17c], R3 ;  /* 0x00005f0070037a24 */ /* 0x000fe200078e0203 */
[----:B------:R-:W-:Y:S01]  /*4840*/  SHF.R.S32.HI R28, RZ, 0x1f, R0 ;  /* 0x0000001fff1c7819 */ /* 0x000fe20000011400 */
[----:B------:R-:W-:Y:S01]  /*4850*/  IMAD R4, R89, c[0x0][0x1b8], RZ ;  /* 0x00006e0059047a24 */ /* 0x000fe200078e02ff */
[----:B------:R-:W-:Y:S01]  /*4860*/  ISETP.NE.AND P1, PT, R2, 0x1, PT ;  /* 0x000000010200780c */ /* 0x000fe20003f25270 */
[----:B------:R-:W-:Y:S01]  /*4870*/  IMAD.IADD R11, R11, 0x1, R3 ;  /* 0x000000010b0b7824 */ /* 0x000fe200078e0203 */
[----:B------:R-:W-:Y:S01]  /*4880*/  LOP3.LUT R3, R21, 0xfffffff8, RZ, 0xc0, !PT ;  /* 0xfffffff815037812 */ /* 0x000fe200078ec0ff */
[C---:B------:R-:W-:Y:S01]  /*4890*/  IMAD R9, R223.reuse, c[0x0][0x1bc], R4 ;  /* 0x00006f00df097a24 */ /* 0x040fe200078e0204 */
[----:B------:R-:W-:Y:S01]  /*48a0*/  SHF.R.S32.HI R21, RZ, 0x3, R21 ;  /* 0x00000003ff157819 */ /* 0x000fe20000011415 */
[----:B------:R-:W-:Y:S01]  /*48b0*/  IMAD.WIDE.U32 R10, R223, c[0x0][0x1b8], R10 ;  /* 0x00006e00df0a7a25 */ /* 0x000fe200078e000a */
[----:B------:R-:W-:-:S02]  /*48c0*/  SEL R8, R224, RZ, !P0 ;  /* 0x000000ffe0087207 */ /* 0x000fc40004000000 */
[----:B------:R-:W-:Y:S01]  /*48d0*/  LEA.HI R41, R23, R64, RZ, 0x6 ;  /* 0x0000004017297211 */ /* 0x000fe200078f30ff */
[----:B------:R-:W-:Y:S01]  /*48e0*/  IMAD.IADD R16, R64, 0x1, -R3 ;  /* 0x0000000140107824 */ /* 0x000fe200078e0a03 */
[----:B------:R-:W-:Y:S01]  /*48f0*/  SHF.R.S32.HI R3, RZ, 0x1f, R224 ;  /* 0x0000001fff037819 */ /* 0x000fe200000114e0 */
[----:B------:R-:W-:Y:S02]  /*4900*/  IMAD.IADD R11, R11, 0x1, R9 ;  /* 0x000000010b0b7824 */ /* 0x000fe400078e0209 */
[----:B------:R-:W-:Y:S01]  /*4910*/  IMAD R2, R16, 0x20, R21 ;  /* 0x0000002010027824 */ /* 0x000fe200078e0215 */
[----:B------:R-:W-:Y:S01]  /*4920*/  SEL R7, R3, RZ, !P0 ;  /* 0x000000ff03077207 */ /* 0x000fe20004000000 */
[----:B------:R-:W-:Y:S02]  /*4930*/  IMAD R34, R113, c[0x0][0x2c4], RZ ;  /* 0x0000b10071227a24 */ /* 0x000fe400078e02ff */
[----:B------:R-:W-:Y:S02]  /*4940*/  IMAD R5, R65, 0x80, R2 ;  /* 0x0000008041057824 */ /* 0x000fe400078e0202 */
[----:B------:R-:W-:-:S02]  /*4950*/  IMAD R7, R7, c[0x0][0x1c0], RZ ;  /* 0x0000700007077a24 */ /* 0x000fc400078e02ff */
[----:B------:R-:W-:-:S04]  /*4960*/  @P1 IMAD.HI.U32 R2, R5, c[0x0][0x2c8], RZ ;  /* 0x0000b20005021a27 */ /* 0x000fc800078e00ff */
[----:B------:R-:W-:Y:S01]  /*4970*/  IMAD.MOV.U32 R4, RZ, RZ, R5 ;  /* 0x000000ffff047224 */ /* 0x000fe200078e0005 */
[----:B------:R-:W-:Y:S01]  /*4980*/  @P1 SHF.R.U32.HI R4, RZ, c[0x0][0x2cc], R2 ;  /* 0x0000b300ff041a19 */ /* 0x000fe20000011602 */
[C---:B------:R-:W-:Y:S02]  /*4990*/  IMAD R7, R8.reuse, c[0x0][0x1c4], R7 ;  /* 0x0000710008077a24 */ /* 0x040fe400078e0207 */
[----:B------:R-:W-:Y:S01]  /*49a0*/  IMAD.WIDE.U32 R8, R8, c[0x0][0x1c0], R10 ;  /* 0x0000700008087a25 */ /* 0x000fe200078e000a */
[--C-:B------:R-:W-:Y:S02]  /*49b0*/  SHF.R.S32.HI R15, RZ, 0x1f, R4.reuse ;  /* 0x0000001fff0f7819 */ /* 0x100fe40000011404 */
[----:B------:R-:W-:Y:S01]  /*49c0*/  LEA.HI R11, R23, R64, RZ, 0x4 ;  /* 0x00000040170b7211 */ /* 0x000fe200078f20ff */
[----:B------:R-:W-:Y:S02]  /*49d0*/  IMAD.MOV R24, RZ, RZ, -R4 ;  /* 0x000000ffff187224 */ /* 0x000fe400078e0a04 */
[----:B------:R-:W-:Y:S01]  /*49e0*/  IMAD R15, R15, c[0x0][0x1b0], RZ ;  /* 0x00006c000f0f7a24 */ /* 0x000fe200078e02ff */
[----:B------:R-:W-:Y:S01]  /*49f0*/  SHF.R.S32.HI R2, RZ, 0x4, R11 ;  /* 0x00000004ff027819 */ /* 0x000fe2000001140b */
[----:B------:R-:W-:-:S02]  /*4a00*/  IMAD.IADD R9, R9, 0x1, R7 ;  /* 0x0000000109097824 */ /* 0x000fc400078e0207 */
[----:B------:R-:W-:Y:S01]  /*4a10*/  IMAD R24, R24, c[0x0][0x2c4], R5 ;  /* 0x0000b10018187a24 */ /* 0x000fe200078e0205 */
[----:B------:R-:W-:Y:S01]  /*4a20*/  LEA.HI R19, R11, R2, RZ, 0x1 ;  /* 0x000000020b137211 */ /* 0x000fe200078f08ff */
[----:B------:R-:W-:Y:S01]  /*4a30*/  IMAD R7, R65, 0x80, R21 ;  /* 0x0000008041077824 */ /* 0x000fe200078e0215 */
[----:B------:R-:W-:Y:S01]  /*4a40*/  LOP3.LUT R11, R11, 0xfffffff0, RZ, 0xc0, !PT ;  /* 0xfffffff00b0b7812 */ /* 0x000fe200078ec0ff */
[C---:B------:R-:W-:Y:S01]  /*4a50*/  IMAD R15, R4.reuse, c[0x0][0x1b4], R15 ;  /* 0x00006d00040f7a24 */ /* 0x040fe200078e020f */
[----:B------:R-:W-:Y:S01]  /*4a60*/  LOP3.LUT R19, R19, 0xfffffffe, RZ, 0xc0, !PT ;  /* 0xfffffffe13137812 */ /* 0x000fe200078ec0ff */
[----:B------:R-:W-:Y:S01]  /*4a70*/  IMAD.WIDE.U32 R4, R4, c[0x0][0x1b0], R8 ;  /* 0x00006c0004047a25 */ /* 0x000fe200078e0008 */
[----:B------:R-:W-:Y:S02]  /*4a80*/  SHF.R.S32.HI R9, RZ, 0x1f, R24 ;  /* 0x0000001fff097819 */ /* 0x000fe40000011418 */
[----:B------:R-:W-:Y:S01]  /*4a90*/  IADD3 R13, R7, 0x20, RZ ;  /* 0x00000020070d7810 */ /* 0x000fe20007ffe0ff */
[----:B------:R-:W-:Y:S01]  /*4aa0*/  IMAD.IADD R5, R5, 0x1, R15 ;  /* 0x0000000105057824 */ /* 0x000fe200078e020f */
[-C--:B------:R-:W-:Y:S01]  /*4ab0*/  ISETP.GE.AND P1, PT, R7, R34.reuse, PT ;  /* 0x000000220700720c */ /* 0x080fe20003f26270 */
[----:B------:R-:W-:Y:S01]  /*4ac0*/  IMAD R9, R9, c[0x0][0x1a8], RZ ;  /* 0x00006a0009097a24 */ /* 0x000fe200078e02ff */
[----:B------:R-:W-:Y:S01]  /*4ad0*/  ISETP.GE.AND P0, PT, R13, R34, PT ;  /* 0x000000220d00720c */ /* 0x000fe20003f06270 */
[----:B------:R-:W-:-:S02]  /*4ae0*/  IMAD.SHL.U32 R40, R16, 0x8, RZ ;  /* 0x0000000810287824 */ /* 0x000fc400078e00ff */
[----:B------:R-:W-:Y:S01]  /*4af0*/  IMAD.IADD R19, R2, 0x1, -R19 ;  /* 0x0000000102137824 */ /* 0x000fe200078e0a13 */
[----:B------:R-:W-:Y:S01]  /*4b00*/  P2R R2, PR, RZ, 0x1 ;  /* 0x00000001ff027803 */ /* 0x000fe20000000000 */
[----:B------:R-:W-:Y:S01]  /*4b10*/  IMAD.IADD R11, R64, 0x1, -R11 ;  /* 0x00000001400b7824 */ /* 0x000fe200078e0a0b */
[C---:B------:R-:W-:Y:S01]  /*4b20*/  IADD3 R15, P0, R21.reuse, R0, RZ ;  /* 0x00000000150f7210 */ /* 0x040fe20007f1e0ff */
[----:B------:R-:W-:Y:S01]  /*4b30*/  IMAD R8, R24, c[0x0][0x1ac], R9 ;  /* 0x00006b0018087a24 */ /* 0x000fe200078e0209 */
[----:B------:R-:W-:Y:S01]  /*4b40*/  IADD3 R6, R40, 0x80, RZ ;  /* 0x0000008028067810 */ /* 0x000fe20007ffe0ff */
[----:B------:R-:W-:Y:S01]  /*4b50*/  IMAD.WIDE.U32 R24, R24, c[0x0][0x1a8], R4 ;  /* 0x00006a0018187a25 */ /* 0x000fe200078e0004 */
[----:B------:R-:W-:Y:S02]  /*4b60*/  SHF.R.S32.HI R18, RZ, 0x1f, R11 ;  /* 0x0000001fff127819 */ /* 0x000fe4000001140b */
[----:B------:R-:W-:Y:S01]  /*4b70*/  LEA.HI.X.SX32 R28, R21, R28, 0x1, P0 ;  /* 0x0000001c151c7211 */ /* 0x000fe200000f0eff */
[----:B------:R-:W-:Y:S01]  /*4b80*/  IMAD.SHL.U32 R44, R16, 0x8, RZ ;  /* 0x00000008102c7824 */ /* 0x000fe200078e00ff */
[----:B------:R-:W-:Y:S01]  /*4b90*/  LEA R9, P0, R24, c[0x0][0x160], 0x1 ;  /* 0x0000580018097a11 */ /* 0x000fe200078008ff */
[----:B------:R-:W-:Y:S01]  /*4ba0*/  IMAD.IADD R8, R25, 0x1, R8 ;  /* 0x0000000119087824 */ /* 0x000fe200078e0208 */
[----:B------:R-:W-:Y:S01]  /*4bb0*/  ISETP.GE.AND P5, PT, R6, c[0x0][0x198], PT ;  /* 0x0000660006007a0c */ /* 0x000fe20003fa6270 */
[----:B------:R-:W-:Y:S01]  /*4bc0*/  IMAD R30, R28, c[0x0][0x1e0], RZ ;  /* 0x000078001c1e7a24 */ /* 0x000fe200078e02ff */
[----:B------:R-:W-:Y:S01]  /*4bd0*/  LEA.HI R18, R18, R11, RZ, 0x3 ;  /* 0x0000000b12127211 */ /* 0x000fe200078f18ff */
[----:B------:R-:W-:Y:S01]  /*4be0*/  IMAD R28, R28, c[0x0][0x208], RZ ;  /* 0x000082001c1c7a24 */ /* 0x000fe200078e02ff */
[----:B------:R-:W-:Y:S01]  /*4bf0*/  SHF.R.S32.HI R45, RZ, 0x1f, R44 ;  /* 0x0000001fff2d7819 */ /* 0x000fe2000001142c */
[C---:B------:R-:W-:Y:S01]  /*4c00*/  IMAD R30, R15.reuse, c[0x0][0x1e4], R30 ;  /* 0x000079000f1e7a24 */ /* 0x040fe200078e021e */
[----:B------:R-:W-:Y:S01]  /*4c10*/  LEA.HI.X R8, R24, c[0x0][0x164], R8, 0x1, P0 ;  /* 0x0000590018087a11 */ /* 0x000fe200000f0c08 */
[C---:B------:R-:W-:Y:S01]  /*4c20*/  IMAD R28, R15.reuse, c[0x0][0x20c], R28 ;  /* 0x000083000f1c7a24 */ /* 0x040fe200078e021c */
[----:B------:R-:W-:Y:S01]  /*4c30*/  IADD3 R4, R40, 0xc0, RZ ;  /* 0x000000c028047810 */ /* 0x000fe20007ffe0ff */
[----:B------:R-:W1:Y:S01]  /*4c40*/  SHFL.IDX PT, R24, R9, RZ, 0x181f ;  /* 0x00181fff09187589 */ /* 0x000e6200000e0000 */
[----:B------:R-:W-:Y:S01]  /*4c50*/  P2R R0, PR, RZ, 0x20 ;  /* 0x00000020ff007803 */ /* 0x000fe20000000000 */
[C-C-:B------:R-:W-:Y:S01]  /*4c60*/  IMAD.WIDE.U32 R32, R15.reuse, c[0x0][0x1e0], R44.reuse ;  /* 0x000078000f207a25 */ /* 0x140fe200078e002c */
[----:B------:R-:W-:Y:S01]  /*4c70*/  LOP3.LUT R0, R18, 0xfffffff8, RZ, 0xc0, !PT ;  /* 0xfffffff812007812 */ /* 0x000fe200078ec0ff */
[----:B------:R-:W3:Y:S01]  /*4c80*/  SHFL.IDX PT, R25, R8, RZ, 0x181f ;  /* 0x00181fff08197589 */ /* 0x000ee200000e0000 */
[----:B------:R-:W-:Y:S01]  /*4c90*/  ISETP.GE.AND P4, PT, R4, c[0x0][0x198], PT ;  /* 0x0000660004007a0c */ /* 0x000fe20003f86270 */
[----:B------:R-:W-:Y:S01]  /*4ca0*/  IMAD.WIDE.U32 R14, R15, c[0x0][0x208], R44 ;  /* 0x000082000f0e7a25 */ /* 0x000fe200078e002c */
[----:B------:R-:W-:-:S02]  /*4cb0*/  @!P1 SHF.R.S32.HI R13, RZ, 0x1f, R6 ;  /* 0x0000001fff0d9819 */ /* 0x000fc40000011406 */
[----:B------:R-:W-:Y:S01]  /*4cc0*/  P2R R10, PR, RZ, 0x10 ;  /* 0x00000010ff0a7803 */ /* 0x000fe20000000000 */
[----:B------:R-:W-:Y:S01]  /*4cd0*/  IMAD.IADD R0, R11, 0x1, -R0 ;  /* 0x000000010b007824 */ /* 0x000fe200078e0a00 */
[----:B------:R-:W-:Y:S01]  /*4ce0*/  @!P1 SHF.R.S32.HI R5, RZ, 0x1f, R4 ;  /* 0x0000001fff059819 */ /* 0x000fe20000011404 */
[----:B------:R-:W-:Y:S01]  /*4cf0*/  IMAD.IADD R29, R15, 0x1, R28 ;  /* 0x000000010f1d7824 */ /* 0x000fe200078e021c */
[----:B------:R-:W-:Y:S01]  /*4d00*/  @!P1 LEA.HI R13, R13, R6, RZ, 0x3 ;  /* 0x000000060d0d9211 */ /* 0x000fe200078f18ff */
[----:B------:R-:W-:Y:S01]  /*4d10*/  IMAD R10, R89, c[0x0][0x210], RZ ;  /* 0x00008400590a7a24 */ /* 0x000fe200078e02ff */
[C---:B------:R-:W-:Y:S01]  /*4d20*/  LOP3.LUT P3, RZ, R0.reuse, 0x4, RZ, 0xc0, !PT ;  /* 0x0000000400ff7812 */ /* 0x040fe2000786c0ff */
[----:B------:R-:W-:Y:S01]  /*4d30*/  IMAD.SHL.U32 R15, R0, 0x40, RZ ;  /* 0x00000040000f7824 */ /* 0x000fe200078e00ff */
[----:B------:R-:W-:Y:S01]  /*4d40*/  @!P1 LEA.HI R5, R5, R4, RZ, 0x3 ;  /* 0x0000000405059211 */ /* 0x000fe200078f18ff */
[----:B------:R-:W-:Y:S01]  /*4d50*/  IMAD R11, R223, c[0x0][0x214], R10 ;  /* 0x00008500df0b7a24 */ /* 0x000fe200078e020a */
[----:B------:R-:W-:Y:S01]  /*4d60*/  @!P1 LOP3.LUT R13, R13, 0xfffffff8, RZ, 0xc0, !PT ;  /* 0xfffffff80d0d9812 */ /* 0x000fe200078ec0ff */
[----:B------:R-:W-:Y:S01]  /*4d70*/  IMAD.SHL.U32 R10, R19, 0x8, RZ ;  /* 0x00000008130a7824 */ /* 0x000fe200078e00ff */
[----:B------:R-:W-:Y:S01]  /*4d80*/  LOP3.LUT R15, R15, 0x1c0, RZ, 0xc0, !PT ;  /* 0x000001c00f0f7812 */ /* 0x000fe200078ec0ff */
[----:B------:R-:W-:Y:S01]  /*4d90*/  IMAD.IADD R31, R33, 0x1, R30 ;  /* 0x00000001211f7824 */ /* 0x000fe200078e021e */
[----:B------:R-:W-:Y:S01]  /*4da0*/  @!P1 LOP3.LUT R5, R5, 0xfffffff8, RZ, 0xc0, !PT ;  /* 0xfffffff805059812 */ /* 0x000fe200078ec0ff */
[----:B------:R-:W-:Y:S01]  /*4db0*/  IMAD.MOV.U32 R30, RZ, RZ, R32 ;  /* 0x000000ffff1e7224 */ /* 0x000fe200078e0020 */
[----:B------:R-:W-:Y:S01]  /*4dc0*/  LOP3.LUT R10, R15, 0x8, R10, 0xf8, !PT ;  /* 0x000000080f0a7812 */ /* 0x000fe200078ef80a */
[----:B------:R-:W-:Y:S01]  /*4dd0*/  IMAD.MOV.U32 R28, RZ, RZ, R14 ;  /* 0x000000ffff1c7224 */ /* 0x000fe200078e000e */
[----:B------:R-:W-:Y:S01]  /*4de0*/  SHF.R.U32.HI R15, RZ, 0x3, R15 ;  /* 0x00000003ff0f7819 */ /* 0x000fe2000001160f */
[----:B------:R-:W-:-:S03]  /*4df0*/  IMAD.WIDE.U32 R32, R223, c[0x0][0x1e8], R30 ;  /* 0x00007a00df207a25 */ /* 0x000fc600078e001e */
[----:B------:R-:W-:Y:S01]  /*4e00*/  LOP3.LUT R15, R10, R15, RZ, 0x3c, !PT ;  /* 0x0000000f0a0f7212 */ /* 0x000fe200078e3cff */
[----:B------:R-:W-:Y:S01]  /*4e10*/  IMAD.WIDE.U32 R30, R223, c[0x0][0x210], R28 ;  /* 0x00008400df1e7a25 */ /* 0x000fe200078e001c */
[----:B-1----:R-:W-:-:S03]  /*4e20*/  @!P1 LEA R28, P0, R40, R24, 0x1 ;  /* 0x00000018281c9211 */ /* 0x002fc600078008ff */
[----:B------:R-:W-:Y:S01]  /*4e30*/  IMAD.SHL.U32 R43, R21, 0x40, RZ ;  /* 0x00000040152b7824 */ /* 0x000fe200078e00ff */
[----:B---3--:R-:W-:Y:S01]  /*4e40*/  @!P1 LEA.HI.X R29, R40, R25, R45, 0x1, P0 ;  /* 0x00000019281d9211 */ /* 0x008fe200000f0c2d */
[----:B------:R-:W-:Y:S01]  /*4e50*/  IMAD.MOV.U32 R10, RZ, RZ, R30 ;  /* 0x000000ffff0a7224 */ /* 0x000fe200078e001e */
[----:B------:R-:W-:Y:S01]  /*4e60*/  IADD3 R30, R44, 0x40, RZ ;  /* 0x000000402c1e7810 */ /* 0x000fe20007ffe0ff */
[----:B------:R-:W-:Y:S01]  /*4e70*/  IMAD.SHL.U32 R41, R41, 0x8, RZ ;  /* 0x0000000829297824 */ /* 0x000fe200078e00ff */
[----:B------:R-:W-:Y:S01]  /*4e80*/  LOP3.LUT P0, RZ, R0, 0x2, RZ, 0xc0, !PT ;  /* 0x0000000200ff7812 */ /* 0x000fe2000780c0ff */
[----:B------:R-:W-:Y:S01]  /*4e90*/  IMAD.MOV.U32 R0, RZ, RZ, 0x10 ;  /* 0x00000010ff007424 */ /* 0x000fe200078e00ff */
[----:B------:R-:W-:Y:S01]  /*4ea0*/  LOP3.LUT R43, R43, 0x1c0, RZ, 0xc0, !PT ;  /* 0x000001c02b2b7812 */ /* 0x000fe200078ec0ff */
[----:B------:R-:W-:Y:S01]  /*4eb0*/  IMAD.SHL.U32 R18, R18, 0x40, RZ ;  /* 0x0000004012127824 */ /* 0x000fe200078e00ff */
[----:B------:R-:W-:Y:S01]  /*4ec0*/  @!P1 SHF.R.S32.HI R17, RZ, 0x1f, R30 ;  /* 0x0000001fff119819 */ /* 0x000fe2000001141e */
[----:B------:R-:W-:Y:S01]  /*4ed0*/  IMAD R230, R89, c[0x0][0x1e8], RZ ;  /* 0x00007a0059e67a24 */ /* 0x000fe200078e02ff */
[----:B------:R-:W-:Y:S01]  /*4ee0*/  LOP3.LUT R41, R41, 0xfffffe00, RZ, 0xc0, !PT ;  /* 0xfffffe0029297812 */ /* 0x000fe200078ec0ff */
[----:B------:R-:W-:Y:S01]  /*4ef0*/  IMAD.IADD R11, R11, 0x1, R31 ;  /* 0x000000010b0b7824 */ /* 0x000fe200078e021f */
[----:B------:R-:W-:Y:S01]  /*4f00*/  SHF.R.U32.HI R46, RZ, 0x3, R43 ;  /* 0x00000003ff2e7819 */ /* 0x000fe2000001162b */
[----:B------:R-:W-:Y:S01]  /*4f10*/  IMAD R230, R223, c[0x0][0x1ec], R230 ;  /* 0x00007b00dfe67a24 */ /* 0x000fe200078e02e6 */
[----:B------:R-:W-:-:S02]  /*4f20*/  SEL R0, R0, 0xfffffff0, !P0 ;  /* 0xfffffff000007807 */ /* 0x000fc40004000000 */
[----:B------:R-:W-:Y:S01]  /*4f30*/  ISETP.NE.AND P0, PT, R2, RZ, PT ;  /* 0x000000ff0200720c */ /* 0x000fe20003f05270 */
[----:B------:R-:W-:Y:S01]  /*4f40*/  IMAD.IADD R231, R230, 0x1, R33 ;  /* 0x00000001e6e77824 */ /* 0x000fe200078e0221 */
[----:B------:R-:W-:Y:S01]  /*4f50*/  ISETP.GE.AND P6, PT, R30, c[0x0][0x198], PT ;  /* 0x000066001e007a0c */ /* 0x000fe20003fc6270 */
[----:B------:R-:W-:Y:S01]  /*4f60*/  IMAD.MOV.U32 R230, RZ, RZ, R32 ;  /* 0x000000ffffe67224 */ /* 0x000fe200078e0020 */
[----:B------:R-:W-:Y:S02]  /*4f70*/  LOP3.LUT R2, R15, 0xfffffe00, R18, 0xf8, !PT ;  /* 0xfffffe000f027812 */ /* 0x000fe400078ef812 */
[----:B--2---:R-:W-:Y:S01]  /*4f80*/  @P2 SHF.R.S32.HI R27, RZ, 0x1f, R26 ;  /* 0x0000001fff1b2819 */ /* 0x004fe2000001141a */
[----:B------:R-:W-:Y:S02]  /*4f90*/  @!P2 IMAD.MOV.U32 R26, RZ, RZ, R224 ;  /* 0x000000ffff1aa224 */ /* 0x000fe400078e00e0 */
[----:B------:R-:W-:Y:S01]  /*4fa0*/  @!P2 IMAD.MOV.U32 R27, RZ, RZ, R3 ;  /* 0x000000ffff1ba224 */ /* 0x000fe200078e0003 */
[----:B------:R-:W-:-:S02]  /*4fb0*/  ISETP.NE.U32.AND P2, PT, RZ, c[0x0][0x350], PT ;  /* 0x0000d400ff007a0c */ /* 0x000fc40003f45070 */
[----:B------:R-:W-:Y:S02]  /*4fc0*/  LOP3.LUT R3, R43, 0x38, R44, 0xf8, !PT ;  /* 0x000000382b037812 */ /* 0x000fe400078ef82c */
[----:B------:R-:W-:Y:S02]  /*4fd0*/  ISETP.NE.AND.EX P2, PT, RZ, c[0x0][0x354], PT, P2 ;  /* 0x0000d500ff007a0c */ /* 0x000fe40003f45320 */
[----:B------:R-:W-:Y:S02]  /*4fe0*/  LOP3.LUT R3, R41, R3, R46, 0xf6, !PT ;  /* 0x0000000329037212 */ /* 0x000fe400078ef62e */
[----:B------:R-:W-:Y:S02]  /*4ff0*/  SEL R226, R26, RZ, !P2 ;  /* 0x000000ff1ae27207 */ /* 0x000fe40005000000 */
[----:B------:R-:W-:Y:S01]  /*5000*/  SEL R12, R27, RZ, !P2 ;  /* 0x000000ff1b0c7207 */ /* 0x000fe20005000000 */
[----:B------:R1:W2:Y:S01]  /*5010*/  SHFL.IDX PT, R26, R9, 0x1, 0x181f ;  /* 0x00381f00091a7f89 */ /* 0x0002a200000e0000 */
[----:B------:R-:W-:Y:S01]  /*5020*/  ISETP.GE.AND P2, PT, R40, c[0x0][0x198], PT ;  /* 0x0000660028007a0c */ /* 0x000fe20003f46270 */
[----:B------:R-:W-:-:S02]  /*5030*/  IMAD.WIDE.U32 R230, R226, c[0x0][0x1f0], R230 ;  /* 0x00007c00e2e67a25 */ /* 0x000fc400078e00e6 */
[----:B------:R1:W3:Y:S01]  /*5040*/  SHFL.IDX PT, R27, R8, 0x1, 0x181f ;  /* 0x00381f00081b7f89 */ /* 0x0002e200000e0000 */
[----:B------:R-:W-:Y:S01]  /*5050*/  P2R R14, PR, RZ, 0x4 ;  /* 0x00000004ff0e7803 */ /* 0x000fe20000000000 */
[C---:B------:R-:W-:Y:S01]  /*5060*/  IMAD R233, R12.reuse, c[0x0][0x1f0], RZ ;  /* 0x00007c000ce97a24 */ /* 0x040fe200078e02ff */
[----:B------:R-:W-:Y:S01]  /*5070*/  @!P1 LEA.HI R14, R17, R30, RZ, 0x3 ;  /* 0x0000001e110e9211 */ /* 0x000fe200078f18ff */
[----:B------:R-:W-:Y:S02]  /*5080*/  @!P1 IMAD.SHL.U32 R17, R3, 0x2, RZ ;  /* 0x0000000203119824 */ /* 0x000fe400078e00ff */
[----:B------:R-:W-:Y:S01]  /*5090*/  IMAD R225, R12, c[0x0][0x218], RZ ;  /* 0x000086000ce17a24 */ /* 0x000fe200078e02ff */
[----:B------:R-:W-:Y:S01]  /*50a0*/  @!P1 LOP3.LUT R15, R14, 0xfffffff8, RZ, 0xc0, !PT ;  /* 0xfffffff80e0f9812 */ /* 0x000fe200078ec0ff */
[C---:B------:R-:W-:Y:S02]  /*50b0*/  IMAD R233, R226.reuse, c[0x0][0x1f4], R233 ;  /* 0x00007d00e2e97a24 */ /* 0x040fe400078e02e9 */
[----:B------:R-:W-:Y:S01]  /*50c0*/  IMAD R225, R226, c[0x0][0x21c], R225 ;  /* 0x00008700e2e17a24 */ /* 0x000fe200078e02e1 */
[----:B------:R4:W-:Y:S01]  /*50d0*/  @!P1 LDGSTS.E.BYPASS.LTC128B.128 [R17+0x10080], [R28.64], !P2 ;  /* 0x100800001c119fae */ /* 0x0009e2000d101d4a */
[----:B------:R-:W-:Y:S01]  /*50e0*/  @!P1 IMAD.WIDE R32, R15, 0x2, R24 ;  /* 0x000000020f209825 */ /* 0x000fe200078e0218 */
[----:B------:R-:W-:-:S03]  /*50f0*/  ISETP.GE.AND P2, PT, R44, c[0x0][0x1d4], PT ;  /* 0x000075002c007a0c */ /* 0x000fc60003f46270 */
[--C-:B------:R-:W-:Y:S01]  /*5100*/  @!P1 IMAD.WIDE R14, R13, 0x2, R24.reuse ;  /* 0x000000020d0e9825 */ /* 0x100fe200078e0218 */
[----:B------:R4:W-:Y:S03]  /*5110*/  @!P1 LDGSTS.E.BYPASS.LTC128B.128 [R17+0x14080], [R32.64], !P6 ;  /* 0x1408000020119fae */ /* 0x0009e6000f101d4a */
[----:B------:R-:W-:Y:S01]  /*5120*/  @!P1 IMAD.WIDE R24, R5, 0x2, R24 ;  /* 0x0000000205189825 */ /* 0x000fe200078e0218 */
[----:B------:R4:W-:Y:S01]  /*5130*/  @!P1 LDGSTS.E.BYPASS.LTC128B.128 [R17+0x18080], [R14.64], !P5 ;  /* 0x180800000e119fae */ /* 0x0009e2000e901d4a */
[----:B------:R-:W-:Y:S02]  /*5140*/  ISETP.GE.AND P5, PT, R30, c[0x0][0x1d4], PT ;  /* 0x000075001e007a0c */ /* 0x000fe40003fa6270 */
[----:B------:R-:W-:Y:S01]  /*5150*/  IMAD.MOV.U32 R5, RZ, RZ, 0x20 ;  /* 0x00000020ff057424 */ /* 0x000fe200078e00ff */
[----:B------:R4:W-:Y:S01]  /*5160*/  @!P1 LDGSTS.E.BYPASS.LTC128B.128 [R17+0x1c080], [R24.64], !P4 ;  /* 0x1c08000018119fae */ /* 0x0009e2000e101d4a */
[----:B------:R-:W-:Y:S01]  /*5170*/  IMAD.WIDE.U32 R226, R226, c[0x0][0x218], R10 ;  /* 0x00008600e2e27a25 */ /* 0x000fe200078e000a */
[----:B------:R-:W-:-:S02]  /*5180*/  IADD3 R11, R44, 0x80, RZ ;  /* 0x000000802c0b7810 */ /* 0x000fc40007ffe0ff */
[----:B------:R-:W-:Y:S01]  /*5190*/  IADD3 R10, R44, 0xc0, RZ ;  /* 0x000000c02c0a7810 */ /* 0x000fe20007ffe0ff */
[----:B------:R-:W-:Y:S01]  /*51a0*/  IMAD.IADD R233, R231, 0x1, R233 ;  /* 0x00000001e7e97824 */ /* 0x000fe200078e02e9 */
[----:B------:R-:W-:Y:S01]  /*51b0*/  SEL R5, R5, 0xffffffe0, !P3 ;  /* 0xffffffe005057807 */ /* 0x000fe20005800000 */
[----:B------:R-:W-:Y:S01]  /*51c0*/  IMAD.IADD R225, R227, 0x1, R225 ;  /* 0x00000001e3e17824 */ /* 0x000fe200078e02e1 */
[----:B------:R-:W-:Y:S02]  /*51d0*/  ISETP.GE.AND P4, PT, R11, c[0x0][0x1d4], PT ;  /* 0x000075000b007a0c */ /* 0x000fe40003f86270 */
[----:B------:R-:W-:Y:S02]  /*51e0*/  ISETP.GE.AND P3, PT, R10, c[0x0][0x1d4], PT ;  /* 0x000075000a007a0c */ /* 0x000fe40003f66270 */
[----:B----4-:R-:W-:Y:S01]  /*51f0*/  SEL R17, RZ, 0x1, P2 ;  /* 0x00000001ff117807 */ /* 0x010fe20001000000 */
[----:B------:R-:W-:Y:S05]  /*5200*/  @P0 BRA `(.L_x_78) ;  /* 0x000001c000000947 */ /* 0x000fea0003800000 */
[C---:B-123--:R-:W-:Y:S01]  /*5210*/  IADD3 R13, R40.reuse, 0x80, RZ ;  /* 0x00000080280d7810 */ /* 0x04efe20007ffe0ff */
[----:B------:R-:W-:Y:S01]  /*5220*/  IMAD.SHL.U32 R31, R3, 0x2, RZ ;  /* 0x00000002031f7824 */ /* 0x000fe200078e00ff */
[----:B------:R-:W-:-:S02]  /*5230*/  IADD3 R11, R40, 0xc0, RZ ;  /* 0x000000c0280b7810 */ /* 0x000fc40007ffe0ff */
[----:B------:R-:W-:Y:S02]  /*5240*/  SHF.R.S32.HI R25, RZ, 0x1f, R30 ;  /* 0x0000001fff197819 */ /* 0x000fe4000001141e */
[----:B------:R-:W-:Y:S02]  /*5250*/  SHF.R.S32.HI R12, RZ, 0x1f, R13 ;  /* 0x0000001fff0c7819 */ /* 0x000fe4000001140d */
[----:B------:R-:W-:Y:S02]  /*5260*/  LEA R28, P0, R40, R26, 0x1 ;  /* 0x0000001a281c7211 */ /* 0x000fe400078008ff */
[----:B------:R-:W-:Y:S02]  /*5270*/  SHF.R.S32.HI R10, RZ, 0x1f, R11 ;  /* 0x0000001fff0a7819 */ /* 0x000fe4000001140b */
[----:B------:R-:W-:Y:S02]  /*5280*/  P2R R18, PR, RZ, 0x4 ;  /* 0x00000004ff127803 */ /* 0x000fe40000000000 */
[----:B------:R-:W-:-:S02]  /*5290*/  LEA.HI R14, R25, R30, RZ, 0x3 ;  /* 0x0000001e190e7211 */ /* 0x000fc400078f18ff */
[----:B------:R-:W-:Y:S02]  /*52a0*/  ISETP.GE.AND P2, PT, R40, c[0x0][0x198], PT ;  /* 0x0000660028007a0c */ /* 0x000fe40003f46270 */
[----:B------:R-:W-:Y:S02]  /*52b0*/  P2R R15, PR, RZ, 0x2 ;  /* 0x00000002ff0f7803 */ /* 0x000fe40000000000 */
[----:B------:R-:W-:Y:S02]  /*52c0*/  LEA.HI R12, R12, R13, RZ, 0x3 ;  /* 0x0000000d0c0c7211 */ /* 0x000fe400078f18ff */
[----:B------:R-:W-:Y:S02]  /*52d0*/  LEA.HI.X R29, R40, R27, R45, 0x1, P0 ;  /* 0x0000001b281d7211 */ /* 0x000fe400000f0c2d */
[----:B------:R-:W-:Y:S02]  /*52e0*/  LEA.HI R10, R10, R11, RZ, 0x3 ;  /* 0x0000000b0a0a7211 */ /* 0x000fe400078f18ff */
[----:B------:R-:W-:-:S02]  /*52f0*/  ISETP.GE.AND P1, PT, R6, c[0x0][0x198], PT ;  /* 0x0000660006007a0c */ /* 0x000fc40003f26270 */
[----:B------:R-:W-:Y:S01]  /*5300*/  ISETP.GE.AND P0, PT, R4, c[0x0][0x198], PT ;  /* 0x0000660004007a0c */ /* 0x000fe20003f06270 */
[----:B------:R1:W-:Y:S01]  /*5310*/  LDGSTS.E.BYPASS.LTC128B.128 [R31+0x11080], [R28.64], !P2 ;  /* 0x110800001c1f7fae */ /* 0x0003e2000d101d4a */
[----:B------:R-:W-:Y:S02]  /*5320*/  LOP3.LUT R11, R14, 0xfffffff8, RZ, 0xc0, !PT ;  /* 0xfffffff80e0b7812 */ /* 0x000fe400078ec0ff */
[----:B------:R-:W-:Y:S02]  /*5330*/  LOP3.LUT R13, R12, 0xfffffff8, RZ, 0xc0, !PT ;  /* 0xfffffff80c0d7812 */ /* 0x000fe400078ec0ff */
[----:B------:R-:W-:Y:S01]  /*5340*/  LOP3.LUT R25, R10, 0xfffffff8, RZ, 0xc0, !PT ;  /* 0xfffffff80a197812 */ /* 0x000fe200078ec0ff */
[----:B------:R-:W-:Y:S01]  /*5350*/  IMAD.WIDE R10, R11, 0x2, R26 ;  /* 0x000000020b0a7825 */ /* 0x000fe200078e021a */
[----:B------:R-:W-:-:S03]  /*5360*/  ISETP.NE.AND P2, PT, R18, RZ, PT ;  /* 0x000000ff1200720c */ /* 0x000fc60003f45270 */
[--C-:B------:R-:W-:Y:S01]  /*5370*/  IMAD.WIDE R12, R13, 0x2, R26.reuse ;  /* 0x000000020d0c7825 */ /* 0x100fe200078e021a */
[----:B------:R1:W-:Y:S03]  /*5380*/  LDGSTS.E.BYPASS.LTC128B.128 [R31+0x15080], [R10.64], !P6 ;  /* 0x150800000a1f7fae */ /* 0x0003e6000f101d4a */
[----:B------:R-:W-:Y:S01]  /*5390*/  IMAD.WIDE R26, R25, 0x2, R26 ;  /* 0x00000002191a7825 */ /* 0x000fe200078e021a */
[----:B------:R1:W-:Y:S01]  /*53a0*/  LDGSTS.E.BYPASS.LTC128B.128 [R31+0x19080], [R12.64], !P1 ;  /* 0x190800000c1f7fae */ /* 0x0003e2000c901d4a */
[----:B------:R-:W-:-:S03]  /*53b0*/  ISETP.NE.AND P1, PT, R15, RZ, PT ;  /* 0x000000ff0f00720c */ /* 0x000fc60003f25270 */
[----:B------:R1:W-:Y:S05]  /*53c0*/  LDGSTS.E.BYPASS.LTC128B.128 [R31+0x1d080], [R26.64], !P0 ;  /* 0x1d0800001a1f7fae */ /* 0x0003ea000c101d4a */
.L_x_78:
[----:B-123--:R-:W-:Y:S05]  /*53d0*/  BSYNC B0 ;  /* 0x0000000000007941 */ /* 0x00efea0003800000 */
.L_x_77:
[----:B------:R-:W-:Y:S01]  /*53e0*/  IADD3 R11, R7, 0x40, RZ ;  /* 0x00000040070b7810 */ /* 0x000fe20007ffe0ff */
[----:B------:R1:W2:Y:S01]  /*53f0*/  SHFL.IDX PT, R27, R8, 0x2, 0x181f ;  /* 0x00581f00081b7f89 */ /* 0x0002a200000e0000 */
[----:B------:R-:W-:Y:S02]  /*5400*/  BSSY B0, `(.L_x_79) ;  /* 0x0000021000007945 */ /* 0x000fe40003800000 */
[----:B------:R-:W-:Y:S01]  /*5410*/  ISETP.GE.AND P0, PT, R11, R34, PT ;  /* 0x000000220b00720c */ /* 0x000fe20003f06270 */
[----:B------:R1:W3:-:S12]  /*5420*/  SHFL.IDX PT, R26, R9, 0x2, 0x181f ;  /* 0x00581f00091a7f89 */ /* 0x0002d800000e0000 */
[----:B------:R-:W-:Y:S05]  /*5430*/  @P0 BRA `(.L_x_80) ;  /* 0x000001d000000947 */ /* 0x000fea0003800000 */
[C---:B------:R-:W-:Y:S01]  /*5440*/  IADD3 R13, R40.reuse, 0x80, RZ ;  /* 0x00000080280d7810 */ /* 0x040fe20007ffe0ff */
[----:B------:R-:W-:Y:S01]  /*5450*/  IMAD.SHL.U32 R31, R3, 0x2, RZ ;  /* 0x00000002031f7824 */ /* 0x000fe200078e00ff */
[C---:B------:R-:W-:Y:S02]  /*5460*/  IADD3 R11, R40.reuse, 0xc0, RZ ;  /* 0x000000c0280b7810 */ /* 0x040fe40007ffe0ff */
[----:B------:R-:W-:Y:S02]  /*5470*/  SHF.R.S32.HI R25, RZ, 0x1f, R30 ;  /* 0x0000001fff197819 */ /* 0x000fe4000001141e */
[----:B------:R-:W-:Y:S02]  /*5480*/  SHF.R.S32.HI R12, RZ, 0x1f, R13 ;  /* 0x0000001fff0c7819 */ /* 0x000fe4000001140d */
[----:B---3--:R-:W-:Y:S02]  /*5490*/  LEA R28, P0, R40, R26, 0x1 ;  /* 0x0000001a281c7211 */ /* 0x008fe400078008ff */
[----:B------:R-:W-:-:S02]  /*54a0*/  SHF.R.S32.HI R10, RZ, 0x1f, R11 ;  /* 0x0000001fff0a7819 */ /* 0x000fc4000001140b */
[----:B------:R-:W-:Y:S02]  /*54b0*/  P2R R18, PR, RZ, 0x4 ;  /* 0x00000004ff127803 */ /* 0x000fe40000000000 */
[----:B------:R-:W-:Y:S02]  /*54c0*/  LEA.HI R14, R25, R30, RZ, 0x3 ;  /* 0x0000001e190e7211 */ /* 0x000fe400078f18ff */
[----:B------:R-:W-:Y:S02]  /*54d0*/  ISETP.GE.AND P2, PT, R40, c[0x0][0x198], PT ;  /* 0x0000660028007a0c */ /* 0x000fe40003f46270 */
[----:B------:R-:W-:Y:S02]  /*54e0*/  P2R R15, PR, RZ, 0x2 ;  /* 0x00000002ff0f7803 */ /* 0x000fe40000000000 */
[----:B------:R-:W-:Y:S02]  /*54f0*/  LEA.HI R12, R12, R13, RZ, 0x3 ;  /* 0x0000000d0c0c7211 */ /* 0x000fe400078f18ff */
[----:B--2---:R-:W-:-:S02]  /*5500*/  LEA.HI.X R29, R40, R27, R45, 0x1, P0 ;  /* 0x0000001b281d7211 */ /* 0x004fc400000f0c2d */
[----:B------:R-:W-:Y:S02]  /*5510*/  LEA.HI R10, R10, R11, RZ, 0x3 ;  /* 0x0000000b0a0a7211 */ /* 0x000fe400078f18ff */
[----:B------:R-:W-:Y:S02]  /*5520*/  ISETP.GE.AND P1, PT, R6, c[0x0][0x198], PT ;  /* 0x0000660006007a0c */ /* 0x000fe40003f26270 */
[----:B------:R-:W-:Y:S01]  /*5530*/  ISETP.GE.AND P0, PT, R4, c[0x0][0x198], PT ;  /* 0x0000660004007a0c */ /* 0x000fe20003f06270 */
[----:B------:R-:W-:Y:S01]  /*5540*/  @!PT LDS RZ, [RZ] ;  /* 0x00000000fffff984 */ /* 0x000fe20000000800 */
        /* <DEDUP_REMOVED lines=12> */
.L_x_80:
[----:B------:R-:W-:Y:S05]  /*5610*/  BSYNC B0 ;  /* 0x0000000000007941 */ /* 0x000fea0003800000 */
.L_x_79:
[----:B------:R-:W-:Y:S01]  /*5620*/  IADD3 R7, R7, 0x60, RZ ;  /* 0x0000006007077810 */ /* 0x000fe20007ffe0ff */
[----:B--2---:R2:W4:Y:S01]  /*5630*/  SHFL.IDX PT, R13, R8, 0x3, 0x181f ;  /* 0x00781f00080d7f89 */ /* 0x00452200000e0000 */
[----:B------:R-:W-:Y:S02]  /*5640*/  BSSY B0, `(.L_x_81) ;  /* 0x000001d000007945 */ /* 0x000fe40003800000 */
[----:B------:R-:W-:Y:S01]  /*5650*/  ISETP.GE.AND P0, PT, R7, R34, PT ;  /* 0x000000220700720c */ /* 0x000fe20003f06270 */
[----:B------:R2:W1:-:S12]  /*5660*/  SHFL.IDX PT, R12, R9, 0x3, 0x181f ;  /* 0x00781f00090c7f89 */ /* 0x00045800000e0000 */
[----:B------:R-:W-:Y:S05]  /*5670*/  @P0 BRA `(.L_x_82) ;  /* 0x0000019000000947 */ /* 0x000fea0003800000 */
[C---:B-1----:R-:W-:Y:S01]  /*5680*/  LEA R14, P0, R40.reuse, R12, 0x1 ;  /* 0x0000000c280e7211 */ /* 0x042fe200078008ff */
[----:B------:R-:W-:Y:S01]  /*5690*/  IMAD.SHL.U32 R11, R3, 0x2, RZ ;  /* 0x00000002030b7824 */ /* 0x000fe200078e00ff */
[----:B------:R-:W-:Y:S02]  /*56a0*/  SHF.R.S32.HI R7, RZ, 0x1f, R30 ;  /* 0x0000001fff077819 */ /* 0x000fe4000001141e */
[C---:B----4-:R-:W-:Y:S02]  /*56b0*/  LEA.HI.X R15, R40.reuse, R13, R45, 0x1, P0 ;  /* 0x0000000d280f7211 */ /* 0x050fe400000f0c2d */
[C---:B------:R-:W-:Y:S02]  /*56c0*/  ISETP.GE.AND P0, PT, R40.reuse, c[0x0][0x198], PT ;  /* 0x0000660028007a0c */ /* 0x040fe40003f06270 */
[----:B------:R-:W-:Y:S02]  /*56d0*/  LEA.HI R7, R7, R30, RZ, 0x3 ;  /* 0x0000001e07077211 */ /* 0x000fe400078f18ff */
[----:B------:R-:W-:-:S02]  /*56e0*/  IADD3 R10, R40, 0x80, RZ ;  /* 0x00000080280a7810 */ /* 0x000fc40007ffe0ff */
[----:B------:R-:W-:Y:S02]  /*56f0*/  LOP3.LUT R7, R7, 0xfffffff8, RZ, 0xc0, !PT ;  /* 0xfffffff807077812 */ /* 0x000fe400078ec0ff */
[----:B--2---:R-:W-:Y:S02]  /*5700*/  IADD3 R8, R40, 0xc0, RZ ;  /* 0x000000c028087810 */ /* 0x004fe40007ffe0ff */
[----:B------:R-:W-:Y:S01]  /*5710*/  SHF.R.S32.HI R9, RZ, 0x1f, R10 ;  /* 0x0000001fff097819 */ /* 0x000fe2000001140a */
[----:B------:R-:W-:Y:S01]  /*5720*/  IMAD.WIDE R24, R7, 0x2, R12 ;  /* 0x0000000207187825 */ /* 0x000fe200078e020c */
[----:B------:R-:W-:Y:S01]  /*5730*/  SHF.R.S32.HI R7, RZ, 0x1f, R8 ;  /* 0x0000001fff077819 */ /* 0x000fe20000011408 */
[----:B------:R-:W-:Y:S01]  /*5740*/  @!PT LDS RZ, [RZ] ;  /* 0x00000000fffff984 */ /* 0x000fe20000000800 */
[----:B------:R1:W-:Y:S01]  /*5750*/  LDGSTS.E.BYPASS.LTC128B.128 [R11+0x13080], [R14.64], !P0 ;  /* 0x130800000e0b7fae */ /* 0x0003e2000c101d4a */
[----:B------:R-:W-:Y:S02]  /*5760*/  LEA.HI R9, R9, R10, RZ, 0x3 ;  /* 0x0000000a09097211 */ /* 0x000fe400078f18ff */
[----:B------:R-:W-:Y:S01]  /*5770*/  LEA.HI R7, R7, R8, RZ, 0x3 ;  /* 0x0000000807077211 */ /* 0x000fe200078f18ff */
[----:B------:R1:W-:Y:S01]  /*5780*/  LDGSTS.E.BYPASS.LTC128B.128 [R11+0x17080], [R24.64], !P6 ;  /* 0x17080000180b7fae */ /* 0x0003e2000f101d4a */
[----:B------:R-:W-:-:S02]  /*5790*/  ISETP.GE.AND P6, PT, R6, c[0x0][0x198], PT ;  /* 0x0000660006007a0c */ /* 0x000fc40003fc6270 */
[----:B------:R-:W-:Y:S02]  /*57a0*/  ISETP.GE.AND P0, PT, R4, c[0x0][0x198], PT ;  /* 0x0000660004007a0c */ /* 0x000fe40003f06270 */
[----:B------:R-:W-:Y:S02]  /*57b0*/  LOP3.LUT R9, R9, 0xfffffff8, RZ, 0xc0, !PT ;  /* 0xfffffff809097812 */ /* 0x000fe400078ec0ff */
[----:B------:R-:W-:-:S03]  /*57c0*/  LOP3.LUT R7, R7, 0xfffffff8, RZ, 0xc0, !PT ;  /* 0xfffffff807077812 */ /* 0x000fc600078ec0ff */
[----:B------:R-:W-:-:S04]  /*57d0*/  IMAD.WIDE R8, R9, 0x2, R12 ;  /* 0x0000000209087825 */ /* 0x000fc800078e020c */
[----:B------:R-:W-:Y:S01]  /*57e0*/  IMAD.WIDE R12, R7, 0x2, R12 ;  /* 0x00000002070c7825 */ /* 0x000fe200078e020c */
[----:B------:R1:W-:Y:S04]  /*57f0*/  LDGSTS.E.BYPASS.LTC128B.128 [R11+0x1b080], [R8.64], !P6 ;  /* 0x1b080000080b7fae */ /* 0x0003e8000f101d4a */
[----:B------:R1:W-:Y:S02]  /*5800*/  LDGSTS.E.BYPASS.LTC128B.128 [R11+0x1f080], [R12.64], !P0 ;  /* 0x1f0800000c0b7fae */ /* 0x0003e4000c101d4a */
.L_x_82:
[----:B------:R-:W-:Y:S05]  /*5810*/  BSYNC B0 ;  /* 0x0000000000007941 */ /* 0x000fea0003800000 */
.L_x_81:
[----:B------:R-:W-:Y:S01]  /*5820*/  LEA.HI.SX32 R18, R149, 0xffffffff, 0x1b ;  /* 0xffffffff95127811 */ /* 0x000fe200078fdaff */
[----:B------:R-:W-:Y:S01]  /*5830*/  IMAD.IADD R7, R55, 0x1, -R21 ;  /* 0x0000000137077824 */ /* 0x000fe200078e0a15 */
[----:B------:R-:W0:Y:S01]  /*5840*/  LDGDEPBAR ;  /* 0x00000000000079af */ /* 0x000e220000000000 */
[----:B------:R-:W-:Y:S01]  /*5850*/  BSSY B0, `(.L_x_83) ;  /* 0x0000019000007945 */ /* 0x000fe20003800000 */
[----:B------:R-:W-:Y:S01]  /*5860*/  SHF.R.S32.HI R20, RZ, 0x1f, R18 ;  /* 0x0000001fff147819 */ /* 0x000fe20000011412 */
[----:B------:R-:W-:-:S02]  /*5870*/  IMAD R4, R18, -0x20, R7 ;  /* 0xffffffe012047824 */ /* 0x000fc400078e0207 */
[----:B------:R-:W-:Y:S01]  /*5880*/  IMAD.MOV.U32 R7, RZ, RZ, c[0x0][0x1e0] ;  /* 0x00007800ff077624 */ /* 0x000fe200078e00ff */
[----:B------:R-:W-:Y:S02]  /*5890*/  BAR.SYNC.DEFER_BLOCKING 0x0 ;  /* 0x0000000000007b1d */ /* 0x000fe40000010000 */
[----:B------:R-:W-:Y:S02]  /*58a0*/  ISETP.GE.AND P0, PT, R4, 0x1, PT ;  /* 0x000000010400780c */ /* 0x000fe40003f06270 */
[----:B------:R-:W-:-:S04]  /*58b0*/  MOV R4, 0x5 ;  /* 0x0000000500047802 */ /* 0x000fc80000000f00 */
[C---:B------:R-:W-:Y:S01]  /*58c0*/  SHF.L.U64.HI R4, R7.reuse, R4, c[0x0][0x1e4] ;  /* 0x0000790007047619 */ /* 0x040fe20000010204 */
[----:B------:R-:W-:-:S06]  /*58d0*/  IMAD.SHL.U32 R7, R7, 0x20, RZ ;  /* 0x0000002007077824 */ /* 0x000fcc00078e00ff */
[----:B------:R-:W-:Y:S05]  /*58e0*/  @!P0 BRA `(.L_x_84) ;  /* 0x000000f000008947 */ /* 0x000fea0003800000 */
[----:B------:R-:W-:Y:S01]  /*58f0*/  MOV R232, R230 ;  /* 0x000000e600e87202 */ /* 0x000fe20000000f00 */
[----:B------:R-:W-:-:S04]  /*5900*/  IMAD R6, R4, R18, RZ ;  /* 0x0000001204067224 */ /* 0x000fc800078e02ff */
[----:B-12---:R-:W-:-:S04]  /*5910*/  IMAD.WIDE.U32 R8, R18, R7, R232 ;  /* 0x0000000712087225 */ /* 0x006fc800078e00e8 */
[----:B------:R-:W-:Y:S01]  /*5920*/  IMAD R6, R20, R7, R6 ;  /* 0x0000000714067224 */ /* 0x000fe200078e0206 */
[----:B------:R-:W-:-:S04]  /*5930*/  LEA R10, P0, R8, c[0x0][0x1c8], 0x1 ;  /* 0x00007200080a7a11 */ /* 0x000fc800078008ff */
[----:B------:R-:W-:-:S04]  /*5940*/  IADD3 R6, R9, R6, RZ ;  /* 0x0000000609067210 */ /* 0x000fc80007ffe0ff */
[----:B------:R-:W-:Y:S02]  /*5950*/  LEA.HI.X R11, R8, c[0x0][0x1cc], R6, 0x1, P0 ;  /* 0x00007300080b7a11 */ /* 0x000fe400000f0c06 */
[----:B------:R-:W-:-:S05]  /*5960*/  SHF.L.U32 R6, R3, 0x1, RZ ;  /* 0x0000000103067819 */ /* 0x000fca00000006ff */
[----:B------:R-:W-:Y:S01]  /*5970*/  @!PT LDS RZ, [RZ] ;  /* 0x00000000fffff984 */ /* 0x000fe20000000800 */
[----:B------:R-:W-:Y:S01]  /*5980*/  @!PT LDS RZ, [RZ] ;  /* 0x00000000fffff984 */ /* 0x000fe20000000800 */
[----:B------:R-:W-:Y:S01]  /*5990*/  @!PT LDS RZ, [RZ] ;  /* 0x00000000fffff984 */ /* 0x000fe20000000800 */
[----:B------:R1:W-:Y:S04]  /*59a0*/  LDGSTS.E.BYPASS.LTC128B.128 [R6+0xc080], [R10.64], !P2 ;  /* 0x0c0800000a067fae */ /* 0x0003e8000d101d4a */
[----:B------:R1:W-:Y:S04]  /*59b0*/  LDGSTS.E.BYPASS.LTC128B.128 [R6+0xd080], [R10.64+0x80], !P5 ;  /* 0x0d0800800a067fae */ /* 0x0003e8000e901d4a */
[----:B------:R1:W-:Y:S04]  /*59c0*/  LDGSTS.E.BYPASS.LTC128B.128 [R6+0xe080], [R10.64+0x100], !P4 ;  /* 0x0e0801000a067fae */ /* 0x0003e8000e101d4a */
[----:B------:R1:W-:Y:S02]  /*59d0*/  LDGSTS.E.BYPASS.LTC128B.128 [R6+0xf080], [R10.64+0x180], !P3 ;  /* 0x0f0801800a067fae */ /* 0x0003e4000d901d4a */
.L_x_84:
[----:B------:R-:W-:Y:S05]  /*59e0*/  BSYNC B0 ;  /* 0x0000000000007941 */ /* 0x000fea0003800000 */
.L_x_83:
[----:B------:R-:W-:Y:S01]  /*59f0*/  ISETP.LT.AND P0, PT, RZ, c[0x0][0x27c], PT ;  /* 0x00009f00ff007a0c */ /* 0x000fe20003f01270 */
[----:B------:R-:W0:-:S12]  /*5a00*/  LDGDEPBAR ;  /* 0x00000000000079af */ /* 0x000e180000000000 */
[----:B------:R-:W-:Y:S05]  /*5a10*/  @P0 BRA `(.L_x_85) ;  /* 0x0000002000000947 */ /* 0x000fea0003800000 */
[----:B------:R-:W-:-:S04]  /*5a20*/  DEPBAR.LE SB0, 0x1 ;  /* 0x000080400000791a */ /* 0x000fc80000000000 */
[----:B------:R-:W-:Y:S05]  /*5a30*/  BRA `(.L_x_86) ;  /* 0x00006ab000007947 */ /* 0x000fea0003800000 */
.L_x_85:
[----:B-12---:R-:W-:Y:S01]  /*5a40*/  SHF.R.S32.HI R9, RZ, 0x1f, R66 ;  /* 0x0000001fff097819 */ /* 0x006fe20000011442 */
[----:B------:R-:W-:Y:S01]  /*5a50*/  ULDC.U8 UR4, c[0x0][0x298] ;  /* 0x0000a60000047ab9 */ /* 0x000fe20000000000 */
[----:B----4-:R-:W-:Y:S01]  /*5a60*/  IMAD.WIDE.U32 R12, R66, c[0x0][0x280], RZ ;  /* 0x0000a000420c7a25 */ /* 0x010fe200078e00ff */
[----:B------:R-:W-:Y:S01]  /*5a70*/  ISETP.NE.AND P6, PT, RZ, UR4, PT ;  /* 0x00000004ff007c0c */ /* 0x000fe2000bfc5270 */
[----:B------:R-:W-:Y:S01]  /*5a80*/  BSSY B2, `(.L_x_86) ;  /* 0x00006a6000027945 */ /* 0x000fe20003800000 */
[----:B------:R-:W-:Y:S01]  /*5a90*/  SHF.L.U32 R39, R3, 0x1, RZ ;  /* 0x0000000103277819 */ /* 0x000fe200000006ff */
[C---:B------:R-:W-:Y:S01]  /*5aa0*/  IMAD R11, R9.reuse, c[0x0][0x280], RZ ;  /* 0x0000a000090b7a24 */ /* 0x040fe200078e02ff */
[----:B------:R-:W-:Y:S01]  /*5ab0*/  LEA R28, P0, R12, c[0x0][0x270], 0x1 ;  /* 0x00009c000c1c7a11 */ /* 0x000fe200078008ff */
[----:B------:R-:W-:Y:S02]  /*5ac0*/  IMAD R9, R9, c[0x0][0x290], RZ ;  /* 0x0000a40009097a24 */ /* 0x000fe400078e02ff */
[----:B------:R-:W-:-:S02]  /*5ad0*/  IMAD R6, R66, c[0x0][0x284], R11 ;  /* 0x0000a10042067a24 */ /* 0x000fc400078e020b */
[----:B------:R-:W-:-:S03]  /*5ae0*/  IMAD.WIDE.U32 R10, R66, c[0x0][0x290], RZ ;  /* 0x0000a400420a7a25 */ /* 0x000fc600078e00ff */
[----:B------:R-:W-:Y:S01]  /*5af0*/  IADD3 R6, R6, R13, RZ ;  /* 0x0000000d06067210 */ /* 0x000fe20007ffe0ff */
[----:B------:R-:W-:-:S03]  /*5b00*/  IMAD R66, R66, c[0x0][0x294], R9 ;  /* 0x0000a50042427a24 */ /* 0x000fc600078e0209 */
[----:B------:R-:W-:Y:S02]  /*5b10*/  LEA.HI.X R29, R12, c[0x0][0x274], R6, 0x1, P0 ;  /* 0x00009d000c1d7a11 */ /* 0x000fe400000f0c06 */
[----:B------:R-:W-:Y:S02]  /*5b20*/  LEA R32, P0, R10, c[0x0][0x288], 0x1 ;  /* 0x0000a2000a207a11 */ /* 0x000fe400078008ff */
[----:B------:R-:W-:-:S04]  /*5b30*/  IADD3 R66, R66, R11, RZ ;  /* 0x0000000b42427210 */ /* 0x000fc80007ffe0ff */
[----:B------:R-:W-:Y:S01]  /*5b40*/  LEA.HI.X R33, R10, c[0x0][0x28c], R66, 0x1, P0 ;  /* 0x0000a3000a217a11 */ /* 0x000fe200000f0c42 */
[----:B------:R-:W-:Y:S05]  /*5b50*/  @!P6 BRA `(.L_x_87) ;  /* 0x000031e00000e947 */ /* 0x000fea0003800000 */
[----:B------:R-:W-:Y:S01]  /*5b60*/  BSSY B0, `(.L_x_88) ;  /* 0x0000033000007945 */ /* 0x000fe20003800000 */
[----:B------:R-:W-:Y:S01]  /*5b70*/  SHF.L.U32 R6, R16, 0x2, RZ ;  /* 0x0000000210067819 */ /* 0x000fe200000006ff */
[----:B------:R-:W-:Y:S01]  /*5b80*/  CS2R R36, SRZ ;  /* 0x0000000000247805 */ /* 0x000fe2000001ff00 */
[----:B------:R-:W-:Y:S01]  /*5b90*/  CS2R R14, SRZ ;  /* 0x00000000000e7805 */ /* 0x000fe2000001ff00 */
[----:B---3--:R-:W-:Y:S01]  /*5ba0*/  CS2R R26, SRZ ;  /* 0x00000000001a7805 */ /* 0x008fe2000001ff00 */
[----:B------:R-:W-:Y:S01]  /*5bb0*/  CS2R R24, SRZ ;  /* 0x0000000000187805 */ /* 0x000fe2000001ff00 */
[----:B------:R-:W-:Y:S01]  /*5bc0*/  CS2R R50, SRZ ;  /* 0x0000000000327805 */ /* 0x000fe2000001ff00 */
[----:B------:R-:W-:Y:S01]  /*5bd0*/  CS2R R8, SRZ ;  /* 0x0000000000087805 */ /* 0x000fe2000001ff00 */
[----:B------:R-:W-:Y:S01]  /*5be0*/  CS2R R10, SRZ ;  /* 0x00000000000a7805 */ /* 0x000fe2000001ff00 */
[----:B------:R-:W-:Y:S01]  /*5bf0*/  CS2R R12, SRZ ;  /* 0x00000000000c7805 */ /* 0x000fe2000001ff00 */
[----:B------:R-:W-:Y:S05]  /*5c00*/  @P1 BRA `(.L_x_89) ;  /* 0x0000028000001947 */ /* 0x000fea0003800000 */
[C---:B------:R-:W-:Y:S01]  /*5c10*/  ISETP.GE.AND P0, PT, R6.reuse, c[0x0][0x27c], PT ;  /* 0x00009f0006007a0c */ /* 0x040fe20003f06270 */
[----:B------:R-:W-:Y:S01]  /*5c20*/  CS2R R24, SRZ ;  /* 0x0000000000187805 */ /* 0x000fe2000001ff00 */
[----:B------:R-:W-:Y:S01]  /*5c30*/  CS2R R12, SRZ ;  /* 0x00000000000c7805 */ /* 0x000fe2000001ff00 */
[----:B------:R-:W-:-:S02]  /*5c40*/  IADD3 R10, R6, 0x20, RZ ;  /* 0x00000020060a7810 */ /* 0x000fc40007ffe0ff */
[C---:B------:R-:W-:Y:S02]  /*5c50*/  IADD3 R9, R6.reuse, 0x40, RZ ;  /* 0x0000004006097810 */ /* 0x040fe40007ffe0ff */
[----:B------:R-:W-:-:S06]  /*5c60*/  IADD3 R8, R6, 0x60, RZ ;  /* 0x0000006006087810 */ /* 0x000fcc0007ffe0ff */
[----:B------:R-:W-:-:S04]  /*5c70*/  @!P0 IMAD.WIDE R30, R6, 0x2, R28 ;  /* 0x00000002061e8825 */ /* 0x000fc800078e021c */
[----:B------:R-:W-:Y:S01]  /*5c80*/  @!P0 IMAD.WIDE R26, R6, 0x2, R32 ;  /* 0x00000002061a8825 */ /* 0x000fe200078e0220 */
[----:B------:R1:W5:Y:S01]  /*5c90*/  @!P0 LD.E.64 R24, [R30.64] ;  /* 0x0000000a1e188980 */ /* 0x000362000c101b00 */
[----:B------:R-:W-:Y:S02]  /*5ca0*/  ISETP.GE.AND P6, PT, R10, c[0x0][0x27c], PT ;  /* 0x00009f000a007a0c */ /* 0x000fe40003fc6270 */
[----:B------:R-:W-:Y:S01]  /*5cb0*/  ISETP.GE.AND P1, PT, R9, c[0x0][0x27c], PT ;  /* 0x00009f0009007a0c */ /* 0x000fe20003f26270 */
[----:B------:R2:W5:Y:S01]  /*5cc0*/  @!P0 LD.E.64 R12, [R26.64] ;  /* 0x0000000a1a0c8980 */ /* 0x000562000c101b00 */
[----:B------:R-:W-:-:S09]  /*5cd0*/  ISETP.GE.AND P0, PT, R8, c[0x0][0x27c], PT ;  /* 0x00009f0008007a0c */ /* 0x000fd20003f06270 */
[----:B------:R-:W-:Y:S02]  /*5ce0*/  @!P6 SHF.R.S32.HI R15, RZ, 0x1f, R10 ;  /* 0x0000001fff0fe819 */ /* 0x000fe4000001140a */
[----:B------:R-:W-:Y:S02]  /*5cf0*/  @!P1 SHF.R.S32.HI R14, RZ, 0x1f, R9 ;  /* 0x0000001fff0e9819 */ /* 0x000fe40000011409 */
[----:B------:R-:W-:Y:S02]  /*5d00*/  @!P0 SHF.R.S32.HI R11, RZ, 0x1f, R8 ;  /* 0x0000001fff0b8819 */ /* 0x000fe40000011408 */
[----:B------:R-:W-:Y:S02]  /*5d10*/  @!P6 LEA.HI R15, R15, R10, RZ, 0x2 ;  /* 0x0000000a0f0fe211 */ /* 0x000fe400078f10ff */
[----:B------:R-:W-:Y:S02]  /*5d20*/  @!P1 LEA.HI R14, R14, R9, RZ, 0x2 ;  /* 0x000000090e0e9211 */ /* 0x000fe400078f10ff */
[----:B------:R-:W-:-:S02]  /*5d30*/  @!P0 LEA.HI R9, R11, R8, RZ, 0x2 ;  /* 0x000000080b098211 */ /* 0x000fc400078f10ff */
[----:B------:R-:W-:Y:S02]  /*5d40*/  @!P6 LOP3.LUT R15, R15, 0xfffffffc, RZ, 0xc0, !PT ;  /* 0xfffffffc0f0fe812 */ /* 0x000fe400078ec0ff */
[----:B------:R-:W-:Y:S01]  /*5d50*/  @!P1 LOP3.LUT R11, R14, 0xfffffffc, RZ, 0xc0, !PT ;  /* 0xfffffffc0e0b9812 */ /* 0x000fe200078ec0ff */
[----:B--2---:R-:W-:Y:S01]  /*5d60*/  CS2R R26, SRZ ;  /* 0x00000000001a7805 */ /* 0x004fe2000001ff00 */
[----:B------:R-:W-:Y:S01]  /*5d70*/  @!P0 LOP3.LUT R9, R9, 0xfffffffc, RZ, 0xc0, !PT ;  /* 0xfffffffc09098812 */ /* 0x000fe200078ec0ff */
[--C-:B------:R-:W-:Y:S01]  /*5d80*/  @!P6 IMAD.WIDE R44, R15, 0x2, R28.reuse ;  /* 0x000000020f2ce825 */ /* 0x100fe200078e021c */
[----:B------:R-:W-:Y:S01]  /*5d90*/  CS2R R36, SRZ ;  /* 0x0000000000247805 */ /* 0x000fe2000001ff00 */
[----:B------:R-:W-:Y:S02]  /*5da0*/  CS2R R50, SRZ ;  /* 0x0000000000327805 */ /* 0x000fe4000001ff00 */
[----:B-1----:R-:W-:Y:S01]  /*5db0*/  @!P1 IMAD.WIDE R30, R11, 0x2, R28 ;  /* 0x000000020b1e9825 */ /* 0x002fe200078e021c */
[----:B------:R1:W5:Y:S03]  /*5dc0*/  @!P6 LD.E.64 R26, [R44.64] ;  /* 0x0000000a2c1ae980 */ /* 0x000366000c101b00 */
[----:B------:R-:W-:-:S02]  /*5dd0*/  @!P6 IMAD.WIDE R40, R15, 0x2, R32 ;  /* 0x000000020f28e825 */ /* 0x000fc400078e0220 */
[----:B------:R-:W-:Y:S02]  /*5de0*/  CS2R R14, SRZ ;  /* 0x00000000000e7805 */ /* 0x000fe4000001ff00 */
[----:B------:R-:W-:Y:S02]  /*5df0*/  @!P1 IMAD.WIDE R42, R11, 0x2, R32 ;  /* 0x000000020b2a9825 */ /* 0x000fe400078e0220 */
[----:B------:R-:W-:Y:S02]  /*5e00*/  CS2R R10, SRZ ;  /* 0x00000000000a7805 */ /* 0x000fe4000001ff00 */
[C---:B------:R-:W-:Y:S01]  /*5e10*/  @!P0 IMAD.WIDE R28, R9.reuse, 0x2, R28 ;  /* 0x00000002091c8825 */ /* 0x040fe200078e021c */
[----:B------:R1:W5:Y:S03]  /*5e20*/  @!P1 LD.E.64 R14, [R30.64] ;  /* 0x0000000a1e0e9980 */ /* 0x000366000c101b00 */
[----:B------:R-:W-:Y:S01]  /*5e30*/  @!P0 IMAD.WIDE R32, R9, 0x2, R32 ;  /* 0x0000000209208825 */ /* 0x000fe200078e0220 */
[----:B------:R1:W5:Y:S01]  /*5e40*/  @!P6 LD.E.64 R10, [R40.64] ;  /* 0x0000000a280ae980 */ /* 0x000362000c101b00 */
[----:B------:R-:W-:-:S03]  /*5e50*/  CS2R R8, SRZ ;  /* 0x0000000000087805 */ /* 0x000fc6000001ff00 */
[----:B------:R1:W5:Y:S04]  /*5e60*/  @!P0 LD.E.64 R36, [R28.64] ;  /* 0x0000000a1c248980 */ /* 0x000368000c101b00 */
[----:B------:R1:W5:Y:S04]  /*5e70*/  @!P1 LD.E.64 R8, [R42.64] ;  /* 0x0000000a2a089980 */ /* 0x000368000c101b00 */
[----:B------:R1:W5:Y:S02]  /*5e80*/  @!P0 LD.E.64 R50, [R32.64] ;  /* 0x0000000a20328980 */ /* 0x000364000c101b00 */
.L_x_89:
[----:B------:R-:W-:Y:S05]  /*5e90*/  BSYNC B0 ;  /* 0x0000000000007941 */ /* 0x000fea0003800000 */
.L_x_88:
[----:B-1---5:R-:W-:Y:S01]  /*5ea0*/  IMAD.MOV.U32 R30, RZ, RZ, R26 ;  /* 0x000000ffff1e7224 */ /* 0x022fe200078e001a */
[----:B------:R-:W-:Y:S01]  /*5eb0*/  SHF.R.U64 R45, R26, 0x10, R27 ;  /* 0x000000101a2d7819 */ /* 0x000fe2000000121b */
[----:B------:R-:W-:Y:S01]  /*5ec0*/  IMAD.MOV.U32 R26, RZ, RZ, R36 ;  /* 0x000000ffff1a7224 */ /* 0x000fe200078e0024 */
[----:B------:R-:W-:Y:S01]  /*5ed0*/  SHF.R.U64 R41, R36, 0x10, R37 ;  /* 0x0000001024297819 */ /* 0x000fe20000001225 */
[----:B------:R-:W-:Y:S01]  /*5ee0*/  IMAD R36, R65, -0x80, R34 ;  /* 0xffffff8041247824 */ /* 0x000fe200078e0222 */
[----:B------:R-:W-:Y:S01]  /*5ef0*/  SHF.R.U64 R42, R14, 0x10, R15 ;  /* 0x000000100e2a7819 */ /* 0x000fe2000000120f */
[----:B------:R-:W-:Y:S01]  /*5f00*/  IMAD.MOV.U32 R44, RZ, RZ, R14 ;  /* 0x000000ffff2c7224 */ /* 0x000fe200078e000e */
[--C-:B------:R-:W-:Y:S01]  /*5f10*/  SHF.R.U32.HI R28, RZ, 0x10, R27.reuse ;  /* 0x00000010ff1c7819 */ /* 0x100fe2000001161b */
[----:B------:R-:W-:Y:S01]  /*5f20*/  IMAD.MOV.U32 R47, RZ, RZ, R27 ;  /* 0x000000ffff2f7224 */ /* 0x000fe200078e001b */
[----:B------:R-:W-:Y:S01]  /*5f30*/  IMNMX R36, R36, 0x80, PT ;  /* 0x0000008024247817 */ /* 0x000fe20003800200 */
[--C-:B------:R-:W-:Y:S01]  /*5f40*/  IMAD.MOV.U32 R43, RZ, RZ, R37.reuse ;  /* 0x000000ffff2b7224 */ /* 0x100fe200078e0025 */
[----:B------:R-:W-:Y:S01]  /*5f50*/  SHF.R.U32.HI R14, RZ, 0x10, R37 ;  /* 0x00000010ff0e7819 */ /* 0x000fe20000011625 */
[--C-:B------:R-:W-:Y:S01]  /*5f60*/  IMAD.MOV.U32 R33, RZ, RZ, R13.reuse ;  /* 0x000000ffff217224 */ /* 0x100fe200078e000d */
[----:B------:R-:W-:Y:S01]  /*5f70*/  ISETP.GE.AND P0, PT, R21, R36, PT ;  /* 0x000000241500720c */ /* 0x000fe20003f06270 */
[----:B------:R-:W-:Y:S01]  /*5f80*/  IMAD.MOV.U32 R38, RZ, RZ, R10 ;  /* 0x000000ffff267224 */ /* 0x000fe200078e000a */
[----:B------:R-:W-:Y:S01]  /*5f90*/  SHF.R.U64 R37, R12, 0x10, R13 ;  /* 0x000000100c257819 */ /* 0x000fe2000000120d */
[----:B------:R-:W-:Y:S01]  /*5fa0*/  IMAD.MOV.U32 R29, RZ, RZ, R11 ;  /* 0x000000ffff1d7224 */ /* 0x000fe200078e000b */
[----:B------:R-:W-:Y:S01]  /*5fb0*/  SHF.R.U32.HI R31, RZ, 0x10, R13 ;  /* 0x00000010ff1f7819 */ /* 0x000fe2000001160d */
[----:B------:R-:W-:Y:S01]  /*5fc0*/  IMAD.MOV.U32 R48, RZ, RZ, R24 ;  /* 0x000000ffff307224 */ /* 0x000fe200078e0018 */
[----:B------:R-:W-:Y:S01]  /*5fd0*/  SHF.R.U64 R35, R10, 0x10, R11 ;  /* 0x000000100a237819 */ /* 0x000fe2000000120b */
[----:B------:R-:W-:Y:S01]  /*5fe0*/  IMAD.MOV.U32 R49, RZ, RZ, R25 ;  /* 0x000000ffff317224 */ /* 0x000fe200078e0019 */
[----:B------:R-:W-:Y:S01]  /*5ff0*/  SHF.R.U32.HI R27, RZ, 0x10, R11 ;  /* 0x00000010ff1b7819 */ /* 0x000fe2000001160b */
[----:B------:R-:W-:Y:S01]  /*6000*/  IMAD.MOV.U32 R11, RZ, RZ, R9 ;  /* 0x000000ffff0b7224 */ /* 0x000fe200078e0009 */
[--C-:B------:R-:W-:Y:S01]  /*6010*/  SHF.R.U64 R46, R24, 0x10, R25.reuse ;  /* 0x00000010182e7819 */ /* 0x100fe20000001219 */
[----:B------:R-:W-:Y:S01]  /*6020*/  IMAD.MOV.U32 R40, RZ, RZ, R12 ;  /* 0x000000ffff287224 */ /* 0x000fe200078e000c */
[----:B------:R-:W-:Y:S01]  /*6030*/  SHF.R.U32.HI R32, RZ, 0x10, R25 ;  /* 0x00000010ff207819 */ /* 0x000fe20000011619 */
[----:B------:R-:W-:Y:S01]  /*6040*/  IMAD.MOV.U32 R25, RZ, RZ, R15 ;  /* 0x000000ffff197224 */ /* 0x000fe200078e000f */
[--C-:B------:R-:W-:Y:S01]  /*6050*/  SHF.R.U64 R10, R8, 0x10, R9.reuse ;  /* 0x00000010080a7819 */ /* 0x100fe20000001209 */
[----:B------:R-:W-:Y:S01]  /*6060*/  IMAD.MOV.U32 R22, RZ, RZ, R8 ;  /* 0x000000ffff167224 */ /* 0x000fe200078e0008 */
[----:B------:R-:W-:Y:S01]  /*6070*/  SHF.R.U32.HI R13, RZ, 0x10, R9 ;  /* 0x00000010ff0d7819 */ /* 0x000fe20000011609 */
[----:B------:R-:W-:Y:S01]  /*6080*/  IMAD.MOV.U32 R24, RZ, RZ, R50 ;  /* 0x000000ffff187224 */ /* 0x000fe200078e0032 */
[----:B------:R-:W-:Y:S01]  /*6090*/  SHF.R.U32.HI R15, RZ, 0x10, R15 ;  /* 0x00000010ff0f7819 */ /* 0x000fe2000001160f */
[--C-:B------:R-:W-:Y:S01]  /*60a0*/  IMAD.MOV.U32 R9, RZ, RZ, R51.reuse ;  /* 0x000000ffff097224 */ /* 0x100fe200078e0033 */
[----:B------:R-:W-:Y:S01]  /*60b0*/  SHF.R.U64 R8, R50, 0x10, R51 ;  /* 0x0000001032087819 */ /* 0x000fe20000001233 */
[----:B------:R-:W-:-:S04]  /*60c0*/  DEPBAR.LE SB0, 0x1 ;  /* 0x000080400000791a */ /* 0x000fc80000000000 */
[----:B------:R-:W-:Y:S01]  /*60d0*/  SHF.R.U32.HI R12, RZ, 0x10, R51 ;  /* 0x00000010ff0c7819 */ /* 0x000fe20000011633 */
[----:B------:R-:W-:Y:S01]  /*60e0*/  BSSY B1, `(.L_x_90) ;  /* 0x00000bc000017945 */ /* 0x000fe20003800000 */
[----:B------:R-:W-:Y:S02]  /*60f0*/  PRMT R34, R49, 0x5410, R48 ;  /* 0x0000541031227816 */ /* 0x000fe40000000030 */
[----:B------:R-:W-:Y:S02]  /*6100*/  PRMT R32, R32, 0x5410, R46 ;  /* 0x0000541020207816 */ /* 0x000fe4000000002e */
[----:B------:R-:W-:Y:S02]  /*6110*/  PRMT R30, R47, 0x5410, R30 ;  /* 0x000054102f1e7816 */ /* 0x000fe4000000001e */
[----:B------:R-:W-:Y:S02]  /*6120*/  PRMT R28, R28, 0x5410, R45 ;  /* 0x000054101c1c7816 */ /* 0x000fe4000000002d */
[----:B------:R-:W-:-:S02]  /*6130*/  PRMT R25, R25, 0x5410, R44 ;  /* 0x0000541019197816 */ /* 0x000fc4000000002c */
[----:B------:R-:W-:Y:S02]  /*6140*/  PRMT R15, R15, 0x5410, R42 ;  /* 0x000054100f0f7816 */ /* 0x000fe4000000002a */
        /* <DEDUP_REMOVED lines=9> */
[----:B------:R-:W-:Y:S01]  /*61e0*/  PRMT R12, R12, 0x5410, R8 ;  /* 0x000054100c0c7816 */ /* 0x000fe20000000008 */
[----:B------:R-:W-:Y:S06]  /*61f0*/  BAR.SYNC.DEFER_BLOCKING 0x0 ;  /* 0x0000000000007b1d */ /* 0x000fec0000010000 */
[----:B------:R-:W-:Y:S05]  /*6200*/  @P0 BRA `(.L_x_91) ;  /* 0x00000a9000000947 */ /* 0x000fea0003800000 */
[----:B------:R-:W-:Y:S01]  /*6210*/  ISETP.GE.AND P0, PT, R6, c[0x0][0x27c], PT ;  /* 0x00009f0006007a0c */ /* 0x000fe20003f06270 */
[----:B------:R-:W-:-:S12]  /*6220*/  BSSY B0, `(.L_x_92) ;  /* 0x0000028000007945 */ /* 0x000fd80003800000 */
[----:B------:R-:W-:Y:S05]  /*6230*/  @P0 BRA `(.L_x_93) ;  /* 0x0000026000000947 */ /* 0x000fea0003800000 */
[----:B------:R-:W1:Y:S01]  /*6240*/  LDS.128 R8, [R39+0x10080] ;  /* 0x0100800027087984 */ /* 0x000e620000000c00 */
[----:B------:R-:W-:Y:S02]  /*6250*/  HADD2.F32 R35, -RZ, R33.H1_H1 ;  /* 0x30000021ff237230 */ /* 0x000fe40000004100 */
[----:B------:R-:W-:Y:S02]  /*6260*/  HADD2.F32 R42, -RZ, R31.H1_H1 ;  /* 0x3000001fff2a7230 */ /* 0x000fe40000004100 */
[----:B------:R-:W-:Y:S02]  /*6270*/  HADD2.F32 R43, -RZ, R32.H1_H1 ;  /* 0x30000020ff2b7230 */ /* 0x000fe40000004100 */
[----:B------:R-:W-:Y:S02]  /*6280*/  HADD2.F32 R45, -RZ, R34.H1_H1 ;  /* 0x30000022ff2d7230 */ /* 0x000fe40000004100 */
[--C-:B-1----:R-:W-:Y:S02]  /*6290*/  HADD2.F32 R38, -RZ, R8.reuse.H0_H0 ;  /* 0x20000008ff267230 */ /* 0x102fe40000004100 */
[----:B------:R-:W-:-:S02]  /*62a0*/  HADD2.F32 R40, -RZ, R8.H1_H1 ;  /* 0x30000008ff287230 */ /* 0x000fc40000004100 */
[--C-:B------:R-:W-:Y:S01]  /*62b0*/  HADD2.F32 R37, -RZ, R9.reuse.H1_H1 ;  /* 0x30000009ff257230 */ /* 0x100fe20000004100 */
[----:B------:R-:W-:Y:S01]  /*62c0*/  FMUL.FTZ R46, R38, R35 ;  /* 0x00000023262e7220 */ /* 0x000fe20000410000 */
[----:B------:R-:W-:Y:S02]  /*62d0*/  HADD2.F32 R8, -RZ, R9.H0_H0 ;  /* 0x20000009ff087230 */ /* 0x000fe40000004100 */
[--C-:B------:R-:W-:Y:S01]  /*62e0*/  HADD2.F32 R9, -RZ, R10.reuse.H0_H0 ;  /* 0x2000000aff097230 */ /* 0x100fe20000004100 */
[C---:B------:R-:W-:Y:S01]  /*62f0*/  FFMA.FTZ R46, R40.reuse, R45, R46 ;  /* 0x0000002d282e7223 */ /* 0x040fe2000001002e */
[----:B------:R-:W-:Y:S02]  /*6300*/  HADD2.F32 R41, -RZ, R10.H1_H1 ;  /* 0x3000000aff297230 */ /* 0x000fe40000004100 */
[--C-:B------:R-:W-:Y:S02]  /*6310*/  HADD2.F32 R10, -RZ, R11.reuse.H0_H0 ;  /* 0x2000000bff0a7230 */ /* 0x100fe40000004100 */
[----:B------:R-:W-:Y:S01]  /*6320*/  HADD2.F32 R44, -RZ, R11.H1_H1 ;  /* 0x3000000bff2c7230 */ /* 0x000fe20000004100 */
[----:B------:R-:W-:Y:S01]  /*6330*/  FMUL.FTZ R11, R40, R35 ;  /* 0x00000023280b7220 */ /* 0x000fe20000410000 */
[----:B------:R-:W-:Y:S01]  /*6340*/  HADD2.F32 R40, -RZ, R34.H0_H0 ;  /* 0x20000022ff287230 */ /* 0x000fe20000004100 */
[----:B------:R-:W-:-:S02]  /*6350*/  FMUL.FTZ R35, R37, R42 ;  /* 0x0000002a25237220 */ /* 0x000fc40000410000 */
[C---:B------:R-:W-:Y:S02]  /*6360*/  FMUL.FTZ R42, R8.reuse, R42 ;  /* 0x0000002a082a7220 */ /* 0x040fe40000410000 */
[-C--:B------:R-:W-:Y:S01]  /*6370*/  FFMA.FTZ R35, R8, R43.reuse, -R35 ;  /* 0x0000002b08237223 */ /* 0x080fe20000010823 */
[----:B------:R-:W-:Y:S01]  /*6380*/  HADD2.F32 R8, -RZ, R33.H0_H0 ;  /* 0x20000021ff087230 */ /* 0x000fe20000004100 */
[----:B------:R-:W-:Y:S01]  /*6390*/  FFMA.FTZ R42, R37, R43, R42 ;  /* 0x0000002b252a7223 */ /* 0x000fe2000001002a */
[----:B------:R-:W-:Y:S01]  /*63a0*/  HADD2.F32 R43, -RZ, R31.H0_H0 ;  /* 0x2000001fff2b7230 */ /* 0x000fe20000004100 */
[----:B------:R-:W-:Y:S01]  /*63b0*/  FFMA.FTZ R11, R38, R45, -R11 ;  /* 0x0000002d260b7223 */ /* 0x000fe2000001080b */
[----:B------:R-:W-:Y:S01]  /*63c0*/  HADD2.F32 R38, -RZ, R32.H0_H0 ;  /* 0x20000020ff267230 */ /* 0x000fe20000004100 */
[----:B------:R-:W-:Y:S02]  /*63d0*/  FMUL.FTZ R37, R41, R8 ;  /* 0x0000000829257220 */ /* 0x000fe40000410000 */
[----:B------:R-:W-:-:S02]  /*63e0*/  FMUL.FTZ R45, R44, R43 ;  /* 0x0000002b2c2d7220 */ /* 0x000fc40000410000 */
[C---:B------:R-:W-:Y:S02]  /*63f0*/  FMUL.FTZ R8, R9.reuse, R8 ;  /* 0x0000000809087220 */ /* 0x040fe40000410000 */
[----:B------:R-:W-:Y:S02]  /*6400*/  FMUL.FTZ R43, R10, R43 ;  /* 0x0000002b0a2b7220 */ /* 0x000fe40000410000 */
[----:B------:R-:W-:Y:S01]  /*6410*/  FFMA.FTZ R37, R9, R40, -R37 ;  /* 0x0000002809257223 */ /* 0x000fe20000010825 */
[----:B------:R-:W-:Y:S01]  /*6420*/  F2FP.PACK_AB R9, R42, R35 ;  /* 0x000000232a09723e */ /* 0x000fe200000000ff */
[----:B------:R-:W-:Y:S02]  /*6430*/  FFMA.FTZ R45, R10, R38, -R45 ;  /* 0x000000260a2d7223 */ /* 0x000fe4000001082d */
[----:B------:R-:W-:Y:S01]  /*6440*/  FFMA.FTZ R40, R41, R40, R8 ;  /* 0x0000002829287223 */ /* 0x000fe20000010008 */
[----:B------:R-:W-:Y:S01]  /*6450*/  F2FP.PACK_AB R8, R46, R11 ;  /* 0x0000000b2e08723e */ /* 0x000fe200000000ff */
[----:B------:R-:W-:-:S03]  /*6460*/  FFMA.FTZ R38, R44, R38, R43 ;  /* 0x000000262c267223 */ /* 0x000fc6000001002b */
[----:B------:R-:W-:Y:S02]  /*6470*/  F2FP.PACK_AB R10, R40, R37 ;  /* 0x00000025280a723e */ /* 0x000fe400000000ff */
[----:B------:R-:W-:-:S05]  /*6480*/  F2FP.PACK_AB R11, R38, R45 ;  /* 0x0000002d260b723e */ /* 0x000fca00000000ff */
[----:B------:R1:W-:Y:S02]  /*6490*/  STS.128 [R39+0x10080], R8 ;  /* 0x0100800827007388 */ /* 0x0003e40000000c00 */
.L_x_93:
[----:B------:R-:W-:Y:S05]  /*64a0*/  BSYNC B0 ;  /* 0x0000000000007941 */ /* 0x000fea0003800000 */
.L_x_92:
[----:B-1----:R-:W-:Y:S01]  /*64b0*/  IADD3 R8, R6, 0x20, RZ ;  /* 0x0000002006087810 */ /* 0x002fe20007ffe0ff */
[----:B------:R-:W-:Y:S03]  /*64c0*/  BSSY B0, `(.L_x_94) ;  /* 0x0000029000007945 */ /* 0x000fe60003800000 */
[----:B------:R-:W-:-:S13]  /*64d0*/  ISETP.GE.AND P0, PT, R8, c[0x0][0x27c], PT ;  /* 0x00009f0008007a0c */ /* 0x000fda0003f06270 */
        /* <DEDUP_REMOVED lines=39> */
.L_x_95:
[----:B------:R-:W-:Y:S05]  /*6750*/  BSYNC B0 ;  /* 0x0000000000007941 */ /* 0x000fea0003800000 */
.L_x_94:
        /* <DEDUP_REMOVED lines=42> */
.L_x_97:
[----:B------:R-:W-:Y:S05]  /*6a00*/  BSYNC B0 ;  /* 0x0000000000007941 */ /* 0x000fea0003800000 */
.L_x_96:
[----:B-1----:R-:W-:-:S04]  /*6a10*/  IADD3 R8, R6, 0x60, RZ ;  /* 0x0000006006087810 */ /* 0x002fc80007ffe0ff */
        /* <DEDUP_REMOVED lines=40> */
.L_x_91:
[----:B------:R-:W-:Y:S05]  /*6ca0*/  BSYNC B1 ;  /* 0x0000000000017941 */ /* 0x000fea0003800000 */
.L_x_90:
[----:B-1----:R-:W-:Y:S01]  /*6cb0*/  IADD3 R9, R21, 0x20, RZ ;  /* 0x0000002015097810 */ /* 0x002fe20007ffe0ff */
[----:B------:R-:W-:Y:S03]  /*6cc0*/  BSSY B1, `(.L_x_98) ;  /* 0x00000ac000017945 */ /* 0x000fe60003800000 */
[----:B------:R-:W-:-:S13]  /*6cd0*/  ISETP.GE.AND P0, PT, R9, R36, PT ;  /* 0x000000240900720c */ /* 0x000fda0003f06270 */
[----:B------:R-:W-:Y:S05]  /*6ce0*/  @P0 BRA `(.L_x_99) ;  /* 0x00000a9000000947 */ /* 0x000fea0003800000 */
[----:B------:R-:W-:Y:S01]  /*6cf0*/  ISETP.GE.AND P0, PT, R6, c[0x0][0x27c], PT ;  /* 0x00009f0006007a0c */ /* 0x000fe20003f06270 */
[----:B------:R-:W-:-:S12]  /*6d00*/  BSSY B0, `(.L_x_100) ;  /* 0x0000028000007945 */ /* 0x000fd80003800000 */
[----:B------:R-:W-:Y:S05]  /*6d10*/  @P0 BRA `(.L_x_101) ;  /* 0x0000026000000947 */ /* 0x000fea0003800000 */
[----:B------:R-:W1:Y:S01]  /*6d20*/  LDS.128 R8, [R39+0x11080] ;  /* 0x0110800027087984 */ /* 0x000e620000000c00 */
[----:B------:R-:W-:Y:S02]  /*6d30*/  HADD2.F32 R40, -RZ, R33.H1_H1 ;  /* 0x30000021ff287230 */ /* 0x000fe40000004100 */
[----:B------:R-:W-:Y:S02]  /*6d40*/  HADD2.F32 R44, -RZ, R34.H1_H1 ;  /* 0x30000022ff2c7230 */ /* 0x000fe40000004100 */
[----:B------:R-:W-:Y:S02]  /*6d50*/  HADD2.F32 R47, -RZ, R31.H0_H0 ;  /* 0x2000001fff2f7230 */ /* 0x000fe40000004100 */
[--C-:B-1----:R-:W-:Y:S02]  /*6d60*/  HADD2.F32 R41, -RZ, R8.reuse.H1_H1 ;  /* 0x30000008ff297230 */ /* 0x102fe40000004100 */
[----:B------:R-:W-:Y:S02]  /*6d70*/  HADD2.F32 R45, -RZ, R8.H0_H0 ;  /* 0x20000008ff2d7230 */ /* 0x000fe40000004100 */
[----:B------:R-:W-:Y:S01]  /*6d80*/  HADD2.F32 R38, -RZ, R9.H0_H0 ;  /* 0x20000009ff267230 */ /* 0x000fe20000004100 */
[C---:B------:R-:W-:Y:S01]  /*6d90*/  FMUL.FTZ R42, R40.reuse, R41 ;  /* 0x00000029282a7220 */ /* 0x040fe20000410000 */
[--C-:B------:R-:W-:Y:S01]  /*6da0*/  HADD2.F32 R8, -RZ, R11.reuse.H0_H0 ;  /* 0x2000000bff087230 */ /* 0x100fe20000004100 */
[-C--:B------:R-:W-:Y:S01]  /*6db0*/  FMUL.FTZ R40, R40, R45.reuse ;  /* 0x0000002d28287220 */ /* 0x080fe20000410000 */
[----:B------:R-:W-:Y:S01]  /*6dc0*/  HADD2.F32 R46, -RZ, R11.H1_H1 ;  /* 0x3000000bff2e7230 */ /* 0x000fe20000004100 */
[C---:B------:R-:W-:Y:S01]  /*6dd0*/  FFMA.FTZ R45, R44.reuse, R45, -R42 ;  /* 0x0000002d2c2d7223 */ /* 0x040fe2000001082a */
[----:B------:R-:W-:Y:S01]  /*6de0*/  HADD2.F32 R9, -RZ, R9.H1_H1 ;  /* 0x30000009ff097230 */ /* 0x000fe20000004100 */
[----:B------:R-:W-:Y:S01]  /*6df0*/  FFMA.FTZ R44, R44, R41, R40 ;  /* 0x000000292c2c7223 */ /* 0x000fe20000010028 */
[----:B------:R-:W-:Y:S01]  /*6e00*/  HADD2.F32 R11, -RZ, R31.H1_H1 ;  /* 0x3000001fff0b7230 */ /* 0x000fe20000004100 */
[----:B------:R-:W-:Y:S01]  /*6e10*/  FMUL.FTZ R41, R47, R46 ;  /* 0x0000002e2f297220 */ /* 0x000fe20000410000 */
[----:B------:R-:W-:-:S02]  /*6e20*/  HADD2.F32 R37, -RZ, R10.H0_H0 ;  /* 0x2000000aff257230 */ /* 0x000fc40000004100 */
[----:B------:R-:W-:Y:S01]  /*6e30*/  HADD2.F32 R35, -RZ, R10.H1_H1 ;  /* 0x3000000aff237230 */ /* 0x000fe20000004100 */
[CC--:B------:R-:W-:Y:S01]  /*6e40*/  FMUL.FTZ R43, R11.reuse, R9.reuse ;  /* 0x000000090b2b7220 */ /* 0x0c0fe20000410000 */
[----:B------:R-:W-:Y:S01]  /*6e50*/  HADD2.F32 R10, -RZ, R32.H1_H1 ;  /* 0x30000020ff0a7230 */ /* 0x000fe20000004100 */
[-C--:B------:R-:W-:Y:S01]  /*6e60*/  FMUL.FTZ R11, R11, R38.reuse ;  /* 0x000000260b0b7220 */ /* 0x080fe20000410000 */
[----:B------:R-:W-:Y:S02]  /*6e70*/  HADD2.F32 R42, -RZ, R33.H0_H0 ;  /* 0x20000021ff2a7230 */ /* 0x000fe40000004100 */
[----:B------:R-:W-:Y:S01]  /*6e80*/  HADD2.F32 R40, -RZ, R34.H0_H0 ;  /* 0x20000022ff287230 */ /* 0x000fe20000004100 */
[C---:B------:R-:W-:Y:S02]  /*6e90*/  FFMA.FTZ R38, R10.reuse, R38, -R43 ;  /* 0x000000260a267223 */ /* 0x040fe4000001082b */
[----:B------:R-:W-:Y:S01]  /*6ea0*/  FFMA.FTZ R9, R10, R9, R11 ;  /* 0x000000090a097223 */ /* 0x000fe2000001000b */
[----:B------:R-:W-:Y:S01]  /*6eb0*/  HADD2.F32 R11, -RZ, R32.H0_H0 ;  /* 0x20000020ff0b7230 */ /* 0x000fe20000004100 */
[----:B------:R-:W-:-:S02]  /*6ec0*/  FMUL.FTZ R10, R42, R35 ;  /* 0x000000232a0a7220 */ /* 0x000fc40000410000 */
[-C--:B------:R-:W-:Y:S01]  /*6ed0*/  FMUL.FTZ R43, R42, R37.reuse ;  /* 0x000000252a2b7220 */ /* 0x080fe20000410000 */
[----:B------:R-:W-:Y:S01]  /*6ee0*/  F2FP.PACK_AB R9, R9, R38 ;  /* 0x000000260909723e */ /* 0x000fe200000000ff */
[-C--:B------:R-:W-:Y:S02]  /*6ef0*/  FMUL.FTZ R42, R47, R8.reuse ;  /* 0x000000082f2a7220 */ /* 0x080fe40000410000 */
[C---:B------:R-:W-:Y:S02]  /*6f00*/  FFMA.FTZ R10, R40.reuse, R37, -R10 ;  /* 0x00000025280a7223 */ /* 0x040fe4000001080a */
[----:B------:R-:W-:Y:S02]  /*6f10*/  FFMA.FTZ R43, R40, R35, R43 ;  /* 0x00000023282b7223 */ /* 0x000fe4000001002b */
[C---:B------:R-:W-:Y:S01]  /*6f20*/  FFMA.FTZ R41, R11.reuse, R8, -R41 ;  /* 0x000000080b297223 */ /* 0x040fe20000010829 */
[----:B------:R-:W-:Y:S01]  /*6f30*/  F2FP.PACK_AB R8, R44, R45 ;  /* 0x0000002d2c08723e */ /* 0x000fe200000000ff */
[----:B------:R-:W-:Y:S01]  /*6f40*/  FFMA.FTZ R42, R11, R46, R42 ;  /* 0x0000002e0b2a7223 */ /* 0x000fe2000001002a */
[----:B------:R-:W-:-:S04]  /*6f50*/  F2FP.PACK_AB R10, R43, R10 ;  /* 0x0000000a2b0a723e */ /* 0x000fc800000000ff */
[----:B------:R-:W-:-:S05]  /*6f60*/  F2FP.PACK_AB R11, R42, R41 ;  /* 0x000000292a0b723e */ /* 0x000fca00000000ff */
[----:B------:R1:W-:Y:S02]  /*6f70*/  STS.128 [R39+0x11080], R8 ;  /* 0x0110800827007388 */ /* 0x0003e40000000c00 */
.L_x_101:
[----:B------:R-:W-:Y:S05]  /*6f80*/  BSYNC B0 ;  /* 0x0000000000007941 */ /* 0x000fea0003800000 */
.L_x_100:
[----:B-1----:R-:W-:Y:S01]  /*6f90*/  IADD3 R8, R6, 0x20, RZ ;  /* 0x0000002006087810 */ /* 0x002fe20007ffe0ff */
[----:B------:R-:W-:Y:S03]  /*6fa0*/  BSSY B0, `(.L_x_102) ;  /* 0x0000029000007945 */ /* 0x000fe60003800000 */
[----:B------:R-:W-:-:S13]  /*6fb0*/  ISETP.GE.AND P0, PT, R8, c[0x0][0x27c], PT ;  /* 0x00009f0008007a0c */ /* 0x000fda0003f06270 */
        /* <DEDUP_REMOVED lines=39> */
.L_x_103:
[----:B------:R-:W-:Y:S05]  /*7230*/  BSYNC B0 ;  /* 0x0000000000007941 */ /* 0x000fea0003800000 */
.L_x_102:
        /* <DEDUP_REMOVED lines=42> */
.L_x_105:
[----:B------:R-:W-:Y:S05]  /*74e0*/  BSYNC B0 ;  /* 0x0000000000007941 */ /* 0x000fea0003800000 */
.L_x_104:
[----:B-1----:R-:W-:-:S04]  /*74f0*/  IADD3 R8, R6, 0x60, RZ ;  /* 0x0000006006087810 */ /* 0x002fc80007ffe0ff */
        /* <DEDUP_REMOVED lines=40> */
.L_x_99:
[----:B------:R-:W-:Y:S05]  /*7780*/  BSYNC B1 ;  /* 0x0000000000017941 */ /* 0x000fea0003800000 */
.L_x_98:
        /* <DEDUP_REMOVED lines=45> */
.L_x_109:
[----:B------:R-:W-:Y:S05]  /*7a60*/  BSYNC B0 ;  /* 0x0000000000007941 */ /* 0x000fea0003800000 */
.L_x_108:
        /* <DEDUP_REMOVED lines=42> */
.L_x_111:
[----:B------:R-:W-:Y:S05]  /*7d10*/  BSYNC B0 ;  /* 0x0000000000007941 */ /* 0x000fea0003800000 */
.L_x_110:
        /* <DEDUP_REMOVED lines=42> */
.L_x_113:
[----:B------:R-:W-:Y:S05]  /*7fc0*/  BSYNC B0 ;  /* 0x0000000000007941 */ /* 0x000fea0003800000 */
.L_x_112:
        /* <DEDUP_REMOVED lines=41> */
.L_x_107:
[----:B------:R-:W-:Y:S05]  /*8260*/  BSYNC B1 ;  /* 0x0000000000017941 */ /* 0x000fea0003800000 */
.L_x_106:
[----:B-1----:R-:W-:-:S04]  /*8270*/  IADD3 R9, R21, 0x60, RZ ;  /* 0x0000006015097810 */ /* 0x002fc80007ffe0ff */
        /* <DEDUP_REMOVED lines=9> */
[----:B------:R-:W-:Y:S02]  /*8310*/  HADD2.F32 R33, -RZ, R33.H0_H0 ;  /* 0x20000021ff217230 */ /* 0x000fe40000004100 */
[----:B------:R-:W-:Y:S02]  /*8320*/  HADD2.F32 R31, -RZ, R31.H0_H0 ;  /* 0x2000001fff1f7230 */ /* 0x000fe40000004100 */
[----:B------:R-:W-:-:S02]  /*8330*/  HADD2.F32 R43, -RZ, R34.H1_H1 ;  /* 0x30000022ff2b7230 */ /* 0x000fc40000004100 */
[----:B------:R-:W-:Y:S02]  /*8340*/  HADD2.F32 R32, -RZ, R32.H0_H0 ;  /* 0x20000020ff207230 */ /* 0x000fe40000004100 */
[----:B------:R-:W-:Y:S02]  /*8350*/  HADD2.F32 R34, -RZ, R34.H0_H0 ;  /* 0x20000022ff227230 */ /* 0x000fe40000004100 */
[--C-:B-1----:R-:W-:Y:S02]  /*8360*/  HADD2.F32 R36, -RZ, R8.reuse.H0_H0 ;  /* 0x20000008ff247230 */ /* 0x102fe40000004100 */
[----:B------:R-:W-:Y:S02]  /*8370*/  HADD2.F32 R38, -RZ, R8.H1_H1 ;  /* 0x30000008ff267230 */ /* 0x000fe40000004100 */
[--C-:B------:R-:W-:Y:S01]  /*8380*/  HADD2.F32 R37, -RZ, R9.reuse.H1_H1 ;  /* 0x30000009ff257230 */ /* 0x100fe20000004100 */
[C---:B------:R-:W-:Y:S01]  /*8390*/  FMUL.FTZ R45, R35.reuse, R36 ;  /* 0x00000024232d7220 */ /* 0x040fe20000410000 */
[----:B------:R-:W-:Y:S01]  /*83a0*/  HADD2.F32 R8, -RZ, R9.H0_H0 ;  /* 0x20000009ff087230 */ /* 0x000fe20000004100 */
[----:B------:R-:W-:Y:S01]  /*83b0*/  FMUL.FTZ R42, R35, R38 ;  /* 0x00000026232a7220 */ /* 0x000fe20000410000 */
[--C-:B------:R-:W-:Y:S01]  /*83c0*/  HADD2.F32 R9, -RZ, R10.reuse.H0_H0 ;  /* 0x2000000aff097230 */ /* 0x100fe20000004100 */
[CC--:B------:R-:W-:Y:S01]  /*83d0*/  FMUL.FTZ R35, R41.reuse, R37.reuse ;  /* 0x0000002529237220 */ /* 0x0c0fe20000410000 */
[----:B------:R-:W-:Y:S01]  /*83e0*/  HADD2.F32 R40, -RZ, R10.H1_H1 ;  /* 0x3000000aff287230 */ /* 0x000fe20000004100 */
[-C--:B------:R-:W-:Y:S01]  /*83f0*/  FMUL.FTZ R41, R41, R8.reuse ;  /* 0x0000000829297220 */ /* 0x080fe20000410000 */
[--C-:B------:R-:W-:Y:S01]  /*8400*/  HADD2.F32 R10, -RZ, R11.reuse.H0_H0 ;  /* 0x2000000bff0a7230 */ /* 0x100fe20000004100 */
[C---:B------:R-:W-:Y:S01]  /*8410*/  FFMA.FTZ R35, R44.reuse, R8, -R35 ;  /* 0x000000082c237223 */ /* 0x040fe20000010823 */
[----:B------:R-:W-:Y:S01]  /*8420*/  HADD2.F32 R11, -RZ, R11.H1_H1 ;  /* 0x3000000bff0b7230 */ /* 0x000fe20000004100 */
[----:B------:R-:W-:-:S02]  /*8430*/  FFMA.FTZ R44, R44, R37, R41 ;  /* 0x000000252c2c7223 */ /* 0x000fc40000010029 */
[C---:B------:R-:W-:Y:S02]  /*8440*/  FMUL.FTZ R8, R33.reuse, R40 ;  /* 0x0000002821087220 */ /* 0x040fe40000410000 */
[----:B------:R-:W-:Y:S02]  /*8450*/  FMUL.FTZ R37, R33, R9 ;  /* 0x0000000921257220 */ /* 0x000fe40000410000 */
[C---:B------:R-:W-:Y:S02]  /*8460*/  FMUL.FTZ R33, R31.reuse, R11 ;  /* 0x0000000b1f217220 */ /* 0x040fe40000410000 */
[----:B------:R-:W-:Y:S02]  /*8470*/  FMUL.FTZ R31, R31, R10 ;  /* 0x0000000a1f1f7220 */ /* 0x000fe40000410000 */
[----:B------:R-:W-:Y:S02]  /*8480*/  FFMA.FTZ R42, R43, R36, -R42 ;  /* 0x000000242b2a7223 */ /* 0x000fe4000001082a */
[----:B------:R-:W-:-:S02]  /*8490*/  FFMA.FTZ R33, R32, R10, -R33 ;  /* 0x0000000a20217223 */ /* 0x000fc40000010821 */
[----:B------:R-:W-:Y:S02]  /*84a0*/  FFMA.FTZ R45, R43, R38, R45 ;  /* 0x000000262b2d7223 */ /* 0x000fe4000001002d */
[----:B------:R-:W-:Y:S01]  /*84b0*/  FFMA.FTZ R36, R34, R9, -R8 ;  /* 0x0000000922247223 */ /* 0x000fe20000010808 */
[----:B------:R-:W-:Y:S01]  /*84c0*/  F2FP.PACK_AB R9, R44, R35 ;  /* 0x000000232c09723e */ /* 0x000fe200000000ff */
[----:B------:R-:W-:Y:S01]  /*84d0*/  FFMA.FTZ R37, R34, R40, R37 ;  /* 0x0000002822257223 */ /* 0x000fe20000010025 */
[----:B------:R-:W-:Y:S01]  /*84e0*/  F2FP.PACK_AB R8, R45, R42 ;  /* 0x0000002a2d08723e */ /* 0x000fe200000000ff */
[----:B------:R-:W-:-:S03]  /*84f0*/  FFMA.FTZ R32, R32, R11, R31 ;  /* 0x0000000b20207223 */ /* 0x000fc6000001001f */
[----:B------:R-:W-:Y:S02]  /*8500*/  F2FP.PACK_AB R10, R37, R36 ;  /* 0x00000024250a723e */ /* 0x000fe400000000ff */
[----:B------:R-:W-:-:S05]  /*8510*/  F2FP.PACK_AB R11, R32, R33 ;  /* 0x00000021200b723e */ /* 0x000fca00000000ff */
[----:B------:R1:W-:Y:S02]  /*8520*/  STS.128 [R39+0x13080], R8 ;  /* 0x0130800827007388 */ /* 0x0003e40000000c00 */
.L_x_116:
[----:B------:R-:W-:Y:S05]  /*8530*/  BSYNC B0 ;  /* 0x0000000000007941 */ /* 0x000fea0003800000 */
.L_x_115:
[----:B-1----:R-:W-:Y:S01]  /*8540*/  IADD3 R8, R6, 0x20, RZ ;  /* 0x0000002006087810 */ /* 0x002fe20007ffe0ff */
[----:B------:R-:W-:Y:S03]  /*8550*/  BSSY B0, `(.L_x_117) ;  /* 0x0000029000007945 */ /* 0x000fe60003800000 */
[----:B------:R-:W-:-:S13]  /*8560*/  ISETP.GE.AND P0, PT, R8, c[0x0][0x27c], PT ;  /* 0x00009f0008007a0c */ /* 0x000fda0003f06270 */
[----:B------:R-:W-:Y:S05]  /*8570*/  @P0 BRA `(.L_x_118) ;  /* 0x0000026000000947 */ /* 0x000fea0003800000 */
[----:B------:R-:W1:Y:S01]  /*8580*/  LDS.128 R8, [R39+0x17080] ;  /* 0x0170800027087984 */ /* 0x000e620000000c00 */
[----:B------:R-:W-:Y:S02]  /*8590*/  HADD2.F32 R31, -RZ, R29.H1_H1 ;  /* 0x3000001dff1f7230 */ /* 0x000fe40000004100 */
[--C-:B------:R-:W-:Y:S02]  /*85a0*/  HADD2.F32 R36, -RZ, R27.reuse.H1_H1 ;  /* 0x3000001bff247230 */ /* 0x100fe40000004100 */
[----:B------:R-:W-:Y:S02]  /*85b0*/  HADD2.F32 R40, -RZ, R28.H1_H1 ;  /* 0x3000001cff287230 */ /* 0x000fe40000004100 */
[----:B------:R-:W-:Y:S02]  /*85c0*/  HADD2.F32 R27, -RZ, R27.H0_H0 ;  /* 0x2000001bff1b7230 */ /* 0x000fe40000004100 */
[--C-:B------:R-:W-:Y:S02]  /*85d0*/  HADD2.F32 R37, -RZ, R30.reuse.H1_H1 ;  /* 0x3000001eff257230 */ /* 0x100fe40000004100 */
[----:B------:R-:W-:-:S02]  /*85e0*/  HADD2.F32 R30, -RZ, R30.H0_H0 ;  /* 0x2000001eff1e7230 */ /* 0x000fc40000004100 */
        /* <DEDUP_REMOVED lines=14> */
[----:B------:R-:W-:Y:S01]  /*86d0*/  FFMA.FTZ R36, R40, R33, R36 ;  /* 0x0000002128247223 */ /* 0x000fe20000010024 */
[----:B------:R-:W-:Y:S01]  /*86e0*/  HADD2.F32 R8, -RZ, R29.H0_H0 ;  /* 0x2000001dff087230 */ /* 0x000fe20000004100 */
[----:B------:R-:W-:-:S02]  /*86f0*/  FFMA.FTZ R38, R37, R32, -R38 ;  /* 0x0000002025267223 */ /* 0x000fc40000010826 */
[C---:B------:R-:W-:Y:S02]  /*8700*/  FMUL.FTZ R33, R27.reuse, R11 ;  /* 0x0000000b1b217220 */ /* 0x040fe40000410000 */
[C---:B------:R-:W-:Y:S02]  /*8710*/  FMUL.FTZ R29, R8.reuse, R35 ;  /* 0x00000023081d7220 */ /* 0x040fe40000410000 */
[-C--:B------:R-:W-:Y:S02]  /*8720*/  FMUL.FTZ R8, R8, R9.reuse ;  /* 0x0000000908087220 */ /* 0x080fe40000410000 */
[-C--:B------:R-:W-:Y:S02]  /*8730*/  FMUL.FTZ R27, R27, R10.reuse ;  /* 0x0000000a1b1b7220 */ /* 0x080fe40000410000 */
[----:B------:R-:W-:Y:S01]  /*8740*/  FFMA.FTZ R29, R30, R9, -R29 ;  /* 0x000000091e1d7223 */ /* 0x000fe2000001081d */
[----:B------:R-:W-:Y:S01]  /*8750*/  F2FP.PACK_AB R9, R36, R31 ;  /* 0x0000001f2409723e */ /* 0x000fe200000000ff */
[----:B------:R-:W-:-:S02]  /*8760*/  FFMA.FTZ R33, R28, R10, -R33 ;  /* 0x0000000a1c217223 */ /* 0x000fc40000010821 */
[----:B------:R-:W-:Y:S02]  /*8770*/  FFMA.FTZ R41, R37, R34, R41 ;  /* 0x0000002225297223 */ /* 0x000fe40000010029 */
[----:B------:R-:W-:Y:S02]  /*8780*/  FFMA.FTZ R30, R30, R35, R8 ;  /* 0x000000231e1e7223 */ /* 0x000fe40000010008 */
[----:B------:R-:W-:Y:S01]  /*8790*/  FFMA.FTZ R28, R28, R11, R27 ;  /* 0x0000000b1c1c7223 */ /* 0x000fe2000001001b */
[----:B------:R-:W-:Y:S02]  /*87a0*/  F2FP.PACK_AB R8, R41, R38 ;  /* 0x000000262908723e */ /* 0x000fe400000000ff */
[----:B------:R-:W-:Y:S02]  /*87b0*/  F2FP.PACK_AB R10, R30, R29 ;  /* 0x0000001d1e0a723e */ /* 0x000fe400000000ff */
[----:B------:R-:W-:-:S05]  /*87c0*/  F2FP.PACK_AB R11, R28, R33 ;  /* 0x000000211c0b723e */ /* 0x000fca00000000ff */
[----:B------:R1:W-:Y:S02]  /*87d0*/  STS.128 [R39+0x17080], R8 ;  /* 0x0170800827007388 */ /* 0x0003e40000000c00 */
.L_x_118:
[----:B------:R-:W-:Y:S05]  /*87e0*/  BSYNC B0 ;  /* 0x0000000000007941 */ /* 0x000fea0003800000 */
.L_x_117:
[----:B-1----:R-:W-:Y:S01]  /*87f0*/  IADD3 R8, R6, 0x40, RZ ;  /* 0x0000004006087810 */ /* 0x002fe20007ffe0ff */
[----:B------:R-:W-:Y:S03]  /*8800*/  BSSY B0, `(.L_x_119) ;  /* 0x0000029000007945 */ /* 0x000fe60003800000 */
[----:B------:R-:W-:-:S13]  /*8810*/  ISETP.GE.AND P0, PT, R8, c[0x0][0x27c], PT ;  /* 0x00009f0008007a0c */ /* 0x000fda0003f06270 */
[----:B------:R-:W-:Y:S05]  /*8820*/  @P0 BRA `(.L_x_120) ;  /* 0x0000026000000947 */ /* 0x000fea0003800000 */
[----:B------:R-:W1:Y:S01]  /*8830*/  LDS.128 R8, [R39+0x1b080] ;  /* 0x01b0800027087984 */ /* 0x000e620000000c00 */
[--C-:B------:R-:W-:Y:S02]  /*8840*/  HADD2.F32 R27, -RZ, R22.reuse.H1_H1 ;  /* 0x30000016ff1b7230 */ /* 0x100fe40000004100 */
[----:B------:R-:W-:Y:S02]  /*8850*/  HADD2.F32 R32, -RZ, R13.H1_H1 ;  /* 0x3000000dff207230 */ /* 0x000fe40000004100 */
[----:B------:R-:W-:Y:S02]  /*8860*/  HADD2.F32 R35, -RZ, R15.H1_H1 ;  /* 0x3000000fff237230 */ /* 0x000fe40000004100 */
[----:B------:R-:W-:Y:S02]  /*8870*/  HADD2.F32 R33, -RZ, R25.H1_H1 ;  /* 0x30000019ff217230 */ /* 0x000fe40000004100 */
[----:B------:R-:W-:Y:S02]  /*8880*/  HADD2.F32 R22, -RZ, R22.H0_H0 ;  /* 0x20000016ff167230 */ /* 0x000fe40000004100 */
        /* <DEDUP_REMOVED lines=9> */
[C---:B------:R-:W-:Y:S01]  /*8920*/  FMUL.FTZ R27, R32.reuse, R29 ;  /* 0x0000001d201b7220 */ /* 0x040fe20000410000 */
[----:B------:R-:W-:Y:S01]  /*8930*/  HADD2.F32 R31, -RZ, R10.H1_H1 ;  /* 0x3000000aff1f7230 */ /* 0x000fe20000004100 */
[-C--:B------:R-:W-:Y:S01]  /*8940*/  FMUL.FTZ R32, R32, R8.reuse ;  /* 0x0000000820207220 */ /* 0x080fe20000410000 */
[--C-:B------:R-:W-:Y:S01]  /*8950*/  HADD2.F32 R10, -RZ, R11.reuse.H0_H0 ;  /* 0x2000000bff0a7230 */ /* 0x100fe20000004100 */
[----:B------:R-:W-:Y:S01]  /*8960*/  FFMA.FTZ R27, R35, R8, -R27 ;  /* 0x00000008231b7223 */ /* 0x000fe2000001081b */
[----:B------:R-:W-:Y:S01]  /*8970*/  HADD2.F32 R11, -RZ, R11.H1_H1 ;  /* 0x3000000bff0b7230 */ /* 0x000fe20000004100 */
[C---:B------:R-:W-:Y:S01]  /*8980*/  FFMA.FTZ R34, R33.reuse, R28, -R34 ;  /* 0x0000001c21227223 */ /* 0x040fe20000010822 */
[----:B------:R-:W-:Y:S01]  /*8990*/  HADD2.F32 R8, -RZ, R25.H0_H0 ;  /* 0x20000019ff087230 */ /* 0x000fe20000004100 */
[----:B------:R-:W-:-:S02]  /*89a0*/  FFMA.FTZ R33, R33, R30, R36 ;  /* 0x0000001e21217223 */ /* 0x000fc40000010024 */
[C---:B------:R-:W-:Y:S02]  /*89b0*/  FMUL.FTZ R25, R22.reuse, R31 ;  /* 0x0000001f16197220 */ /* 0x040fe40000410000 */
[----:B------:R-:W-:Y:S02]  /*89c0*/  FMUL.FTZ R28, R22, R9 ;  /* 0x00000009161c7220 */ /* 0x000fe40000410000 */
[C---:B------:R-:W-:Y:S02]  /*89d0*/  FMUL.FTZ R22, R13.reuse, R11 ;  /* 0x0000000b0d167220 */ /* 0x040fe40000410000 */
[----:B------:R-:W-:Y:S02]  /*89e0*/  FMUL.FTZ R30, R13, R10 ;  /* 0x0000000a0d1e7220 */ /* 0x000fe40000410000 */
[----:B------:R-:W-:Y:S02]  /*89f0*/  FFMA.FTZ R32, R35, R29, R32 ;  /* 0x0000001d23207223 */ /* 0x000fe40000010020 */
[----:B------:R-:W-:-:S02]  /*8a00*/  FFMA.FTZ R25, R8, R9, -R25 ;  /* 0x0000000908197223 */ /* 0x000fc40000010819 */
[----:B------:R-:W-:Y:S01]  /*8a10*/  FFMA.FTZ R28, R8, R31, R28 ;  /* 0x0000001f081c7223 */ /* 0x000fe2000001001c */
[----:B------:R-:W-:Y:S01]  /*8a20*/  F2FP.PACK_AB R8, R33, R34 ;  /* 0x000000222108723e */ /* 0x000fe200000000ff */
[C---:B------:R-:W-:Y:S01]  /*8a30*/  FFMA.FTZ R22, R15.reuse, R10, -R22 ;  /* 0x0000000a0f167223 */ /* 0x040fe20000010816 */
[----:B------:R-:W-:Y:S01]  /*8a40*/  F2FP.PACK_AB R9, R32, R27 ;  /* 0x0000001b2009723e */ /* 0x000fe200000000ff */
[----:B------:R-:W-:Y:S01]  /*8a50*/  FFMA.FTZ R11, R15, R11, R30 ;  /* 0x0000000b0f0b7223 */ /* 0x000fe2000001001e */
[----:B------:R-:W-:-:S04]  /*8a60*/  F2FP.PACK_AB R10, R28, R25 ;  /* 0x000000191c0a723e */ /* 0x000fc800000000ff */
[----:B------:R-:W-:-:S05]  /*8a70*/  F2FP.PACK_AB R11, R11, R22 ;  /* 0x000000160b0b723e */ /* 0x000fca00000000ff */
[----:B------:R1:W-:Y:S02]  /*8a80*/  STS.128 [R39+0x1b080], R8 ;  /* 0x01b0800827007388 */ /* 0x0003e40000000c00 */
.L_x_120:
[----:B------:R-:W-:Y:S05]  /*8a90*/  BSYNC B0 ;  /* 0x0000000000007941 */ /* 0x000fea0003800000 */
.L_x_119:
[----:B------:R-:W-:-:S04]  /*8aa0*/  IADD3 R6, R6, 0x60, RZ ;  /* 0x0000006006067810 */ /* 0x000fc80007ffe0ff */
[----:B------:R-:W-:-:S13]  /*8ab0*/  ISETP.GE.AND P0, PT, R6, c[0x0][0x27c], PT ;  /* 0x00009f0006007a0c */ /* 0x000fda0003f06270 */
[----:B------:R-:W-:Y:S05]  /*8ac0*/  @P0 BRA `(.L_x_114) ;  /* 0x00003a1000000947 */ /* 0x000fea0003800000 */
[----:B-1----:R-:W1:Y:S01]  /*8ad0*/  LDS.128 R8, [R39+0x1f080] ;  /* 0x01f0800027087984 */ /* 0x002e620000000c00 */
[----:B------:R-:W-:Y:S02]  /*8ae0*/  HADD2.F32 R6, -RZ, R24.H1_H1 ;  /* 0x30000018ff067230 */ /* 0x000fe40000004100 */
[----:B------:R-:W-:Y:S02]  /*8af0*/  HADD2.F32 R27, -RZ, R12.H1_H1 ;  /* 0x3000000cff1b7230 */ /* 0x000fe40000004100 */
[----:B------:R-:W-:Y:S02]  /*8b00*/  HADD2.F32 R28, -RZ, R26.H1_H1 ;  /* 0x3000001aff1c7230 */ /* 0x000fe40000004100 */
[----:B------:R-:W-:Y:S02]  /*8b10*/  HADD2.F32 R31, -RZ, R14.H1_H1 ;  /* 0x3000000eff1f7230 */ /* 0x000fe40000004100 */
[----:B------:R-:W-:Y:S02]  /*8b20*/  HADD2.F32 R24, -RZ, R24.H0_H0 ;  /* 0x20000018ff187230 */ /* 0x000fe40000004100 */
[----:B------:R-:W-:-:S02]  /*8b30*/  HADD2.F32 R12, -RZ, R12.H0_H0 ;  /* 0x2000000cff0c7230 */ /* 0x000fc40000004100 */
        /* <DEDUP_REMOVED lines=11> */
[----:B------:R-:W-:Y:S01]  /*8bf0*/  FFMA.FTZ R29, R28, R13, -R29 ;  /* 0x0000000d1c1d7223 */ /* 0x000fe2000001081d */
[--C-:B------:R-:W-:Y:S01]  /*8c00*/  HADD2.F32 R10, -RZ, R11.reuse.H0_H0 ;  /* 0x2000000bff0a7230 */ /* 0x100fe20000004100 */
[-C--:B------:R-:W-:Y:S01]  /*8c10*/  FMUL.FTZ R27, R27, R8.reuse ;  /* 0x000000081b1b7220 */ /* 0x080fe20000410000 */
[----:B------:R-:W-:Y:S01]  /*8c20*/  HADD2.F32 R11, -RZ, R11.H1_H1 ;  /* 0x3000000bff0b7230 */ /* 0x000fe20000004100 */
[----:B------:R-:W-:-:S02]  /*8c30*/  FFMA.FTZ R6, R31, R8, -R6 ;  /* 0x000000081f067223 */ /* 0x000fc40000010806 */
[----:B------:R-:W-:Y:S02]  /*8c40*/  FMUL.FTZ R8, R24, R25 ;  /* 0x0000001918087220 */ /* 0x000fe40000410000 */
[----:B------:R-:W-:Y:S02]  /*8c50*/  FMUL.FTZ R13, R12, R11 ;  /* 0x0000000b0c0d7220 */ /* 0x000fe40000410000 */
[----:B------:R-:W-:Y:S02]  /*8c60*/  FMUL.FTZ R24, R24, R9 ;  /* 0x0000000918187220 */ /* 0x000fe40000410000 */
[----:B------:R-:W-:Y:S02]  /*8c70*/  FMUL.FTZ R12, R12, R10 ;  /* 0x0000000a0c0c7220 */ /* 0x000fe40000410000 */
[----:B------:R-:W-:Y:S02]  /*8c80*/  FFMA.FTZ R30, R28, R15, R30 ;  /* 0x0000000f1c1e7223 */ /* 0x000fe4000001001e */
[----:B------:R-:W-:-:S02]  /*8c90*/  FFMA.FTZ R27, R31, R22, R27 ;  /* 0x000000161f1b7223 */ /* 0x000fc4000001001b */
[----:B------:R-:W-:Y:S01]  /*8ca0*/  FFMA.FTZ R15, R26, R9, -R8 ;  /* 0x000000091a0f7223 */ /* 0x000fe20000010808 */
[----:B------:R-:W-:Y:S01]  /*8cb0*/  F2FP.PACK_AB R8, R30, R29 ;  /* 0x0000001d1e08723e */ /* 0x000fe200000000ff */
[----:B------:R-:W-:Y:S01]  /*8cc0*/  FFMA.FTZ R24, R26, R25, R24 ;  /* 0x000000191a187223 */ /* 0x000fe20000010018 */
[----:B------:R-:W-:Y:S01]  /*8cd0*/  F2FP.PACK_AB R9, R27, R6 ;  /* 0x000000061b09723e */ /* 0x000fe200000000ff */
[C---:B------:R-:W-:Y:S02]  /*8ce0*/  FFMA.FTZ R13, R14.reuse, R10, -R13 ;  /* 0x0000000a0e0d7223 */ /* 0x040fe4000001080d */
[----:B------:R-:W-:Y:S01]  /*8cf0*/  FFMA.FTZ R12, R14, R11, R12 ;  /* 0x0000000b0e0c7223 */ /* 0x000fe2000001000c */
[----:B------:R-:W-:-:S04]  /*8d00*/  F2FP.PACK_AB R10, R24, R15 ;  /* 0x0000000f180a723e */ /* 0x000fc800000000ff */
[----:B------:R-:W-:-:S05]  /*8d10*/  F2FP.PACK_AB R11, R12, R13 ;  /* 0x0000000d0c0b723e */ /* 0x000fca00000000ff */
[----:B------:R1:W-:Y:S01]  /*8d20*/  STS.128 [R39+0x1f080], R8 ;  /* 0x01f0800827007388 */ /* 0x0003e20000000c00 */
[----:B------:R-:W-:Y:S05]  /*8d30*/  BRA `(.L_x_114) ;  /* 0x000037a000007947 */ /* 0x000fea0003800000 */
.L_x_87:
[----:B------:R-:W-:Y:S01]  /*8d40*/  BSSY B0, `(.L_x_121) ;  /* 0x000001f000007945 */ /* 0x000fe20003800000 */
[----:B---3--:R-:W-:Y:S01]  /*8d50*/  CS2R R26, SRZ ;  /* 0x00000000001a7805 */ /* 0x008fe2000001ff00 */
[----:B------:R-:W-:Y:S01]  /*8d60*/  CS2R R24, SRZ ;  /* 0x0000000000187805 */ /* 0x000fe2000001ff00 */
[----:B------:R-:W-:Y:S01]  /*8d70*/  CS2R R50, SRZ ;  /* 0x0000000000327805 */ /* 0x000fe2000001ff00 */
[----:B------:R-:W-:Y:S01]  /*8d80*/  CS2R R48, SRZ ;  /* 0x0000000000307805 */ /* 0x000fe2000001ff00 */
[----:B------:R-:W-:Y:S01]  /*8d90*/  CS2R R14, SRZ ;  /* 0x00000000000e7805 */ /* 0x000fe2000001ff00 */
[----:B------:R-:W-:Y:S01]  /*8da0*/  CS2R R12, SRZ ;  /* 0x00000000000c7805 */ /* 0x000fe2000001ff00 */
[----:B------:R-:W-:Y:S01]  /*8db0*/  CS2R R10, SRZ ;  /* 0x00000000000a7805 */ /* 0x000fe2000001ff00 */
[----:B------:R-:W-:Y:S01]  /*8dc0*/  CS2R R8, SRZ ;  /* 0x0000000000087805 */ /* 0x000fe2000001ff00 */
[----:B------:R-:W-:Y:S05]  /*8dd0*/  @P1 BRA `(.L_x_122) ;  /* 0x0000015000001947 */ /* 0x000fea0003800000 */
[----:B------:R-:W-:Y:S01]  /*8de0*/  ISETP.GE.AND P0, PT, R40, c[0x0][0x27c], PT ;  /* 0x00009f0028007a0c */ /* 0x000fe20003f06270 */
[----:B------:R-:W-:Y:S01]  /*8df0*/  CS2R R26, SRZ ;  /* 0x00000000001a7805 */ /* 0x000fe2000001ff00 */
[----:B------:R-:W-:-:S11]  /*8e00*/  ISETP.GE.AND P1, PT, R30, c[0x0][0x27c], PT ;  /* 0x00009f001e007a0c */ /* 0x000fd60003f26270 */
[C---:B------:R-:W-:Y:S01]  /*8e10*/  @!P0 IMAD.SHL.U32 R15, R40.reuse, 0x2, RZ ;  /* 0x00000002280f8824 */ /* 0x040fe200078e00ff */
[----:B------:R-:W-:Y:S02]  /*8e20*/  @!P0 SHF.L.U64.HI R13, R40, 0x1, R45 ;  /* 0x00000001280d8819 */ /* 0x000fe4000001022d */
[----:B------:R-:W-:Y:S02]  /*8e30*/  @!P1 SHF.R.S32.HI R25, RZ, 0x1f, R30 ;  /* 0x0000001fff199819 */ /* 0x000fe4000001141e */
[----:B------:R-:W-:Y:S02]  /*8e40*/  @!P0 IADD3 R36, P6, R15, R28, RZ ;  /* 0x0000001c0f248210 */ /* 0x000fe40007fde0ff */
[----:B------:R-:W-:Y:S02]  /*8e50*/  @!P1 LEA.HI R6, R25, R30, RZ, 0x3 ;  /* 0x0000001e19069211 */ /* 0x000fe400078f18ff */
[----:B------:R-:W-:Y:S01]  /*8e60*/  CS2R R24, SRZ ;  /* 0x0000000000187805 */ /* 0x000fe2000001ff00 */
[----:B------:R-:W-:Y:S01]  /*8e70*/  @!P0 IMAD.X R37, R13, 0x1, R29, P6 ;  /* 0x000000010d258824 */ /* 0x000fe200030e061d */
[----:B------:R-:W-:-:S02]  /*8e80*/  @!P0 IADD3 R52, P6, R15, R32, RZ ;  /* 0x000000200f348210 */ /* 0x000fc40007fde0ff */
[----:B------:R-:W-:Y:S01]  /*8e90*/  @!P1 LOP3.LUT R6, R6, 0xfffffff8, RZ, 0xc0, !PT ;  /* 0xfffffff806069812 */ /* 0x000fe200078ec0ff */
[----:B------:R-:W-:Y:S01]  /*8ea0*/  CS2R R14, SRZ ;  /* 0x00000000000e7805 */ /* 0x000fe2000001ff00 */
[----:B------:R1:W5:Y:S01]  /*8eb0*/  @!P0 LD.E.128 R48, [R36.64] ;  /* 0x0000000a24308980 */ /* 0x000362000c101d00 */
[----:B------:R-:W-:Y:S02]  /*8ec0*/  @!P0 IMAD.X R53, R13, 0x1, R33, P6 ;  /* 0x000000010d358824 */ /* 0x000fe400030e0621 */
[----:B------:R-:W-:Y:S01]  /*8ed0*/  CS2R R12, SRZ ;  /* 0x00000000000c7805 */ /* 0x000fe2000001ff00 */
[C---:B------:R-:W-:Y:S02]  /*8ee0*/  @!P1 IMAD.WIDE R28, R6.reuse, 0x2, R28 ;  /* 0x00000002061c9825 */ /* 0x040fe400078e021c */
[----:B------:R1:W5:Y:S02]  /*8ef0*/  @!P0 LD.E.128 R8, [R52.64] ;  /* 0x0000000a34088980 */ /* 0x000364000c101d00 */
[----:B------:R-:W-:-:S02]  /*8f00*/  @!P1 IMAD.WIDE R32, R6, 0x2, R32 ;  /* 0x0000000206209825 */ /* 0x000fc400078e0220 */
[----:B------:R1:W5:Y:S04]  /*8f10*/  @!P1 LD.E.128 R24, [R28.64] ;  /* 0x0000000a1c189980 */ /* 0x000368000c101d00 */
[----:B------:R1:W5:Y:S02]  /*8f20*/  @!P1 LD.E.128 R12, [R32.64] ;  /* 0x0000000a200c9980 */ /* 0x000364000c101d00 */
.L_x_122:
[----:B------:R-:W-:Y:S05]  /*8f30*/  BSYNC B0 ;  /* 0x0000000000007941 */ /* 0x000fea0003800000 */
.L_x_121:
[--C-:B-----5:R-:W-:Y:S01]  /*8f40*/  SHF.R.U64 R42, R10, 0x10, R11.reuse ;  /* 0x000000100a2a7819 */ /* 0x120fe2000000120b */
[----:B------:R-:W-:Y:S01]  /*8f50*/  IMAD R65, R65, -0x80, R34 ;  /* 0xffffff8041417824 */ /* 0x000fe200078e0222 */
[----:B------:R-:W-:Y:S01]  /*8f60*/  SHF.R.U32.HI R31, RZ, 0x10, R11 ;  /* 0x00000010ff1f7819 */ /* 0x000fe2000001160b */
[--C-:B------:R-:W-:Y:S01]  /*8f70*/  IMAD.MOV.U32 R57, RZ, RZ, R51.reuse ;  /* 0x000000ffff397224 */ /* 0x100fe200078e0033 */
[--C-:B------:R-:W-:Y:S01]  /*8f80*/  SHF.R.U64 R54, R50, 0x10, R51.reuse ;  /* 0x0000001032367819 */ /* 0x100fe20000001233 */
[----:B------:R-:W-:Y:S01]  /*8f90*/  IMAD.MOV.U32 R38, RZ, RZ, R50 ;  /* 0x000000ffff267224 */ /* 0x000fe200078e0032 */
[----:B------:R-:W-:Y:S01]  /*8fa0*/  PRMT R31, R31, 0x5410, R42 ;  /* 0x000054101f1f7816 */ /* 0x000fe2000000002a */
[----:B-1----:R-:W-:Y:S01]  /*8fb0*/  IMAD.MOV.U32 R53, RZ, RZ, R24 ;  /* 0x000000ffff357224 */ /* 0x002fe200078e0018 */
[----:B------:R-:W-:Y:S01]  /*8fc0*/  IMNMX R42, R65, 0x80, PT ;  /* 0x00000080412a7817 */ /* 0x000fe20003800200 */
[----:B------:R-:W-:Y:S01]  /*8fd0*/  IMAD.MOV.U32 R59, RZ, RZ, R48 ;  /* 0x000000ffff3b7224 */ /* 0x000fe200078e0030 */
[----:B------:R-:W-:Y:S01]  /*8fe0*/  SHF.R.U32.HI R33, RZ, 0x10, R51 ;  /* 0x00000010ff217819 */ /* 0x000fe20000011633 */
[----:B------:R-:W-:Y:S01]  /*8ff0*/  IMAD.MOV.U32 R37, RZ, RZ, R49 ;  /* 0x000000ffff257224 */ /* 0x000fe200078e0031 */
[----:B------:R-:W-:Y:S01]  /*9000*/  ISETP.GE.AND P0, PT, R21, R42, PT ;  /* 0x0000002a1500720c */ /* 0x000fe20003f06270 */
[----:B------:R-:W-:Y:S01]  /*9010*/  IMAD.MOV.U32 R52, RZ, RZ, R26 ;  /* 0x000000ffff347224 */ /* 0x000fe200078e001a */
[----:B------:R-:W-:Y:S01]  /*9020*/  SHF.R.U64 R51, R24, 0x10, R25 ;  /* 0x0000001018337819 */ /* 0x000fe20000001219 */
[----:B------:R-:W-:Y:S01]  /*9030*/  IMAD.MOV.U32 R29, RZ, RZ, R27 ;  /* 0x000000ffff1d7224 */ /* 0x000fe200078e001b */
[--C-:B------:R-:W-:Y:S01]  /*9040*/  SHF.R.U64 R56, R48, 0x10, R49.reuse ;  /* 0x0000001030387819 */ /* 0x100fe20000001231 */
        /* <DEDUP_REMOVED lines=8> */
[--C-:B------:R-:W-:Y:S01]  /*90d0*/  IMAD.MOV.U32 R35, RZ, RZ, R9.reuse ;  /* 0x000000ffff237224 */ /* 0x100fe200078e0009 */
[----:B------:R-:W-:Y:S01]  /*90e0*/  SHF.R.U32.HI R48, RZ, 0x10, R9 ;  /* 0x00000010ff307819 */ /* 0x000fe20000011609 */
[----:B------:R-:W-:Y:S01]  /*90f0*/  IMAD.MOV.U32 R11, RZ, RZ, R12 ;  /* 0x000000ffff0b7224 */ /* 0x000fe200078e000c */
[----:B------:R-:W-:Y:S01]  /*9100*/  SHF.R.U32.HI R25, RZ, 0x10, R25 ;  /* 0x00000010ff197819 */ /* 0x000fe20000011619 */
[--C-:B------:R-:W-:Y:S01]  /*9110*/  IMAD.MOV.U32 R26, RZ, RZ, R13.reuse ;  /* 0x000000ffff1a7224 */ /* 0x100fe200078e000d */
[--C-:B------:R-:W-:Y:S01]  /*9120*/  SHF.R.U64 R9, R12, 0x10, R13.reuse ;  /* 0x000000100c097819 */ /* 0x100fe2000000120d */
        /* <DEDUP_REMOVED lines=21> */
[----:B------:R-:W-:Y:S01]  /*9280*/  PRMT R6, R6, 0x5410, R8 ;  /* 0x0000541006067816 */ /* 0x000fe20000000008 */
[----:B------:R-:W-:Y:S06]  /*9290*/  BAR.SYNC.DEFER_BLOCKING 0x0 ;  /* 0x0000000000007b1d */ /* 0x000fec0000010000 */
[----:B------:R-:W-:Y:S05]  /*92a0*/  @P0 BRA `(.L_x_124) ;  /* 0x00000bd000000947 */ /* 0x000fea0003800000 */
[----:B------:R-:W-:Y:S01]  /*92b0*/  ISETP.GE.AND P0, PT, R40, c[0x0][0x27c], PT ;  /* 0x00009f0028007a0c */ /* 0x000fe20003f06270 */
[----:B------:R-:W-:Y:S01]  /*92c0*/  IMAD.MOV.U32 R49, RZ, RZ, c[0x0][0x27c] ;  /* 0x00009f00ff317624 */ /* 0x000fe200078e00ff */
[----:B------:R-:W-:Y:S04]  /*92d0*/  BSSY B0, `(.L_x_125) ;  /* 0x0000059000007945 */ /* 0x000fe80003800000 */
[----:B------:R-:W-:-:S07]  /*92e0*/  SHF.R.U32.HI R49, RZ, 0x3, R49 ;  /* 0x00000003ff317819 */ /* 0x000fce0000011631 */
[----:B------:R-:W-:Y:S05]  /*92f0*/  @P0 BRA `(.L_x_126) ;  /* 0x0000056000000947 */ /* 0x000fea0003800000 */
[----:B------:R-:W-:Y:S01]  /*9300*/  IADD3 R10, R16, R49, RZ ;  /* 0x00000031100a7210 */ /* 0x000fe20007ffe0ff */
[----:B------:R-:W1:Y:S01]  /*9310*/  LDS.128 R12, [R39+0x10080] ;  /* 0x01008000270c7984 */ /* 0x000e620000000c00 */
[----:B------:R-:W-:Y:S02]  /*9320*/  HADD2.F32 R62, -RZ, R32.H1_H1 ;  /* 0x30000020ff3e7230 */ /* 0x000fe40000004100 */
[----:B------:R-:W-:Y:S01]  /*9330*/  SHF.R.S32.HI R9, RZ, 0x1f, R10 ;  /* 0x0000001fff097819 */ /* 0x000fe2000001140a */
[----:B------:R-:W-:Y:S01]  /*9340*/  HADD2.F32 R73, -RZ, R34.H1_H1 ;  /* 0x30000022ff497230 */ /* 0x000fe20000004100 */
[----:B------:R-:W-:Y:S01]  /*9350*/  SHF.L.U32 R8, R10, 0x3, RZ ;  /* 0x000000030a087819 */ /* 0x000fe200000006ff */
[--C-:B------:R-:W-:Y:S01]  /*9360*/  HADD2.F32 R67, -RZ, R35.reuse.H1_H1 ;  /* 0x30000023ff437230 */ /* 0x100fe20000004100 */
[----:B------:R-:W-:Y:S01]  /*9370*/  LEA.HI R9, R9, R10, RZ, 0x3 ;  /* 0x0000000a09097211 */ /* 0x000fe200078f18ff */
[----:B------:R-:W-:Y:S01]  /*9380*/  HADD2.F32 R63, -RZ, R35.H0_H0 ;  /* 0x20000023ff3f7230 */ /* 0x000fe20000004100 */
[----:B------:R-:W-:Y:S01]  /*9390*/  LOP3.LUT R11, R43, 0x38, R8, 0xf8, !PT ;  /* 0x000000382b0b7812 */ /* 0x000fe200078ef808 */
[----:B------:R-:W-:Y:S01]  /*93a0*/  HADD2.F32 R58, -RZ, R36.H1_H1 ;  /* 0x30000024ff3a7230 */ /* 0x000fe20000004100 */
[----:B------:R-:W-:Y:S01]  /*93b0*/  SHF.L.U32 R9, R9, 0xa, RZ ;  /* 0x0000000a09097819 */ /* 0x000fe200000006ff */
[--C-:B------:R-:W-:Y:S01]  /*93c0*/  HADD2.F32 R74, -RZ, R37.reuse.H1_H1 ;  /* 0x30000025ff4a7230 */ /* 0x100fe20000004100 */
[----:B------:R-:W-:Y:S01]  /*93d0*/  LOP3.LUT R8, R11, R46, RZ, 0x3c, !PT ;  /* 0x0000002e0b087212 */ /* 0x000fe200078e3cff */
[----:B------:R-:W-:Y:S01]  /*93e0*/  HADD2.F32 R72, -RZ, R37.H0_H0 ;  /* 0x20000025ff487230 */ /* 0x000fe20000004100 */
[----:B------:R-:W-:Y:S01]  /*93f0*/  LOP3.LUT R9, R9, 0x7fffe000, RZ, 0xc0, !PT ;  /* 0x7fffe00009097812 */ /* 0x000fe200078ec0ff */
[----:B------:R-:W-:-:S02]  /*9400*/  HADD2.F32 R70, -RZ, R38.H1_H1 ;  /* 0x30000026ff467230 */ /* 0x000fc40000004100 */
[----:B------:R-:W-:Y:S01]  /*9410*/  HADD2.F32 R61, -RZ, R32.H0_H0 ;  /* 0x20000020ff3d7230 */ /* 0x000fe20000004100 */
[----:B------:R-:W-:Y:S01]  /*9420*/  IADD3 R8, R8, R9, R41 ;  /* 0x0000000908087210 */ /* 0x000fe20007ffe029 */
[----:B------:R-:W-:Y:S02]  /*9430*/  HADD2.F32 R56, -RZ, R31.H1_H1 ;  /* 0x3000001fff387230 */ /* 0x000fe40000004100 */
[----:B------:R-:W-:Y:S01]  /*9440*/  HADD2.F32 R71, -RZ, R34.H0_H0 ;  /* 0x20000022ff477230 */ /* 0x000fe20000004100 */
[----:B------:R-:W-:Y:S01]  /*9450*/  SHF.L.U32 R47, R8, 0x1, RZ ;  /* 0x00000001082f7819 */ /* 0x000fe200000006ff */
[--C-:B------:R-:W-:Y:S02]  /*9460*/  HADD2.F32 R69, -RZ, R33.reuse.H1_H1 ;  /* 0x30000021ff457230 */ /* 0x100fe40000004100 */
[----:B------:R-:W-:Y:S02]  /*9470*/  HADD2.F32 R66, -RZ, R33.H0_H0 ;  /* 0x20000021ff427230 */ /* 0x000fe40000004100 */
[----:B------:R-:W2:Y:S01]  /*9480*/  LDS.128 R8, [R47+0x10080] ;  /* 0x010080002f087984 */ /* 0x000ea20000000c00 */
[----:B------:R-:W-:-:S02]  /*9490*/  HADD2.F32 R68, -RZ, R38.H0_H0 ;  /* 0x20000026ff447230 */ /* 0x000fc40000004100 */
[--C-:B-1----:R-:W-:Y:S02]  /*94a0*/  HADD2.F32 R51, -RZ, R12.reuse.H1_H1 ;  /* 0x3000000cff337230 */ /* 0x102fe40000004100 */
[----:B------:R-:W-:Y:S02]  /*94b0*/  HADD2.F32 R48, -RZ, R12.H0_H0 ;  /* 0x2000000cff307230 */ /* 0x000fe40000004100 */
[--C-:B------:R-:W-:Y:S01]  /*94c0*/  HADD2.F32 R12, -RZ, R13.reuse.H0_H0 ;  /* 0x2000000dff0c7230 */ /* 0x100fe20000004100 */
[----:B------:R-:W-:Y:S01]  /*94d0*/  FMUL.FTZ R60, R51, R62 ;  /* 0x0000003e333c7220 */ /* 0x000fe20000410000 */
[----:B------:R-:W-:Y:S02]  /*94e0*/  HADD2.F32 R52, -RZ, R13.H1_H1 ;  /* 0x3000000dff347230 */ /* 0x000fe40000004100 */
[--C-:B------:R-:W-:Y:S01]  /*94f0*/  HADD2.F32 R13, -RZ, R14.reuse.H0_H0 ;  /* 0x2000000eff0d7230 */ /* 0x100fe20000004100 */
[----:B------:R-:W-:Y:S01]  /*9500*/  FMUL.FTZ R54, R12, R63 ;  /* 0x0000003f0c367220 */ /* 0x000fe20000410000 */
[----:B------:R-:W-:-:S02]  /*9510*/  HADD2.F32 R53, -RZ, R14.H1_H1 ;  /* 0x3000000eff357230 */ /* 0x000fc40000004100 */
[--C-:B------:R-:W-:Y:S02]  /*9520*/  HADD2.F32 R14, -RZ, R15.reuse.H0_H0 ;  /* 0x2000000fff0e7230 */ /* 0x100fe40000004100 */
[----:B------:R-:W-:Y:S02]  /*9530*/  HADD2.F32 R15, -RZ, R15.H1_H1 ;  /* 0x3000000fff0f7230 */ /* 0x000fe40000004100 */
[--C-:B--2---:R-:W-:Y:S02]  /*9540*/  HADD2.F32 R65, -RZ, R8.reuse.H0_H0 ;  /* 0x20000008ff417230 */ /* 0x104fe40000004100 */
[----:B------:R-:W-:Y:S02]  /*9550*/  HADD2.F32 R8, -RZ, R8.H1_H1 ;  /* 0x30000008ff087230 */ /* 0x000fe40000004100 */
[--C-:B------:R-:W-:Y:S02]  /*9560*/  HADD2.F32 R57, -RZ, R10.reuse.H0_H0 ;  /* 0x2000000aff397230 */ /* 0x100fe40000004100 */
[--C-:B------:R-:W-:Y:S01]  /*9570*/  HADD2.F32 R59, -RZ, R9.reuse.H0_H0 ;  /* 0x20000009ff3b7230 */ /* 0x100fe20000004100 */
[C---:B------:R-:W-:Y:S01]  /*9580*/  FMUL.FTZ R62, R8.reuse, R62 ;  /* 0x0000003e083e7220 */ /* 0x040fe20000410000 */
[----:B------:R-:W-:Y:S01]  /*9590*/  HADD2.F32 R50, -RZ, R9.H1_H1 ;  /* 0x30000009ff327230 */ /* 0x000fe20000004100 */
[----:B------:R-:W-:Y:S01]  /*95a0*/  FFMA.FTZ R60, R8, R73, R60 ;  /* 0x00000049083c7223 */ /* 0x000fe2000001003c */
[----:B------:R-:W-:Y:S01]  /*95b0*/  HADD2.F32 R10, -RZ, R10.H1_H1 ;  /* 0x3000000aff0a7230 */ /* 0x000fe20000004100 */
[-C--:B------:R-:W-:Y:S01]  /*95c0*/  FMUL.FTZ R9, R48, R67.reuse ;  /* 0x0000004330097220 */ /* 0x080fe20000410000 */
[--C-:B------:R-:W-:Y:S01]  /*95d0*/  HADD2.F32 R77, -RZ, R11.reuse.H0_H0 ;  /* 0x2000000bff4d7230 */ /* 0x100fe20000004100 */
[----:B------:R-:W-:Y:S01]  /*95e0*/  FMUL.FTZ R8, R13, R58 ;  /* 0x0000003a0d087220 */ /* 0x000fe20000410000 */
[----:B------:R-:W-:Y:S01]  /*95f0*/  HADD2.F32 R75, -RZ, R11.H1_H1 ;  /* 0x3000000bff4b7230 */ /* 0x000fe20000004100 */
[----:B------:R-:W-:-:S02]  /*9600*/  FMUL.FTZ R67, R65, R67 ;  /* 0x0000004341437220 */ /* 0x000fc40000410000 */
[----:B------:R-:W-:Y:S02]  /*9610*/  FMUL.FTZ R58, R57, R58 ;  /* 0x0000003a393a7220 */ /* 0x000fe40000410000 */
[----:B------:R-:W-:Y:S02]  /*9620*/  FFMA.FTZ R65, R65, R74, R9 ;  /* 0x0000004a41417223 */ /* 0x000fe40000010009 */
[C---:B------:R-:W-:Y:S02]  /*9630*/  FMUL.FTZ R63, R59.reuse, R63 ;  /* 0x0000003f3b3f7220 */ /* 0x040fe40000410000 */
[----:B------:R-:W-:Y:S01]  /*9640*/  FFMA.FTZ R54, R59, R72, R54 ;  /* 0x000000483b367223 */ /* 0x000fe20000010036 */
[----:B------:R-:W-:Y:S01]  /*9650*/  HADD2.F32 R59, -RZ, R36.H0_H0 ;  /* 0x20000024ff3b7230 */ /* 0x000fe20000004100 */
[----:B------:R-:W-:Y:S01]  /*9660*/  FFMA.FTZ R57, R57, R70, R8 ;  /* 0x0000004639397223 */ /* 0x000fe20000010008 */
[----:B------:R-:W-:Y:S01]  /*9670*/  HADD2.F32 R8, -RZ, R31.H0_H0 ;  /* 0x2000001fff087230 */ /* 0x000fe20000004100 */
[----:B------:R-:W-:-:S02]  /*9680*/  FMUL.FTZ R9, R52, R61 ;  /* 0x0000003d34097220 */ /* 0x000fc40000410000 */
[-C--:B------:R-:W-:Y:S02]  /*9690*/  FMUL.FTZ R11, R53, R56.reuse ;  /* 0x00000038350b7220 */ /* 0x080fe40000410000 */
[----:B------:R-:W-:Y:S02]  /*96a0*/  FMUL.FTZ R56, R10, R56 ;  /* 0x000000380a387220 */ /* 0x000fe40000410000 */
[C---:B------:R-:W-:Y:S02]  /*96b0*/  FMUL.FTZ R61, R50.reuse, R61 ;  /* 0x0000003d323d7220 */ /* 0x040fe40000410000 */
[----:B------:R-:W-:Y:S02]  /*96c0*/  FFMA.FTZ R9, R50, R71, R9 ;  /* 0x0000004732097223 */ /* 0x000fe40000010009 */
[----:B------:R-:W-:Y:S02]  /*96d0*/  FFMA.FTZ R10, R10, R69, R11 ;  /* 0x000000450a0a7223 */ /* 0x000fe4000001000b */
[----:B------:R-:W-:Y:S01]  /*96e0*/  FMUL.FTZ R50, R14, R59 ;  /* 0x0000003b0e327220 */ /* 0x000fe20000410000 */
[----:B------:R-:W-:Y:S01]  /*96f0*/  F2FP.PACK_AB R9, R9, R54 ;  /* 0x000000360909723e */ /* 0x000fe200000000ff */
[----:B------:R-:W-:Y:S01]  /*9700*/  FMUL.FTZ R11, R15, R8 ;  /* 0x000000080f0b7220 */ /* 0x000fe20000410000 */
[----:B------:R-:W-:Y:S01]  /*9710*/  F2FP.PACK_AB R10, R10, R57 ;  /* 0x000000390a0a723e */ /* 0x000fe200000000ff */
[----:B------:R-:W-:-:S02]  /*9720*/  FMUL.FTZ R59, R77, R59 ;  /* 0x0000003b4d3b7220 */ /* 0x000fc40000410000 */
[C---:B------:R-:W-:Y:S02]  /*9730*/  FMUL.FTZ R8, R75.reuse, R8 ;  /* 0x000000084b087220 */ /* 0x040fe40000410000 */
[----:B------:R-:W-:Y:S02]  /*9740*/  FFMA.FTZ R11, R75, R66, R11 ;  /* 0x000000424b0b7223 */ /* 0x000fe4000001000b */
[----:B------:R-:W-:Y:S02]  /*9750*/  FFMA.FTZ R67, R48, R74, -R67 ;  /* 0x0000004a30437223 */ /* 0x000fe40000010843 */
[----:B------:R-:W-:Y:S02]  /*9760*/  FFMA.FTZ R62, R51, R73, -R62 ;  /* 0x00000049333e7223 */ /* 0x000fe4000001083e */
[----:B------:R-:W-:Y:S02]  /*9770*/  FFMA.FTZ R63, R12, R72, -R63 ;  /* 0x000000480c3f7223 */ /* 0x000fe4000001083f */
[----:B------:R-:W-:Y:S01]  /*9780*/  FFMA.FTZ R52, R52, R71, -R61 ;  /* 0x0000004734347223 */ /* 0x000fe2000001083d */
[----:B------:R-:W-:Y:S01]  /*9790*/  F2FP.PACK_AB R12, R62, R67 ;  /* 0x000000433e0c723e */ /* 0x000fe200000000ff */
[----:B------:R-:W-:-:S02]  /*97a0*/  FFMA.FTZ R58, R13, R70, -R58 ;  /* 0x000000460d3a7223 */ /* 0x000fc4000001083a */
[----:B------:R-:W-:Y:S01]  /*97b0*/  FFMA.FTZ R53, R53, R69, -R56 ;  /* 0x0000004535357223 */ /* 0x000fe20000010838 */
[----:B------:R-:W-:Y:S01]  /*97c0*/  F2FP.PACK_AB R13, R52, R63 ;  /* 0x0000003f340d723e */ /* 0x000fe200000000ff */
[----:B------:R-:W-:Y:S02]  /*97d0*/  FFMA.FTZ R59, R14, R68, -R59 ;  /* 0x000000440e3b7223 */ /* 0x000fe4000001083b */
[----:B------:R-:W-:Y:S01]  /*97e0*/  FFMA.FTZ R66, R15, R66, -R8 ;  /* 0x000000420f427223 */ /* 0x000fe20000010808 */
[----:B------:R-:W-:Y:S01]  /*97f0*/  F2FP.PACK_AB R14, R53, R58 ;  /* 0x0000003a350e723e */ /* 0x000fe200000000ff */
[----:B------:R-:W-:Y:S01]  /*9800*/  FFMA.FTZ R50, R77, R68, R50 ;  /* 0x000000444d327223 */ /* 0x000fe20000010032 */
[----:B------:R-:W-:Y:S02]  /*9810*/  F2FP.PACK_AB R8, R60, R65 ;  /* 0x000000413c08723e */ /* 0x000fe400000000ff */
[----:B------:R-:W-:Y:S02]  /*9820*/  F2FP.PACK_AB R15, R66, R59 ;  /* 0x0000003b420f723e */ /* 0x000fe400000000ff */
[----:B------:R-:W-:-:S03]  /*9830*/  F2FP.PACK_AB R11, R11, R50 ;  /* 0x000000320b0b723e */ /* 0x000fc600000000ff */
[----:B------:R1:W-:Y:S04]  /*9840*/  STS.128 [R39+0x10080], R12 ;  /* 0x0100800c27007388 */ /* 0x0003e80000000c00 */
[----:B------:R1:W-:Y:S02]  /*9850*/  STS.128 [R47+0x10080], R8 ;  /* 0x010080082f007388 */ /* 0x0003e40000000c00 */
.L_x_126:
[----:B------:R-:W-:Y:S05]  /*9860*/  BSYNC B0 ;  /* 0x0000000000007941 */ /* 0x000fea0003800000 */
.L_x_125:
[----:B------:R-:W-:-:S13]  /*9870*/  ISETP.GE.AND P0, PT, R30, c[0x0][0x27c], PT ;  /* 0x00009f001e007a0c */ /* 0x000fda0003f06270 */
[----:B------:R-:W-:Y:S05]  /*9880*/  @P0 BRA `(.L_x_124) ;  /* 0x000005f000000947 */ /* 0x000fea0003800000 */
[----:B-1----:R-:W-:Y:S01]  /*9890*/  SHF.R.S32.HI R9, RZ, 0x1f, R30 ;  /* 0x0000001fff097819 */ /* 0x002fe2000001141e */
[----:B------:R-:W-:Y:S02]  /*98a0*/  HADD2.F32 R60, -RZ, R26.H1_H1 ;  /* 0x3000001aff3c7230 */ /* 0x000fe40000004100 */
[----:B------:R-:W-:Y:S01]  /*98b0*/  HADD2.F32 R58, -RZ, R22.H1_H1 ;  /* 0x30000016ff3a7230 */ /* 0x000fe20000004100 */
[CC--:B------:R-:W-:Y:S01]  /*98c0*/  LEA.HI R8, R9.reuse, R30.reuse, RZ, 0x3 ;  /* 0x0000001e09087211 */ /* 0x0c0fe200078f18ff */
[----:B------:R-:W-:Y:S01]  /*98d0*/  HADD2.F32 R70, -RZ, R28.H1_H1 ;  /* 0x3000001cff467230 */ /* 0x000fe20000004100 */
[----:B------:R-:W-:Y:S01]  /*98e0*/  LEA.HI R9, R9, R30, RZ, 0x6 ;  /* 0x0000001e09097211 */ /* 0x000fe200078f30ff */
[----:B------:R-:W-:Y:S01]  /*98f0*/  HADD2.F32 R57, -RZ, R22.H0_H0 ;  /* 0x20000016ff397230 */ /* 0x000fe20000004100 */
[----:B------:R-:W-:Y:S01]  /*9900*/  LEA.HI.SX32 R49, R8, R49, 0x1d ;  /* 0x0000003108317211 */ /* 0x000fe200078feaff */
[----:B------:R-:W-:Y:S01]  /*9910*/  HADD2.F32 R69, -RZ, R25.H1_H1 ;  /* 0x30000019ff457230 */ /* 0x000fe20000004100 */
[----:B------:R-:W-:Y:S01]  /*9920*/  LOP3.LUT R11, R43, 0x38, R8, 0xf8, !PT ;  /* 0x000000382b0b7812 */ /* 0x000fe200078ef808 */
[----:B------:R-:W-:Y:S01]  /*9930*/  HADD2.F32 R59, -RZ, R26.H0_H0 ;  /* 0x2000001aff3b7230 */ /* 0x000fe20000004100 */
[----:B------:R-:W-:Y:S01]  /*9940*/  SHF.R.S32.HI R8, RZ, 0x1f, R49 ;  /* 0x0000001fff087819 */ /* 0x000fe20000011431 */
[----:B------:R-:W-:Y:S01]  /*9950*/  HADD2.F32 R62, -RZ, R27.H1_H1 ;  /* 0x3000001bff3e7230 */ /* 0x000fe20000004100 */
[----:B------:R-:W-:Y:S01]  /*9960*/  SHF.L.U32 R10, R49, 0x3, RZ ;  /* 0x00000003310a7819 */ /* 0x000fe200000006ff */
[----:B------:R-:W-:Y:S01]  /*9970*/  HADD2.F32 R67, -RZ, R25.H0_H0 ;  /* 0x20000019ff437230 */ /* 0x000fe20000004100 */
[----:B------:R-:W-:Y:S01]  /*9980*/  LEA.HI R8, R8, R49, RZ, 0x3 ;  /* 0x0000003108087211 */ /* 0x000fe200078f18ff */
[----:B------:R-:W-:Y:S01]  /*9990*/  HADD2.F32 R68, -RZ, R28.H0_H0 ;  /* 0x2000001cff447230 */ /* 0x000fe20000004100 */
[----:B------:R-:W-:Y:S01]  /*99a0*/  SHF.L.U32 R9, R9, 0x7, RZ ;  /* 0x0000000709097819 */ /* 0x000fe200000006ff */
[--C-:B------:R-:W-:Y:S01]  /*99b0*/  HADD2.F32 R66, -RZ, R29.reuse.H1_H1 ;  /* 0x3000001dff427230 */ /* 0x100fe20000004100 */
[----:B------:R-:W-:Y:S01]  /*99c0*/  LOP3.LUT R43, R43, 0x38, R10, 0xf8, !PT ;  /* 0x000000382b2b7812 */ /* 0x000fe200078ef80a */
[----:B------:R-:W-:Y:S01]  /*99d0*/  HADD2.F32 R52, -RZ, R6.H1_H1 ;  /* 0x30000006ff347230 */ /* 0x000fe20000004100 */
[----:B------:R-:W-:Y:S01]  /*99e0*/  SHF.L.U32 R8, R8, 0xa, RZ ;  /* 0x0000000a08087819 */ /* 0x000fe200000006ff */
[----:B------:R-:W-:Y:S01]  /*99f0*/  HADD2.F32 R65, -RZ, R24.H1_H1 ;  /* 0x30000018ff417230 */ /* 0x000fe20000004100 */
[----:B------:R-:W-:Y:S01]  /*9a00*/  LOP3.LUT R9, R9, 0x7fffe000, RZ, 0xc0, !PT ;  /* 0x7fffe00009097812 */ /* 0x000fe200078ec0ff */
[----:B------:R-:W-:Y:S01]  /*9a10*/  HADD2.F32 R63, -RZ, R29.H0_H0 ;  /* 0x2000001dff3f7230 */ /* 0x000fe20000004100 */
[----:B------:R-:W-:-:S02]  /*9a20*/  LOP3.LUT R12, R11, R46, RZ, 0x3c, !PT ;  /* 0x0000002e0b0c7212 */ /* 0x000fc400078e3cff */
[----:B------:R-:W-:Y:S02]  /*9a30*/  LOP3.LUT R46, R43, R46, RZ, 0x3c, !PT ;  /* 0x0000002e2b2e7212 */ /* 0x000fe400078e3cff */
[----:B------:R-:W-:Y:S02]  /*9a40*/  LOP3.LUT R8, R8, 0x7fffe000, RZ, 0xc0, !PT ;  /* 0x7fffe00008087812 */ /* 0x000fe400078ec0ff */
[--C-:B------:R-:W-:Y:S02]  /*9a50*/  IADD3 R9, R12, R9, R41.reuse ;  /* 0x000000090c097210 */ /* 0x100fe40007ffe029 */
[----:B------:R-:W-:Y:S02]  /*9a60*/  IADD3 R41, R46, R8, R41 ;  /* 0x000000082e297210 */ /* 0x000fe40007ffe029 */
[----:B------:R-:W-:Y:S02]  /*9a70*/  SHF.L.U32 R39, R9, 0x1, RZ ;  /* 0x0000000109277819 */ /* 0x000fe400000006ff */
[----:B------:R-:W-:-:S03]  /*9a80*/  SHF.L.U32 R41, R41, 0x1, RZ ;  /* 0x0000000129297819 */ /* 0x000fc600000006ff */
[----:B------:R-:W1:Y:S04]  /*9a90*/  LDS.128 R12, [R39+0x10080] ;  /* 0x01008000270c7984 */ /* 0x000e680000000c00 */
[----:B------:R-:W2:Y:S01]  /*9aa0*/  LDS.128 R8, [R41+0x10080] ;  /* 0x0100800029087984 */ /* 0x000ea20000000c00 */
[--C-:B-1----:R-:W-:Y:S02]  /*9ab0*/  HADD2.F32 R43, -RZ, R12.reuse.H0_H0 ;  /* 0x2000000cff2b7230 */ /* 0x102fe40000004100 */
[----:B------:R-:W-:Y:S02]  /*9ac0*/  HADD2.F32 R47, -RZ, R12.H1_H1 ;  /* 0x3000000cff2f7230 */ /* 0x000fe40000004100 */
[--C-:B--2---:R-:W-:Y:S02]  /*9ad0*/  HADD2.F32 R61, -RZ, R8.reuse.H0_H0 ;  /* 0x20000008ff3d7230 */ /* 0x104fe40000004100 */
[--C-:B------:R-:W-:Y:S01]  /*9ae0*/  HADD2.F32 R53, -RZ, R9.reuse.H0_H0 ;  /* 0x20000009ff357230 */ /* 0x100fe20000004100 */
[----:B------:R-:W-:Y:S01]  /*9af0*/  FMUL.FTZ R56, R47, R58 ;  /* 0x0000003a2f387220 */ /* 0x000fe20000410000 */
[----:B------:R-:W-:Y:S01]  /*9b00*/  HADD2.F32 R54, -RZ, R9.H1_H1 ;  /* 0x30000009ff367230 */ /* 0x000fe20000004100 */
[-C--:B------:R-:W-:Y:S01]  /*9b10*/  FMUL.FTZ R9, R43, R60.reuse ;  /* 0x0000003c2b097220 */ /* 0x080fe20000410000 */
[--C-:B------:R-:W-:Y:S01]  /*9b20*/  HADD2.F32 R48, -RZ, R13.reuse.H1_H1 ;  /* 0x3000000dff307230 */ /* 0x100fe20000004100 */
[C---:B------:R-:W-:Y:S01]  /*9b30*/  FMUL.FTZ R60, R61.reuse, R60 ;  /* 0x0000003c3d3c7220 */ /* 0x040fe20000410000 */
[----:B------:R-:W-:Y:S01]  /*9b40*/  HADD2.F32 R12, -RZ, R13.H0_H0 ;  /* 0x2000000dff0c7230 */ /* 0x000fe20000004100 */
[----:B------:R-:W-:Y:S01]  /*9b50*/  FFMA.FTZ R61, R61, R70, R9 ;  /* 0x000000463d3d7223 */ /* 0x000fe20000010009 */
[----:B------:R-:W-:Y:S01]  /*9b60*/  HADD2.F32 R8, -RZ, R8.H1_H1 ;  /* 0x30000008ff087230 */ /* 0x000fe20000004100 */
[----:B------:R-:W-:Y:S01]  /*9b70*/  FMUL.FTZ R9, R48, R57 ;  /* 0x0000003930097220 */ /* 0x000fe20000410000 */
[----:B------:R-:W-:Y:S01]  /*9b80*/  HADD2.F32 R13, -RZ, R14.H0_H0 ;  /* 0x2000000eff0d7230 */ /* 0x000fe20000004100 */
[----:B------:R-:W-:Y:S01]  /*9b90*/  FMUL.FTZ R50, R12, R59 ;  /* 0x0000003b0c327220 */ /* 0x000fe20000410000 */
[----:B------:R-:W-:Y:S01]  /*9ba0*/  HADD2.F32 R51, -RZ, R10.H0_H0 ;  /* 0x2000000aff337230 */ /* 0x000fe20000004100 */
[C---:B------:R-:W-:Y:S01]  /*9bb0*/  FMUL.FTZ R58, R8.reuse, R58 ;  /* 0x0000003a083a7220 */ /* 0x040fe20000410000 */
[----:B------:R-:W-:Y:S01]  /*9bc0*/  HADD2.F32 R49, -RZ, R14.H1_H1 ;  /* 0x3000000eff317230 */ /* 0x000fe20000004100 */
[----:B------:R-:W-:Y:S01]  /*9bd0*/  FFMA.FTZ R56, R8, R69, R56 ;  /* 0x0000004508387223 */ /* 0x000fe20000010038 */
[----:B------:R-:W-:Y:S01]  /*9be0*/  HADD2.F32 R10, -RZ, R10.H1_H1 ;  /* 0x3000000aff0a7230 */ /* 0x000fe20000004100 */
[-C--:B------:R-:W-:Y:S01]  /*9bf0*/  FMUL.FTZ R8, R13, R62.reuse ;  /* 0x0000003e0d087220 */ /* 0x080fe20000410000 */
[----:B------:R-:W-:Y:S01]  /*9c00*/  HADD2.F32 R14, -RZ, R15.H0_H0 ;  /* 0x2000000fff0e7230 */ /* 0x000fe20000004100 */
[C---:B------:R-:W-:Y:S01]  /*9c10*/  FMUL.FTZ R57, R54.reuse, R57 ;  /* 0x0000003936397220 */ /* 0x040fe20000410000 */
[--C-:B------:R-:W-:Y:S01]  /*9c20*/  HADD2.F32 R46, -RZ, R11.reuse.H0_H0 ;  /* 0x2000000bff2e7230 */ /* 0x100fe20000004100 */
[----:B------:R-:W-:Y:S01]  /*9c30*/  FFMA.FTZ R9, R54, R67, R9 ;  /* 0x0000004336097223 */ /* 0x000fe20000010009 */
[----:B------:R-:W-:Y:S01]  /*9c40*/  HADD2.F32 R71, -RZ, R11.H1_H1 ;  /* 0x3000000bff477230 */ /* 0x000fe20000004100 */
[----:B------:R-:W-:Y:S01]  /*9c50*/  FMUL.FTZ R54, R51, R62 ;  /* 0x0000003e33367220 */ /* 0x000fe20000410000 */
[----:B------:R-:W-:Y:S01]  /*9c60*/  HADD2.F32 R15, -RZ, R15.H1_H1 ;  /* 0x3000000fff0f7230 */ /* 0x000fe20000004100 */
[C---:B------:R-:W-:Y:S01]  /*9c70*/  FMUL.FTZ R59, R53.reuse, R59 ;  /* 0x0000003b353b7220 */ /* 0x040fe20000410000 */
[----:B------:R-:W-:Y:S01]  /*9c80*/  HADD2.F32 R62, -RZ, R24.H0_H0 ;  /* 0x20000018ff3e7230 */ /* 0x000fe20000004100 */
[----:B------:R-:W-:Y:S01]  /*9c90*/  FFMA.FTZ R50, R53, R68, R50 ;  /* 0x0000004435327223 */ /* 0x000fe20000010032 */
[----:B------:R-:W-:Y:S01]  /*9ca0*/  HADD2.F32 R53, -RZ, R27.H0_H0 ;  /* 0x2000001bff357230 */ /* 0x000fe20000004100 */
[----:B------:R-:W-:Y:S01]  /*9cb0*/  FFMA.FTZ R51, R51, R66, R8 ;  /* 0x0000004233337223 */ /* 0x000fe20000010008 */
[----:B------:R-:W-:Y:S01]  /*9cc0*/  HADD2.F32 R8, -RZ, R6.H0_H0 ;  /* 0x20000006ff087230 */ /* 0x000fe20000004100 */
[----:B------:R-:W-:Y:S01]  /*9cd0*/  FMUL.FTZ R11, R49, R52 ;  /* 0x00000034310b7220 */ /* 0x000fe20000410000 */
[----:B------:R-:W-:Y:S01]  /*9ce0*/  F2FP.PACK_AB R9, R9, R50 ;  /* 0x000000320909723e */ /* 0x000fe200000000ff */
[----:B------:R-:W-:-:S02]  /*9cf0*/  FMUL.FTZ R52, R10, R52 ;  /* 0x000000340a347220 */ /* 0x000fc40000410000 */
[----:B------:R-:W-:Y:S02]  /*9d00*/  FFMA.FTZ R10, R10, R65, R11 ;  /* 0x000000410a0a7223 */ /* 0x000fe4000001000b */
[----:B------:R-:W-:Y:S02]  /*9d10*/  FMUL.FTZ R72, R14, R53 ;  /* 0x000000350e487220 */ /* 0x000fe40000410000 */
[-C--:B------:R-:W-:Y:S01]  /*9d20*/  FMUL.FTZ R11, R15, R8.reuse ;  /* 0x000000080f0b7220 */ /* 0x080fe20000410000 */
[----:B------:R-:W-:Y:S01]  /*9d30*/  F2FP.PACK_AB R10, R10, R51 ;  /* 0x000000330a0a723e */ /* 0x000fe200000000ff */
[----:B------:R-:W-:Y:S02]  /*9d40*/  FMUL.FTZ R53, R46, R53 ;  /* 0x000000352e357220 */ /* 0x000fe40000410000 */
[C---:B------:R-:W-:Y:S02]  /*9d50*/  FMUL.FTZ R8, R71.reuse, R8 ;  /* 0x0000000847087220 */ /* 0x040fe40000410000 */
[----:B------:R-:W-:-:S02]  /*9d60*/  FFMA.FTZ R11, R71, R62, R11 ;  /* 0x0000003e470b7223 */ /* 0x000fc4000001000b */
[----:B------:R-:W-:Y:S02]  /*9d70*/  FFMA.FTZ R60, R43, R70, -R60 ;  /* 0x000000462b3c7223 */ /* 0x000fe4000001083c */
[----:B------:R-:W-:Y:S02]  /*9d80*/  FFMA.FTZ R47, R47, R69, -R58 ;  /* 0x000000452f2f7223 */ /* 0x000fe4000001083a */
[----:B------:R-:W-:Y:S02]  /*9d90*/  FFMA.FTZ R59, R12, R68, -R59 ;  /* 0x000000440c3b7223 */ /* 0x000fe4000001083b */
[----:B------:R-:W-:Y:S01]  /*9da0*/  FFMA.FTZ R48, R48, R67, -R57 ;  /* 0x0000004330307223 */ /* 0x000fe20000010839 */
[----:B------:R-:W-:Y:S01]  /*9db0*/  F2FP.PACK_AB R12, R47, R60 ;  /* 0x0000003c2f0c723e */ /* 0x000fe200000000ff */
[----:B------:R-:W-:Y:S02]  /*9dc0*/  FFMA.FTZ R54, R13, R66, -R54 ;  /* 0x000000420d367223 */ /* 0x000fe40000010836 */
[----:B------:R-:W-:Y:S01]  /*9dd0*/  FFMA.FTZ R49, R49, R65, -R52 ;  /* 0x0000004131317223 */ /* 0x000fe20000010834 */
[----:B------:R-:W-:Y:S01]  /*9de0*/  F2FP.PACK_AB R13, R48, R59 ;  /* 0x0000003b300d723e */ /* 0x000fe200000000ff */
[----:B------:R-:W-:-:S02]  /*9df0*/  FFMA.FTZ R53, R14, R63, -R53 ;  /* 0x0000003f0e357223 */ /* 0x000fc40000010835 */
        /* <DEDUP_REMOVED lines=8> */
.L_x_124:
[----:B------:R-:W-:Y:S05]  /*9e80*/  BSYNC B1 ;  /* 0x0000000000017941 */ /* 0x000fea0003800000 */
.L_x_123:
[----:B-1----:R-:W-:Y:S01]  /*9e90*/  IADD3 R39, R21, 0x20, RZ ;  /* 0x0000002015277810 */ /* 0x002fe20007ffe0ff */
[----:B------:R-:W-:Y:S03]  /*9ea0*/  BSSY B1, `(.L_x_127) ;  /* 0x00000cb000017945 */ /* 0x000fe60003800000 */
[----:B------:R-:W-:-:S13]  /*9eb0*/  ISETP.GE.AND P0, PT, R39, R42, PT ;  /* 0x0000002a2700720c */ /* 0x000fda0003f06270 */
[----:B------:R-:W-:Y:S05]  /*9ec0*/  @P0 BRA `(.L_x_128) ;  /* 0x00000c8000000947 */ /* 0x000fea0003800000 */
[----:B------:R-:W-:Y:S01]  /*9ed0*/  ISETP.GE.AND P0, PT, R40, c[0x0][0x27c], PT ;  /* 0x00009f0028007a0c */ /* 0x000fe20003f06270 */
[----:B------:R-:W-:Y:S01]  /*9ee0*/  IMAD.SHL.U32 R49, R39, 0x40, RZ ;  /* 0x0000004027317824 */ /* 0x000fe200078e00ff */
[----:B------:R-:W-:Y:S01]  /*9ef0*/  SHF.R.S32.HI R8, RZ, 0x1f, R39 ;  /* 0x0000001fff087819 */ /* 0x000fe20000011427 */
[----:B------:R-:W-:Y:S01]  /*9f00*/  IMAD.MOV.U32 R41, RZ, RZ, c[0x0][0x27c] ;  /* 0x00009f00ff297624 */ /* 0x000fe200078e00ff */
[----:B------:R-:W-:Y:S02]  /*9f10*/  BSSY B0, `(.L_x_129) ;  /* 0x0000062000007945 */ /* 0x000fe40003800000 */
[----:B------:R-:W-:Y:S02]  /*9f20*/  LEA.HI R39, R8, R39, RZ, 0x3 ;  /* 0x0000002708277211 */ /* 0x000fe400078f18ff */
[----:B------:R-:W-:Y:S02]  /*9f30*/  LOP3.LUT R49, R49, 0x1c0, RZ, 0xc0, !PT ;  /* 0x000001c031317812 */ /* 0x000fe400078ec0ff */
[----:B------:R-:W-:Y:S01]  /*9f40*/  SHF.R.U32.HI R41, RZ, 0x3, R41 ;  /* 0x00000003ff297819 */ /* 0x000fe20000011629 */
[----:B------:R-:W-:Y:S01]  /*9f50*/  IMAD.SHL.U32 R39, R39, 0x40, RZ ;  /* 0x0000004027277824 */ /* 0x000fe200078e00ff */
[----:B------:R-:W-:-:S04]  /*9f60*/  SHF.R.U32.HI R47, RZ, 0x3, R49 ;  /* 0x00000003ff2f7819 */ /* 0x000fc80000011631 */
[----:B------:R-:W-:Y:S01]  /*9f70*/  LOP3.LUT R39, R39, 0xfffffe00, RZ, 0xc0, !PT ;  /* 0xfffffe0027277812 */ /* 0x000fe200078ec0ff */
[----:B------:R-:W-:Y:S05]  /*9f80*/  @P0 BRA `(.L_x_130) ;  /* 0x000005a000000947 */ /* 0x000fea0003800000 */
[----:B------:R-:W-:Y:S01]  /*9f90*/  IADD3 R9, R16, R41, RZ ;  /* 0x0000002910097210 */ /* 0x000fe20007ffe0ff */
[--C-:B------:R-:W-:Y:S01]  /*9fa0*/  HADD2.F32 R63, -RZ, R35.reuse.H1_H1 ;  /* 0x30000023ff3f7230 */ /* 0x100fe20000004100 */
[----:B------:R-:W-:Y:S01]  /*9fb0*/  LOP3.LUT R46, R49, 0x38, R44, 0xf8, !PT ;  /* 0x00000038312e7812 */ /* 0x000fe200078ef82c */
[----:B------:R-:W-:Y:S01]  /*9fc0*/  HADD2.F32 R60, -RZ, R34.H1_H1 ;  /* 0x30000022ff3c7230 */ /* 0x000fe20000004100 */
[----:B------:R-:W-:Y:S01]  /*9fd0*/  SHF.R.S32.HI R8, RZ, 0x1f, R9 ;  /* 0x0000001fff087819 */ /* 0x000fe20000011409 */
[----:B------:R-:W-:Y:S01]  /*9fe0*/  HADD2.F32 R69, -RZ, R35.H0_H0 ;  /* 0x20000023ff457230 */ /* 0x000fe20000004100 */
[----:B------:R-:W-:Y:S01]  /*9ff0*/  SHF.L.U32 R10, R9, 0x3, RZ ;  /* 0x00000003090a7819 */ /* 0x000fe200000006ff */
[----:B------:R-:W-:Y:S01]  /*a000*/  HADD2.F32 R65, -RZ, R37.H1_H1 ;  /* 0x30000025ff417230 */ /* 0x000fe20000004100 */
[----:B------:R-:W-:Y:S01]  /*a010*/  LEA.HI R8, R8, R9, RZ, 0x3 ;  /* 0x0000000908087211 */ /* 0x000fe200078f18ff */
[--C-:B------:R-:W-:Y:S01]  /*a020*/  HADD2.F32 R66, -RZ, R31.reuse.H1_H1 ;  /* 0x3000001fff427230 */ /* 0x100fe20000004100 */
[----:B------:R-:W-:Y:S01]  /*a030*/  LOP3.LUT R10, R49, 0x38, R10, 0xf8, !PT ;  /* 0x00000038310a7812 */ /* 0x000fe200078ef80a */
[----:B------:R-:W-:Y:S01]  /*a040*/  HADD2.F32 R74, -RZ, R31.H0_H0 ;  /* 0x2000001fff4a7230 */ /* 0x000fe20000004100 */
[----:B------:R-:W-:Y:S01]  /*a050*/  SHF.L.U32 R8, R8, 0xa, RZ ;  /* 0x0000000a08087819 */ /* 0x000fe200000006ff */
[----:B------:R-:W-:Y:S01]  /*a060*/  HADD2.F32 R77, -RZ, R36.H0_H0 ;  /* 0x20000024ff4d7230 */ /* 0x000fe20000004100 */
[----:B------:R-:W-:-:S02]  /*a070*/  LOP3.LUT R9, R10, R47, RZ, 0x3c, !PT ;  /* 0x0000002f0a097212 */ /* 0x000fc400078e3cff */
[----:B------:R-:W-:Y:S02]  /*a080*/  LOP3.LUT R8, R8, 0x7fffe000, RZ, 0xc0, !PT ;  /* 0x7fffe00008087812 */ /* 0x000fe400078ec0ff */
[----:B------:R-:W-:Y:S02]  /*a090*/  LOP3.LUT R46, R46, R47, RZ, 0x3c, !PT ;  /* 0x0000002f2e2e7212 */ /* 0x000fe400078e3cff */
[----:B------:R-:W-:Y:S02]  /*a0a0*/  IADD3 R8, R9, R8, R39 ;  /* 0x0000000809087210 */ /* 0x000fe40007ffe027 */
[----:B------:R-:W-:Y:S02]  /*a0b0*/  IADD3 R46, R39, R46, RZ ;  /* 0x0000002e272e7210 */ /* 0x000fe40007ffe0ff */
[----:B------:R-:W-:Y:S02]  /*a0c0*/  SHF.L.U32 R43, R8, 0x1, RZ ;  /* 0x00000001082b7819 */ /* 0x000fe400000006ff */
[----:B------:R-:W-:-:S03]  /*a0d0*/  SHF.L.U32 R46, R46, 0x1, RZ ;  /* 0x000000012e2e7819 */ /* 0x000fc600000006ff */
[----:B------:R-:W1:Y:S04]  /*a0e0*/  LDS.128 R8, [R43+0x10080] ;  /* 0x010080002b087984 */ /* 0x000e680000000c00 */
[----:B------:R-:W2:Y:S01]  /*a0f0*/  LDS.128 R12, [R46+0x10080] ;  /* 0x010080002e0c7984 */ /* 0x000ea20000000c00 */
[--C-:B-1----:R-:W-:Y:S02]  /*a100*/  HADD2.F32 R57, -RZ, R10.reuse.H0_H0 ;  /* 0x2000000aff397230 */ /* 0x102fe40000004100 */
[----:B------:R-:W-:Y:S02]  /*a110*/  HADD2.F32 R59, -RZ, R10.H1_H1 ;  /* 0x3000000aff3b7230 */ /* 0x000fe40000004100 */
[----:B--2---:R-:W-:Y:S02]  /*a120*/  HADD2.F32 R51, -RZ, R12.H1_H1 ;  /* 0x3000000cff337230 */ /* 0x004fe40000004100 */
[----:B------:R-:W-:-:S02]  /*a130*/  HADD2.F32 R10, -RZ, R32.H1_H1 ;  /* 0x30000020ff0a7230 */ /* 0x000fc40000004100 */
[----:B------:R-:W-:Y:S02]  /*a140*/  HADD2.F32 R48, -RZ, R12.H0_H0 ;  /* 0x2000000cff307230 */ /* 0x000fe40000004100 */
[--C-:B------:R-:W-:Y:S01]  /*a150*/  HADD2.F32 R58, -RZ, R8.reuse.H0_H0 ;  /* 0x20000008ff3a7230 */ /* 0x100fe20000004100 */
[C---:B------:R-:W-:Y:S01]  /*a160*/  FMUL.FTZ R70, R10.reuse, R51 ;  /* 0x000000330a467220 */ /* 0x040fe20000410000 */
[----:B------:R-:W-:Y:S01]  /*a170*/  HADD2.F32 R61, -RZ, R8.H1_H1 ;  /* 0x30000008ff3d7230 */ /* 0x000fe20000004100 */
[C---:B------:R-:W-:Y:S01]  /*a180*/  FMUL.FTZ R73, R63.reuse, R48 ;  /* 0x000000303f497220 */ /* 0x040fe20000410000 */
[--C-:B------:R-:W-:Y:S01]  /*a190*/  HADD2.F32 R50, -RZ, R11.reuse.H0_H0 ;  /* 0x2000000bff327230 */ /* 0x100fe20000004100 */
[-C--:B------:R-:W-:Y:S01]  /*a1a0*/  FMUL.FTZ R72, R63, R58.reuse ;  /* 0x0000003a3f487220 */ /* 0x080fe20000410000 */
[----:B------:R-:W-:Y:S01]  /*a1b0*/  HADD2.F32 R75, -RZ, R11.H1_H1 ;  /* 0x3000000bff4b7230 */ /* 0x000fe20000004100 */
[-C--:B------:R-:W-:Y:S01]  /*a1c0*/  FMUL.FTZ R71, R10, R61.reuse ;  /* 0x0000003d0a477220 */ /* 0x080fe20000410000 */
[--C-:B------:R-:W-:Y:S01]  /*a1d0*/  HADD2.F32 R12, -RZ, R13.reuse.H0_H0 ;  /* 0x2000000dff0c7230 */ /* 0x100fe20000004100 */
[----:B------:R-:W-:Y:S01]  /*a1e0*/  FFMA.FTZ R70, R60, R61, R70 ;  /* 0x0000003d3c467223 */ /* 0x000fe20000010046 */
[----:B------:R-:W-:Y:S01]  /*a1f0*/  HADD2.F32 R52, -RZ, R13.H1_H1 ;  /* 0x3000000dff347230 */ /* 0x000fe20000004100 */
[----:B------:R-:W-:Y:S01]  /*a200*/  FFMA.FTZ R73, R65, R58, R73 ;  /* 0x0000003a41497223 */ /* 0x000fe20000010049 */
[----:B------:R-:W-:Y:S01]  /*a210*/  HADD2.F32 R11, -RZ, R32.H0_H0 ;  /* 0x20000020ff0b7230 */ /* 0x000fe20000004100 */
[----:B------:R-:W-:Y:S01]  /*a220*/  FMUL.FTZ R8, R69, R12 ;  /* 0x0000000c45087220 */ /* 0x000fe20000410000 */
[--C-:B------:R-:W-:Y:S01]  /*a230*/  HADD2.F32 R54, -RZ, R9.reuse.H0_H0 ;  /* 0x20000009ff367230 */ /* 0x100fe20000004100 */
[----:B------:R-:W-:Y:S01]  /*a240*/  FMUL.FTZ R62, R77, R50 ;  /* 0x000000324d3e7220 */ /* 0x000fe20000410000 */
[----:B------:R-:W-:Y:S01]  /*a250*/  HADD2.F32 R56, -RZ, R9.H1_H1 ;  /* 0x30000009ff387230 */ /* 0x000fe20000004100 */
[----:B------:R-:W-:Y:S01]  /*a260*/  FMUL.FTZ R9, R11, R52 ;  /* 0x000000340b097220 */ /* 0x000fe20000410000 */
[----:B------:R-:W-:Y:S01]  /*a270*/  HADD2.F32 R63, -RZ, R37.H0_H0 ;  /* 0x20000025ff3f7230 */ /* 0x000fe20000004100 */
[----:B------:R-:W-:Y:S01]  /*a280*/  FMUL.FTZ R69, R69, R54 ;  /* 0x0000003645457220 */ /* 0x000fe20000410000 */
[----:B------:R-:W-:Y:S01]  /*a290*/  HADD2.F32 R61, -RZ, R34.H0_H0 ;  /* 0x20000022ff3d7230 */ /* 0x000fe20000004100 */
[----:B------:R-:W-:Y:S01]  /*a2a0*/  FMUL.FTZ R68, R11, R56 ;  /* 0x000000380b447220 */ /* 0x000fe20000410000 */
[----:B------:R-:W-:Y:S01]  /*a2b0*/  HADD2.F32 R13, -RZ, R14.H0_H0 ;  /* 0x2000000eff0d7230 */ /* 0x000fe20000004100 */
[----:B------:R-:W-:Y:S01]  /*a2c0*/  FFMA.FTZ R54, R63, R54, R8 ;  /* 0x000000363f367223 */ /* 0x000fe20000010008 */
[----:B------:R-:W-:Y:S01]  /*a2d0*/  HADD2.F32 R10, -RZ, R36.H1_H1 ;  /* 0x30000024ff0a7230 */ /* 0x000fe20000004100 */
[----:B------:R-:W-:Y:S01]  /*a2e0*/  FFMA.FTZ R9, R61, R56, R9 ;  /* 0x000000383d097223 */ /* 0x000fe20000010009 */
[----:B------:R-:W-:Y:S01]  /*a2f0*/  HADD2.F32 R53, -RZ, R14.H1_H1 ;  /* 0x3000000eff357230 */ /* 0x000fe20000004100 */
[----:B------:R-:W-:Y:S01]  /*a300*/  FFMA.FTZ R72, R65, R48, -R72 ;  /* 0x0000003041487223 */ /* 0x000fe20000010848 */
[----:B------:R-:W-:Y:S01]  /*a310*/  HADD2.F32 R14, -RZ, R15.H0_H0 ;  /* 0x2000000fff0e7230 */ /* 0x000fe20000004100 */
[C---:B------:R-:W-:Y:S01]  /*a320*/  FMUL.FTZ R8, R10.reuse, R13 ;  /* 0x0000000d0a087220 */ /* 0x040fe20000410000 */
[--C-:B------:R-:W-:Y:S01]  /*a330*/  HADD2.F32 R58, -RZ, R38.reuse.H1_H1 ;  /* 0x30000026ff3a7230 */ /* 0x100fe20000004100 */
[----:B------:R-:W-:Y:S01]  /*a340*/  FMUL.FTZ R67, R10, R57 ;  /* 0x000000390a437220 */ /* 0x000fe20000410000 */
[----:B------:R-:W-:Y:S01]  /*a350*/  HADD2.F32 R56, -RZ, R33.H1_H1 ;  /* 0x30000021ff387230 */ /* 0x000fe20000004100 */
[----:B------:R-:W-:Y:S01]  /*a360*/  FMUL.FTZ R10, R66, R53 ;  /* 0x00000035420a7220 */ /* 0x000fe20000410000 */
[----:B------:R-:W-:Y:S01]  /*a370*/  HADD2.F32 R15, -RZ, R15.H1_H1 ;  /* 0x3000000fff0f7230 */ /* 0x000fe20000004100 */
[----:B------:R-:W-:Y:S01]  /*a380*/  FFMA.FTZ R57, R58, R57, R8 ;  /* 0x000000393a397223 */ /* 0x000fe20000010008 */
[----:B------:R-:W-:Y:S01]  /*a390*/  HADD2.F32 R8, -RZ, R33.H0_H0 ;  /* 0x20000021ff087230 */ /* 0x000fe20000004100 */
[-C--:B------:R-:W-:Y:S01]  /*a3a0*/  FMUL.FTZ R66, R66, R59.reuse ;  /* 0x0000003b42427220 */ /* 0x080fe20000410000 */
[----:B------:R-:W-:Y:S01]  /*a3b0*/  F2FP.PACK_AB R9, R9, R54 ;  /* 0x000000360909723e */ /* 0x000fe200000000ff */
[----:B------:R-:W-:Y:S01]  /*a3c0*/  FFMA.FTZ R10, R56, R59, R10 ;  /* 0x0000003b380a7223 */ /* 0x000fe2000001000a */
[----:B------:R-:W-:Y:S01]  /*a3d0*/  HADD2.F32 R59, -RZ, R38.H0_H0 ;  /* 0x20000026ff3b7230 */ /* 0x000fe20000004100 */
[----:B------:R-:W-:-:S02]  /*a3e0*/  FMUL.FTZ R11, R74, R15 ;  /* 0x0000000f4a0b7220 */ /* 0x000fc40000410000 */
[----:B------:R-:W-:Y:S01]  /*a3f0*/  FMUL.FTZ R74, R74, R75 ;  /* 0x0000004b4a4a7220 */ /* 0x000fe20000410000 */
[----:B------:R-:W-:Y:S01]  /*a400*/  F2FP.PACK_AB R10, R10, R57 ;  /* 0x000000390a0a723e */ /* 0x000fe200000000ff */
[----:B------:R-:W-:Y:S02]  /*a410*/  FMUL.FTZ R76, R77, R14 ;  /* 0x0000000e4d4c7220 */ /* 0x000fe40000410000 */
[----:B------:R-:W-:Y:S02]  /*a420*/  FFMA.FTZ R71, R60, R51, -R71 ;  /* 0x000000333c477223 */ /* 0x000fe40000010847 */
[----:B------:R-:W-:Y:S02]  /*a430*/  FFMA.FTZ R69, R63, R12, -R69 ;  /* 0x0000000c3f457223 */ /* 0x000fe40000010845 */
[----:B------:R-:W-:Y:S01]  /*a440*/  FFMA.FTZ R68, R61, R52, -R68 ;  /* 0x000000343d447223 */ /* 0x000fe20000010844 */
[----:B------:R-:W-:Y:S01]  /*a450*/  F2FP.PACK_AB R12, R71, R72 ;  /* 0x00000048470c723e */ /* 0x000fe200000000ff */
[----:B------:R-:W-:-:S02]  /*a460*/  FFMA.FTZ R67, R58, R13, -R67 ;  /* 0x0000000d3a437223 */ /* 0x000fc40000010843 */
[----:B------:R-:W-:Y:S01]  /*a470*/  FFMA.FTZ R66, R56, R53, -R66 ;  /* 0x0000003538427223 */ /* 0x000fe20000010842 */
[----:B------:R-:W-:Y:S01]  /*a480*/  F2FP.PACK_AB R13, R68, R69 ;  /* 0x00000045440d723e */ /* 0x000fe200000000ff */
[C---:B------:R-:W-:Y:S02]  /*a490*/  FFMA.FTZ R62, R59.reuse, R14, -R62 ;  /* 0x0000000e3b3e7223 */ /* 0x040fe4000001083e */
[----:B------:R-:W-:Y:S01]  /*a4a0*/  FFMA.FTZ R15, R8, R15, -R74 ;  /* 0x0000000f080f7223 */ /* 0x000fe2000001084a */
[----:B------:R-:W-:Y:S01]  /*a4b0*/  F2FP.PACK_AB R14, R66, R67 ;  /* 0x00000043420e723e */ /* 0x000fe200000000ff */
[----:B------:R-:W-:Y:S02]  /*a4c0*/  FFMA.FTZ R50, R59, R50, R76 ;  /* 0x000000323b327223 */ /* 0x000fe4000001004c */
[----:B------:R-:W-:Y:S01]  /*a4d0*/  FFMA.FTZ R11, R8, R75, R11 ;  /* 0x0000004b080b7223 */ /* 0x000fe2000001000b */
[----:B------:R-:W-:Y:S02]  /*a4e0*/  F2FP.PACK_AB R15, R15, R62 ;  /* 0x0000003e0f0f723e */ /* 0x000fe400000000ff */
[----:B------:R-:W-:-:S02]  /*a4f0*/  F2FP.PACK_AB R8, R70, R73 ;  /* 0x000000494608723e */ /* 0x000fc400000000ff */
[----:B------:R-:W-:Y:S01]  /*a500*/  F2FP.PACK_AB R11, R11, R50 ;  /* 0x000000320b0b723e */ /* 0x000fe200000000ff */
[----:B------:R1:W-:Y:S04]  /*a510*/  STS.128 [R46+0x10080], R12 ;  /* 0x0100800c2e007388 */ /* 0x0003e80000000c00 */
[----:B------:R1:W-:Y:S02]  /*a520*/  STS.128 [R43+0x10080], R8 ;  /* 0x010080082b007388 */ /* 0x0003e40000000c00 */
.L_x_130:
[----:B------:R-:W-:Y:S05]  /*a530*/  BSYNC B0 ;  /* 0x0000000000007941 */ /* 0x000fea0003800000 */
.L_x_129:
[----:B------:R-:W-:-:S13]  /*a540*/  ISETP.GE.AND P0, PT, R30, c[0x0][0x27c], PT ;  /* 0x00009f001e007a0c */ /* 0x000fda0003f06270 */
[----:B------:R-:W-:Y:S05]  /*a550*/  @P0 BRA `(.L_x_128) ;  /* 0x000005f000000947 */ /* 0x000fea0003800000 */
[----:B-1----:R-:W-:Y:S01]  /*a560*/  SHF.R.S32.HI R9, RZ, 0x1f, R30 ;  /* 0x0000001fff097819 */ /* 0x002fe2000001141e */
[----:B------:R-:W-:Y:S02]  /*a570*/  HADD2.F32 R68, -RZ, R26.H1_H1 ;  /* 0x3000001aff447230 */ /* 0x000fe40000004100 */
[----:B------:R-:W-:Y:S01]  /*a580*/  HADD2.F32 R58, -RZ, R28.H1_H1 ;  /* 0x3000001cff3a7230 */ /* 0x000fe20000004100 */
[CC--:B------:R-:W-:Y:S01]  /*a590*/  LEA.HI R10, R9.reuse, R30.reuse, RZ, 0x3 ;  /* 0x0000001e090a7211 */ /* 0x0c0fe200078f18ff */
[----:B------:R-:W-:Y:S01]  /*a5a0*/  HADD2.F32 R65, -RZ, R26.H0_H0 ;  /* 0x2000001aff417230 */ /* 0x000fe20000004100 */
[----:B------:R-:W-:Y:S01]  /*a5b0*/  LEA.HI R12, R9, R30, RZ, 0x6 ;  /* 0x0000001e090c7211 */ /* 0x000fe200078f30ff */
[----:B------:R-:W-:Y:S01]  /*a5c0*/  HADD2.F32 R56, -RZ, R25.H1_H1 ;  /* 0x30000019ff387230 */ /* 0x000fe20000004100 */
[----:B------:R-:W-:Y:S01]  /*a5d0*/  LEA.HI.SX32 R41, R10, R41, 0x1d ;  /* 0x000000290a297211 */ /* 0x000fe200078feaff */
[----:B------:R-:W-:Y:S01]  /*a5e0*/  HADD2.F32 R59, -RZ, R28.H0_H0 ;  /* 0x2000001cff3b7230 */ /* 0x000fe20000004100 */
[----:B------:R-:W-:Y:S01]  /*a5f0*/  LOP3.LUT R10, R49, 0x38, R10, 0xf8, !PT ;  /* 0x00000038310a7812 */ /* 0x000fe200078ef80a */
[----:B------:R-:W-:Y:S01]  /*a600*/  HADD2.F32 R63, -RZ, R22.H0_H0 ;  /* 0x20000016ff3f7230 */ /* 0x000fe20000004100 */
[----:B------:R-:W-:Y:S01]  /*a610*/  SHF.R.S32.HI R8, RZ, 0x1f, R41 ;  /* 0x0000001fff087819 */ /* 0x000fe20000011429 */
[----:B------:R-:W-:Y:S01]  /*a620*/  HADD2.F32 R62, -RZ, R27.H1_H1 ;  /* 0x3000001bff3e7230 */ /* 0x000fe20000004100 */
[----:B------:R-:W-:Y:S01]  /*a630*/  LOP3.LUT R9, R10, R47, RZ, 0x3c, !PT ;  /* 0x0000002f0a097212 */ /* 0x000fe200078e3cff */
[----:B------:R-:W-:Y:S01]  /*a640*/  HADD2.F32 R54, -RZ, R29.H1_H1 ;  /* 0x3000001dff367230 */ /* 0x000fe20000004100 */
[----:B------:R-:W-:Y:S01]  /*a650*/  SHF.L.U32 R10, R41, 0x3, RZ ;  /* 0x00000003290a7819 */ /* 0x000fe200000006ff */
[----:B------:R-:W-:Y:S01]  /*a660*/  HADD2.F32 R70, -RZ, R6.H0_H0 ;  /* 0x20000006ff467230 */ /* 0x000fe20000004100 */
[----:B------:R-:W-:Y:S01]  /*a670*/  LEA.HI R8, R8, R41, RZ, 0x3 ;  /* 0x0000002908087211 */ /* 0x000fe200078f18ff */
[----:B------:R-:W-:Y:S01]  /*a680*/  HADD2.F32 R73, -RZ, R27.H0_H0 ;  /* 0x2000001bff497230 */ /* 0x000fe20000004100 */
[----:B------:R-:W-:-:S02]  /*a690*/  SHF.L.U32 R12, R12, 0x7, RZ ;  /* 0x000000070c0c7819 */ /* 0x000fc400000006ff */
[----:B------:R-:W-:Y:S02]  /*a6a0*/  LOP3.LUT R10, R49, 0x38, R10, 0xf8, !PT ;  /* 0x00000038310a7812 */ /* 0x000fe400078ef80a */
[----:B------:R-:W-:Y:S02]  /*a6b0*/  SHF.L.U32 R8, R8, 0xa, RZ ;  /* 0x0000000a08087819 */ /* 0x000fe400000006ff */
[----:B------:R-:W-:Y:S02]  /*a6c0*/  LOP3.LUT R12, R12, 0x7fffe000, RZ, 0xc0, !PT ;  /* 0x7fffe0000c0c7812 */ /* 0x000fe400078ec0ff */
[----:B------:R-:W-:Y:S02]  /*a6d0*/  LOP3.LUT R47, R10, R47, RZ, 0x3c, !PT ;  /* 0x0000002f0a2f7212 */ /* 0x000fe400078e3cff */
[----:B------:R-:W-:Y:S02]  /*a6e0*/  LOP3.LUT R8, R8, 0x7fffe000, RZ, 0xc0, !PT ;  /* 0x7fffe00008087812 */ /* 0x000fe400078ec0ff */
[----:B------:R-:W-:-:S02]  /*a6f0*/  IADD3 R9, R9, R12, R39 ;  /* 0x0000000c09097210 */ /* 0x000fc40007ffe027 */
        /* <DEDUP_REMOVED lines=8> */
[----:B------:R-:W-:-:S02]  /*a780*/  HADD2.F32 R53, -RZ, R10.H1_H1 ;  /* 0x3000000aff357230 */ /* 0x000fc40000004100 */
[----:B------:R-:W-:Y:S02]  /*a790*/  HADD2.F32 R69, -RZ, R8.H0_H0 ;  /* 0x20000008ff457230 */ /* 0x000fe40000004100 */
[----:B------:R-:W-:Y:S02]  /*a7a0*/  HADD2.F32 R10, -RZ, R22.H1_H1 ;  /* 0x30000016ff0a7230 */ /* 0x000fe40000004100 */
[----:B------:R-:W-:Y:S01]  /*a7b0*/  HADD2.F32 R57, -RZ, R8.H1_H1 ;  /* 0x30000008ff397230 */ /* 0x000fe20000004100 */
[C---:B------:R-:W-:Y:S01]  /*a7c0*/  FMUL.FTZ R8, R68.reuse, R43 ;  /* 0x0000002b44087220 */ /* 0x040fe20000410000 */
[----:B------:R-:W-:Y:S01]  /*a7d0*/  HADD2.F32 R12, -RZ, R13.H0_H0 ;  /* 0x2000000dff0c7230 */ /* 0x000fe20000004100 */
[----:B------:R-:W-:Y:S01]  /*a7e0*/  FMUL.FTZ R68, R68, R69 ;  /* 0x0000004544447220 */ /* 0x000fe20000410000 */
[----:B------:R-:W-:Y:S01]  /*a7f0*/  HADD2.F32 R50, -RZ, R9.H0_H0 ;  /* 0x20000009ff327230 */ /* 0x000fe20000004100 */
[----:B------:R-:W-:Y:S01]  /*a800*/  FMUL.FTZ R66, R10, R47 ;  /* 0x0000002f0a427220 */ /* 0x000fe20000410000 */
[----:B------:R-:W-:Y:S01]  /*a810*/  HADD2.F32 R48, -RZ, R13.H1_H1 ;  /* 0x3000000dff307230 */ /* 0x000fe20000004100 */
[----:B------:R-:W-:Y:S01]  /*a820*/  FFMA.FTZ R69, R58, R69, R8 ;  /* 0x000000453a457223 */ /* 0x000fe20000010008 */
[--C-:B------:R-:W-:Y:S01]  /*a830*/  HADD2.F32 R13, -RZ, R14.reuse.H0_H0 ;  /* 0x2000000eff0d7230 */ /* 0x100fe20000004100 */
[C---:B------:R-:W-:Y:S01]  /*a840*/  FMUL.FTZ R8, R65.reuse, R12 ;  /* 0x0000000c41087220 */ /* 0x040fe20000410000 */
[----:B------:R-:W-:Y:S01]  /*a850*/  HADD2.F32 R52, -RZ, R9.H1_H1 ;  /* 0x30000009ff347230 */ /* 0x000fe20000004100 */
[-C--:B------:R-:W-:Y:S01]  /*a860*/  FMUL.FTZ R67, R10, R57.reuse ;  /* 0x000000390a437220 */ /* 0x080fe20000410000 */
[----:B------:R-:W-:Y:S01]  /*a870*/  HADD2.F32 R49, -RZ, R14.H1_H1 ;  /* 0x3000000eff317230 */ /* 0x000fe20000004100 */
[----:B------:R-:W-:Y:S01]  /*a880*/  FFMA.FTZ R66, R56, R57, R66 ;  /* 0x0000003938427223 */ /* 0x000fe20000010042 */
[----:B------:R-:W-:Y:S01]  /*a890*/  HADD2.F32 R57, -RZ, R25.H0_H0 ;  /* 0x20000019ff397230 */ /* 0x000fe20000004100 */
[-C--:B------:R-:W-:Y:S01]  /*a8a0*/  FMUL.FTZ R65, R65, R50.reuse ;  /* 0x0000003241417220 */ /* 0x080fe20000410000 */
[--C-:B------:R-:W-:Y:S01]  /*a8b0*/  HADD2.F32 R14, -RZ, R15.reuse.H0_H0 ;  /* 0x2000000fff0e7230 */ /* 0x100fe20000004100 */
[----:B------:R-:W-:Y:S01]  /*a8c0*/  FFMA.FTZ R50, R59, R50, R8 ;  /* 0x000000323b327223 */ /* 0x000fe20000010008 */
[----:B------:R-:W-:Y:S01]  /*a8d0*/  HADD2.F32 R8, -RZ, R6.H1_H1 ;  /* 0x30000006ff087230 */ /* 0x000fe20000004100 */
[C---:B------:R-:W-:Y:S01]  /*a8e0*/  FMUL.FTZ R9, R63.reuse, R48 ;  /* 0x000000303f097220 */ /* 0x040fe20000410000 */
[----:B------:R-:W-:Y:S01]  /*a8f0*/  HADD2.F32 R15, -RZ, R15.H1_H1 ;  /* 0x3000000fff0f7230 */ /* 0x000fe20000004100 */
[C---:B------:R-:W-:Y:S01]  /*a900*/  FMUL.FTZ R10, R62.reuse, R13 ;  /* 0x0000000d3e0a7220 */ /* 0x040fe20000410000 */
[--C-:B------:R-:W-:Y:S01]  /*a910*/  HADD2.F32 R46, -RZ, R11.reuse.H0_H0 ;  /* 0x2000000bff2e7230 */ /* 0x100fe20000004100 */
[-C--:B------:R-:W-:Y:S01]  /*a920*/  FMUL.FTZ R63, R63, R52.reuse ;  /* 0x000000343f3f7220 */ /* 0x080fe20000410000 */
[----:B------:R-:W-:Y:S01]  /*a930*/  HADD2.F32 R71, -RZ, R11.H1_H1 ;  /* 0x3000000bff477230 */ /* 0x000fe20000004100 */
[----:B------:R-:W-:Y:S01]  /*a940*/  FFMA.FTZ R9, R57, R52, R9 ;  /* 0x0000003439097223 */ /* 0x000fe20000010009 */
[----:B------:R-:W-:Y:S01]  /*a950*/  HADD2.F32 R52, -RZ, R24.H1_H1 ;  /* 0x30000018ff347230 */ /* 0x000fe20000004100 */
[----:B------:R-:W-:-:S02]  /*a960*/  FMUL.FTZ R62, R62, R51 ;  /* 0x000000333e3e7220 */ /* 0x000fc40000410000 */
[----:B------:R-:W-:Y:S01]  /*a970*/  FFMA.FTZ R51, R54, R51, R10 ;  /* 0x0000003336337223 */ /* 0x000fe2000001000a */
[----:B------:R-:W-:Y:S01]  /*a980*/  F2FP.PACK_AB R9, R9, R50 ;  /* 0x000000320909723e */ /* 0x000fe200000000ff */
[C---:B------:R-:W-:Y:S02]  /*a990*/  FMUL.FTZ R10, R8.reuse, R49 ;  /* 0x00000031080a7220 */ /* 0x040fe40000410000 */
[-C--:B------:R-:W-:Y:S01]  /*a9a0*/  FMUL.FTZ R61, R8, R53.reuse ;  /* 0x00000035083d7220 */ /* 0x080fe20000410000 */
[----:B------:R-:W-:Y:S01]  /*a9b0*/  HADD2.F32 R8, -RZ, R24.H0_H0 ;  /* 0x20000018ff087230 */ /* 0x000fe20000004100 */
[----:B------:R-:W-:Y:S01]  /*a9c0*/  FFMA.FTZ R10, R52, R53, R10 ;  /* 0x00000035340a7223 */ /* 0x000fe2000001000a */
[----:B------:R-:W-:Y:S01]  /*a9d0*/  HADD2.F32 R53, -RZ, R29.H0_H0 ;  /* 0x2000001dff357230 */ /* 0x000fe20000004100 */
[----:B------:R-:W-:Y:S02]  /*a9e0*/  FMUL.FTZ R11, R70, R15 ;  /* 0x0000000f460b7220 */ /* 0x000fe40000410000 */
[----:B------:R-:W-:Y:S01]  /*a9f0*/  FMUL.FTZ R60, R73, R46 ;  /* 0x0000002e493c7220 */ /* 0x000fe20000410000 */
[----:B------:R-:W-:Y:S01]  /*aa00*/  F2FP.PACK_AB R10, R10, R51 ;  /* 0x000000330a0a723e */ /* 0x000fe200000000ff */
[----:B------:R-:W-:-:S02]  /*aa10*/  FMUL.FTZ R70, R70, R71 ;  /* 0x0000004746467220 */ /* 0x000fc40000410000 */
[----:B------:R-:W-:Y:S02]  /*aa20*/  FMUL.FTZ R72, R73, R14 ;  /* 0x0000000e49487220 */ /* 0x000fe40000410000 */
        /* <DEDUP_REMOVED lines=9> */
[C---:B------:R-:W-:Y:S01]  /*aac0*/  FFMA.FTZ R15, R8.reuse, R15, -R70 ;  /* 0x0000000f080f7223 */ /* 0x040fe20000010846 */
        /* <DEDUP_REMOVED lines=8> */
.L_x_128:
[----:B------:R-:W-:Y:S05]  /*ab50*/  BSYNC B1 ;  /* 0x0000000000017941 */ /* 0x000fea0003800000 */
.L_x_127:
        /* <DEDUP_REMOVED lines=106> */
.L_x_134:
[----:B------:R-:W-:Y:S05]  /*b200*/  BSYNC B0 ;  /* 0x0000000000007941 */ /* 0x000fea0003800000 */
.L_x_133:
        /* <DEDUP_REMOVED lines=97> */
.L_x_132:
[----:B------:R-:W-:Y:S05]  /*b820*/  BSYNC B1 ;  /* 0x0000000000017941 */ /* 0x000fea0003800000 */
.L_x_131:
[----:B-1----:R-:W-:-:S04]  /*b830*/  IADD3 R39, R21, 0x60, RZ ;  /* 0x0000006015277810 */ /* 0x002fc80007ffe0ff */
        /* <DEDUP_REMOVED lines=17> */
[----:B------:R-:W-:Y:S01]  /*b950*/  HADD2.F32 R35, -RZ, R35.H0_H0 ;  /* 0x20000023ff237230 */ /* 0x000fe20000004100 */
[----:B------:R-:W-:Y:S01]  /*b960*/  SHF.R.S32.HI R9, RZ, 0x1f, R8 ;  /* 0x0000001fff097819 */ /* 0x000fe20000011408 */
[--C-:B------:R-:W-:Y:S01]  /*b970*/  HADD2.F32 R54, -RZ, R37.reuse.H1_H1 ;  /* 0x30000025ff367230 */ /* 0x100fe20000004100 */
[----:B------:R-:W-:Y:S01]  /*b980*/  SHF.L.U32 R10, R8, 0x3, RZ ;  /* 0x00000003080a7819 */ /* 0x000fe200000006ff */
[----:B------:R-:W-:Y:S01]  /*b990*/  HADD2.F32 R37, -RZ, R37.H0_H0 ;  /* 0x20000025ff257230 */ /* 0x000fe20000004100 */
[----:B------:R-:W-:Y:S01]  /*b9a0*/  LEA.HI R8, R9, R8, RZ, 0x3 ;  /* 0x0000000809087211 */ /* 0x000fe200078f18ff */
[--C-:B------:R-:W-:Y:S01]  /*b9b0*/  HADD2.F32 R56, -RZ, R32.reuse.H1_H1 ;  /* 0x30000020ff387230 */ /* 0x100fe20000004100 */
[----:B------:R-:W-:Y:S01]  /*b9c0*/  LOP3.LUT R44, R45, R40, RZ, 0x3c, !PT ;  /* 0x000000282d2c7212 */ /* 0x000fe200078e3cff */
[----:B------:R-:W-:Y:S01]  /*b9d0*/  HADD2.F32 R32, -RZ, R32.H0_H0 ;  /* 0x20000020ff207230 */ /* 0x000fe20000004100 */
[----:B------:R-:W-:Y:S01]  /*b9e0*/  LOP3.LUT R9, R43, 0x38, R10, 0xf8, !PT ;  /* 0x000000382b097812 */ /* 0x000fe200078ef80a */
[--C-:B------:R-:W-:Y:S01]  /*b9f0*/  HADD2.F32 R62, -RZ, R38.reuse.H1_H1 ;  /* 0x30000026ff3e7230 */ /* 0x100fe20000004100 */
[----:B------:R-:W-:Y:S01]  /*ba00*/  SHF.L.U32 R8, R8, 0xa, RZ ;  /* 0x0000000a08087819 */ /* 0x000fe200000006ff */
[----:B------:R-:W-:Y:S01]  /*ba10*/  HADD2.F32 R63, -RZ, R38.H0_H0 ;  /* 0x20000026ff3f7230 */ /* 0x000fe20000004100 */
[----:B------:R-:W-:Y:S01]  /*ba20*/  IADD3 R44, R39, R44, RZ ;  /* 0x0000002c272c7210 */ /* 0x000fe20007ffe0ff */
[----:B------:R-:W-:Y:S01]  /*ba30*/  HADD2.F32 R38, -RZ, R33.H0_H0 ;  /* 0x20000021ff267230 */ /* 0x000fe20000004100 */
[----:B------:R-:W-:-:S02]  /*ba40*/  LOP3.LUT R9, R9, R40, RZ, 0x3c, !PT ;  /* 0x0000002809097212 */ /* 0x000fc400078e3cff */
[----:B------:R-:W-:Y:S02]  /*ba50*/  LOP3.LUT R8, R8, 0x7fffe000, RZ, 0xc0, !PT ;  /* 0x7fffe00008087812 */ /* 0x000fe400078ec0ff */
[----:B------:R-:W-:Y:S02]  /*ba60*/  SHF.L.U32 R44, R44, 0x1, RZ ;  /* 0x000000012c2c7819 */ /* 0x000fe400000006ff */
[----:B------:R-:W-:-:S03]  /*ba70*/  IADD3 R8, R9, R8, R39 ;  /* 0x0000000809087210 */ /* 0x000fc60007ffe027 */
[----:B------:R-:W1:Y:S01]  /*ba80*/  LDS.128 R12, [R44+0x10080] ;  /* 0x010080002c0c7984 */ /* 0x000e620000000c00 */
[----:B------:R-:W-:-:S05]  /*ba90*/  SHF.L.U32 R42, R8, 0x1, RZ ;  /* 0x00000001082a7819 */ /* 0x000fca00000006ff */
[----:B------:R-:W2:Y:S01]  /*baa0*/  LDS.128 R8, [R42+0x10080] ;  /* 0x010080002a087984 */ /* 0x000ea20000000c00 */
[--C-:B-1----:R-:W-:Y:S02]  /*bab0*/  HADD2.F32 R45, -RZ, R12.reuse.H0_H0 ;  /* 0x2000000cff2d7230 */ /* 0x102fe40000004100 */
[----:B------:R-:W-:Y:S02]  /*bac0*/  HADD2.F32 R46, -RZ, R12.H1_H1 ;  /* 0x3000000cff2e7230 */ /* 0x000fe40000004100 */
[----:B------:R-:W-:Y:S01]  /*bad0*/  HADD2.F32 R12, -RZ, R13.H0_H0 ;  /* 0x2000000dff0c7230 */ /* 0x000fe20000004100 */
[----:B------:R-:W-:Y:S01]  /*bae0*/  FMUL.FTZ R57, R50, R45 ;  /* 0x0000002d32397220 */ /* 0x000fe20000410000 */
[--C-:B--2---:R-:W-:Y:S01]  /*baf0*/  HADD2.F32 R49, -RZ, R8.reuse.H0_H0 ;  /* 0x20000008ff317230 */ /* 0x104fe20000004100 */
[----:B------:R-:W-:Y:S01]  /*bb00*/  FMUL.FTZ R60, R56, R46 ;  /* 0x0000002e383c7220 */ /* 0x000fe20000410000 */
[----:B------:R-:W-:Y:S01]  /*bb10*/  HADD2.F32 R51, -RZ, R8.H1_H1 ;  /* 0x30000008ff337230 */ /* 0x000fe20000004100 */
[C---:B------:R-:W-:Y:S01]  /*bb20*/  FMUL.FTZ R58, R35.reuse, R12 ;  /* 0x0000000c233a7220 */ /* 0x040fe20000410000 */
[----:B------:R-:W-:Y:S01]  /*bb30*/  HADD2.F32 R8, -RZ, R9.H0_H0 ;  /* 0x20000009ff087230 */ /* 0x000fe20000004100 */
[-C--:B------:R-:W-:Y:S01]  /*bb40*/  FMUL.FTZ R50, R50, R49.reuse ;  /* 0x0000003132327220 */ /* 0x080fe20000410000 */
[----:B------:R-:W-:Y:S01]  /*bb50*/  HADD2.F32 R47, -RZ, R13.H1_H1 ;  /* 0x3000000dff2f7230 */ /* 0x000fe20000004100 */
[----:B------:R-:W-:Y:S01]  /*bb60*/  FFMA.FTZ R49, R54, R49, R57 ;  /* 0x0000003136317223 */ /* 0x000fe20000010039 */
[----:B------:R-:W-:Y:S01]  /*bb70*/  HADD2.F32 R13, -RZ, R14.H0_H0 ;  /* 0x2000000eff0d7230 */ /* 0x000fe20000004100 */
[-C--:B------:R-:W-:Y:S01]  /*bb80*/  FMUL.FTZ R35, R35, R8.reuse ;  /* 0x0000000823237220 */ /* 0x080fe20000410000 */
[----:B------:R-:W-:Y:S01]  /*bb90*/  HADD2.F32 R57, -RZ, R34.H1_H1 ;  /* 0x30000022ff397230 */ /* 0x000fe20000004100 */
[----:B------:R-:W-:Y:S01]  /*bba0*/  FFMA.FTZ R58, R37, R8, R58 ;  /* 0x00000008253a7223 */ /* 0x000fe2000001003a */
[----:B------:R-:W-:Y:S01]  /*bbb0*/  HADD2.F32 R8, -RZ, R36.H1_H1 ;  /* 0x30000024ff087230 */ /* 0x000fe20000004100 */
[----:B------:R-:W-:Y:S01]  /*bbc0*/  FMUL.FTZ R59, R32, R47 ;  /* 0x0000002f203b7220 */ /* 0x000fe20000410000 */
[----:B------:R-:W-:Y:S01]  /*bbd0*/  HADD2.F32 R52, -RZ, R9.H1_H1 ;  /* 0x30000009ff347230 */ /* 0x000fe20000004100 */
[----:B------:R-:W-:Y:S01]  /*bbe0*/  FMUL.FTZ R56, R56, R51 ;  /* 0x0000003338387220 */ /* 0x000fe20000410000 */
[----:B------:R-:W-:Y:S01]  /*bbf0*/  HADD2.F32 R34, -RZ, R34.H0_H0 ;  /* 0x20000022ff227230 */ /* 0x000fe20000004100 */
[----:B------:R-:W-:Y:S01]  /*bc00*/  FMUL.FTZ R61, R8, R13 ;  /* 0x0000000d083d7220 */ /* 0x000fe20000410000 */
[----:B------:R-:W-:Y:S01]  /*bc10*/  HADD2.F32 R9, -RZ, R10.H0_H0 ;  /* 0x2000000aff097230 */ /* 0x000fe20000004100 */
[-C--:B------:R-:W-:Y:S01]  /*bc20*/  FMUL.FTZ R32, R32, R52.reuse ;  /* 0x0000003420207220 */ /* 0x080fe20000410000 */
[----:B------:R-:W-:Y:S01]  /*bc30*/  HADD2.F32 R48, -RZ, R14.H1_H1 ;  /* 0x3000000eff307230 */ /* 0x000fe20000004100 */
[----:B------:R-:W-:Y:S01]  /*bc40*/  FFMA.FTZ R59, R34, R52, R59 ;  /* 0x00000034223b7223 */ /* 0x000fe2000001003b */
[--C-:B------:R-:W-:Y:S01]  /*bc50*/  HADD2.F32 R14, -RZ, R15.reuse.H0_H0 ;  /* 0x2000000fff0e7230 */ /* 0x100fe20000004100 */
[----:B------:R-:W-:Y:S01]  /*bc60*/  FFMA.FTZ R52, R62, R9, R61 ;  /* 0x000000093e347223 */ /* 0x000fe2000001003d */
[----:B------:R-:W-:Y:S01]  /*bc70*/  HADD2.F32 R61, -RZ, R36.H0_H0 ;  /* 0x20000024ff3d7230 */ /* 0x000fe20000004100 */
[C---:B------:R-:W-:Y:S01]  /*bc80*/  FFMA.FTZ R60, R57.reuse, R51, R60 ;  /* 0x00000033393c7223 */ /* 0x040fe2000001003c */
[----:B------:R-:W-:Y:S01]  /*bc90*/  HADD2.F32 R53, -RZ, R10.H1_H1 ;  /* 0x3000000aff357230 */ /* 0x000fe20000004100 */
[----:B------:R-:W-:Y:S01]  /*bca0*/  FMUL.FTZ R8, R8, R9 ;  /* 0x0000000908087220 */ /* 0x000fe20000410000 */
[----:B------:R-:W-:Y:S01]  /*bcb0*/  HADD2.F32 R15, -RZ, R15.H1_H1 ;  /* 0x3000000fff0f7230 */ /* 0x000fe20000004100 */
[----:B------:R-:W-:Y:S01]  /*bcc0*/  FFMA.FTZ R50, R54, R45, -R50 ;  /* 0x0000002d36327223 */ /* 0x000fe20000010832 */
[----:B------:R-:W-:Y:S01]  /*bcd0*/  HADD2.F32 R10, -RZ, R11.H0_H0 ;  /* 0x2000000bff0a7230 */ /* 0x000fe20000004100 */
[----:B------:R-:W-:Y:S01]  /*bce0*/  FFMA.FTZ R57, R57, R46, -R56 ;  /* 0x0000002e39397223 */ /* 0x000fe20000010838 */
[--C-:B------:R-:W-:Y:S01]  /*bcf0*/  HADD2.F32 R51, -RZ, R31.reuse.H1_H1 ;  /* 0x3000001fff337230 */ /* 0x100fe20000004100 */
[----:B------:R-:W-:Y:S01]  /*bd00*/  FFMA.FTZ R35, R37, R12, -R35 ;  /* 0x0000000c25237223 */ /* 0x000fe20000010823 */
[----:B------:R-:W-:Y:S01]  /*bd10*/  HADD2.F32 R36, -RZ, R31.H0_H0 ;  /* 0x2000001fff247230 */ /* 0x000fe20000004100 */
[----:B------:R-:W-:Y:S01]  /*bd20*/  FMUL.FTZ R31, R61, R14 ;  /* 0x0000000e3d1f7220 */ /* 0x000fe20000410000 */
[----:B------:R-:W-:Y:S01]  /*bd30*/  HADD2.F32 R11, -RZ, R11.H1_H1 ;  /* 0x3000000bff0b7230 */ /* 0x000fe20000004100 */
[----:B------:R-:W-:Y:S01]  /*bd40*/  FMUL.FTZ R66, R51, R48 ;  /* 0x0000003033427220 */ /* 0x000fe20000410000 */
[----:B------:R-:W-:Y:S01]  /*bd50*/  HADD2.F32 R9, -RZ, R33.H1_H1 ;  /* 0x30000021ff097230 */ /* 0x000fe20000004100 */
[----:B------:R-:W-:Y:S01]  /*bd60*/  FMUL.FTZ R33, R36, R15 ;  /* 0x0000000f24217220 */ /* 0x000fe20000410000 */
[----:B------:R-:W-:Y:S01]  /*bd70*/  F2FP.PACK_AB R12, R57, R50 ;  /* 0x00000032390c723e */ /* 0x000fe200000000ff */
[----:B------:R-:W-:-:S02]  /*bd80*/  FMUL.FTZ R61, R61, R10 ;  /* 0x0000000a3d3d7220 */ /* 0x000fc40000410000 */
[----:B------:R-:W-:Y:S02]  /*bd90*/  FFMA.FTZ R31, R63, R10, R31 ;  /* 0x0000000a3f1f7223 */ /* 0x000fe4000001001f */
[----:B------:R-:W-:Y:S02]  /*bda0*/  FMUL.FTZ R51, R51, R53 ;  /* 0x0000003533337220 */ /* 0x000fe40000410000 */
[-C--:B------:R-:W-:Y:S02]  /*bdb0*/  FMUL.FTZ R10, R36, R11.reuse ;  /* 0x0000000b240a7220 */ /* 0x080fe40000410000 */
[----:B------:R-:W-:Y:S02]  /*bdc0*/  FFMA.FTZ R36, R38, R11, R33 ;  /* 0x0000000b26247223 */ /* 0x000fe40000010021 */
[----:B------:R-:W-:Y:S02]  /*bdd0*/  FFMA.FTZ R32, R34, R47, -R32 ;  /* 0x0000002f22207223 */ /* 0x000fe40000010820 */
[----:B------:R-:W-:Y:S01]  /*bde0*/  FFMA.FTZ R62, R62, R13, -R8 ;  /* 0x0000000d3e3e7223 */ /* 0x000fe20000010808 */
[----:B------:R-:W-:Y:S01]  /*bdf0*/  F2FP.PACK_AB R8, R60, R49 ;  /* 0x000000313c08723e */ /* 0x000fe200000000ff */
[----:B------:R-:W-:Y:S01]  /*be00*/  FFMA.FTZ R51, R9, R48, -R51 ;  /* 0x0000003009337223 */ /* 0x000fe20000010833 */
[----:B------:R-:W-:Y:S01]  /*be10*/  F2FP.PACK_AB R13, R32, R35 ;  /* 0x00000023200d723e */ /* 0x000fe200000000ff */
[----:B------:R-:W-:Y:S01]  /*be20*/  FFMA.FTZ R61, R63, R14, -R61 ;  /* 0x0000000e3f3d7223 */ /* 0x000fe2000001083d */
[----:B------:R-:W-:Y:S01]  /*be30*/  F2FP.PACK_AB R11, R36, R31 ;  /* 0x0000001f240b723e */ /* 0x000fe200000000ff */
[----:B------:R-:W-:Y:S01]  /*be40*/  FFMA.FTZ R38, R38, R15, -R10 ;  /* 0x0000000f26267223 */ /* 0x000fe2000001080a */
[----:B------:R-:W-:Y:S01]  /*be50*/  F2FP.PACK_AB R14, R51, R62 ;  /* 0x0000003e330e723e */ /* 0x000fe200000000ff */
[----:B------:R-:W-:Y:S01]  /*be60*/  FFMA.FTZ R53, R9, R53, R66 ;  /* 0x0000003509357223 */ /* 0x000fe20000010042 */
[----:B------:R-:W-:-:S02]  /*be70*/  F2FP.PACK_AB R9, R59, R58 ;  /* 0x0000003a3b09723e */ /* 0x000fc400000000ff */
[----:B------:R-:W-:Y:S02]  /*be80*/  F2FP.PACK_AB R15, R38, R61 ;  /* 0x0000003d260f723e */ /* 0x000fe400000000ff */
[----:B------:R-:W-:-:S03]  /*be90*/  F2FP.PACK_AB R10, R53, R52 ;  /* 0x00000034350a723e */ /* 0x000fc600000000ff */
[----:B------:R1:W-:Y:S04]  /*bea0*/  STS.128 [R44+0x10080], R12 ;  /* 0x0100800c2c007388 */ /* 0x0003e80000000c00 */
[----:B------:R1:W-:Y:S02]  /*beb0*/  STS.128 [R42+0x10080], R8 ;  /* 0x010080082a007388 */ /* 0x0003e40000000c00 */
.L_x_136:
[----:B------:R-:W-:Y:S05]  /*bec0*/  BSYNC B0 ;  /* 0x0000000000007941 */ /* 0x000fea0003800000 */
.L_x_135:
[----:B------:R-:W-:-:S13]  /*bed0*/  ISETP.GE.AND P0, PT, R30, c[0x0][0x27c], PT ;  /* 0x00009f001e007a0c */ /* 0x000fda0003f06270 */
[----:B------:R-:W-:Y:S05]  /*bee0*/  @P0 BRA `(.L_x_114) ;  /* 0x000005f000000947 */ /* 0x000fea0003800000 */
[----:B-1----:R-:W-:Y:S01]  /*bef0*/  SHF.R.S32.HI R9, RZ, 0x1f, R30 ;  /* 0x0000001fff097819 */ /* 0x002fe2000001141e */
[--C-:B------:R-:W-:Y:S02]  /*bf00*/  HADD2.F32 R37, -RZ, R26.reuse.H0_H0 ;  /* 0x2000001aff257230 */ /* 0x100fe40000004100 */
[----:B------:R-:W-:Y:S01]  /*bf10*/  HADD2.F32 R44, -RZ, R27.H1_H1 ;  /* 0x3000001bff2c7230 */ /* 0x000fe20000004100 */
[CC--:B------:R-:W-:Y:S01]  /*bf20*/  LEA.HI R8, R9.reuse, R30.reuse, RZ, 0x3 ;  /* 0x0000001e09087211 */ /* 0x0c0fe200078f18ff */
[----:B------:R-:W-:Y:S01]  /*bf30*/  HADD2.F32 R46, -RZ, R29.H1_H1 ;  /* 0x3000001dff2e7230 */ /* 0x000fe20000004100 */
[----:B------:R-:W-:Y:S01]  /*bf40*/  LEA.HI R12, R9, R30, RZ, 0x6 ;  /* 0x0000001e090c7211 */ /* 0x000fe200078f30ff */
[----:B------:R-:W-:Y:S01]  /*bf50*/  HADD2.F32 R27, -RZ, R27.H0_H0 ;  /* 0x2000001bff1b7230 */ /* 0x000fe20000004100 */
[----:B------:R-:W-:Y:S01]  /*bf60*/  LEA.HI.SX32 R41, R8, R41, 0x1d ;  /* 0x0000002908297211 */ /* 0x000fe200078feaff */
[----:B------:R-:W-:Y:S01]  /*bf70*/  HADD2.F32 R29, -RZ, R29.H0_H0 ;  /* 0x2000001dff1d7230 */ /* 0x000fe20000004100 */
[----:B------:R-:W-:Y:S01]  /*bf80*/  LOP3.LUT R9, R43, 0x38, R8, 0xf8, !PT ;  /* 0x000000382b097812 */ /* 0x000fe200078ef808 */
[----:B------:R-:W-:Y:S01]  /*bf90*/  HADD2.F32 R26, -RZ, R26.H1_H1 ;  /* 0x3000001aff1a7230 */ /* 0x000fe20000004100 */
[----:B------:R-:W-:-:S02]  /*bfa0*/  SHF.R.S32.HI R8, RZ, 0x1f, R41 ;  /* 0x0000001fff087819 */ /* 0x000fc40000011429 */
[----:B------:R-:W-:Y:S02]  /*bfb0*/  SHF.L.U32 R12, R12, 0x7, RZ ;  /* 0x000000070c0c7819 */ /* 0x000fe400000006ff */
[----:B------:R-:W-:Y:S02]  /*bfc0*/  SHF.L.U32 R10, R41, 0x3, RZ ;  /* 0x00000003290a7819 */ /* 0x000fe400000006ff */
[----:B------:R-:W-:Y:S01]  /*bfd0*/  LEA.HI R8, R8, R41, RZ, 0x3 ;  /* 0x0000002908087211 */ /* 0x000fe200078f18ff */
[--C-:B------:R-:W-:Y:S01]  /*bfe0*/  HADD2.F32 R41, -RZ, R28.reuse.H0_H0 ;  /* 0x2000001cff297230 */ /* 0x100fe20000004100 */
[----:B------:R-:W-:Y:S01]  /*bff0*/  LOP3.LUT R12, R12, 0x7fffe000, RZ, 0xc0, !PT ;  /* 0x7fffe0000c0c7812 */ /* 0x000fe200078ec0ff */
[----:B------:R-:W-:Y:S01]  /*c000*/  HADD2.F32 R28, -RZ, R28.H1_H1 ;  /* 0x3000001cff1c7230 */ /* 0x000fe20000004100 */
[----:B------:R-:W-:Y:S02]  /*c010*/  LOP3.LUT R9, R9, R40, RZ, 0x3c, !PT ;  /* 0x0000002809097212 */ /* 0x000fe400078e3cff */
[----:B------:R-:W-:-:S02]  /*c020*/  LOP3.LUT R43, R43, 0x38, R10, 0xf8, !PT ;  /* 0x000000382b2b7812 */ /* 0x000fc400078ef80a */
[----:B------:R-:W-:Y:S02]  /*c030*/  SHF.L.U32 R8, R8, 0xa, RZ ;  /* 0x0000000a08087819 */ /* 0x000fe400000006ff */
[--C-:B------:R-:W-:Y:S02]  /*c040*/  IADD3 R9, R9, R12, R39.reuse ;  /* 0x0000000c09097210 */ /* 0x100fe40007ffe027 */
[----:B------:R-:W-:Y:S01]  /*c050*/  LOP3.LUT R40, R43, R40, RZ, 0x3c, !PT ;  /* 0x000000282b287212 */ /* 0x000fe200078e3cff */
[----:B------:R-:W-:Y:S01]  /*c060*/  HADD2.F32 R43, -RZ, R22.H0_H0 ;  /* 0x20000016ff2b7230 */ /* 0x000fe20000004100 */
        /* <DEDUP_REMOVED lines=8> */
[--C-:B------:R-:W-:Y:S01]  /*c0f0*/  HADD2.F32 R13, -RZ, R14.reuse.H0_H0 ;  /* 0x2000000eff0d7230 */ /* 0x100fe20000004100 */
[----:B------:R-:W-:Y:S01]  /*c100*/  FMUL.FTZ R42, R37, R32 ;  /* 0x00000020252a7220 */ /* 0x000fe20000410000 */
[--C-:B--2---:R-:W-:Y:S01]  /*c110*/  HADD2.F32 R36, -RZ, R9.reuse.H0_H0 ;  /* 0x20000009ff247230 */ /* 0x104fe20000004100 */
[----:B------:R-:W-:Y:S01]  /*c120*/  FMUL.FTZ R45, R43, R33 ;  /* 0x000000212b2d7220 */ /* 0x000fe20000410000 */
[----:B------:R-:W-:Y:S01]  /*c130*/  HADD2.F32 R38, -RZ, R9.H1_H1 ;  /* 0x30000009ff267230 */ /* 0x000fe20000004100 */
[C---:B------:R-:W-:Y:S01]  /*c140*/  FMUL.FTZ R47, R44.reuse, R13 ;  /* 0x0000000d2c2f7220 */ /* 0x040fe20000410000 */
[----:B------:R-:W-:Y:S01]  /*c150*/  HADD2.F32 R34, -RZ, R14.H1_H1 ;  /* 0x3000000eff227230 */ /* 0x000fe20000004100 */
[-C--:B------:R-:W-:Y:S01]  /*c160*/  FMUL.FTZ R37, R37, R36.reuse ;  /* 0x0000002425257220 */ /* 0x080fe20000410000 */
[--C-:B------:R-:W-:Y:S01]  /*c170*/  HADD2.F32 R9, -RZ, R10.reuse.H0_H0 ;  /* 0x2000000aff097230 */ /* 0x100fe20000004100 */
[----:B------:R-:W-:Y:S01]  /*c180*/  FFMA.FTZ R42, R41, R36, R42 ;  /* 0x00000024292a7223 */ /* 0x000fe2000001002a */
[----:B------:R-:W-:Y:S01]  /*c190*/  HADD2.F32 R36, -RZ, R25.H0_H0 ;  /* 0x20000019ff247230 */ /* 0x000fe20000004100 */
[-C--:B------:R-:W-:Y:S01]  /*c1a0*/  FMUL.FTZ R43, R43, R38.reuse ;  /* 0x000000262b2b7220 */ /* 0x080fe20000410000 */
[----:B------:R-:W-:Y:S01]  /*c1b0*/  HADD2.F32 R14, -RZ, R15.H0_H0 ;  /* 0x2000000fff0e7230 */ /* 0x000fe20000004100 */
[-C--:B------:R-:W-:Y:S01]  /*c1c0*/  FMUL.FTZ R44, R44, R9.reuse ;  /* 0x000000092c2c7220 */ /* 0x080fe20000410000 */
[----:B------:R-:W-:Y:S01]  /*c1d0*/  HADD2.F32 R39, -RZ, R10.H1_H1 ;  /* 0x3000000aff277230 */ /* 0x000fe20000004100 */
[----:B------:R-:W-:Y:S01]  /*c1e0*/  FFMA.FTZ R45, R36, R38, R45 ;  /* 0x00000026242d7223 */ /* 0x000fe2000001002d */
[----:B------:R-:W-:Y:S01]  /*c1f0*/  HADD2.F32 R38, -RZ, R6.H1_H1 ;  /* 0x30000006ff267230 */ /* 0x000fe20000004100 */
[----:B------:R-:W-:Y:S01]  /*c200*/  FFMA.FTZ R47, R46, R9, R47 ;  /* 0x000000092e2f7223 */ /* 0x000fe2000001002f */
[----:B------:R-:W-:Y:S01]  /*c210*/  HADD2.F32 R10, -RZ, R11.H0_H0 ;  /* 0x2000000bff0a7230 */ /* 0x000fe20000004100 */
[C---:B------:R-:W-:Y:S01]  /*c220*/  FMUL.FTZ R49, R27.reuse, R14 ;  /* 0x0000000e1b317220 */ /* 0x040fe20000410000 */
[----:B------:R-:W-:Y:S01]  /*c230*/  HADD2.F32 R15, -RZ, R15.H1_H1 ;  /* 0x3000000fff0f7230 */ /* 0x000fe20000004100 */
[C---:B------:R-:W-:Y:S01]  /*c240*/  FMUL.FTZ R48, R38.reuse, R34 ;  /* 0x0000002226307220 */ /* 0x040fe20000410000 */
[----:B------:R-:W-:Y:S01]  /*c250*/  HADD2.F32 R9, -RZ, R24.H1_H1 ;  /* 0x30000018ff097230 */ /* 0x000fe20000004100 */
[-C--:B------:R-:W-:Y:S01]  /*c260*/  FMUL.FTZ R27, R27, R10.reuse ;  /* 0x0000000a1b1b7220 */ /* 0x080fe20000410000 */
[----:B------:R-:W-:Y:S01]  /*c270*/  HADD2.F32 R6, -RZ, R6.H0_H0 ;  /* 0x20000006ff067230 */ /* 0x000fe20000004100 */
[----:B------:R-:W-:Y:S01]  /*c280*/  FFMA.FTZ R49, R29, R10, R49 ;  /* 0x0000000a1d317223 */ /* 0x000fe20000010031 */
[----:B------:R-:W-:Y:S01]  /*c290*/  HADD2.F32 R11, -RZ, R11.H1_H1 ;  /* 0x3000000bff0b7230 */ /* 0x000fe20000004100 */
[-C--:B------:R-:W-:Y:S01]  /*c2a0*/  FMUL.FTZ R38, R38, R39.reuse ;  /* 0x0000002726267220 */ /* 0x080fe20000410000 */
[----:B------:R-:W-:Y:S01]  /*c2b0*/  HADD2.F32 R24, -RZ, R24.H0_H0 ;  /* 0x20000018ff187230 */ /* 0x000fe20000004100 */
[----:B------:R-:W-:Y:S01]  /*c2c0*/  FFMA.FTZ R48, R9, R39, R48 ;  /* 0x0000002709307223 */ /* 0x000fe20000010030 */
[--C-:B------:R-:W-:Y:S01]  /*c2d0*/  HADD2.F32 R35, -RZ, R12.reuse.H0_H0 ;  /* 0x2000000cff237230 */ /* 0x100fe20000004100 */
[----:B------:R-:W-:Y:S01]  /*c2e0*/  FMUL.FTZ R10, R6, R15 ;  /* 0x0000000f060a7220 */ /* 0x000fe20000410000 */
[----:B------:R-:W-:Y:S01]  /*c2f0*/  HADD2.F32 R12, -RZ, R12.H1_H1 ;  /* 0x3000000cff0c7230 */ /* 0x000fe20000004100 */
[----:B------:R-:W-:Y:S01]  /*c300*/  FFMA.FTZ R36, R36, R33, -R43 ;  /* 0x0000002124247223 */ /* 0x000fe2000001082b */
[----:B------:R-:W-:Y:S01]  /*c310*/  HADD2.F32 R40, -RZ, R8.H0_H0 ;  /* 0x20000008ff287230 */ /* 0x000fe20000004100 */
[----:B------:R-:W-:Y:S01]  /*c320*/  FMUL.FTZ R51, R26, R35 ;  /* 0x000000231a337220 */ /* 0x000fe20000410000 */
[----:B------:R-:W-:Y:S01]  /*c330*/  HADD2.F32 R39, -RZ, R22.H1_H1 ;  /* 0x30000016ff277230 */ /* 0x000fe20000004100 */
[-C--:B------:R-:W-:Y:S01]  /*c340*/  FMUL.FTZ R22, R6, R11.reuse ;  /* 0x0000000b06167220 */ /* 0x080fe20000410000 */
[----:B------:R-:W-:Y:S01]  /*c350*/  HADD2.F32 R8, -RZ, R8.H1_H1 ;  /* 0x30000008ff087230 */ /* 0x000fe20000004100 */
[----:B------:R-:W-:Y:S01]  /*c360*/  FFMA.FTZ R6, R24, R11, R10 ;  /* 0x0000000b18067223 */ /* 0x000fe2000001000a */
[----:B------:R-:W-:Y:S01]  /*c370*/  HADD2.F32 R11, -RZ, R25.H1_H1 ;  /* 0x30000019ff0b7230 */ /* 0x000fe20000004100 */
[----:B------:R-:W-:Y:S01]  /*c380*/  FMUL.FTZ R25, R39, R12 ;  /* 0x0000000c27197220 */ /* 0x000fe20000410000 */
[----:B------:R-:W-:Y:S01]  /*c390*/  F2FP.PACK_AB R10, R48, R47 ;  /* 0x0000002f300a723e */ /* 0x000fe200000000ff */
[----:B------:R-:W-:-:S02]  /*c3a0*/  FMUL.FTZ R26, R26, R40 ;  /* 0x000000281a1a7220 */ /* 0x000fc40000410000 */
[----:B------:R-:W-:Y:S02]  /*c3b0*/  FMUL.FTZ R39, R39, R8 ;  /* 0x0000000827277220 */ /* 0x000fe40000410000 */
[----:B------:R-:W-:Y:S02]  /*c3c0*/  FFMA.FTZ R37, R41, R32, -R37 ;  /* 0x0000002029257223 */ /* 0x000fe40000010825 */
[----:B------:R-:W-:Y:S02]  /*c3d0*/  FFMA.FTZ R44, R46, R13, -R44 ;  /* 0x0000000d2e2c7223 */ /* 0x000fe4000001082c */
[----:B------:R-:W-:Y:S01]  /*c3e0*/  FFMA.FTZ R33, R9, R34, -R38 ;  /* 0x0000002209217223 */ /* 0x000fe20000010826 */
[----:B------:R-:W-:Y:S01]  /*c3f0*/  F2FP.PACK_AB R13, R36, R37 ;  /* 0x00000025240d723e */ /* 0x000fe200000000ff */
[----:B------:R-:W-:Y:S01]  /*c400*/  FFMA.FTZ R27, R29, R14, -R27 ;  /* 0x0000000e1d1b7223 */ /* 0x000fe2000001081b */
[----:B------:R-:W-:Y:S01]  /*c410*/  F2FP.PACK_AB R9, R45, R42 ;  /* 0x0000002a2d09723e */ /* 0x000fe200000000ff */
[----:B------:R-:W-:Y:S01]  /*c420*/  FFMA.FTZ R22, R24, R15, -R22 ;  /* 0x0000000f18167223 */ /* 0x000fe20000010816 */
[----:B------:R-:W-:Y:S01]  /*c430*/  F2FP.PACK_AB R14, R33, R44 ;  /* 0x0000002c210e723e */ /* 0x000fe200000000ff */
[----:B------:R-:W-:-:S02]  /*c440*/  FFMA.FTZ R26, R28, R35, -R26 ;  /* 0x000000231c1a7223 */ /* 0x000fc4000001081a */
[C---:B------:R-:W-:Y:S01]  /*c450*/  FFMA.FTZ R39, R11.reuse, R12, -R39 ;  /* 0x0000000c0b277223 */ /* 0x040fe20000010827 */
[----:B------:R-:W-:Y:S01]  /*c460*/  F2FP.PACK_AB R15, R22, R27 ;  /* 0x0000001b160f723e */ /* 0x000fe200000000ff */
[----:B------:R-:W-:Y:S02]  /*c470*/  FFMA.FTZ R40, R28, R40, R51 ;  /* 0x000000281c287223 */ /* 0x000fe40000010033 */
[----:B------:R-:W-:Y:S01]  /*c480*/  FFMA.FTZ R25, R11, R8, R25 ;  /* 0x000000080b197223 */ /* 0x000fe20000010019 */
[----:B------:R-:W-:Y:S02]  /*c490*/  F2FP.PACK_AB R12, R39, R26 ;  /* 0x0000001a270c723e */ /* 0x000fe400000000ff */
[----:B------:R-:W-:Y:S02]  /*c4a0*/  F2FP.PACK_AB R11, R6, R49 ;  /* 0x00000031060b723e */ /* 0x000fe400000000ff */
[----:B------:R-:W-:Y:S01]  /*c4b0*/  F2FP.PACK_AB R8, R25, R40 ;  /* 0x000000281908723e */ /* 0x000fe200000000ff */
[----:B------:R1:W-:Y:S04]  /*c4c0*/  STS.128 [R30+0x10080], R12 ;  /* 0x0100800c1e007388 */ /* 0x0003e80000000c00 */
[----:B------:R1:W-:Y:S02]  /*c4d0*/  STS.128 [R31+0x10080], R8 ;  /* 0x010080081f007388 */ /* 0x0003e40000000c00 */
.L_x_114:
[----:B------:R-:W-:Y:S05]  /*c4e0*/  BSYNC B2 ;  /* 0x0000000000027941 */ /* 0x000fea0003800000 */
.L_x_86:
[----:B-1----:R-:W-:Y:S01]  /*c4f0*/  IMAD.SHL.U32 R11, R16, 0x40, RZ ;  /* 0x00000040100b7824 */ /* 0x002fe200078e00ff */
[----:B------:R-:W-:-:S04]  /*c500*/  DEPBAR.LE SB0, 0x0 ;  /* 0x000080000000791a */ /* 0x000fc80000000000 */
[----:B------:R-:W-:Y:S01]  /*c510*/  LEA.HI R6, R23, R64, RZ, 0x5 ;  /* 0x0000004017067211 */ /* 0x000fe200078f28ff */
[----:B--2---:R-:W-:Y:S01]  /*c520*/  IMAD.SHL.U32 R8, R21, 0x8, RZ ;  /* 0x0000000815087824 */ /* 0x004fe200078e00ff */
[----:B------:R-:W-:Y:S01]  /*c530*/  LOP3.LUT R11, R11, 0x1c0, RZ, 0xc0, !PT ;  /* 0x000001c00b0b7812 */ /* 0x000fe200078ec0ff */
[----:B------:R-:W-:Y:S01]  /*c540*/  IMAD.WIDE.U32 R14, R18, c[0x0][0x208], RZ ;  /* 0x00008200120e7a25 */ /* 0x000fe200078e00ff */
[----:B------:R-:W-:Y:S01]  /*c550*/  BAR.SYNC.DEFER_BLOCKING 0x0 ;  /* 0x0000000000007b1d */ /* 0x000fe20000010000 */
[----:B------:R-:W-:Y:S02]  /*c560*/  LOP3.LUT P1, RZ, R16, 0x2, RZ, 0xc0, !PT ;  /* 0x0000000210ff7812 */ /* 0x000fe4000782c0ff */
[----:B------:R-:W-:Y:S01]  /*c570*/  IMAD.SHL.U32 R9, R6, 0x20, RZ ;  /* 0x0000002006097824 */ /* 0x000fe200078e00ff */
[----:B------:R-:W-:Y:S01]  /*c580*/  LOP3.LUT R8, R11, 0x8, R8, 0xf8, !PT ;  /* 0x000000080b087812 */ /* 0x000fe200078ef808 */
[----:B------:R-:W-:Y:S01]  /*c590*/  IMAD R52, R18, -0x20, R55 ;  /* 0xffffffe012347824 */ /* 0x000fe200078e0237 */
[----:B------:R-:W-:Y:S01]  /*c5a0*/  SHF.R.U32.HI R11, RZ, 0x3, R11 ;  /* 0x00000003ff0b7819 */ /* 0x000fe2000001160b */
[----:B------:R-:W-:Y:S01]  /*c5b0*/  IMAD.SHL.U32 R228, R3, 0x2, RZ ;  /* 0x0000000203e47824 */ /* 0x000fe200078e00ff */
[----:B------:R-:W-:Y:S01]  /*c5c0*/  LOP3.LUT R9, R9, 0x7ffffc00, RZ, 0xc0, !PT ;  /* 0x7ffffc0009097812 */ /* 0x000fe200078ec0ff */
[----:B------:R-:W-:Y:S01]  /*c5d0*/  IMAD.SHL.U32 R219, R2, 0x2, RZ ;  /* 0x0000000202db7824 */ /* 0x000fe200078e00ff */
[----:B------:R-:W-:-:S02]  /*c5e0*/  LOP3.LUT R8, R8, R11, RZ, 0x3c, !PT ;  /* 0x0000000b08087212 */ /* 0x000fc400078e3cff */
[----:B------:R-:W-:Y:S01]  /*c5f0*/  SEL R11, RZ, 0x2, P5 ;  /* 0x00000002ff0b7807 */ /* 0x000fe20002800000 */
[----:B------:R-:W-:Y:S01]  /*c600*/  IMAD.IADD R222, R2, 0x1, R9 ;  /* 0x0000000102de7824 */ /* 0x000fe200078e0209 */
[----:B------:R-:W-:Y:S01]  /*c610*/  SEL R12, RZ, 0x4, P4 ;  /* 0x00000004ff0c7807 */ /* 0x000fe20002000000 */
[----:B------:R-:W-:Y:S01]  /*c620*/  IMAD R221, R19, 0x200, R8 ;  /* 0x0000020013dd7824 */ /* 0x000fe200078e0208 */
[----:B------:R-:W-:Y:S01]  /*c630*/  LEA R8, P0, R14, R226, 0x5 ;  /* 0x000000e20e087211 */ /* 0x000fe200078028ff */
[----:B------:R-:W-:Y:S01]  /*c640*/  IMAD R9, R20, c[0x0][0x208], RZ ;  /* 0x0000820014097a24 */ /* 0x000fe200078e02ff */
[----:B------:R-:W-:Y:S01]  /*c650*/  IADD3 R12, R12, R11, R17 ;  /* 0x0000000b0c0c7210 */ /* 0x000fe20007ffe011 */
[----:B------:R-:W-:Y:S01]  /*c660*/  IMAD.SHL.U32 R222, R222, 0x2, RZ ;  /* 0x00000002dede7824 */ /* 0x000fe200078e00ff */
[----:B------:R-:W-:Y:S01]  /*c670*/  ISETP.LE.OR P6, PT, R52, R21, P2 ;  /* 0x000000153400720c */ /* 0x000fe200017c3670 */
[----:B------:R-:W-:Y:S02]  /*c680*/  IMAD.SHL.U32 R221, R221, 0x2, RZ ;  /* 0x00000002dddd7824 */ /* 0x000fe400078e00ff */
[----:B------:R-:W-:Y:S01]  /*c690*/  IMAD R9, R18, c[0x0][0x20c], R9 ;  /* 0x0000830012097a24 */ /* 0x000fe200078e0209 */
[----:B------:R-:W-:Y:S01]  /*c6a0*/  LDSM.16.M88.4 R48, [R222+0x10080] ;  /* 0x01008000de30783b */ /* 0x000fe20000000200 */
[--C-:B------:R-:W-:Y:S01]  /*c6b0*/  IMAD R218, R0, 0x2, R222.reuse ;  /* 0x0000000200da7824 */ /* 0x100fe200078e02de */
[----:B------:R-:W-:Y:S01]  /*c6c0*/  IADD3 R220, R221, 0xc0a0, RZ ;  /* 0x0000c0a0dddc7810 */ /* 0x000fe20007ffe0ff */
[----:B------:R-:W-:Y:S01]  /*c6d0*/  IMAD.IADD R10, R15, 0x1, R9 ;  /* 0x000000010f0a7824 */ /* 0x000fe200078e0209 */
[----:B---3--:R-:W1:Y:S01]  /*c6e0*/  LDSM.16.M88.4 R24, [R221+0xc080] ;  /* 0x00c08000dd18783b */ /* 0x008e620000000200 */
[----:B------:R-:W-:Y:S01]  /*c6f0*/  IADD3 R9, R221, 0xc080, RZ ;  /* 0x0000c080dd097810 */ /* 0x000fe20007ffe0ff */
[----:B------:R-:W-:-:S02]  /*c700*/  IMAD R217, R5, 0x2, R222 ;  /* 0x0000000205d97824 */ /* 0x000fc400078e02de */
[----:B------:R-:W2:Y:S01]  /*c710*/  LDSM.16.M88.4 R36, [R221+0xc880] ;  /* 0x00c88000dd24783b */ /* 0x000ea20000000200 */
[----:B------:R-:W-:Y:S01]  /*c720*/  @P1 IADD3 R220, R9, -0x20, RZ ;  /* 0xffffffe009dc1810 */ /* 0x000fe20007ffe0ff */
[----:B------:R-:W-:Y:S01]  /*c730*/  IMAD R215, R5, 0x2, R218 ;  /* 0x0000000205d77824 */ /* 0x000fe200078e02da */
[----:B------:R-:W-:Y:S01]  /*c740*/  SEL R9, RZ, 0x8, P3 ;  /* 0x00000008ff097807 */ /* 0x000fe20001800000 */
[--C-:B------:R-:W-:Y:S01]  /*c750*/  IMAD R214, R0, 0x2, R219.reuse ;  /* 0x0000000200d67824 */ /* 0x100fe200078e02db */
[----:B------:R-:W-:Y:S01]  /*c760*/  LOP3.LUT P1, RZ, R16, 0x4, RZ, 0xc0, !PT ;  /* 0x0000000410ff7812 */ /* 0x000fe2000782c0ff */
[----:B------:R-:W-:Y:S01]  /*c770*/  LDSM.16.M88.4 R32, [R220+0x800] ;  /* 0x00080000dc20783b */ /* 0x000fe20000000200 */
[----:B------:R-:W-:Y:S01]  /*c780*/  LEA.HI.X R11, R14, R225, R10, 0x5, P0 ;  /* 0x000000e10e0b7211 */ /* 0x000fe200000f2c0a */
[----:B------:R-:W-:Y:S01]  /*c790*/  IMAD.IADD R12, R9, 0x1, R12 ;  /* 0x00000001090c7824 */ /* 0x000fe200078e020c */
[C---:B------:R-:W-:Y:S01]  /*c7a0*/  LEA R40, P0, R8.reuse, c[0x0][0x1f8], 0x1 ;  /* 0x00007e0008287a11 */ /* 0x040fe200078008ff */
[----:B------:R-:W-:Y:S01]  /*c7b0*/  IMAD.MOV.U32 R9, RZ, RZ, 0x40 ;  /* 0x00000040ff097424 */ /* 0x000fe200078e00ff */
[----:B------:R-:W-:Y:S01]  /*c7c0*/  LDSM.16.M88.4 R16, [R218+0x10080] ;  /* 0x01008000da10783b */ /* 0x000fe20000000200 */
[C---:B------:R-:W-:Y:S01]  /*c7d0*/  IMAD R213, R5.reuse, 0x2, R219 ;  /* 0x0000000205d57824 */ /* 0x040fe200078e02db */
[----:B------:R-:W-:Y:S01]  /*c7e0*/  LEA.HI.X R41, R8, c[0x0][0x1fc], R11, 0x1, P0 ;  /* 0x00007f0008297a11 */ /* 0x000fe200000f0c0b */
[----:B------:R-:W-:Y:S01]  /*c7f0*/  IMAD R212, R5, 0x2, R214 ;  /* 0x0000000205d47824 */ /* 0x000fe200078e02d6 */
[----:B------:R-:W-:-:S02]  /*c800*/  SEL R3, R9, 0xffffffc0, !P1 ;  /* 0xffffffc009037807 */ /* 0x000fc40004800000 */
[C---:B------:R-:W-:Y:S01]  /*c810*/  LOP3.LUT P1, RZ, R12.reuse, 0x2, RZ, 0xc0, !PT ;  /* 0x000000020cff7812 */ /* 0x040fe2000782c0ff */
[----:B------:R-:W3:Y:S01]  /*c820*/  LDSM.16.M88.4 R8, [R220] ;  /* 0x00000000dc08783b */ /* 0x000ee20000000200 */
[----:B------:R-:W-:Y:S01]  /*c830*/  LOP3.LUT P0, RZ, R12, 0x4, RZ, 0xc0, !PT ;  /* 0x000000040cff7812 */ /* 0x000fe2000780c0ff */
[----:B------:R-:W-:Y:S01]  /*c840*/  IMAD.IADD R216, R221, 0x1, R3 ;  /* 0x00000001ddd87824 */ /* 0x000fe200078e0203 */
[-C--:B------:R-:W-:Y:S01]  /*c850*/  ISETP.LE.OR P1, PT, R52, R21.reuse, !P1 ;  /* 0x000000153400720c */ /* 0x080fe20004f23670 */
[----:B------:R-:W-:Y:S01]  /*c860*/  @!PT LDS RZ, [RZ] ;  /* 0x00000000fffff984 */ /* 0x000fe20000000800 */
[----:B------:R-:W-:Y:S01]  /*c870*/  @!PT LDS RZ, [RZ] ;  /* 0x00000000fffff984 */ /* 0x000fe20000000800 */
[----:B------:R-:W-:Y:S01]  /*c880*/  @!PT LDS RZ, [RZ] ;  /* 0x00000000fffff984 */ /* 0x000fe20000000800 */
[----:B------:R5:W-:Y:S01]  /*c890*/  LDGSTS.E.BYPASS.LTC128B.128 [R228+0x8080], [R40.64], !P6 ;  /* 0x0808000028e47fae */ /* 0x000be2000f101d4a */
[----:B------:R-:W-:Y:S01]  /*c8a0*/  LOP3.LUT P6, RZ, R12, 0x8, RZ, 0xc0, !PT ;  /* 0x000000080cff7812 */ /* 0x000fe200078cc0ff */
[----:B------:R-:W-:Y:S01]  /*c8b0*/  IMAD.IADD R210, R3, 0x1, R220 ;  /* 0x0000000103d27824 */ /* 0x000fe200078e02dc */
[----:B------:R-:W-:Y:S02]  /*c8c0*/  P2R R12, PR, RZ, 0x2 ;  /* 0x00000002ff0c7803 */ /* 0x000fe40000000000 */
[----:B------:R-:W-:-:S02]  /*c8d0*/  ISETP.LE.OR P1, PT, R52, R21, !P0 ;  /* 0x000000153400720c */ /* 0x000fc40004723670 */
[----:B------:R-:W-:Y:S02]  /*c8e0*/  ISETP.LE.OR P0, PT, R52, R21, !P6 ;  /* 0x000000153400720c */ /* 0x000fe40007703670 */
[----:B------:R-:W-:Y:S02]  /*c8f0*/  ISETP.NE.AND P6, PT, R12, RZ, PT ;  /* 0x000000ff0c00720c */ /* 0x000fe40003fc5270 */
[----:B------:R-:W-:Y:S01]  /*c900*/  LOP3.LUT R3, R6, 0xffffffe0, RZ, 0xc0, !PT ;  /* 0xffffffe006037812 */ /* 0x000fe200078ec0ff */
[----:B-1----:R-:W-:Y:S04]  /*c910*/  HMMA.16816.F32 R28, R48, R24, RZ ;  /* 0x00000018301c723c */ /* 0x002fe800000018ff */
[----:B------:R-:W-:-:S05]  /*c920*/  IMAD.IADD R64, R64, 0x1, -R3 ;  /* 0x0000000140407824 */ /* 0x000fca00078e0a03 */
[----:B------:R-:W-:Y:S01]  /*c930*/  SHF.R.S32.HI R3, RZ, 0x1f, R64 ;  /* 0x0000001fff037819 */ /* 0x000fe20000011440 */
[C---:B------:R-:W-:Y:S01]  /*c940*/  HMMA.16816.F32 R24, R48.reuse, R26, RZ ;  /* 0x0000001a3018723c */ /* 0x040fe200000018ff */
[----:B------:R5:W-:Y:S02]  /*c950*/  LDGSTS.E.BYPASS.LTC128B.128 [R228+0x9080], [R40.64+0x80], !P6 ;  /* 0x0908008028e47fae */ /* 0x000be4000f101d4a */
[----:B------:R-:W-:Y:S02]  /*c960*/  LEA.HI R3, R3, R64, RZ, 0x2 ;  /* 0x0000004003037211 */ /* 0x000fe400078f10ff */
[----:B------:R5:W-:Y:S02]  /*c970*/  LDGSTS.E.BYPASS.LTC128B.128 [R228+0xa080], [R40.64+0x100], !P1 ;  /* 0x0a08010028e47fae */ /* 0x000be4000c901d4a */
[----:B------:R-:W-:Y:S01]  /*c980*/  LOP3.LUT R3, R3, 0x7ffffffc, RZ, 0xc0, !PT ;  /* 0x7ffffffc03037812 */ /* 0x000fe200078ec0ff */
[C---:B--2---:R-:W-:Y:S01]  /*c990*/  HMMA.16816.F32 R20, R48.reuse, R36, RZ ;  /* 0x000000243014723c */ /* 0x044fe200000018ff */
[----:B------:R5:W-:Y:S03]  /*c9a0*/  LDGSTS.E.BYPASS.LTC128B.128 [R228+0xb080], [R40.64+0x180], !P0 ;  /* 0x0b08018028e47fae */ /* 0x000be6000c101d4a */
[----:B------:R-:W-:Y:S01]  /*c9b0*/  IMAD.IADD R3, R64, 0x1, -R3 ;  /* 0x0000000140037824 */ /* 0x000fe200078e0a03 */
[----:B------:R-:W-:Y:S03]  /*c9c0*/  LDSM.16.M88.4 R44, [R217+0x10080] ;  /* 0x01008000d92c783b */ /* 0x000fe60000000200 */
[----:B------:R-:W-:Y:S01]  /*c9d0*/  HMMA.16816.F32 R48, R48, R38, RZ ;  /* 0x000000263030723c */ /* 0x000fe200000018ff */
[----:B----4-:R-:W1:Y:S01]  /*c9e0*/  LDSM.16.M88.4 R12, [R216+0xc080] ;  /* 0x00c08000d80c783b */ /* 0x010e620000000200 */
[----:B------:R-:W-:-:S03]  /*c9f0*/  IMAD R52, R3, -0x2, R52 ;  /* 0xfffffffe03347824 */ /* 0x000fc600078e0234 */
[----:B------:R-:W2:Y:S02]  /*ca00*/  LDSM.16.M88.4 R56, [R216+0xc880] ;  /* 0x00c88000d838783b */ /* 0x000ea40000000200 */
[C---:B------:R-:W-:Y:S01]  /*ca10*/  ISETP.GT.AND P0, PT, R52.reuse, RZ, PT ;  /* 0x000000ff3400720c */ /* 0x040fe20003f04270 */
[C---:B---3--:R-:W-:Y:S01]  /*ca20*/  HMMA.16816.F32 R28, R16.reuse, R8, R28 ;  /* 0x00000008101c723c */ /* 0x048fe2000000181c */
[----:B------:R-:W-:Y:S01]  /*ca30*/  LDSM.16.M88.4 R36, [R215+0x10080] ;  /* 0x01008000d724783b */ /* 0x000fe20000000200 */
[C---:B------:R-:W-:Y:S02]  /*ca40*/  ISETP.GT.AND P1, PT, R52.reuse, 0x1, PT ;  /* 0x000000013400780c */ /* 0x040fe40003f24270 */
[----:B------:R-:W-:Y:S01]  /*ca50*/  ISETP.GT.AND P6, PT, R52, 0x8, PT ;  /* 0x000000083400780c */ /* 0x000fe20003fc4270 */
[----:B------:R-:W0:Y:S03]  /*ca60*/  LDGDEPBAR ;  /* 0x00000000000079af */ /* 0x000e260000000000 */
[C---:B------:R-:W-:Y:S01]  /*ca70*/  HMMA.16816.F32 R24, R16.reuse, R10, R24 ;  /* 0x0000000a1018723c */ /* 0x040fe20000001818 */
[----:B------:R-:W3:Y:S04]  /*ca80*/  LDSM.16.M88.4 R8, [R210] ;  /* 0x00000000d208783b */ /* 0x000ee80000000200 */
[----:B-----5:R-:W4:Y:S03]  /*ca90*/  LDSM.16.M88.4 R40, [R210+0x800] ;  /* 0x00080000d228783b */ /* 0x020f260000000200 */
[C---:B------:R-:W-:Y:S08]  /*caa0*/  HMMA.16816.F32 R20, R16.reuse, R32, R20 ;  /* 0x000000201014723c */ /* 0x040ff00000001814 */
[----:B------:R-:W-:Y:S01]  /*cab0*/  HMMA.16816.F32 R48, R16, R34, R48 ;  /* 0x000000221030723c */ /* 0x000fe20000001830 */
[----:B------:R-:W-:Y:S04]  /*cac0*/  LDSM.16.M88.4 R32, [R221+0xd080] ;  /* 0x00d08000dd20783b */ /* 0x000fe80000000200 */
[----:B------:R-:W-:Y:S03]  /*cad0*/  LDSM.16.M88.4 R16, [R221+0xd880] ;  /* 0x00d88000dd10783b */ /* 0x000fe60000000200 */
[C---:B-1----:R-:W-:Y:S08]  /*cae0*/  HMMA.16816.F32 R28, R44.reuse, R12, R28 ;  /* 0x0000000c2c1c723c */ /* 0x042ff0000000181c */
[C---:B------:R-:W-:Y:S01]  /*caf0*/  HMMA.16816.F32 R24, R44.reuse, R14, R24 ;  /* 0x0000000e2c18723c */ /* 0x040fe20000001818 */
[----:B------:R-:W1:Y:S07]  /*cb00*/  LDSM.16.M88.4 R12, [R222+0x14080] ;  /* 0x01408000de0c783b */ /* 0x000e6e0000000200 */
[C---:B--2---:R-:W-:Y:S08]  /*cb10*/  HMMA.16816.F32 R20, R44.reuse, R56, R20 ;  /* 0x000000382c14723c */ /* 0x044ff00000001814 */
[----:B------:R-:W-:Y:S01]  /*cb20*/  HMMA.16816.F32 R44, R44, R58, R48 ;  /* 0x0000003a2c2c723c */ /* 0x000fe20000001830 */
[----:B------:R-:W-:Y:S04]  /*cb30*/  LDSM.16.M88.4 R48, [R218+0x14080] ;  /* 0x01408000da30783b */ /* 0x000fe80000000200 */
[----:B------:R-:W-:Y:S03]  /*cb40*/  LDSM.16.M88.4 R56, [R220+0x1800] ;  /* 0x00180000dc38783b */ /* 0x000fe60000000200 */
[C---:B---3--:R-:W-:Y:S08]  /*cb50*/  HMMA.16816.F32 R28, R36.reuse, R8, R28 ;  /* 0x00000008241c723c */ /* 0x048ff0000000181c */
[C---:B------:R-:W-:Y:S01]  /*cb60*/  HMMA.16816.F32 R24, R36.reuse, R10, R24 ;  /* 0x0000000a2418723c */ /* 0x040fe20000001818 */
[----:B------:R-:W2:Y:S07]  /*cb70*/  LDSM.16.M88.4 R8, [R220+0x1000] ;  /* 0x00100000dc08783b */ /* 0x000eae0000000200 */
[C---:B----4-:R-:W-:Y:S08]  /*cb80*/  HMMA.16816.F32 R20, R36.reuse, R40, R20 ;  /* 0x000000282414723c */ /* 0x050ff00000001814 */
[----:B------:R-:W-:Y:S01]  /*cb90*/  HMMA.16816.F32 R44, R36, R42, R44 ;  /* 0x0000002a242c723c */ /* 0x000fe2000000182c */
[----:B------:R-:W-:Y:S04]  /*cba0*/  LDSM.16.M88.4 R40, [R217+0x14080] ;  /* 0x01408000d928783b */ /* 0x000fe80000000200 */
[----:B------:R-:W3:Y:S03]  /*cbb0*/  LDSM.16.M88.4 R36, [R216+0xd080] ;  /* 0x00d08000d824783b */ /* 0x000ee60000000200 */
[C---:B-1----:R-:W-:Y:S08]  /*cbc0*/  HMMA.16816.F32 R28, R12.reuse, R32, R28 ;  /* 0x000000200c1c723c */ /* 0x042ff0000000181c */
[C---:B------:R-:W-:Y:S01]  /*cbd0*/  HMMA.16816.F32 R24, R12.reuse, R34, R24 ;  /* 0x000000220c18723c */ /* 0x040fe20000001818 */
[----:B------:R-:W1:Y:S07]  /*cbe0*/  LDSM.16.M88.4 R32, [R216+0xd880] ;  /* 0x00d88000d820783b */ /* 0x000e6e0000000200 */
[C---:B------:R-:W-:Y:S08]  /*cbf0*/  HMMA.16816.F32 R20, R12.reuse, R16, R20 ;  /* 0x000000100c14723c */ /* 0x040ff00000001814 */
[----:B------:R-:W-:Y:S01]  /*cc00*/  HMMA.16816.F32 R44, R12, R18, R44 ;  /* 0x000000120c2c723c */ /* 0x000fe2000000182c */
[----:B------:R-:W-:Y:S04]  /*cc10*/  LDSM.16.M88.4 R16, [R215+0x14080] ;  /* 0x01408000d710783b */ /* 0x000fe80000000200 */
[----:B------:R-:W4:Y:S03]  /*cc20*/  LDSM.16.M88.4 R12, [R210+0x1000] ;  /* 0x00100000d20c783b */ /* 0x000f260000000200 */
[C---:B--2---:R-:W-:Y:S08]  /*cc30*/  HMMA.16816.F32 R28, R48.reuse, R8, R28 ;  /* 0x00000008301c723c */ /* 0x044ff0000000181c */
[C---:B------:R-:W-:Y:S01]  /*cc40*/  HMMA.16816.F32 R24, R48.reuse, R10, R24 ;  /* 0x0000000a3018723c */ /* 0x040fe20000001818 */
[----:B------:R-:W2:Y:S07]  /*cc50*/  LDSM.16.M88.4 R8, [R210+0x1800] ;  /* 0x00180000d208783b */ /* 0x000eae0000000200 */
[C---:B------:R-:W-:Y:S08]  /*cc60*/  HMMA.16816.F32 R20, R48.reuse, R56, R20 ;  /* 0x000000383014723c */ /* 0x040ff00000001814 */
[----:B------:R-:W-:Y:S08]  /*cc70*/  HMMA.16816.F32 R44, R48, R58, R44 ;  /* 0x0000003a302c723c */ /* 0x000ff0000000182c */
[C---:B---3--:R-:W-:Y:S08]  /*cc80*/  HMMA.16816.F32 R28, R40.reuse, R36, R28 ;  /* 0x00000024281c723c */ /* 0x048ff0000000181c */
[C---:B------:R-:W-:Y:S01]  /*cc90*/  HMMA.16816.F32 R24, R40.reuse, R38, R24 ;  /* 0x000000262818723c */ /* 0x040fe20000001818 */
[----:B------:R-:W-:Y:S07]  /*cca0*/  LDSM.16.M88.4 R36, [R222+0x18080] ;  /* 0x01808000de24783b */ /* 0x000fee0000000200 */
[C---:B-1----:R-:W-:Y:S01]  /*ccb0*/  HMMA.16816.F32 R48, R40.reuse, R32, R20 ;  /* 0x000000202830723c */ /* 0x042fe20000001814 */
[----:B------:R-:W1:Y:S07]  /*ccc0*/  LDSM.16.M88.4 R20, [R221+0xe080] ;  /* 0x00e08000dd14783b */ /* 0x000e6e0000000200 */
[----:B------:R-:W-:Y:S01]  /*ccd0*/  HMMA.16816.F32 R44, R40, R34, R44 ;  /* 0x00000022282c723c */ /* 0x000fe2000000182c */
[----:B------:R-:W3:Y:S04]  /*cce0*/  LDSM.16.M88.4 R32, [R221+0xe880] ;  /* 0x00e88000dd20783b */ /* 0x000ee80000000200 */
[----:B------:R-:W-:Y:S03]  /*ccf0*/  LDSM.16.M88.4 R40, [R218+0x18080] ;  /* 0x01808000da28783b */ /* 0x000fe60000000200 */
[C---:B----4-:R-:W-:Y:S08]  /*cd00*/  HMMA.16816.F32 R28, R16.reuse, R12, R28 ;  /* 0x0000000c101c723c */ /* 0x050ff0000000181c */
[C---:B------:R-:W-:Y:S01]  /*cd10*/  HMMA.16816.F32 R24, R16.reuse, R14, R24 ;  /* 0x0000000e1018723c */ /* 0x040fe20000001818 */
[----:B------:R-:W4:Y:S07]  /*cd20*/  LDSM.16.M88.4 R12, [R220+0x2000] ;  /* 0x00200000dc0c783b */ /* 0x000f2e0000000200 */
[C---:B--2---:R-:W-:Y:S08]  /*cd30*/  HMMA.16816.F32 R48, R16.reuse, R8, R48 ;  /* 0x000000081030723c */ /* 0x044ff00000001830 */
[----:B------:R-:W-:Y:S01]  /*cd40*/  HMMA.16816.F32 R44, R16, R10, R44 ;  /* 0x0000000a102c723c */ /* 0x000fe2000000182c */
[----:B------:R-:W2:Y:S04]  /*cd50*/  LDSM.16.M88.4 R8, [R220+0x2800] ;  /* 0x00280000dc08783b */ /* 0x000ea80000000200 */
[----:B------:R-:W-:Y:S03]  /*cd60*/  LDSM.16.M88.4 R16, [R216+0xe080] ;  /* 0x00e08000d810783b */ /* 0x000fe60000000200 */
[C---:B-1----:R-:W-:Y:S08]  /*cd70*/  HMMA.16816.F32 R28, R36.reuse, R20, R28 ;  /* 0x00000014241c723c */ /* 0x042ff0000000181c */
[C---:B------:R-:W-:Y:S01]  /*cd80*/  HMMA.16816.F32 R24, R36.reuse, R22, R24 ;  /* 0x000000162418723c */ /* 0x040fe20000001818 */
[----:B------:R-:W1:Y:S07]  /*cd90*/  LDSM.16.M88.4 R20, [R217+0x18080] ;  /* 0x01808000d914783b */ /* 0x000e6e0000000200 */
[C---:B---3--:R-:W-:Y:S08]  /*cda0*/  HMMA.16816.F32 R48, R36.reuse, R32, R48 ;  /* 0x000000202430723c */ /* 0x048ff00000001830 */
        /* <DEDUP_REMOVED lines=19> */
[----:B------:R-:W-:Y:S07]  /*cee0*/  LDSM.16.M88.4 R12, [R218+0x1c080] ;  /* 0x01c08000da0c783b */ /* 0x000fee0000000200 */
        /* <DEDUP_REMOVED lines=9> */
[----:B------:R-:W-:Y:S04]  /*cf80*/  LDSM.16.M88.4 R40, [R215+0x1c080] ;  /* 0x01c08000d728783b */ /* 0x000fe80000000200 */
[----:B------:R-:W-:Y:S03]  /*cf90*/  LDSM.16.M88.4 R20, [R210+0x3000] ;  /* 0x00300000d214783b */ /* 0x000fe60000000200 */
[C---:B--2---:R-:W-:Y:S08]  /*cfa0*/  HMMA.16816.F32 R28, R12.reuse, R8, R28 ;  /* 0x000000080c1c723c */ /* 0x044ff0000000181c */
[C---:B------:R-:W-:Y:S01]  /*cfb0*/  HMMA.16816.F32 R24, R12.reuse, R10, R24 ;  /* 0x0000000a0c18723c */ /* 0x040fe20000001818 */
[----:B------:R-:W2:Y:S07]  /*cfc0*/  LDSM.16.M88.4 R8, [R216+0xf880] ;  /* 0x00f88000d808783b */ /* 0x000eae0000000200 */
[C---:B------:R-:W-:Y:S08]  /*cfd0*/  HMMA.16816.F32 R48, R12.reuse, R32, R48 ;  /* 0x000000200c30723c */ /* 0x040ff00000001830 */
[----:B------:R-:W-:Y:S01]  /*cfe0*/  HMMA.16816.F32 R44, R12, R34, R44 ;  /* 0x000000220c2c723c */ /* 0x000fe2000000182c */
[----:B------:R-:W3:Y:S01]  /*cff0*/  LDSM.16.M88.4 R12, [R210+0x3800] ;  /* 0x00380000d20c783b */ /* 0x000ee20000000200 */
[----:B------:R-:W-:-:S06]  /*d000*/  DEPBAR.LE SB0, 0x0 ;  /* 0x000080000000791a */ /* 0x000fcc0000000000 */
[C---:B-1----:R-:W-:Y:S08]  /*d010*/  HMMA.16816.F32 R28, R36.reuse, R16, R28 ;  /* 0x00000010241c723c */ /* 0x042ff0000000181c */
[C---:B------:R-:W-:Y:S08]  /*d020*/  HMMA.16816.F32 R24, R36.reuse, R18, R24 ;  /* 0x000000122418723c */ /* 0x040ff00000001818 */
[C---:B--2---:R-:W-:Y:S08]  /*d030*/  HMMA.16816.F32 R48, R36.reuse, R8, R48 ;  /* 0x000000082430723c */ /* 0x044ff00000001830 */
[----:B------:R-:W-:Y:S08]  /*d040*/  HMMA.16816.F32 R44, R36, R10, R44 ;  /* 0x0000000a242c723c */ /* 0x000ff0000000182c */
[C---:B------:R-:W-:Y:S08]  /*d050*/  HMMA.16816.F32 R28, R40.reuse, R20, R28 ;  /* 0x00000014281c723c */ /* 0x040ff0000000181c */
[C---:B------:R-:W-:Y:S08]  /*d060*/  HMMA.16816.F32 R24, R40.reuse, R22, R24 ;  /* 0x000000162818723c */ /* 0x040ff00000001818 */
[C---:B---3--:R-:W-:Y:S08]  /*d070*/  HMMA.16816.F32 R48, R40.reuse, R12, R48 ;  /* 0x0000000c2830723c */ /* 0x048ff00000001830 */
[----:B------:R-:W-:Y:S01]  /*d080*/  HMMA.16816.F32 R44, R40, R14, R44 ;  /* 0x0000000e282c723c */ /* 0x000fe2000000182c */
[----:B------:R-:W-:-:S02]  /*d090*/  FSEL R28, R28, -INF , P0 ;  /* 0xff8000001c1c7808 */ /* 0x000fc40000000000 */
[----:B------:R-:W-:Y:S02]  /*d0a0*/  FSEL R29, R29, -INF , P1 ;  /* 0xff8000001d1d7808 */ /* 0x000fe40000800000 */
[----:B------:R-:W-:Y:S01]  /*d0b0*/  FSEL R30, R30, -INF , P0 ;  /* 0xff8000001e1e7808 */ /* 0x000fe20000000000 */
[----:B------:R-:W-:Y:S01]  /*d0c0*/  BAR.SYNC.DEFER_BLOCKING 0x0 ;  /* 0x0000000000007b1d */ /* 0x000fe20000010000 */
[----:B------:R-:W-:Y:S02]  /*d0d0*/  ISETP.GT.AND P0, PT, R52, 0x9, PT ;  /* 0x000000093400780c */ /* 0x000fe40003f04270 */
[----:B------:R-:W-:Y:S02]  /*d0e0*/  FSEL R3, R24, -INF , P6 ;  /* 0xff80000018037808 */ /* 0x000fe40003000000 */
[----:B------:R-:W-:Y:S02]  /*d0f0*/  FMNMX.FTZ R8, R28, R29, !PT ;  /* 0x0000001d1c087209 */ /* 0x000fe40007810000 */
[----:B------:R-:W-:-:S02]  /*d100*/  ISETP.GT.AND P6, PT, R52, 0x10, PT ;  /* 0x000000103400780c */ /* 0x000fc40003fc4270 */
[----:B------:R-:W-:Y:S02]  /*d110*/  FSEL R25, R25, -INF , P0 ;  /* 0xff80000019197808 */ /* 0x000fe40000000000 */
[----:B------:R-:W-:Y:S02]  /*d120*/  FMNMX.FTZ R8, R3, R8, !PT ;  /* 0x0000000803087209 */ /* 0x000fe40007810000 */
[----:B------:R-:W-:Y:S02]  /*d130*/  FSEL R20, R31, -INF , P1 ;  /* 0xff8000001f147808 */ /* 0x000fe40000800000 */
[----:B------:R-:W-:Y:S02]  /*d140*/  ISETP.GT.AND P1, PT, R52, 0x8, PT ;  /* 0x000000083400780c */ /* 0x000fe40003f24270 */
[----:B------:R-:W-:Y:S02]  /*d150*/  FSEL R6, R27, -INF , P0 ;  /* 0xff8000001b067808 */ /* 0x000fe40000000000 */
[----:B------:R-:W-:-:S02]  /*d160*/  FSEL R17, R48, -INF , P6 ;  /* 0xff80000030117808 */ /* 0x000fc40003000000 */
[----:B------:R-:W-:Y:S02]  /*d170*/  FMNMX.FTZ R8, R25, R8, !PT ;  /* 0x0000000819087209 */ /* 0x000fe40007810000 */
[----:B------:R-:W-:Y:S02]  /*d180*/  ISETP.GT.AND P0, PT, R52, 0x11, PT ;  /* 0x000000113400780c */ /* 0x000fe40003f04270 */
[----:B------:R-:W-:Y:S02]  /*d190*/  FSEL R18, R26, -INF , P1 ;  /* 0xff8000001a127808 */ /* 0x000fe40000800000 */
[----:B------:R-:W-:Y:S02]  /*d1a0*/  ISETP.GT.AND P1, PT, R52, 0x18, PT ;  /* 0x000000183400780c */ /* 0x000fe40003f24270 */
[----:B------:R-:W-:Y:S02]  /*d1b0*/  FSEL R15, R49, -INF , P0 ;  /* 0xff800000310f7808 */ /* 0x000fe40000000000 */
[----:B------:R-:W-:-:S02]  /*d1c0*/  FMNMX.FTZ R8, R17, R8, !PT ;  /* 0x0000000811087209 */ /* 0x000fc40007810000 */
[----:B------:R-:W-:Y:S02]  /*d1d0*/  ISETP.GT.AND P0, PT, R52, 0x19, PT ;  /* 0x000000193400780c */ /* 0x000fe40003f04270 */
[----:B------:R-:W-:Y:S02]  /*d1e0*/  FSEL R13, R44, -INF , P1 ;  /* 0xff8000002c0d7808 */ /* 0x000fe40000800000 */
[----:B------:R-:W-:Y:S02]  /*d1f0*/  FMNMX.FTZ R8, R15, R8, !PT ;  /* 0x000000080f087209 */ /* 0x000fe40007810000 */
[----:B------:R-:W-:Y:S02]  /*d200*/  FMNMX.FTZ R19, R30, R20, !PT ;  /* 0x000000141e137209 */ /* 0x000fe40007810000 */
[----:B------:R-:W-:Y:S02]  /*d210*/  FSEL R11, R45, -INF , P0 ;  /* 0xff8000002d0b7808 */ /* 0x000fe40000000000 */
[----:B------:R-:W-:-:S02]  /*d220*/  FMNMX.FTZ R8, R13, R8, !PT ;  /* 0x000000080d087209 */ /* 0x000fc40007810000 */
[----:B------:R-:W-:Y:S02]  /*d230*/  FMNMX.FTZ R19, R18, R19, !PT ;  /* 0x0000001312137209 */ /* 0x000fe40007810000 */
[----:B------:R-:W-:Y:S02]  /*d240*/  FSEL R14, R50, -INF , P6 ;  /* 0xff800000320e7808 */ /* 0x000fe40003000000 */
[----:B------:R-:W-:Y:S02]  /*d250*/  FMNMX.FTZ R16, R11, R8, !PT ;  /* 0x000000080b107209 */ /* 0x000fe40007810000 */
[----:B------:R-:W-:Y:S02]  /*d260*/  ISETP.GT.AND P6, PT, R52, 0x11, PT ;  /* 0x000000113400780c */ /* 0x000fe40003fc4270 */
[----:B------:R-:W-:Y:S01]  /*d270*/  FMNMX.FTZ R19, R6, R19, !PT ;  /* 0x0000001306137209 */ /* 0x000fe20007810000 */
[----:B------:R-:W1:Y:S01]  /*d280*/  SHFL.BFLY PT, R9, R16, 0x2, 0x1f ;  /* 0x0c401f0010097f89 */ /* 0x000e6200000e0000 */
[----:B------:R-:W-:-:S02]  /*d290*/  FSEL R12, R51, -INF , P6 ;  /* 0xff800000330c7808 */ /* 0x000fc40003000000 */
[----:B------:R-:W-:Y:S02]  /*d2a0*/  FMNMX.FTZ R19, R14, R19, !PT ;  /* 0x000000130e137209 */ /* 0x000fe40007810000 */
[----:B------:R-:W-:Y:S02]  /*d2b0*/  FSEL R10, R46, -INF , P1 ;  /* 0xff8000002e0a7808 */ /* 0x000fe40000800000 */
[----:B------:R-:W-:Y:S02]  /*d2c0*/  FMNMX.FTZ R19, R12, R19, !PT ;  /* 0x000000130c137209 */ /* 0x000fe40007810000 */
[----:B------:R-:W-:Y:S02]  /*d2d0*/  FSEL R8, R47, -INF , P0 ;  /* 0xff8000002f087808 */ /* 0x000fe40000000000 */
[----:B------:R-:W-:Y:S02]  /*d2e0*/  FMNMX.FTZ R19, R10, R19, !PT ;  /* 0x000000130a137209 */ /* 0x000fe40007810000 */
[----:B------:R-:W-:-:S02]  /*d2f0*/  ISETP.GE.AND P0, PT, R55, 0x21, PT ;  /* 0x000000213700780c */ /* 0x000fc40003f06270 */
[----:B------:R-:W-:-:S05]  /*d300*/  FMNMX.FTZ R19, R8, R19, !PT ;  /* 0x0000001308137209 */ /* 0x000fca0007810000 */
[----:B------:R-:W2:Y:S01]  /*d310*/  SHFL.BFLY PT, R22, R19, 0x2, 0x1f ;  /* 0x0c401f0013167f89 */ /* 0x000ea200000e0000 */
[----:B-1----:R-:W-:-:S05]  /*d320*/  FMNMX.FTZ R21, R16, R9, !PT ;  /* 0x0000000910157209 */ /* 0x002fca0007810000 */
[----:B------:R-:W-:Y:S01]  /*d330*/  @P0 LEA.HI.SX32 R26, R149, 0xfffffffe, 0x1b ;  /* 0xfffffffe951a0811 */ /* 0x000fe200078fdaff */
[----:B------:R-:W-:Y:S01]  /*d340*/  @P0 IMAD.MOV.U32 R32, RZ, RZ, R230 ;  /* 0x000000ffff200224 */ /* 0x000fe200078e00e6 */
[----:B------:R-:W1:Y:S02]  /*d350*/  SHFL.BFLY PT, R148, R21, 0x1, 0x1f ;  /* 0x0c201f0015947f89 */ /* 0x000e6400000e0000 */
[----:B------:R-:W-:Y:S01]  /*d360*/  @P0 SHF.R.S32.HI R24, RZ, 0x1f, R26 ;  /* 0x0000001fff180819 */ /* 0x000fe2000001141a */
[----:B------:R-:W-:Y:S02]  /*d370*/  @P0 IMAD.MOV.U32 R33, RZ, RZ, R233 ;  /* 0x000000ffff210224 */ /* 0x000fe400078e00e9 */
[----:B------:R-:W-:Y:S02]  /*d380*/  @P0 IMAD R4, R4, R26, RZ ;  /* 0x0000001a04040224 */ /* 0x000fe400078e02ff */
[----:B------:R-:W-:-:S04]  /*d390*/  @P0 IMAD.WIDE.U32 R26, R26, R7, R32 ;  /* 0x000000071a1a0225 */ /* 0x000fc800078e0020 */
[----:B------:R-:W-:-:S04]  /*d3a0*/  @P0 IMAD R4, R24, R7, R4 ;  /* 0x0000000718040224 */ /* 0x000fc800078e0204 */
[----:B------:R-:W-:Y:S01]  /*d3b0*/  @P0 IMAD.IADD R4, R27, 0x1, R4 ;  /* 0x000000011b040824 */ /* 0x000fe200078e0204 */
[----:B--2---:R-:W-:-:S05]  /*d3c0*/  FMNMX.FTZ R22, R22, R19, !PT ;  /* 0x0000001316167209 */ /* 0x004fca0007810000 */
[----:B------:R-:W2:Y:S01]  /*d3d0*/  SHFL.BFLY PT, R9, R22, 0x1, 0x1f ;  /* 0x0c201f0016097f89 */ /* 0x000ea200000e0000 */
[----:B-1----:R-:W-:-:S04]  /*d3e0*/  FMNMX.FTZ R148, R21, R148, !PT ;  /* 0x0000009415947209 */ /* 0x002fc80007810000 */
[C---:B------:R-:W-:Y:S01]  /*d3f0*/  FSETP.NEU.FTZ.AND P1, PT, R148.reuse, -INF , PT ;  /* 0xff8000009400780b */ /* 0x040fe20003f3d000 */
[----:B------:R-:W-:-:S05]  /*d400*/  FMUL.FTZ R16, R148, c[0x0][0x2d0] ;  /* 0x0000b40094107a20 */ /* 0x000fca0000410000 */
[----:B------:R-:W-:-:S05]  /*d410*/  FSEL R16, R16, RZ, P1 ;  /* 0x000000ff10107208 */ /* 0x000fca0000800000 */
[--C-:B------:R-:W-:Y:S02]  /*d420*/  FFMA.FTZ R151, R3, c[0x0][0x2d0], -R16.reuse ;  /* 0x0000b40003977a23 */ /* 0x100fe40000010810 */
[--C-:B------:R-:W-:Y:S01]  /*d430*/  FFMA.FTZ R205, R28, c[0x0][0x2d0], -R16.reuse ;  /* 0x0000b4001ccd7a23 */ /* 0x100fe20000010810 */
[----:B------:R-:W-:Y:S01]  /*d440*/  @P0 LEA R28, P1, R26, c[0x0][0x1c8], 0x1 ;  /* 0x000072001a1c0a11 */ /* 0x000fe200078208ff */
[--C-:B------:R-:W-:Y:S01]  /*d450*/  FFMA.FTZ R150, R29, c[0x0][0x2d0], -R16.reuse ;  /* 0x0000b4001d967a23 */ /* 0x100fe20000010810 */
[----:B--2---:R-:W-:Y:S01]  /*d460*/  FMNMX.FTZ R3, R22, R9, !PT ;  /* 0x0000000916037209 */ /* 0x004fe20007810000 */
[----:B------:R-:W-:Y:S01]  /*d470*/  FFMA.FTZ R25, R25, c[0x0][0x2d0], -R16 ;  /* 0x0000b40019197a23 */ /* 0x000fe20000010810 */
[----:B------:R-:W-:Y:S01]  /*d480*/  @P0 LEA.HI.X R29, R26, c[0x0][0x1cc], R4, 0x1, P1 ;  /* 0x000073001a1d0a11 */ /* 0x000fe200008f0c04 */
[----:B------:R-:W-:Y:S01]  /*d490*/  MUFU.EX2 R205, R205 ;  /* 0x000000cd00cd7308 */ /* 0x000fe20000000800 */
[C---:B------:R-:W-:Y:S01]  /*d4a0*/  FSETP.NEU.FTZ.AND P1, PT, R3.reuse, -INF , PT ;  /* 0xff8000000300780b */ /* 0x040fe20003f3d000 */
[----:B------:R-:W-:-:S02]  /*d4b0*/  FMUL.FTZ R9, R3, c[0x0][0x2d0] ;  /* 0x0000b40003097a20 */ /* 0x000fc40000410000 */
[----:B------:R1:W-:Y:S01]  /*d4c0*/  @P0 LDGSTS.E.BYPASS.LTC128B.128 [R228+0xc080], [R28.64], !P2 ;  /* 0x0c0800001ce40fae */ /* 0x0003e2000d101d4a */
[--C-:B------:R-:W-:Y:S02]  /*d4d0*/  FFMA.FTZ R206, R17, c[0x0][0x2d0], -R16.reuse ;  /* 0x0000b40011ce7a23 */ /* 0x100fe40000010810 */
[----:B------:R-:W-:Y:S01]  /*d4e0*/  FSEL R9, R9, RZ, P1 ;  /* 0x000000ff09097208 */ /* 0x000fe20000800000 */
[----:B------:R1:W-:Y:S01]  /*d4f0*/  @P0 LDGSTS.E.BYPASS.LTC128B.128 [R228+0xd080], [R28.64+0x80], !P5 ;  /* 0x0d0800801ce40fae */ /* 0x0003e2000e901d4a */
[----:B------:R2:W-:Y:S01]  /*d500*/  MUFU.EX2 R0, R25 ;  /* 0x0000001900007308 */ /* 0x0005e20000000800 */
[--C-:B------:R-:W-:Y:S02]  /*d510*/  FFMA.FTZ R211, R15, c[0x0][0x2d0], -R16.reuse ;  /* 0x0000b4000fd37a23 */ /* 0x100fe40000010810 */
[----:B------:R1:W-:Y:S01]  /*d520*/  @P0 LDGSTS.E.BYPASS.LTC128B.128 [R228+0xe080], [R28.64+0x100], !P4 ;  /* 0x0e0801001ce40fae */ /* 0x0003e2000e101d4a */
[--C-:B------:R-:W-:Y:S02]  /*d530*/  FFMA.FTZ R2, R6, c[0x0][0x2d0], -R9.reuse ;  /* 0x0000b40006027a23 */ /* 0x100fe40000010809 */
[--C-:B------:R-:W-:Y:S01]  /*d540*/  FFMA.FTZ R209, R30, c[0x0][0x2d0], -R9.reuse ;  /* 0x0000b4001ed17a23 */ /* 0x100fe20000010809 */
[----:B------:R1:W-:Y:S01]  /*d550*/  @P0 LDGSTS.E.BYPASS.LTC128B.128 [R228+0xf080], [R28.64+0x180], !P3 ;  /* 0x0f0801801ce40fae */ /* 0x0003e2000d901d4a */
[--C-:B------:R-:W-:Y:S01]  /*d560*/  FFMA.FTZ R204, R20, c[0x0][0x2d0], -R9.reuse ;  /* 0x0000b40014cc7a23 */ /* 0x100fe20000010809 */
[----:B------:R-:W3:Y:S01]  /*d570*/  MUFU.EX2 R150, R150 ;  /* 0x0000009600967308 */ /* 0x000ee20000000800 */
[----:B------:R-:W-:Y:S01]  /*d580*/  FFMA.FTZ R207, R18, c[0x0][0x2d0], -R9 ;  /* 0x0000b40012cf7a23 */ /* 0x000fe20000010809 */
[----:B------:R-:W4:Y:S01]  /*d590*/  LDSM.16.MT88.4 R140, [R219+0x8080] ;  /* 0x00808000db8c783b */ /* 0x000f220000004200 */
[----:B------:R-:W-:-:S02]  /*d5a0*/  FFMA.FTZ R208, R13, c[0x0][0x2d0], -R16 ;  /* 0x0000b4000dd07a23 */ /* 0x000fc40000010810 */
[----:B------:R-:W-:Y:S01]  /*d5b0*/  FFMA.FTZ R237, R11, c[0x0][0x2d0], -R16 ;  /* 0x0000b4000bed7a23 */ /* 0x000fe20000010810 */
[----:B------:R-:W-:Y:S01]  /*d5c0*/  LDSM.16.MT88.4 R32, [R213+0x8080] ;  /* 0x00808000d520783b */ /* 0x000fe20000004200 */
[--C-:B------:R-:W-:Y:S01]  /*d5d0*/  FFMA.FTZ R229, R14, c[0x0][0x2d0], -R9.reuse ;  /* 0x0000b4000ee57a23 */ /* 0x100fe20000010809 */
[----:B------:R-:W5:Y:S01]  /*d5e0*/  MUFU.EX2 R151, R151 ;  /* 0x0000009700977308 */ /* 0x000f620000000800 */
[--C-:B------:R-:W-:Y:S01]  /*d5f0*/  FFMA.FTZ R234, R12, c[0x0][0x2d0], -R9.reuse ;  /* 0x0000b4000cea7a23 */ /* 0x100fe20000010809 */
[----:B--2---:R-:W2:Y:S01]  /*d600*/  LDSM.16.MT88.4 R24, [R214+0x8080] ;  /* 0x00808000d618783b */ /* 0x004ea20000004200 */
[--C-:B------:R-:W-:Y:S02]  /*d610*/  FFMA.FTZ R235, R10, c[0x0][0x2d0], -R9.reuse ;  /* 0x0000b4000aeb7a23 */ /* 0x100fe40000010809 */
[----:B------:R-:W-:Y:S01]  /*d620*/  FFMA.FTZ R236, R8, c[0x0][0x2d0], -R9 ;  /* 0x0000b40008ec7a23 */ /* 0x000fe20000010809 */
[----:B------:R-:W1:Y:S02]  /*d630*/  LDSM.16.MT88.4 R40, [R212+0x8080] ;  /* 0x00808000d428783b */ /* 0x000e640000004200 */
[----:B------:R-:W-:Y:S01]  /*d640*/  MUFU.EX2 R209, R209 ;  /* 0x000000d100d17308 */ /* 0x000fe20000000800 */
[----:B---3--:R-:W-:Y:S01]  /*d650*/  F2FP.PACK_AB R128, R150, R205 ;  /* 0x000000cd9680723e */ /* 0x008fe200000000ff */
[----:B------:R-:W3:Y:S01]  /*d660*/  LDSM.16.MT88.4 R48, [R219+0x9080] ;  /* 0x00908000db30783b */ /* 0x000ee20000004200 */
[----:B------:R-:W-:-:S03]  /*d670*/  FADD.FTZ R150, R205, R150 ;  /* 0x00000096cd967221 */ /* 0x000fc60000010000 */
[----:B------:R-:W1:Y:S02]  /*d680*/  LDSM.16.MT88.4 R56, [R214+0x9080] ;  /* 0x00908000d638783b */ /* 0x000e640000004200 */
[----:B------:R-:W4:Y:S01]  /*d690*/  MUFU.EX2 R204, R204 ;  /* 0x000000cc00cc7308 */ /* 0x000f220000000800 */
[----:B-----5:R-:W-:Y:S01]  /*d6a0*/  F2FP.PACK_AB R130, R0, R151 ;  /* 0x000000970082723e */ /* 0x020fe200000000ff */
[----:B------:R-:W5:Y:S01]  /*d6b0*/  LDSM.16.MT88.4 R64, [R213+0x9080] ;  /* 0x00908000d540783b */ /* 0x000f620000004200 */
[----:B------:R-:W-:-:S03]  /*d6c0*/  FADD.FTZ R151, R151, R150 ;  /* 0x0000009697977221 */ /* 0x000fc60000010000 */
[----:B------:R-:W1:Y:S01]  /*d6d0*/  LDSM.16.MT88.4 R72, [R212+0x9080] ;  /* 0x00908000d448783b */ /* 0x000e620000004200 */
[----:B------:R-:W-:Y:S01]  /*d6e0*/  FADD.FTZ R151, R0, R151 ;  /* 0x0000009700977221 */ /* 0x000fe20000010000 */
[----:B------:R-:W-:Y:S02]  /*d6f0*/  MUFU.EX2 R207, R207 ;  /* 0x000000cf00cf7308 */ /* 0x000fe40000000800 */
[----:B------:R-:W1:Y:S04]  /*d700*/  LDSM.16.MT88.4 R80, [R219+0xa080] ;  /* 0x00a08000db50783b */ /* 0x000e680000004200 */
[----:B------:R-:W1:Y:S02]  /*d710*/  LDSM.16.MT88.4 R88, [R214+0xa080] ;  /* 0x00a08000d658783b */ /* 0x000e640000004200 */
[----:B------:R-:W2:Y:S01]  /*d720*/  MUFU.EX2 R2, R2 ;  /* 0x0000000200027308 */ /* 0x000ea20000000800 */
[----:B----4-:R-:W-:Y:S01]  /*d730*/  F2FP.PACK_AB R129, R204, R209 ;  /* 0x000000d1cc81723e */ /* 0x010fe200000000ff */
[----:B------:R-:W4:Y:S01]  /*d740*/  LDSM.16.MT88.4 R96, [R213+0xa080] ;  /* 0x00a08000d560783b */ /* 0x000f220000004200 */
[----:B------:R-:W-:-:S03]  /*d750*/  FADD.FTZ R204, R209, R204 ;  /* 0x000000ccd1cc7221 */ /* 0x000fc60000010000 */
[----:B------:R-:W3:Y:S02]  /*d760*/  LDSM.16.MT88.4 R104, [R212+0xa080] ;  /* 0x00a08000d468783b */ /* 0x000ee40000004200 */
[----:B------:R-:W-:Y:S02]  /*d770*/  MUFU.EX2 R206, R206 ;  /* 0x000000ce00ce7308 */ /* 0x000fe40000000800 */
[----:B------:R-:W3:Y:S04]  /*d780*/  LDSM.16.MT88.4 R112, [R219+0xb080] ;  /* 0x00b08000db70783b */ /* 0x000ee80000004200 */
[----:B------:R-:W3:Y:S01]  /*d790*/  LDSM.16.MT88.4 R116, [R214+0xb080] ;  /* 0x00b08000d674783b */ /* 0x000ee20000004200 */
[----:B--2---:R-:W-:Y:S01]  /*d7a0*/  F2FP.PACK_AB R131, R2, R207 ;  /* 0x000000cf0283723e */ /* 0x004fe200000000ff */
[----:B------:R-:W2:Y:S02]  /*d7b0*/  MUFU.EX2 R211, R211 ;  /* 0x000000d300d37308 */ /* 0x000ea40000000800 */
[----:B------:R-:W2:Y:S01]  /*d7c0*/  LDSM.16.MT88.4 R124, [R213+0xb080] ;  /* 0x00b08000d57c783b */ /* 0x000ea20000004200 */
[----:B------:R-:W-:-:S03]  /*d7d0*/  FADD.FTZ R207, R207, R204 ;  /* 0x000000cccfcf7221 */ /* 0x000fc60000010000 */
[----:B------:R-:W2:Y:S01]  /*d7e0*/  LDSM.16.MT88.4 R4, [R212+0xb080] ;  /* 0x00b08000d404783b */ /* 0x000ea20000004200 */
[C---:B------:R-:W-:Y:S01]  /*d7f0*/  HMMA.16816.F32 R144, R128.reuse, R140, RZ ;  /* 0x0000008c8090723c */ /* 0x040fe200000018ff */
[----:B------:R-:W-:Y:S01]  /*d800*/  FADD.FTZ R2, R2, R207 ;  /* 0x000000cf02027221 */ /* 0x000fe20000010000 */
[----:B------:R-:W-:Y:S01]  /*d810*/  MUFU.EX2 R229, R229 ;  /* 0x000000e500e57308 */ /* 0x000fe20000000800 */
[----:B------:R-:W2:Y:S04]  /*d820*/  LDSM.16.MT88.4 R200, [R219+0x8880] ;  /* 0x00888000dbc8783b */ /* 0x000ea80000004200 */
[----:B------:R-:W2:Y:S01]  /*d830*/  LDSM.16.MT88.4 R196, [R214+0x8880] ;  /* 0x00888000d6c4783b */ /* 0x000ea20000004200 */
[C---:B------:R-:W-:Y:S02]  /*d840*/  HMMA.16816.F32 R20, R128.reuse, R24, RZ ;  /* 0x000000188014723c */ /* 0x040fe400000018ff */
[----:B------:R-:W2:Y:S01]  /*d850*/  MUFU.EX2 R234, R234 ;  /* 0x000000ea00ea7308 */ /* 0x000ea20000000800 */
[----:B------:R-:W2:Y:S04]  /*d860*/  LDSM.16.MT88.4 R192, [R213+0x8880] ;  /* 0x00888000d5c0783b */ /* 0x000ea80000004200 */
[----:B------:R-:W2:Y:S01]  /*d870*/  LDSM.16.MT88.4 R188, [R212+0x8880] ;  /* 0x00888000d4bc783b */ /* 0x000ea20000004200 */
[C---:B-1----:R-:W-:Y:S02]  /*d880*/  HMMA.16816.F32 R28, R128.reuse, R32, RZ ;  /* 0x00000020801c723c */ /* 0x042fe400000018ff */
[----:B------:R-:W-:Y:S01]  /*d890*/  MUFU.EX2 R208, R208 ;  /* 0x000000d000d07308 */ /* 0x000fe20000000800 */
[----:B------:R-:W1:Y:S04]  /*d8a0*/  LDSM.16.MT88.4 R184, [R219+0x9880] ;  /* 0x00988000dbb8783b */ /* 0x000e680000004200 */
[----:B------:R-:W1:Y:S01]  /*d8b0*/  LDSM.16.MT88.4 R180, [R214+0x9880] ;  /* 0x00988000d6b4783b */ /* 0x000e620000004200 */
[C---:B------:R-:W-:Y:S02]  /*d8c0*/  HMMA.16816.F32 R36, R128.reuse, R40, RZ ;  /* 0x000000288024723c */ /* 0x040fe400000018ff */
[----:B------:R-:W1:Y:S01]  /*d8d0*/  MUFU.EX2 R237, R237 ;  /* 0x000000ed00ed7308 */ /* 0x000e620000000800 */
[----:B------:R-:W1:Y:S04]  /*d8e0*/  LDSM.16.MT88.4 R176, [R213+0x9880] ;  /* 0x00988000d5b0783b */ /* 0x000e680000004200 */
[----:B------:R-:W1:Y:S01]  /*d8f0*/  LDSM.16.MT88.4 R172, [R212+0x9880] ;  /* 0x00988000d4ac783b */ /* 0x000e620000004200 */
[C---:B---3--:R-:W-:Y:S02]  /*d900*/  HMMA.16816.F32 R44, R128.reuse, R48, RZ ;  /* 0x00000030802c723c */ /* 0x048fe400000018ff */
[----:B------:R-:W-:Y:S01]  /*d910*/  MUFU.EX2 R235, R235 ;  /* 0x000000eb00eb7308 */ /* 0x000fe20000000800 */
[----:B------:R-:W3:Y:S04]  /*d920*/  LDSM.16.MT88.4 R168, [R219+0xa880] ;  /* 0x00a88000dba8783b */ /* 0x000ee80000004200 */
[----:B------:R-:W1:Y:S01]  /*d930*/  LDSM.16.MT88.4 R164, [R214+0xa880] ;  /* 0x00a88000d6a4783b */ /* 0x000e620000004200 */
[C---:B------:R-:W-:Y:S02]  /*d940*/  HMMA.16816.F32 R52, R128.reuse, R56, RZ ;  /* 0x000000388034723c */ /* 0x040fe400000018ff */
[----:B------:R-:W1:Y:S01]  /*d950*/  MUFU.EX2 R236, R236 ;  /* 0x000000ec00ec7308 */ /* 0x000e620000000800 */
[----:B------:R-:W1:Y:S04]  /*d960*/  LDSM.16.MT88.4 R160, [R213+0xa880] ;  /* 0x00a88000d5a0783b */ /* 0x000e680000004200 */
[----:B------:R-:W1:Y:S01]  /*d970*/  LDSM.16.MT88.4 R156, [R212+0xa880] ;  /* 0x00a88000d49c783b */ /* 0x000e620000004200 */
[C---:B-----5:R-:W-:Y:S03]  /*d980*/  HMMA.16816.F32 R60, R128.reuse, R64, RZ ;  /* 0x00000040803c723c */ /* 0x060fe600000018ff */
[----:B------:R-:W5:Y:S04]  /*d990*/  LDSM.16.MT88.4 R152, [R219+0xb880] ;  /* 0x00b88000db98783b */ /* 0x000f680000004200 */
[----:B------:R-:W1:Y:S01]  /*d9a0*/  LDSM.16.MT88.4 R16, [R214+0xb880] ;  /* 0x00b88000d610783b */ /* 0x000e620000004200 */
[C---:B------:R-:W-:Y:S03]  /*d9b0*/  HMMA.16816.F32 R68, R128.reuse, R72, RZ ;  /* 0x000000488044723c */ /* 0x040fe600000018ff */
[----:B------:R-:W1:Y:S04]  /*d9c0*/  LDSM.16.MT88.4 R12, [R213+0xb880] ;  /* 0x00b88000d50c783b */ /* 0x000e680000004200 */
[----:B------:R-:W1:Y:S01]  /*d9d0*/  LDSM.16.MT88.4 R8, [R212+0xb880] ;  /* 0x00b88000d408783b */ /* 0x000e620000004200 */
[C---:B------:R-:W-:Y:S03]  /*d9e0*/  HMMA.16816.F32 R76, R128.reuse, R80, RZ ;  /* 0x00000050804c723c */ /* 0x040fe600000018ff */
[----:B------:R-:W0:Y:S05]  /*d9f0*/  LDGDEPBAR ;  /* 0x00000000000079af */ /* 0x000e2a0000000000 */
[C---:B------:R-:W-:Y:S08]  /*da00*/  HMMA.16816.F32 R84, R128.reuse, R88, RZ ;  /* 0x000000588054723c */ /* 0x040ff000000018ff */
[C---:B----4-:R-:W-:Y:S08]  /*da10*/  HMMA.16816.F32 R92, R128.reuse, R96, RZ ;  /* 0x00000060805c723c */ /* 0x050ff000000018ff */
[C---:B------:R-:W-:Y:S08]  /*da20*/  HMMA.16816.F32 R100, R128.reuse, R104, RZ ;  /* 0x000000688064723c */ /* 0x040ff000000018ff */
[C---:B------:R-:W-:Y:S08]  /*da30*/  HMMA.16816.F32 R108, R128.reuse, R112, RZ ;  /* 0x00000070806c723c */ /* 0x040ff000000018ff */
[C---:B------:R-:W-:Y:S08]  /*da40*/  HMMA.16816.F32 R136, R128.reuse, R116, RZ ;  /* 0x000000748088723c */ /* 0x040ff000000018ff */
[C---:B--2---:R-:W-:Y:S08]  /*da50*/  HMMA.16816.F32 R120, R128.reuse, R124, RZ ;  /* 0x0000007c8078723c */ /* 0x044ff000000018ff */
[C---:B------:R-:W-:Y:S08]  /*da60*/  HMMA.16816.F32 R140, R128.reuse, R142, RZ ;  /* 0x0000008e808c723c */ /* 0x040ff000000018ff */
        /* <DEDUP_REMOVED lines=14> */
[C---:B------:R-:W-:Y:S07]  /*db50*/  HMMA.16816.F32 R132, R128.reuse, R4, RZ ;  /* 0x000000048084723c */ /* 0x040fee00000018ff */
[----:B------:R-:W-:Y:S01]  /*db60*/  F2FP.PACK_AB R4, R211, R206 ;  /* 0x000000ced304723e */ /* 0x000fe200000000ff */
[----:B------:R-:W-:Y:S01]  /*db70*/  HMMA.16816.F32 R128, R128, R6, RZ ;  /* 0x000000068080723c */ /* 0x000fe200000018ff */
[----:B------:R-:W-:Y:S01]  /*db80*/  F2FP.PACK_AB R5, R234, R229 ;  /* 0x000000e5ea05723e */ /* 0x000fe200000000ff */
[----:B------:R-:W-:-:S02]  /*db90*/  FADD.FTZ R206, R206, R151 ;  /* 0x00000097cece7221 */ /* 0x000fc40000010000 */
[----:B------:R-:W-:Y:S02]  /*dba0*/  FADD.FTZ R229, R229, R2 ;  /* 0x00000002e5e57221 */ /* 0x000fe40000010000 */
[----:B------:R-:W-:Y:S01]  /*dbb0*/  FADD.FTZ R211, R211, R206 ;  /* 0x000000ced3d37221 */ /* 0x000fe20000010000 */
[----:B-1----:R-:W-:Y:S01]  /*dbc0*/  F2FP.PACK_AB R6, R237, R208 ;  /* 0x000000d0ed06723e */ /* 0x002fe200000000ff */
[----:B------:R-:W-:Y:S01]  /*dbd0*/  FADD.FTZ R234, R234, R229 ;  /* 0x000000e5eaea7221 */ /* 0x000fe20000010000 */
[----:B------:R-:W-:Y:S01]  /*dbe0*/  F2FP.PACK_AB R7, R236, R235 ;  /* 0x000000ebec07723e */ /* 0x000fe200000000ff */
[----:B------:R-:W-:Y:S02]  /*dbf0*/  FADD.FTZ R208, R208, R211 ;  /* 0x000000d3d0d07221 */ /* 0x000fe40000010000 */
[----:B------:R-:W-:Y:S02]  /*dc00*/  FADD.FTZ R235, R235, R234 ;  /* 0x000000eaebeb7221 */ /* 0x000fe40000010000 */
[----:B------:R-:W-:-:S02]  /*dc10*/  FADD.FTZ R237, R237, R208 ;  /* 0x000000d0eded7221 */ /* 0x000fc40000010000 */
[----:B------:R-:W-:Y:S01]  /*dc20*/  HMMA.16816.F32 R144, R4, R200, R144 ;  /* 0x000000c80490723c */ /* 0x000fe20000001890 */
[----:B------:R-:W-:-:S07]  /*dc30*/  FADD.FTZ R235, R236, R235 ;  /* 0x000000ebeceb7221 */ /* 0x000fce0000010000 */
[C---:B------:R-:W-:Y:S08]  /*dc40*/  HMMA.16816.F32 R140, R4.reuse, R202, R140 ;  /* 0x000000ca048c723c */ /* 0x040ff0000000188c */
        /* <DEDUP_REMOVED lines=14> */
[C---:B---3--:R-:W-:Y:S08]  /*dd30*/  HMMA.16816.F32 R76, R4.reuse, R168, R76 ;  /* 0x000000a8044c723c */ /* 0x048ff0000000184c */
[C---:B------:R-:W-:Y:S08]  /*dd40*/  HMMA.16816.F32 R80, R4.reuse, R170, R80 ;  /* 0x000000aa0450723c */ /* 0x040ff00000001850 */
[C---:B------:R-:W-:Y:S08]  /*dd50*/  HMMA.16816.F32 R84, R4.reuse, R164, R84 ;  /* 0x000000a40454723c */ /* 0x040ff00000001854 */
[C---:B------:R-:W-:Y:S08]  /*dd60*/  HMMA.16816.F32 R88, R4.reuse, R166, R88 ;  /* 0x000000a60458723c */ /* 0x040ff00000001858 */
[C---:B------:R-:W-:Y:S08]  /*dd70*/  HMMA.16816.F32 R92, R4.reuse, R160, R92 ;  /* 0x000000a0045c723c */ /* 0x040ff0000000185c */
[C---:B------:R-:W-:Y:S08]  /*dd80*/  HMMA.16816.F32 R96, R4.reuse, R162, R96 ;  /* 0x000000a20460723c */ /* 0x040ff00000001860 */
[C---:B------:R-:W-:Y:S08]  /*dd90*/  HMMA.16816.F32 R100, R4.reuse, R156, R100 ;  /* 0x0000009c0464723c */ /* 0x040ff00000001864 */
[C---:B------:R-:W-:Y:S08]  /*dda0*/  HMMA.16816.F32 R104, R4.reuse, R158, R104 ;  /* 0x0000009e0468723c */ /* 0x040ff00000001868 */
[C---:B-----5:R-:W-:Y:S08]  /*ddb0*/  HMMA.16816.F32 R108, R4.reuse, R152, R108 ;  /* 0x00000098046c723c */ /* 0x060ff0000000186c */
[C---:B------:R-:W-:Y:S08]  /*ddc0*/  HMMA.16816.F32 R112, R4.reuse, R154, R112 ;  /* 0x0000009a0470723c */ /* 0x040ff00000001870 */
[C---:B------:R-:W-:Y:S08]  /*ddd0*/  HMMA.16816.F32 R136, R4.reuse, R16, R136 ;  /* 0x000000100488723c */ /* 0x040ff00000001888 */
[C---:B------:R-:W-:Y:S08]  /*dde0*/  HMMA.16816.F32 R116, R4.reuse, R18, R116 ;  /* 0x000000120474723c */ /* 0x040ff00000001874 */
[C---:B------:R-:W-:Y:S08]  /*ddf0*/  HMMA.16816.F32 R120, R4.reuse, R12, R120 ;  /* 0x0000000c0478723c */ /* 0x040ff00000001878 */
[C---:B------:R-:W-:Y:S08]  /*de00*/  HMMA.16816.F32 R124, R4.reuse, R14, R124 ;  /* 0x0000000e047c723c */ /* 0x040ff0000000187c */
[C---:B------:R-:W-:Y:S08]  /*de10*/  HMMA.16816.F32 R132, R4.reuse, R8, R132 ;  /* 0x000000080484723c */ /* 0x040ff00000001884 */
[----:B------:R-:W-:Y:S01]  /*de20*/  HMMA.16816.F32 R128, R4, R10, R128 ;  /* 0x0000000a0480723c */ /* 0x000fe20000001880 */
[----:B------:R-:W-:Y:S07]  /*de30*/  @!P0 BRA `(.L_x_137) ;  /* 0x00001db000008947 */ /* 0x000fee0003800000 */
[----:B------:R-:W-:Y:S01]  /*de40*/  LEA.HI.SX32 R229, R149, 0xfffffffe, 0x1b ;  /* 0xfffffffe95e57811 */ /* 0x000fe200078fdaff */
[----:B------:R-:W-:Y:S01]  /*de50*/  IMAD.MOV.U32 R0, RZ, RZ, R3 ;  /* 0x000000ffff007224 */ /* 0x000fe200078e0003 */
[C---:B------:R-:W-:Y:S01]  /*de60*/  IADD3 R211, R220.reuse, 0x800, RZ ;  /* 0x00000800dcd37810 */ /* 0x040fe20007ffe0ff */
[----:B------:R-:W-:Y:S01]  /*de70*/  IMAD.MOV.U32 R149, RZ, RZ, R148 ;  /* 0x000000ffff957224 */ /* 0x000fe200078e0094 */
[C---:B------:R-:W-:Y:S01]  /*de80*/  IADD3 R209, R220.reuse, 0x1000, RZ ;  /* 0x00001000dcd17810 */ /* 0x040fe20007ffe0ff */
[----:B------:R-:W-:Y:S01]  /*de90*/  ULDC.64 UR4, c[0x0][0x118] ;  /* 0x0000460000047ab9 */ /* 0x000fe20000000a00 */
[----:B------:R-:W-:-:S02]  /*dea0*/  IADD3 R208, R220, 0x1800, RZ ;  /* 0x00001800dcd07810 */ /* 0x000fc40007ffe0ff */
[C---:B------:R-:W-:Y:S02]  /*deb0*/  IADD3 R207, R220.reuse, 0x2000, RZ ;  /* 0x00002000dccf7810 */ /* 0x040fe40007ffe0ff */
[C---:B------:R-:W-:Y:S02]  /*dec0*/  IADD3 R206, R220.reuse, 0x2800, RZ ;  /* 0x00002800dcce7810 */ /* 0x040fe40007ffe0ff */
[C---:B------:R-:W-:Y:S02]  /*ded0*/  IADD3 R205, R220.reuse, 0x3000, RZ ;  /* 0x00003000dccd7810 */ /* 0x040fe40007ffe0ff */
[----:B------:R-:W-:Y:S02]  /*dee0*/  IADD3 R204, R220, 0x3800, RZ ;  /* 0x00003800dccc7810 */ /* 0x000fe40007ffe0ff */
.L_x_138:
[----:B------:R-:W-:Y:S04]  /*def0*/  DEPBAR.LE SB0, 0x0 ;  /* 0x000080000000791a */ /* 0x000fe80000000000 */
[----:B------:R-:W-:Y:S01]  /*df00*/  BAR.SYNC.DEFER_BLOCKING 0x0 ;  /* 0x0000000000007b1d */ /* 0x000fe20000010000 */
[----:B------:R-:W-:Y:S01]  /*df10*/  SHF.R.S32.HI R148, RZ, 0x1f, R229 ;  /* 0x0000001fff947819 */ /* 0x000fe200000114e5 */
[C---:B------:R-:W-:Y:S04]  /*df20*/  IMAD.WIDE.U32 R2, R229.reuse, c[0x0][0x208], RZ ;  /* 0x00008200e5027a25 */ /* 0x040fe800078e00ff */
[----:B------:R-:W-:Y:S01]  /*df30*/  IMAD R148, R148, c[0x0][0x208], RZ ;  /* 0x0000820094947a24 */ /* 0x000fe200078e02ff */
[C---:B------:R-:W-:Y:S03]  /*df40*/  LEA R151, P0, R2.reuse, R226, 0x5 ;  /* 0x000000e202977211 */ /* 0x040fe600078028ff */
[----:B------:R-:W-:Y:S05]  /*df50*/  IMAD R148, R229, c[0x0][0x20c], R148 ;  /* 0x00008300e5947a24 */ /* 0x000fea00078e0294 */
[----:B------:R-:W-:Y:S04]  /*df60*/  IADD3 R148, R3, R148, RZ ;  /* 0x0000009403947210 */ /* 0x000fe80007ffe0ff */
[----:B------:R-:W-:Y:S02]  /*df70*/  LEA.HI.X R148, R2, R225, R148, 0x5, P0 ;  /* 0x000000e102947211 */ /* 0x000fe400000f2c94 */
[C---:B------:R-:W-:Y:S01]  /*df80*/  LEA R2, P0, R151.reuse, c[0x0][0x1f8], 0x1 ;  /* 0x00007e0097027a11 */ /* 0x040fe200078008ff */
[----:B------:R-:W-:Y:S03]  /*df90*/  LDSM.16.M88.4 R156, [R222+0x10080] ;  /* 0x01008000de9c783b */ /* 0x000fe60000000200 */
[----:B------:R-:W-:Y:S02]  /*dfa0*/  LEA.HI.X R3, R151, c[0x0][0x1fc], R148, 0x1, P0 ;  /* 0x00007f0097037a11 */ /* 0x000fe400000f0c94 */
[C---:B------:R-:W-:Y:S02]  /*dfb0*/  ISETP.GT.AND P0, PT, R229.reuse, RZ, PT ;  /* 0x000000ffe500720c */ /* 0x040fe40003f04270 */
[----:B------:R-:W-:Y:S01]  /*dfc0*/  IADD3 R229, R229, -0x1, RZ ;  /* 0xffffffffe5e57810 */ /* 0x000fe20007ffe0ff */
[----:B------:R-:W1:Y:S07]  /*dfd0*/  LDSM.16.M88.4 R160, [R221+0xc080] ;  /* 0x00c08000dda0783b */ /* 0x000e6e0000000200 */
[----:B------:R-:W2:Y:S07]  /*dfe0*/  LDSM.16.M88.4 R164, [R221+0xc880] ;  /* 0x00c88000dda4783b */ /* 0x000eae0000000200 */
[----:B------:R-:W-:Y:S07]  /*dff0*/  LDSM.16.M88.4 R168, [R218+0x10080] ;  /* 0x01008000daa8783b */ /* 0x000fee0000000200 */
[----:B------:R-:W3:Y:S07]  /*e000*/  LDSM.16.M88.4 R172, [R220] ;  /* 0x00000000dcac783b */ /* 0x000eee0000000200 */
[----:B------:R-:W4:Y:S07]  /*e010*/  LDSM.16.M88.4 R176, [R211] ;  /* 0x00000000d3b0783b */ /* 0x000f2e0000000200 */
[----:B------:R-:W-:Y:S01]  /*e020*/  @!PT LDS RZ, [RZ] ;  /* 0x00000000fffff984 */ /* 0x000fe20000000800 */
[----:B------:R-:W-:Y:S01]  /*e030*/  @!PT LDS RZ, [RZ] ;  /* 0x00000000fffff984 */ /* 0x000fe20000000800 */
[----:B------:R-:W-:Y:S01]  /*e040*/  @!PT LDS RZ, [RZ] ;  /* 0x00000000fffff984 */ /* 0x000fe20000000800 */
[----:B------:R5:W-:Y:S01]  /*e050*/  LDGSTS.E.BYPASS.LTC128B.128 [R228+0x8080], [R2.64], !P2 ;  /* 0x0808000002e47fae */ /* 0x000be2000d101d44 */
[C---:B-1----:R-:W-:Y:S06]  /*e060*/  HMMA.16816.F32 R4, R156.reuse, R160, RZ ;  /* 0x000000a09c04723c */ /* 0x042fec00000018ff */
[----:B------:R5:W-:Y:S02]  /*e070*/  LDGSTS.E.BYPASS.LTC128B.128 [R228+0x9080], [R2.64+0x80], !P5 ;  /* 0x0908008002e47fae */ /* 0x000be4000e901d44 */
[C---:B------:R-:W-:Y:S05]  /*e080*/  HMMA.16816.F32 R8, R156.reuse, R162, RZ ;  /* 0x000000a29c08723c */ /* 0x040fea00000018ff */
[----:B------:R5:W-:Y:S03]  /*e090*/  LDGSTS.E.BYPASS.LTC128B.128 [R228+0xa080], [R2.64+0x100], !P4 ;  /* 0x0a08010002e47fae */ /* 0x000be6000e101d44 */
[C---:B--2---:R-:W-:Y:S04]  /*e0a0*/  HMMA.16816.F32 R12, R156.reuse, R164, RZ ;  /* 0x000000a49c0c723c */ /* 0x044fe800000018ff */
[----:B------:R5:W-:Y:S04]  /*e0b0*/  LDGSTS.E.BYPASS.LTC128B.128 [R228+0xb080], [R2.64+0x180], !P3 ;  /* 0x0b08018002e47fae */ /* 0x000be8000d901d44 */
[----:B------:R-:W-:Y:S03]  /*e0c0*/  HMMA.16816.F32 R16, R156, R166, RZ ;  /* 0x000000a69c10723c */ /* 0x000fe600000018ff */
[----:B------:R-:W-:Y:S05]  /*e0d0*/  LDSM.16.M88.4 R180, [R217+0x10080] ;  /* 0x01008000d9b4783b */ /* 0x000fea0000000200 */
[C---:B---3--:R-:W-:Y:S02]  /*e0e0*/  HMMA.16816.F32 R4, R168.reuse, R172, R4 ;  /* 0x000000aca804723c */ /* 0x048fe40000001804 */
[----:B------:R-:W1:Y:S06]  /*e0f0*/  LDSM.16.M88.4 R184, [R216+0xc080] ;  /* 0x00c08000d8b8783b */ /* 0x000e6c0000000200 */
[C---:B------:R-:W-:Y:S01]  /*e100*/  HMMA.16816.F32 R8, R168.reuse, R174, R8 ;  /* 0x000000aea808723c */ /* 0x040fe20000001808 */
[----:B------:R-:W2:Y:S07]  /*e110*/  LDSM.16.M88.4 R152, [R216+0xc880] ;  /* 0x00c88000d898783b */ /* 0x000eae0000000200 */
[C---:B----4-:R-:W-:Y:S01]  /*e120*/  HMMA.16816.F32 R12, R168.reuse, R176, R12 ;  /* 0x000000b0a80c723c */ /* 0x050fe2000000180c */
[----:B------:R-:W0:Y:S07]  /*e130*/  LDGDEPBAR ;  /* 0x00000000000079af */ /* 0x000e2e0000000000 */
[----:B------:R-:W-:Y:S01]  /*e140*/  HMMA.16816.F32 R16, R168, R178, R16 ;  /* 0x000000b2a810723c */ /* 0x000fe20000001810 */
[----:B------:R-:W-:Y:S07]  /*e150*/  LDSM.16.M88.4 R156, [R215+0x10080] ;  /* 0x01008000d79c783b */ /* 0x000fee0000000200 */
[----:B------:R-:W3:Y:S07]  /*e160*/  LDSM.16.M88.4 R160, [R210] ;  /* 0x00000000d2a0783b */ /* 0x000eee0000000200 */
[----:B------:R-:W4:Y:S01]  /*e170*/  LDSM.16.M88.4 R164, [R210+0x800] ;  /* 0x00080000d2a4783b */ /* 0x000f220000000200 */
[C---:B-1----:R-:W-:Y:S06]  /*e180*/  HMMA.16816.F32 R4, R180.reuse, R184, R4 ;  /* 0x000000b8b404723c */ /* 0x042fec0000001804 */
[----:B------:R-:W-:Y:S02]  /*e190*/  LDSM.16.M88.4 R168, [R222+0x14080] ;  /* 0x01408000dea8783b */ /* 0x000fe40000000200 */
[C---:B------:R-:W-:Y:S05]  /*e1a0*/  HMMA.16816.F32 R8, R180.reuse, R186, R8 ;  /* 0x000000bab408723c */ /* 0x040fea0000001808 */
[----:B------:R-:W1:Y:S03]  /*e1b0*/  LDSM.16.M88.4 R172, [R221+0xd080] ;  /* 0x00d08000ddac783b */ /* 0x000e660000000200 */
[C---:B--2---:R-:W-:Y:S04]  /*e1c0*/  HMMA.16816.F32 R12, R180.reuse, R152, R12 ;  /* 0x00000098b40c723c */ /* 0x044fe8000000180c */
[----:B------:R-:W-:Y:S04]  /*e1d0*/  LDSM.16.M88.4 R176, [R218+0x14080] ;  /* 0x01408000dab0783b */ /* 0x000fe80000000200 */
[----:B------:R-:W-:Y:S03]  /*e1e0*/  HMMA.16816.F32 R16, R180, R154, R16 ;  /* 0x0000009ab410723c */ /* 0x000fe60000001810 */
[----:B------:R-:W2:Y:S05]  /*e1f0*/  LDSM.16.M88.4 R152, [R221+0xd880] ;  /* 0x00d88000dd98783b */ /* 0x000eaa0000000200 */
[C---:B---3--:R-:W-:Y:S02]  /*e200*/  HMMA.16816.F32 R4, R156.reuse, R160, R4 ;  /* 0x000000a09c04723c */ /* 0x048fe40000001804 */
[----:B------:R-:W3:Y:S06]  /*e210*/  LDSM.16.M88.4 R180, [R209] ;  /* 0x00000000d1b4783b */ /* 0x000eec0000000200 */
[C---:B------:R-:W-:Y:S01]  /*e220*/  HMMA.16816.F32 R8, R156.reuse, R162, R8 ;  /* 0x000000a29c08723c */ /* 0x040fe20000001808 */
[----:B------:R-:W-:Y:S07]  /*e230*/  LDSM.16.M88.4 R160, [R217+0x14080] ;  /* 0x01408000d9a0783b */ /* 0x000fee0000000200 */
[C---:B----4-:R-:W-:Y:S08]  /*e240*/  HMMA.16816.F32 R12, R156.reuse, R164, R12 ;  /* 0x000000a49c0c723c */ /* 0x050ff0000000180c */
[----:B------:R-:W-:Y:S01]  /*e250*/  HMMA.16816.F32 R16, R156, R166, R16 ;  /* 0x000000a69c10723c */ /* 0x000fe20000001810 */
[----:B------:R-:W4:Y:S07]  /*e260*/  LDSM.16.M88.4 R156, [R208] ;  /* 0x00000000d09c783b */ /* 0x000f2e0000000200 */
[C---:B-1----:R-:W-:Y:S01]  /*e270*/  HMMA.16816.F32 R4, R168.reuse, R172, R4 ;  /* 0x000000aca804723c */ /* 0x042fe20000001804 */
[----:B------:R-:W1:Y:S07]  /*e280*/  LDSM.16.M88.4 R164, [R216+0xd080] ;  /* 0x00d08000d8a4783b */ /* 0x000e6e0000000200 */
[C---:B------:R-:W-:Y:S01]  /*e290*/  HMMA.16816.F32 R8, R168.reuse, R174, R8 ;  /* 0x000000aea808723c */ /* 0x040fe20000001808 */
[----:B------:R-:W-:Y:S07]  /*e2a0*/  LDSM.16.M88.4 R172, [R210+0x1000] ;  /* 0x00100000d2ac783b */ /* 0x000fee0000000200 */
[C---:B--2---:R-:W-:Y:S08]  /*e2b0*/  HMMA.16816.F32 R12, R168.reuse, R152, R12 ;  /* 0x00000098a80c723c */ /* 0x044ff0000000180c */
[----:B------:R-:W-:Y:S01]  /*e2c0*/  HMMA.16816.F32 R16, R168, R154, R16 ;  /* 0x0000009aa810723c */ /* 0x000fe20000001810 */
[----:B------:R-:W2:Y:S07]  /*e2d0*/  LDSM.16.M88.4 R152, [R216+0xd880] ;  /* 0x00d88000d898783b */ /* 0x000eae0000000200 */
[C---:B---3--:R-:W-:Y:S01]  /*e2e0*/  HMMA.16816.F32 R4, R176.reuse, R180, R4 ;  /* 0x000000b4b004723c */ /* 0x048fe20000001804 */
[----:B------:R-:W3:Y:S07]  /*e2f0*/  LDSM.16.M88.4 R168, [R215+0x14080] ;  /* 0x01408000d7a8783b */ /* 0x000eee0000000200 */
[C---:B------:R-:W-:Y:S01]  /*e300*/  HMMA.16816.F32 R8, R176.reuse, R182, R8 ;  /* 0x000000b6b008723c */ /* 0x040fe20000001808 */
[----:B------:R-:W-:Y:S07]  /*e310*/  LDSM.16.M88.4 R180, [R221+0xe080] ;  /* 0x00e08000ddb4783b */ /* 0x000fee0000000200 */
[C---:B----4-:R-:W-:Y:S08]  /*e320*/  HMMA.16816.F32 R12, R176.reuse, R156, R12 ;  /* 0x0000009cb00c723c */ /* 0x050ff0000000180c */
[----:B------:R-:W-:Y:S01]  /*e330*/  HMMA.16816.F32 R16, R176, R158, R16 ;  /* 0x0000009eb010723c */ /* 0x000fe20000001810 */
[----:B------:R-:W4:Y:S07]  /*e340*/  LDSM.16.M88.4 R156, [R210+0x1800] ;  /* 0x00180000d29c783b */ /* 0x000f2e0000000200 */
[C---:B-1----:R-:W-:Y:S01]  /*e350*/  HMMA.16816.F32 R4, R160.reuse, R164, R4 ;  /* 0x000000a4a004723c */ /* 0x042fe20000001804 */
[----:B------:R-:W1:Y:S07]  /*e360*/  LDSM.16.M88.4 R176, [R222+0x18080] ;  /* 0x01808000deb0783b */ /* 0x000e6e0000000200 */
[C---:B------:R-:W-:Y:S01]  /*e370*/  HMMA.16816.F32 R8, R160.reuse, R166, R8 ;  /* 0x000000a6a008723c */ /* 0x040fe20000001808 */
[----:B------:R-:W-:Y:S07]  /*e380*/  LDSM.16.M88.4 R164, [R207] ;  /* 0x00000000cfa4783b */ /* 0x000fee0000000200 */
        /* <DEDUP_REMOVED lines=47> */
[C---:B------:R-:W-:Y:S08]  /*e680*/  HMMA.16816.F32 R8, R168.reuse, R174, R8 ;  /* 0x000000aea808723c */ /* 0x040ff00000001808 */
[C---:B----4-:R-:W-:Y:S08]  /*e690*/  HMMA.16816.F32 R12, R168.reuse, R156, R12 ;  /* 0x0000009ca80c723c */ /* 0x050ff0000000180c */
[----:B------:R-:W-:Y:S01]  /*e6a0*/  HMMA.16816.F32 R16, R168, R158, R16 ;  /* 0x0000009ea810723c */ /* 0x000fe20000001810 */
[----:B------:R-:W4:Y:S01]  /*e6b0*/  LDSM.16.M88.4 R156, [R210+0x3800] ;  /* 0x00380000d29c783b */ /* 0x000f220000000200 */
[----:B------:R-:W-:Y:S06]  /*e6c0*/  DEPBAR.LE SB0, 0x0 ;  /* 0x000080000000791a */ /* 0x000fec0000000000 */
[C---:B-1----:R-:W-:Y:S01]  /*e6d0*/  HMMA.16816.F32 R4, R176.reuse, R180, R4 ;  /* 0x000000b4b004723c */ /* 0x042fe20000001804 */
[----:B------:R-:W-:Y:S07]  /*e6e0*/  BAR.SYNC.DEFER_BLOCKING 0x0 ;  /* 0x0000000000007b1d */ /* 0x000fee0000010000 */
[C---:B------:R-:W-:Y:S08]  /*e6f0*/  HMMA.16816.F32 R8, R176.reuse, R182, R8 ;  /* 0x000000b6b008723c */ /* 0x040ff00000001808 */
[C---:B--2---:R-:W-:Y:S08]  /*e700*/  HMMA.16816.F32 R12, R176.reuse, R152, R12 ;  /* 0x00000098b00c723c */ /* 0x044ff0000000180c */
[----:B------:R-:W-:Y:S08]  /*e710*/  HMMA.16816.F32 R16, R176, R154, R16 ;  /* 0x0000009ab010723c */ /* 0x000ff00000001810 */
[C---:B---3--:R-:W-:Y:S08]  /*e720*/  HMMA.16816.F32 R4, R160.reuse, R164, R4 ;  /* 0x000000a4a004723c */ /* 0x048ff00000001804 */
[C---:B------:R-:W-:Y:S08]  /*e730*/  HMMA.16816.F32 R8, R160.reuse, R166, R8 ;  /* 0x000000a6a008723c */ /* 0x040ff00000001808 */
[C---:B----4-:R-:W-:Y:S08]  /*e740*/  HMMA.16816.F32 R12, R160.reuse, R156, R12 ;  /* 0x0000009ca00c723c */ /* 0x050ff0000000180c */
[----:B------:R-:W-:Y:S04]  /*e750*/  HMMA.16816.F32 R16, R160, R158, R16 ;  /* 0x0000009ea010723c */ /* 0x000fe80000001810 */
[----:B-----5:R-:W-:Y:S02]  /*e760*/  FMNMX.FTZ R2, R4, R149, !PT ;  /* 0x0000009504027209 */ /* 0x020fe40007810000 */
        /* <DEDUP_REMOVED lines=15> */
[----:B------:R-:W-:Y:S06]  /*e860*/  FMNMX.FTZ R153, R19, R2, !PT ;  /* 0x0000000213997209 */ /* 0x000fec0007810000 */
[----:B------:R-:W2:Y:S01]  /*e870*/  SHFL.BFLY PT, R2, R153, 0x2, 0x1f ;  /* 0x0c401f0099027f89 */ /* 0x000ea200000e0000 */
[----:B-1----:R-:W-:Y:S02]  /*e880*/  FMNMX.FTZ R155, R152, R3, !PT ;  /* 0x00000003989b7209 */ /* 0x002fe40007810000 */
[----:B------:R-:W-:Y:S04]  /*e890*/  @P0 SHF.R.S32.HI R152, RZ, 0x1f, R229 ;  /* 0x0000001fff980819 */ /* 0x000fe800000114e5 */
[----:B------:R-:W1:Y:S01]  /*e8a0*/  SHFL.BFLY PT, R148, R155, 0x1, 0x1f ;  /* 0x0c201f009b947f89 */ /* 0x000e6200000e0000 */
[----:B--2---:R-:W-:Y:S01]  /*e8b0*/  FMNMX.FTZ R150, R153, R2, !PT ;  /* 0x0000000299967209 */ /* 0x004fe20007810000 */
[----:B------:R-:W-:Y:S05]  /*e8c0*/  @P0 IMAD R152, R152, c[0x0][0x1e0], RZ ;  /* 0x0000780098980a24 */ /* 0x000fea00078e02ff */
[----:B------:R-:W2:Y:S01]  /*e8d0*/  SHFL.BFLY PT, R3, R150, 0x1, 0x1f ;  /* 0x0c201f0096037f89 */ /* 0x000ea200000e0000 */
[----:B------:R-:W-:Y:S01]  /*e8e0*/  @P0 IMAD R152, R229, c[0x0][0x1e4], R152 ;  /* 0x00007900e5980a24 */ /* 0x000fe200078e0298 */
[----:B-1----:R-:W-:Y:S01]  /*e8f0*/  FMNMX.FTZ R148, R155, R148, !PT ;  /* 0x000000949b947209 */ /* 0x002fe20007810000 */
[----:B------:R-:W-:Y:S04]  /*e900*/  @P0 IMAD.WIDE.U32 R154, R229, c[0x0][0x1e0], RZ ;  /* 0x00007800e59a0a25 */ /* 0x000fe800078e00ff */
[C---:B------:R-:W-:Y:S01]  /*e910*/  FMUL.FTZ R189, R148.reuse, c[0x0][0x2d0] ;  /* 0x0000b40094bd7a20 */ /* 0x040fe20000410000 */
[----:B------:R-:W-:Y:S01]  /*e920*/  @P0 IADD3 R155, R155, R152, RZ ;  /* 0x000000989b9b0210 */ /* 0x000fe20007ffe0ff */
[----:B------:R-:W-:Y:S01]  /*e930*/  FADD.FTZ R2, -R148, R149 ;  /* 0x0000009594027221 */ /* 0x000fe20000010100 */
[----:B--2---:R-:W-:Y:S01]  /*e940*/  FMNMX.FTZ R3, R150, R3, !PT ;  /* 0x0000000396037209 */ /* 0x004fe20007810000 */
[--C-:B------:R-:W-:Y:S02]  /*e950*/  FFMA.FTZ R153, R4, c[0x0][0x2d0], -R189.reuse ;  /* 0x0000b40004997a23 */ /* 0x100fe400000108bd */
[----:B------:R-:W-:Y:S02]  /*e960*/  FMUL.FTZ R151, R2, c[0x0][0x2d0] ;  /* 0x0000b40002977a20 */ /* 0x000fe40000410000 */
[C---:B------:R-:W-:Y:S02]  /*e970*/  FADD.FTZ R149, -R3.reuse, R0 ;  /* 0x0000000003957221 */ /* 0x040fe40000010100 */
[----:B------:R1:W2:Y:S01]  /*e980*/  MUFU.EX2 R2, R151 ;  /* 0x0000009700027308 */ /* 0x0002a20000000800 */
[----:B------:R-:W-:Y:S02]  /*e990*/  FMUL.FTZ R188, R3, c[0x0][0x2d0] ;  /* 0x0000b40003bc7a20 */ /* 0x000fe40000410000 */
[----:B------:R-:W-:Y:S02]  /*e9a0*/  FMUL.FTZ R0, R149, c[0x0][0x2d0] ;  /* 0x0000b40095007a20 */ /* 0x000fe40000410000 */
[--C-:B------:R-:W-:Y:S02]  /*e9b0*/  FFMA.FTZ R150, R5, c[0x0][0x2d0], -R189.reuse ;  /* 0x0000b40005967a23 */ /* 0x100fe400000108bd */
[--C-:B------:R-:W-:Y:S02]  /*e9c0*/  FFMA.FTZ R234, R9, c[0x0][0x2d0], -R189.reuse ;  /* 0x0000b40009ea7a23 */ /* 0x100fe400000108bd */
[--C-:B------:R-:W-:Y:S01]  /*e9d0*/  FFMA.FTZ R236, R6, c[0x0][0x2d0], -R188.reuse ;  /* 0x0000b40006ec7a23 */ /* 0x100fe200000108bc */
[----:B------:R3:W-:Y:S01]  /*e9e0*/  MUFU.EX2 R149, R153 ;  /* 0x0000009900957308 */ /* 0x0007e20000000800 */
[--C-:B------:R-:W-:Y:S02]  /*e9f0*/  FFMA.FTZ R239, R7, c[0x0][0x2d0], -R188.reuse ;  /* 0x0000b40007ef7a23 */ /* 0x100fe400000108bc */
[--C-:B------:R-:W-:Y:S02]  /*ea00*/  FFMA.FTZ R238, R10, c[0x0][0x2d0], -R188.reuse ;  /* 0x0000b4000aee7a23 */ /* 0x100fe400000108bc */
[--C-:B------:R-:W-:Y:S02]  /*ea10*/  FFMA.FTZ R241, R11, c[0x0][0x2d0], -R188.reuse ;  /* 0x0000b4000bf17a23 */ /* 0x100fe400000108bc */
[--C-:B------:R-:W-:Y:S02]  /*ea20*/  FFMA.FTZ R240, R12, c[0x0][0x2d0], -R189.reuse ;  /* 0x0000b4000cf07a23 */ /* 0x100fe400000108bd */
[--C-:B------:R-:W-:Y:S01]  /*ea30*/  FFMA.FTZ R243, R13, c[0x0][0x2d0], -R189.reuse ;  /* 0x0000b4000df37a23 */ /* 0x100fe200000108bd */
[----:B------:R-:W4:Y:S01]  /*ea40*/  MUFU.EX2 R0, R0 ;  /* 0x0000000000007308 */ /* 0x000f220000000800 */
[--C-:B------:R-:W-:Y:S02]  /*ea50*/  FFMA.FTZ R242, R14, c[0x0][0x2d0], -R188.reuse ;  /* 0x0000b4000ef27a23 */ /* 0x100fe400000108bc */
[----:B------:R-:W-:Y:S02]  /*ea60*/  FFMA.FTZ R245, R15, c[0x0][0x2d0], -R188 ;  /* 0x0000b4000ff57a23 */ /* 0x000fe400000108bc */
[----:B-1----:R-:W-:Y:S02]  /*ea70*/  FFMA.FTZ R151, R8, c[0x0][0x2d0], -R189 ;  /* 0x0000b40008977a23 */ /* 0x002fe400000108bd */
[C---:B--2---:R-:W-:Y:S02]  /*ea80*/  FMUL.FTZ R4, R2.reuse, R144 ;  /* 0x0000009002047220 */ /* 0x044fe40000410000 */
[C---:B------:R-:W-:Y:S01]  /*ea90*/  FMUL.FTZ R5, R2.reuse, R145 ;  /* 0x0000009102057220 */ /* 0x040fe20000410000 */
[----:B------:R-:W1:Y:S01]  /*eaa0*/  MUFU.EX2 R150, R150 ;  /* 0x0000009600967308 */ /* 0x000e620000000800 */
[C---:B------:R-:W-:Y:S02]  /*eab0*/  FMUL.FTZ R8, R2.reuse, R140 ;  /* 0x0000008c02087220 */ /* 0x040fe40000410000 */
[----:B------:R-:W-:Y:S01]  /*eac0*/  FMUL.FTZ R9, R2, R141 ;  /* 0x0000008d02097220 */ /* 0x000fe20000410000 */
[----:B---3--:R-:W-:Y:S01]  /*ead0*/  @P0 LEA R153, P1, R154, R230, 0x5 ;  /* 0x000000e69a990211 */ /* 0x008fe200078228ff */
[C---:B------:R-:W-:Y:S02]  /*eae0*/  FMUL.FTZ R20, R2.reuse, R20 ;  /* 0x0000001402147220 */ /* 0x040fe40000410000 */
[----:B------:R-:W-:Y:S01]  /*eaf0*/  FMUL.FTZ R21, R2, R21 ;  /* 0x0000001502157220 */ /* 0x000fe20000410000 */
[----:B------:R-:W-:Y:S01]  /*eb00*/  @P0 LEA.HI.X R152, R154, R233, R155, 0x5, P1 ;  /* 0x000000e99a980211 */ /* 0x000fe200008f2c9b */
[C---:B------:R-:W-:Y:S01]  /*eb10*/  FMUL.FTZ R12, R2.reuse, R136 ;  /* 0x00000088020c7220 */ /* 0x040fe20000410000 */
[C---:B------:R-:W-:Y:S01]  /*eb20*/  @P0 LEA R190, P1, R153.reuse, c[0x0][0x1c8], 0x1 ;  /* 0x0000720099be0a11 */ /* 0x040fe200078208ff */
[----:B------:R-:W-:Y:S01]  /*eb30*/  MUFU.EX2 R151, R151 ;  /* 0x0000009700977308 */ /* 0x000fe20000000800 */
[----:B------:R-:W-:Y:S02]  /*eb40*/  FMUL.FTZ R13, R2, R137 ;  /* 0x00000089020d7220 */ /* 0x000fe40000410000 */
[----:B------:R-:W-:Y:S01]  /*eb50*/  @P0 LEA.HI.X R191, R153, c[0x0][0x1cc], R152, 0x1, P1 ;  /* 0x0000730099bf0a11 */ /* 0x000fe200008f0c98 */
[C---:B----4-:R-:W-:Y:S02]  /*eb60*/  FMUL.FTZ R6, R0.reuse, R146 ;  /* 0x0000009200067220 */ /* 0x050fe40000410000 */
[C---:B------:R-:W-:Y:S02]  /*eb70*/  FMUL.FTZ R7, R0.reuse, R147 ;  /* 0x0000009300077220 */ /* 0x040fe40000410000 */
[----:B------:R2:W-:Y:S01]  /*eb80*/  @P0 LDGSTS.E.BYPASS.LTC128B.128 [R228+0xc080], [R190.64], !P2 ;  /* 0x0c080000bee40fae */ /* 0x0005e2000d101d44 */
[C---:B------:R-:W-:Y:S01]  /*eb90*/  FMUL.FTZ R10, R0.reuse, R142 ;  /* 0x0000008e000a7220 */ /* 0x040fe20000410000 */
[----:B------:R-:W3:Y:S01]  /*eba0*/  MUFU.EX2 R234, R234 ;  /* 0x000000ea00ea7308 */ /* 0x000ee20000000800 */
[----:B------:R-:W-:Y:S01]  /*ebb0*/  FMUL.FTZ R11, R0, R143 ;  /* 0x0000008f000b7220 */ /* 0x000fe20000410000 */
[----:B-1----:R-:W-:Y:S01]  /*ebc0*/  F2FP.PACK_AB R144, R150, R149 ;  /* 0x000000959690723e */ /* 0x002fe200000000ff */
[C---:B------:R-:W-:Y:S02]  /*ebd0*/  FMUL.FTZ R22, R0.reuse, R22 ;  /* 0x0000001600167220 */ /* 0x040fe40000410000 */
[----:B------:R2:W-:Y:S01]  /*ebe0*/  @P0 LDGSTS.E.BYPASS.LTC128B.128 [R228+0xd080], [R190.64+0x80], !P5 ;  /* 0x0d080080bee40fae */ /* 0x0005e2000e901d44 */
[C---:B------:R-:W-:Y:S02]  /*ebf0*/  FMUL.FTZ R23, R0.reuse, R23 ;  /* 0x0000001700177220 */ /* 0x040fe40000410000 */
[C---:B------:R-:W-:Y:S02]  /*ec00*/  FMUL.FTZ R14, R0.reuse, R138 ;  /* 0x0000008a000e7220 */ /* 0x040fe40000410000 */
[----:B------:R-:W-:Y:S01]  /*ec10*/  MUFU.EX2 R236, R236 ;  /* 0x000000ec00ec7308 */ /* 0x000fe20000000800 */
[----:B------:R-:W-:Y:S01]  /*ec20*/  FMUL.FTZ R15, R0, R139 ;  /* 0x0000008b000f7220 */ /* 0x000fe20000410000 */
[----:B------:R2:W-:Y:S01]  /*ec30*/  @P0 LDGSTS.E.BYPASS.LTC128B.128 [R228+0xe080], [R190.64+0x100], !P4 ;  /* 0x0e080100bee40fae */ /* 0x0005e2000e101d44 */
[C---:B------:R-:W-:Y:S02]  /*ec40*/  FMUL.FTZ R24, R2.reuse, R24 ;  /* 0x0000001802187220 */ /* 0x040fe40000410000 */
[----:B------:R-:W-:Y:S02]  /*ec50*/  FMUL.FTZ R25, R2, R25 ;  /* 0x0000001902197220 */ /* 0x000fe40000410000 */
[C---:B------:R-:W-:Y:S02]  /*ec60*/  FMUL.FTZ R26, R0.reuse, R26 ;  /* 0x0000001a001a7220 */ /* 0x040fe40000410000 */
[----:B------:R2:W-:Y:S01]  /*ec70*/  @P0 LDGSTS.E.BYPASS.LTC128B.128 [R228+0xf080], [R190.64+0x180], !P3 ;  /* 0x0f080180bee40fae */ /* 0x0005e2000d901d44 */
[----:B------:R-:W1:Y:S01]  /*ec80*/  MUFU.EX2 R239, R239 ;  /* 0x000000ef00ef7308 */ /* 0x000e620000000800 */
[----:B------:R-:W-:Y:S02]  /*ec90*/  FMUL.FTZ R27, R0, R27 ;  /* 0x0000001b001b7220 */ /* 0x000fe40000410000 */
[----:B------:R-:W-:Y:S01]  /*eca0*/  FMUL.FTZ R28, R2, R28 ;  /* 0x0000001c021c7220 */ /* 0x000fe20000410000 */
[----:B---3--:R-:W-:Y:S01]  /*ecb0*/  F2FP.PACK_AB R146, R234, R151 ;  /* 0x00000097ea92723e */ /* 0x008fe200000000ff */
[----:B------:R-:W-:Y:S01]  /*ecc0*/  FMUL.FTZ R29, R2, R29 ;  /* 0x0000001d021d7220 */ /* 0x000fe20000410000 */
[----:B------:R-:W3:Y:S01]  /*ecd0*/  LDSM.16.MT88.4 R152, [R219+0x8080] ;  /* 0x00808000db98783b */ /* 0x000ee20000004200 */
[C---:B------:R-:W-:Y:S02]  /*ece0*/  FMUL.FTZ R30, R0.reuse, R30 ;  /* 0x0000001e001e7220 */ /* 0x040fe40000410000 */
[----:B------:R-:W-:Y:S01]  /*ecf0*/  FMUL.FTZ R31, R0, R31 ;  /* 0x0000001f001f7220 */ /* 0x000fe20000410000 */
[----:B------:R-:W-:Y:S01]  /*ed00*/  MUFU.EX2 R238, R238 ;  /* 0x000000ee00ee7308 */ /* 0x000fe20000000800 */
[C---:B------:R-:W-:Y:S02]  /*ed10*/  FMUL.FTZ R32, R2.reuse, R32 ;  /* 0x0000002002207220 */ /* 0x040fe40000410000 */
[----:B------:R-:W4:Y:S01]  /*ed20*/  LDSM.16.MT88.4 R156, [R214+0x8080] ;  /* 0x00808000d69c783b */ /* 0x000f220000004200 */
[----:B------:R-:W-:Y:S02]  /*ed30*/  FMUL.FTZ R33, R2, R33 ;  /* 0x0000002102217220 */ /* 0x000fe40000410000 */
[C---:B------:R-:W-:Y:S02]  /*ed40*/  FMUL.FTZ R34, R0.reuse, R34 ;  /* 0x0000002200227220 */ /* 0x040fe40000410000 */
[----:B------:R-:W-:Y:S02]  /*ed50*/  FMUL.FTZ R35, R0, R35 ;  /* 0x0000002300237220 */ /* 0x000fe40000410000 */
[----:B------:R-:W5:Y:S01]  /*ed60*/  MUFU.EX2 R241, R241 ;  /* 0x000000f100f17308 */ /* 0x000f620000000800 */
[----:B------:R-:W2:Y:S01]  /*ed70*/  LDSM.16.MT88.4 R160, [R213+0x8080] ;  /* 0x00808000d5a0783b */ /* 0x000ea20000004200 */
[C---:B------:R-:W-:Y:S01]  /*ed80*/  FMUL.FTZ R36, R2.reuse, R36 ;  /* 0x0000002402247220 */ /* 0x040fe20000410000 */
[----:B-1----:R-:W-:Y:S01]  /*ed90*/  F2FP.PACK_AB R145, R239, R236 ;  /* 0x000000ecef91723e */ /* 0x002fe200000000ff */
[----:B------:R-:W-:Y:S02]  /*eda0*/  FMUL.FTZ R37, R2, R37 ;  /* 0x0000002502257220 */ /* 0x000fe40000410000 */
[C---:B------:R-:W-:Y:S02]  /*edb0*/  FMUL.FTZ R38, R0.reuse, R38 ;  /* 0x0000002600267220 */ /* 0x040fe40000410000 */
[----:B------:R-:W1:Y:S01]  /*edc0*/  LDSM.16.MT88.4 R140, [R212+0x8080] ;  /* 0x00808000d48c783b */ /* 0x000e620000004200 */
[----:B------:R-:W-:Y:S01]  /*edd0*/  FMUL.FTZ R39, R0, R39 ;  /* 0x0000002700277220 */ /* 0x000fe20000410000 */
[----:B------:R-:W-:Y:S01]  /*ede0*/  MUFU.EX2 R240, R240 ;  /* 0x000000f000f07308 */ /* 0x000fe20000000800 */
[C---:B------:R-:W-:Y:S02]  /*edf0*/  FMUL.FTZ R40, R2.reuse, R40 ;  /* 0x0000002802287220 */ /* 0x040fe40000410000 */
[----:B------:R-:W-:Y:S02]  /*ee00*/  FMUL.FTZ R41, R2, R41 ;  /* 0x0000002902297220 */ /* 0x000fe40000410000 */
[----:B------:R-:W-:Y:S01]  /*ee10*/  LDSM.16.MT88.4 R136, [R212+0xb080] ;  /* 0x00b08000d488783b */ /* 0x000fe20000004200 */
[C---:B------:R-:W-:Y:S02]  /*ee20*/  FMUL.FTZ R42, R0.reuse, R42 ;  /* 0x0000002a002a7220 */ /* 0x040fe40000410000 */
[----:B------:R-:W-:Y:S02]  /*ee30*/  FMUL.FTZ R43, R0, R43 ;  /* 0x0000002b002b7220 */ /* 0x000fe40000410000 */
[C---:B------:R-:W-:Y:S01]  /*ee40*/  FMUL.FTZ R44, R2.reuse, R44 ;  /* 0x0000002c022c7220 */ /* 0x040fe20000410000 */
[----:B------:R-:W1:Y:S01]  /*ee50*/  MUFU.EX2 R243, R243 ;  /* 0x000000f300f37308 */ /* 0x000e620000000800 */
[----:B------:R-:W-:Y:S01]  /*ee60*/  LDSM.16.MT88.4 R164, [R214+0x9880] ;  /* 0x00988000d6a4783b */ /* 0x000fe20000004200 */
[----:B------:R-:W-:Y:S01]  /*ee70*/  FMUL.FTZ R45, R2, R45 ;  /* 0x0000002d022d7220 */ /* 0x000fe20000410000 */
[----:B-----5:R-:W-:Y:S01]  /*ee80*/  F2FP.PACK_AB R147, R241, R238 ;  /* 0x000000eef193723e */ /* 0x020fe200000000ff */
[C---:B------:R-:W-:Y:S02]  /*ee90*/  FMUL.FTZ R46, R0.reuse, R46 ;  /* 0x0000002e002e7220 */ /* 0x040fe40000410000 */
[----:B------:R-:W-:Y:S02]  /*eea0*/  FMUL.FTZ R47, R0, R47 ;  /* 0x0000002f002f7220 */ /* 0x000fe40000410000 */
[----:B------:R-:W-:Y:S01]  /*eeb0*/  LDSM.16.MT88.4 R168, [R213+0x9880] ;  /* 0x00988000d5a8783b */ /* 0x000fe20000004200 */
[C---:B------:R-:W-:Y:S01]  /*eec0*/  FMUL.FTZ R48, R2.reuse, R48 ;  /* 0x0000003002307220 */ /* 0x040fe20000410000 */
[C---:B---3--:R-:W-:Y:S01]  /*eed0*/  HMMA.16816.F32 R4, R144.reuse, R152, R4 ;  /* 0x000000989004723c */ /* 0x048fe20000001804 */
[----:B------:R-:W-:Y:S04]  /*eee0*/  MUFU.EX2 R242, R242 ;  /* 0x000000f200f27308 */ /* 0x000fe80000000800 */
[----:B------:R-:W-:Y:S01]  /*eef0*/  LDSM.16.MT88.4 R172, [R212+0x9880] ;  /* 0x00988000d4ac783b */ /* 0x000fe20000004200 */
[----:B------:R-:W-:Y:S02]  /*ef00*/  FMUL.FTZ R49, R2, R49 ;  /* 0x0000003102317220 */ /* 0x000fe40000410000 */
[C---:B------:R-:W-:Y:S03]  /*ef10*/  HMMA.16816.F32 R8, R144.reuse, R154, R8 ;  /* 0x0000009a9008723c */ /* 0x040fe60000001808 */
[----:B------:R-:W3:Y:S01]  /*ef20*/  MUFU.EX2 R245, R245 ;  /* 0x000000f500f57308 */ /* 0x000ee20000000800 */
[----:B------:R-:W5:Y:S01]  /*ef30*/  LDSM.16.MT88.4 R152, [R219+0x9080] ;  /* 0x00908000db98783b */ /* 0x000f620000004200 */
[C---:B------:R-:W-:Y:S02]  /*ef40*/  FMUL.FTZ R50, R0.reuse, R50 ;  /* 0x0000003200327220 */ /* 0x040fe40000410000 */
[----:B------:R-:W-:Y:S01]  /*ef50*/  FMUL.FTZ R51, R0, R51 ;  /* 0x0000003300337220 */ /* 0x000fe20000410000 */
[C---:B----4-:R-:W-:Y:S03]  /*ef60*/  HMMA.16816.F32 R20, R144.reuse, R156, R20 ;  /* 0x0000009c9014723c */ /* 0x050fe60000001814 */
[----:B------:R-:W-:Y:S01]  /*ef70*/  LDSM.16.MT88.4 R176, [R219+0xa880] ;  /* 0x00a88000dbb0783b */ /* 0x000fe20000004200 */
[C---:B------:R-:W-:Y:S02]  /*ef80*/  FMUL.FTZ R52, R2.reuse, R52 ;  /* 0x0000003402347220 */ /* 0x040fe40000410000 */
[----:B------:R-:W-:Y:S02]  /*ef90*/  FMUL.FTZ R53, R2, R53 ;  /* 0x0000003502357220 */ /* 0x000fe40000410000 */
[C---:B------:R-:W-:Y:S02]  /*efa0*/  HMMA.16816.F32 R24, R144.reuse, R158, R24 ;  /* 0x0000009e9018723c */ /* 0x040fe40000001818 */
[----:B------:R-:W4:Y:S02]  /*efb0*/  LDSM.16.MT88.4 R156, [R214+0x9080] ;  /* 0x00908000d69c783b */ /* 0x000f240000004200 */
[C---:B------:R-:W-:Y:S02]  /*efc0*/  FMUL.FTZ R54, R0.reuse, R54 ;  /* 0x0000003600367220 */ /* 0x040fe40000410000 */
[----:B------:R-:W-:Y:S02]  /*efd0*/  FMUL.FTZ R55, R0, R55 ;  /* 0x0000003700377220 */ /* 0x000fe40000410000 */
[C---:B--2---:R-:W-:Y:S01]  /*efe0*/  HMMA.16816.F32 R28, R144.reuse, R160, R28 ;  /* 0x000000a0901c723c */ /* 0x044fe2000000181c */
[----:B------:R-:W-:Y:S03]  /*eff0*/  LDSM.16.MT88.4 R180, [R214+0xa880] ;  /* 0x00a88000d6b4783b */ /* 0x000fe60000004200 */
[C---:B------:R-:W-:Y:S02]  /*f000*/  FMUL.FTZ R56, R2.reuse, R56 ;  /* 0x0000003802387220 */ /* 0x040fe40000410000 */
[----:B------:R-:W-:Y:S02]  /*f010*/  FMUL.FTZ R57, R2, R57 ;  /* 0x0000003902397220 */ /* 0x000fe40000410000 */
[C---:B------:R-:W-:Y:S01]  /*f020*/  HMMA.16816.F32 R32, R144.reuse, R162, R32 ;  /* 0x000000a29020723c */ /* 0x040fe20000001820 */
[----:B------:R-:W-:Y:S03]  /*f030*/  LDSM.16.MT88.4 R160, [R219+0x9880] ;  /* 0x00988000dba0783b */ /* 0x000fe60000004200 */
[C---:B------:R-:W-:Y:S02]  /*f040*/  FMUL.FTZ R58, R0.reuse, R58 ;  /* 0x0000003a003a7220 */ /* 0x040fe40000410000 */
[----:B------:R-:W-:Y:S02]  /*f050*/  FMUL.FTZ R59, R0, R59 ;  /* 0x0000003b003b7220 */ /* 0x000fe40000410000 */
[C---:B-1----:R-:W-:Y:S01]  /*f060*/  HMMA.16816.F32 R36, R144.reuse, R140, R36 ;  /* 0x0000008c9024723c */ /* 0x042fe20000001824 */
[----:B------:R-:W-:Y:S03]  /*f070*/  LDSM.16.MT88.4 R184, [R213+0xa880] ;  /* 0x00a88000d5b8783b */ /* 0x000fe60000004200 */
[C---:B------:R-:W-:Y:S02]  /*f080*/  FMUL.FTZ R60, R2.reuse, R60 ;  /* 0x0000003c023c7220 */ /* 0x040fe40000410000 */
[----:B------:R-:W-:Y:S02]  /*f090*/  FMUL.FTZ R61, R2, R61 ;  /* 0x0000003d023d7220 */ /* 0x000fe40000410000 */
[C---:B------:R-:W-:Y:S01]  /*f0a0*/  HMMA.16816.F32 R40, R144.reuse, R142, R40 ;  /* 0x0000008e9028723c */ /* 0x040fe20000001828 */
[----:B------:R-:W1:Y:S03]  /*f0b0*/  LDSM.16.MT88.4 R140, [R213+0x9080] ;  /* 0x00908000d58c783b */ /* 0x000e660000004200 */
[C---:B------:R-:W-:Y:S02]  /*f0c0*/  FMUL.FTZ R62, R0.reuse, R62 ;  /* 0x0000003e003e7220 */ /* 0x040fe40000410000 */
[----:B------:R-:W-:Y:S02]  /*f0d0*/  FMUL.FTZ R63, R0, R63 ;  /* 0x0000003f003f7220 */ /* 0x000fe40000410000 */
[C---:B-----5:R-:W-:Y:S01]  /*f0e0*/  HMMA.16816.F32 R44, R144.reuse, R152, R44 ;  /* 0x00000098902c723c */ /* 0x060fe2000000182c */
[----:B------:R-:W-:Y:S03]  /*f0f0*/  LDSM.16.MT88.4 R192, [R219+0xb880] ;  /* 0x00b88000dbc0783b */ /* 0x000fe60000004200 */
[C---:B------:R-:W-:Y:S02]  /*f100*/  FMUL.FTZ R64, R2.reuse, R64 ;  /* 0x0000004002407220 */ /* 0x040fe40000410000 */
[----:B------:R-:W-:Y:S02]  /*f110*/  FMUL.FTZ R65, R2, R65 ;  /* 0x0000004102417220 */ /* 0x000fe40000410000 */
[C---:B------:R-:W-:Y:S01]  /*f120*/  HMMA.16816.F32 R48, R144.reuse, R154, R48 ;  /* 0x0000009a9030723c */ /* 0x040fe20000001830 */
[----:B------:R-:W2:Y:S03]  /*f130*/  LDSM.16.MT88.4 R152, [R212+0x9080] ;  /* 0x00908000d498783b */ /* 0x000ea60000004200 */
[C---:B------:R-:W-:Y:S02]  /*f140*/  FMUL.FTZ R66, R0.reuse, R66 ;  /* 0x0000004200427220 */ /* 0x040fe40000410000 */
[----:B------:R-:W-:Y:S02]  /*f150*/  FMUL.FTZ R67, R0, R67 ;  /* 0x0000004300437220 */ /* 0x000fe40000410000 */
[C---:B----4-:R-:W-:Y:S01]  /*f160*/  HMMA.16816.F32 R52, R144.reuse, R156, R52 ;  /* 0x0000009c9034723c */ /* 0x050fe20000001834 */
[----:B------:R-:W-:Y:S03]  /*f170*/  LDSM.16.MT88.4 R196, [R214+0xb880] ;  /* 0x00b88000d6c4783b */ /* 0x000fe60000004200 */
[C---:B------:R-:W-:Y:S02]  /*f180*/  FMUL.FTZ R68, R2.reuse, R68 ;  /* 0x0000004402447220 */ /* 0x040fe40000410000 */
[----:B------:R-:W-:Y:S02]  /*f190*/  FMUL.FTZ R69, R2, R69 ;  /* 0x0000004502457220 */ /* 0x000fe40000410000 */
[C---:B------:R-:W-:Y:S01]  /*f1a0*/  HMMA.16816.F32 R56, R144.reuse, R158, R56 ;  /* 0x0000009e9038723c */ /* 0x040fe20000001838 */
[----:B------:R-:W4:Y:S03]  /*f1b0*/  LDSM.16.MT88.4 R156, [R219+0xa080] ;  /* 0x00a08000db9c783b */ /* 0x000f260000004200 */
[C---:B------:R-:W-:Y:S02]  /*f1c0*/  FMUL.FTZ R70, R0.reuse, R70 ;  /* 0x0000004600467220 */ /* 0x040fe40000410000 */
[----:B------:R-:W-:Y:S02]  /*f1d0*/  FMUL.FTZ R71, R0, R71 ;  /* 0x0000004700477220 */ /* 0x000fe40000410000 */
[----:B------:R-:W-:Y:S01]  /*f1e0*/  LDSM.16.MT88.4 R200, [R212+0xb880] ;  /* 0x00b88000d4c8783b */ /* 0x000fe20000004200 */
[C---:B-1----:R-:W-:Y:S03]  /*f1f0*/  HMMA.16816.F32 R60, R144.reuse, R140, R60 ;  /* 0x0000008c903c723c */ /* 0x042fe6000000183c */
[C---:B------:R-:W-:Y:S02]  /*f200*/  FMUL.FTZ R72, R2.reuse, R72 ;  /* 0x0000004802487220 */ /* 0x040fe40000410000 */
[----:B------:R-:W-:Y:S01]  /*f210*/  FMUL.FTZ R73, R2, R73 ;  /* 0x0000004902497220 */ /* 0x000fe20000410000 */
[----:B------:R-:W0:Y:S01]  /*f220*/  LDGDEPBAR ;  /* 0x00000000000079af */ /* 0x000e220000000000 */
[C---:B------:R-:W-:Y:S01]  /*f230*/  FMUL.FTZ R74, R0.reuse, R74 ;  /* 0x0000004a004a7220 */ /* 0x040fe20000410000 */
[C---:B------:R-:W-:Y:S04]  /*f240*/  HMMA.16816.F32 R64, R144.reuse, R142, R64 ;  /* 0x0000008e9040723c */ /* 0x040fe80000001840 */
[----:B------:R-:W-:Y:S01]  /*f250*/  FMUL.FTZ R75, R0, R75 ;  /* 0x0000004b004b7220 */ /* 0x000fe20000410000 */
[----:B------:R-:W1:Y:S01]  /*f260*/  LDSM.16.MT88.4 R140, [R214+0xa080] ;  /* 0x00a08000d68c783b */ /* 0x000e620000004200 */
[C---:B------:R-:W-:Y:S02]  /*f270*/  FMUL.FTZ R76, R2.reuse, R76 ;  /* 0x0000004c024c7220 */ /* 0x040fe40000410000 */
[C---:B--2---:R-:W-:Y:S04]  /*f280*/  HMMA.16816.F32 R68, R144.reuse, R152, R68 ;  /* 0x000000989044723c */ /* 0x044fe80000001844 */
[----:B------:R-:W-:Y:S02]  /*f290*/  FMUL.FTZ R77, R2, R77 ;  /* 0x0000004d024d7220 */ /* 0x000fe40000410000 */
[C---:B------:R-:W-:Y:S02]  /*f2a0*/  FMUL.FTZ R78, R0.reuse, R78 ;  /* 0x0000004e004e7220 */ /* 0x040fe40000410000 */
[C---:B------:R-:W-:Y:S01]  /*f2b0*/  HMMA.16816.F32 R72, R144.reuse, R154, R72 ;  /* 0x0000009a9048723c */ /* 0x040fe20000001848 */
[----:B------:R-:W2:Y:S03]  /*f2c0*/  LDSM.16.MT88.4 R152, [R213+0xa080] ;  /* 0x00a08000d598783b */ /* 0x000ea60000004200 */
[----:B------:R-:W-:Y:S02]  /*f2d0*/  FMUL.FTZ R79, R0, R79 ;  /* 0x0000004f004f7220 */ /* 0x000fe40000410000 */
[C---:B------:R-:W-:Y:S02]  /*f2e0*/  FMUL.FTZ R80, R2.reuse, R80 ;  /* 0x0000005002507220 */ /* 0x040fe40000410000 */
[----:B------:R-:W-:Y:S03]  /*f2f0*/  FMUL.FTZ R81, R2, R81 ;  /* 0x0000005102517220 */ /* 0x000fe60000410000 */
[C---:B----4-:R-:W-:Y:S03]  /*f300*/  HMMA.16816.F32 R76, R144.reuse, R156, R76 ;  /* 0x0000009c904c723c */ /* 0x050fe6000000184c */
[C---:B------:R-:W-:Y:S02]  /*f310*/  FMUL.FTZ R82, R0.reuse, R82 ;  /* 0x0000005200527220 */ /* 0x040fe40000410000 */
[----:B------:R-:W-:Y:S02]  /*f320*/  FMUL.FTZ R83, R0, R83 ;  /* 0x0000005300537220 */ /* 0x000fe40000410000 */
[C---:B------:R-:W-:Y:S02]  /*f330*/  FMUL.FTZ R84, R2.reuse, R84 ;  /* 0x0000005402547220 */ /* 0x040fe40000410000 */
[----:B------:R-:W-:Y:S03]  /*f340*/  FMUL.FTZ R85, R2, R85 ;  /* 0x0000005502557220 */ /* 0x000fe60000410000 */
[C---:B------:R-:W-:Y:S01]  /*f350*/  HMMA.16816.F32 R80, R144.reuse, R158, R80 ;  /* 0x0000009e9050723c */ /* 0x040fe20000001850 */
[----:B------:R-:W4:Y:S02]  /*f360*/  LDSM.16.MT88.4 R156, [R212+0xa080] ;  /* 0x00a08000d49c783b */ /* 0x000f240000004200 */
[C---:B------:R-:W-:Y:S02]  /*f370*/  FMUL.FTZ R86, R0.reuse, R86 ;  /* 0x0000005600567220 */ /* 0x040fe40000410000 */
[----:B------:R-:W-:Y:S02]  /*f380*/  FMUL.FTZ R87, R0, R87 ;  /* 0x0000005700577220 */ /* 0x000fe40000410000 */
[C---:B------:R-:W-:Y:S02]  /*f390*/  FMUL.FTZ R88, R2.reuse, R88 ;  /* 0x0000005802587220 */ /* 0x040fe40000410000 */
[----:B------:R-:W-:Y:S03]  /*f3a0*/  FMUL.FTZ R89, R2, R89 ;  /* 0x0000005902597220 */ /* 0x000fe60000410000 */
[C---:B-1----:R-:W-:Y:S03]  /*f3b0*/  HMMA.16816.F32 R84, R144.reuse, R140, R84 ;  /* 0x0000008c9054723c */ /* 0x042fe60000001854 */
[C---:B------:R-:W-:Y:S02]  /*f3c0*/  FMUL.FTZ R90, R0.reuse, R90 ;  /* 0x0000005a005a7220 */ /* 0x040fe40000410000 */
[----:B------:R-:W-:Y:S02]  /*f3d0*/  FMUL.FTZ R91, R0, R91 ;  /* 0x0000005b005b7220 */ /* 0x000fe40000410000 */
[C---:B------:R-:W-:Y:S02]  /*f3e0*/  FMUL.FTZ R92, R2.reuse, R92 ;  /* 0x0000005c025c7220 */ /* 0x040fe40000410000 */
[----:B------:R-:W-:Y:S03]  /*f3f0*/  FMUL.FTZ R93, R2, R93 ;  /* 0x0000005d025d7220 */ /* 0x000fe60000410000 */
[C---:B------:R-:W-:Y:S01]  /*f400*/  HMMA.16816.F32 R88, R144.reuse, R142, R88 ;  /* 0x0000008e9058723c */ /* 0x040fe20000001858 */
[----:B------:R-:W1:Y:S02]  /*f410*/  LDSM.16.MT88.4 R140, [R219+0xb080] ;  /* 0x00b08000db8c783b */ /* 0x000e640000004200 */
[C---:B------:R-:W-:Y:S02]  /*f420*/  FMUL.FTZ R94, R0.reuse, R94 ;  /* 0x0000005e005e7220 */ /* 0x040fe40000410000 */
[----:B------:R-:W-:Y:S02]  /*f430*/  FMUL.FTZ R95, R0, R95 ;  /* 0x0000005f005f7220 */ /* 0x000fe40000410000 */
[C---:B------:R-:W-:Y:S02]  /*f440*/  FMUL.FTZ R96, R2.reuse, R96 ;  /* 0x0000006002607220 */ /* 0x040fe40000410000 */
[----:B------:R-:W-:Y:S03]  /*f450*/  FMUL.FTZ R97, R2, R97 ;  /* 0x0000006102617220 */ /* 0x000fe60000410000 */
[C---:B--2---:R-:W-:Y:S03]  /*f460*/  HMMA.16816.F32 R92, R144.reuse, R152, R92 ;  /* 0x00000098905c723c */ /* 0x044fe6000000185c */
[C---:B------:R-:W-:Y:S02]  /*f470*/  FMUL.FTZ R98, R0.reuse, R98 ;  /* 0x0000006200627220 */ /* 0x040fe40000410000 */
[----:B------:R-:W-:Y:S02]  /*f480*/  FMUL.FTZ R99, R0, R99 ;  /* 0x0000006300637220 */ /* 0x000fe40000410000 */
[C---:B------:R-:W-:Y:S02]  /*f490*/  FMUL.FTZ R100, R2.reuse, R100 ;  /* 0x0000006402647220 */ /* 0x040fe40000410000 */
[----:B------:R-:W-:Y:S03]  /*f4a0*/  FMUL.FTZ R101, R2, R101 ;  /* 0x0000006502657220 */ /* 0x000fe60000410000 */
[C---:B------:R-:W-:Y:S01]  /*f4b0*/  HMMA.16816.F32 R96, R144.reuse, R154, R96 ;  /* 0x0000009a9060723c */ /* 0x040fe20000001860 */
[----:B------:R-:W2:Y:S02]  /*f4c0*/  LDSM.16.MT88.4 R152, [R214+0xb080] ;  /* 0x00b08000d698783b */ /* 0x000ea40000004200 */
[C---:B------:R-:W-:Y:S02]  /*f4d0*/  FMUL.FTZ R102, R0.reuse, R102 ;  /* 0x0000006600667220 */ /* 0x040fe40000410000 */
        /* <DEDUP_REMOVED lines=23> */
[--C-:B------:R-:W-:Y:S01]  /*f650*/  FFMA.FTZ R244, R16, c[0x0][0x2d0], -R189.reuse ;  /* 0x0000b40010f47a23 */ /* 0x100fe200000108bd */
[C---:B--2---:R-:W-:Y:S04]  /*f660*/  HMMA.16816.F32 R12, R144.reuse, R152, R12 ;  /* 0x00000098900c723c */ /* 0x044fe8000000180c */
[C---:B------:R-:W-:Y:S01]  /*f670*/  FMUL.FTZ R116, R2.reuse, R116 ;  /* 0x0000007402747220 */ /* 0x040fe20000410000 */
[----:B------:R-:W-:Y:S01]  /*f680*/  MUFU.EX2 R244, R244 ;  /* 0x000000f400f47308 */ /* 0x000fe20000000800 */
[----:B------:R-:W-:Y:S01]  /*f690*/  FMUL.FTZ R117, R2, R117 ;  /* 0x0000007502757220 */ /* 0x000fe20000410000 */
[----:B------:R-:W-:Y:S01]  /*f6a0*/  F2FP.PACK_AB R152, R243, R240 ;  /* 0x000000f0f398723e */ /* 0x000fe200000000ff */
[C---:B------:R-:W-:Y:S01]  /*f6b0*/  FMUL.FTZ R118, R0.reuse, R118 ;  /* 0x0000007600767220 */ /* 0x040fe20000410000 */
[----:B---3--:R-:W-:Y:S03]  /*f6c0*/  F2FP.PACK_AB R153, R245, R242 ;  /* 0x000000f2f599723e */ /* 0x008fe600000000ff */
[----:B------:R-:W-:Y:S02]  /*f6d0*/  FMUL.FTZ R119, R0, R119 ;  /* 0x0000007700777220 */ /* 0x000fe40000410000 */
[----:B------:R-:W-:Y:S02]  /*f6e0*/  FFMA.FTZ R189, R17, c[0x0][0x2d0], -R189 ;  /* 0x0000b40011bd7a23 */ /* 0x000fe400000108bd */
[----:B------:R-:W-:Y:S02]  /*f6f0*/  FMUL.FTZ R16, R2, R132 ;  /* 0x0000008402107220 */ /* 0x000fe40000410000 */
[----:B------:R-:W2:Y:S01]  /*f700*/  MUFU.EX2 R247, R189 ;  /* 0x000000bd00f77308 */ /* 0x000ea20000000800 */
[C---:B------:R-:W-:Y:S03]  /*f710*/  HMMA.16816.F32 R116, R144.reuse, R154, R116 ;  /* 0x0000009a9074723c */ /* 0x040fe60000001874 */
[--C-:B------:R-:W-:Y:S02]  /*f720*/  FFMA.FTZ R246, R18, c[0x0][0x2d0], -R188.reuse ;  /* 0x0000b40012f67a23 */ /* 0x100fe400000108bc */
[----:B------:R-:W-:Y:S02]  /*f730*/  FFMA.FTZ R188, R19, c[0x0][0x2d0], -R188 ;  /* 0x0000b40013bc7a23 */ /* 0x000fe400000108bc */
[C---:B------:R-:W-:Y:S01]  /*f740*/  FMUL.FTZ R17, R2.reuse, R133 ;  /* 0x0000008502117220 */ /* 0x040fe20000410000 */
[C---:B----4-:R-:W-:Y:S01]  /*f750*/  HMMA.16816.F32 R120, R144.reuse, R156, R120 ;  /* 0x0000009c9078723c */ /* 0x050fe20000001878 */
[----:B------:R3:W-:Y:S03]  /*f760*/  MUFU.EX2 R249, R188 ;  /* 0x000000bc00f97308 */ /* 0x0007e60000000800 */
[C---:B------:R-:W-:Y:S02]  /*f770*/  FMUL.FTZ R124, R2.reuse, R124 ;  /* 0x0000007c027c7220 */ /* 0x040fe40000410000 */
[----:B------:R-:W-:Y:S02]  /*f780*/  FMUL.FTZ R125, R2, R125 ;  /* 0x0000007d027d7220 */ /* 0x000fe40000410000 */
[C---:B------:R-:W-:Y:S03]  /*f790*/  FMUL.FTZ R126, R0.reuse, R126 ;  /* 0x0000007e007e7220 */ /* 0x040fe60000410000 */
[----:B------:R-:W4:Y:S01]  /*f7a0*/  MUFU.EX2 R246, R246 ;  /* 0x000000f600f67308 */ /* 0x000f220000000800 */
[C---:B------:R-:W-:Y:S02]  /*f7b0*/  FMUL.FTZ R127, R0.reuse, R127 ;  /* 0x0000007f007f7220 */ /* 0x040fe40000410000 */
[C---:B------:R-:W-:Y:S01]  /*f7c0*/  FMUL.FTZ R18, R0.reuse, R134 ;  /* 0x0000008600127220 */ /* 0x040fe20000410000 */
[----:B--2---:R-:W-:Y:S01]  /*f7d0*/  F2FP.PACK_AB R154, R247, R244 ;  /* 0x000000f4f79a723e */ /* 0x004fe200000000ff */
[----:B------:R-:W-:Y:S02]  /*f7e0*/  FMUL.FTZ R19, R0, R135 ;  /* 0x0000008700137220 */ /* 0x000fe40000410000 */
[----:B------:R-:W2:Y:S01]  /*f7f0*/  LDSM.16.MT88.4 R132, [R214+0x8880] ;  /* 0x00888000d684783b */ /* 0x000ea20000004200 */
[C---:B------:R-:W-:Y:S03]  /*f800*/  HMMA.16816.F32 R124, R144.reuse, R158, R124 ;  /* 0x0000009e907c723c */ /* 0x040fe6000000187c */
[C---:B------:R-:W-:Y:S02]  /*f810*/  FMUL.FTZ R128, R2.reuse, R128 ;  /* 0x0000008002807220 */ /* 0x040fe40000410000 */
[----:B------:R-:W-:Y:S01]  /*f820*/  FMUL.FTZ R129, R2, R129 ;  /* 0x0000008102817220 */ /* 0x000fe20000410000 */
[----:B------:R-:W-:Y:S01]  /*f830*/  LDSM.16.MT88.4 R156, [R212+0x8880] ;  /* 0x00888000d49c783b */ /* 0x000fe20000004200 */
[C---:B------:R-:W-:Y:S01]  /*f840*/  FMUL.FTZ R130, R0.reuse, R130 ;  /* 0x0000008200827220 */ /* 0x040fe20000410000 */
[C---:B------:R-:W-:Y:S04]  /*f850*/  HMMA.16816.F32 R16, R144.reuse, R136, R16 ;  /* 0x000000889010723c */ /* 0x040fe80000001810 */
[----:B------:R-:W-:Y:S01]  /*f860*/  FMUL.FTZ R131, R0, R131 ;  /* 0x0000008300837220 */ /* 0x000fe20000410000 */
[----:B---3--:R-:W-:Y:S01]  /*f870*/  LDSM.16.MT88.4 R188, [R212+0xa880] ;  /* 0x00a88000d4bc783b */ /* 0x008fe20000004200 */
[----:B------:R-:W-:Y:S01]  /*f880*/  FFMA.FTZ R149, R2, R237, R149 ;  /* 0x000000ed02957223 */ /* 0x000fe20000010095 */
[----:B----4-:R-:W-:Y:S01]  /*f890*/  F2FP.PACK_AB R155, R249, R246 ;  /* 0x000000f6f99b723e */ /* 0x010fe200000000ff */
[----:B------:R-:W-:Y:S03]  /*f8a0*/  FFMA.FTZ R236, R0, R235, R236 ;  /* 0x000000eb00ec7223 */ /* 0x000fe600000100ec */
[----:B------:R-:W-:Y:S01]  /*f8b0*/  HMMA.16816.F32 R128, R144, R138, R128 ;  /* 0x0000008a9080723c */ /* 0x000fe20000001880 */
[----:B------:R-:W3:Y:S02]  /*f8c0*/  LDSM.16.MT88.4 R136, [R213+0x8880] ;  /* 0x00888000d588783b */ /* 0x000ee40000004200 */
[----:B------:R-:W-:Y:S01]  /*f8d0*/  MOV R0, R3 ;  /* 0x0000000300007202 */ /* 0x000fe20000000f00 */
[----:B------:R-:W-:Y:S02]  /*f8e0*/  FADD.FTZ R150, R150, R149 ;  /* 0x0000009596967221 */ /* 0x000fe40000010000 */
[----:B------:R-:W-:Y:S02]  /*f8f0*/  FADD.FTZ R239, R239, R236 ;  /* 0x000000ecefef7221 */ /* 0x000fe40000010000 */
[C---:B-1----:R-:W-:Y:S05]  /*f900*/  HMMA.16816.F32 R144, R152.reuse, R140, R4 ;  /* 0x0000008c9890723c */ /* 0x042fea0000001804 */
[----:B------:R-:W-:Y:S02]  /*f910*/  FADD.FTZ R149, R151, R150 ;  /* 0x0000009697957221 */ /* 0x000fe40000010000 */
[----:B------:R-:W-:Y:S01]  /*f920*/  FADD.FTZ R238, R238, R239 ;  /* 0x000000efeeee7221 */ /* 0x000fe20000010000 */
[C---:B------:R-:W-:Y:S04]  /*f930*/  HMMA.16816.F32 R140, R152.reuse, R142, R8 ;  /* 0x0000008e988c723c */ /* 0x040fe80000001808 */
[----:B------:R-:W-:Y:S02]  /*f940*/  FADD.FTZ R149, R234, R149 ;  /* 0x00000095ea957221 */ /* 0x000fe40000010000 */
[----:B------:R-:W-:Y:S02]  /*f950*/  FADD.FTZ R241, R241, R238 ;  /* 0x000000eef1f17221 */ /* 0x000fe40000010000 */
[C---:B--2---:R-:W-:Y:S04]  /*f960*/  HMMA.16816.F32 R20, R152.reuse, R132, R20 ;  /* 0x000000849814723c */ /* 0x044fe80000001814 */
[----:B------:R-:W-:Y:S01]  /*f970*/  FADD.FTZ R240, R240, R149 ;  /* 0x00000095f0f07221 */ /* 0x000fe20000010000 */
[----:B------:R-:W-:Y:S01]  /*f980*/  MOV R149, R148 ;  /* 0x0000009400957202 */ /* 0x000fe20000000f00 */
[----:B------:R-:W-:Y:S02]  /*f990*/  FADD.FTZ R242, R242, R241 ;  /* 0x000000f1f2f27221 */ /* 0x000fe40000010000 */
[C---:B------:R-:W-:Y:S01]  /*f9a0*/  HMMA.16816.F32 R24, R152.reuse, R134, R24 ;  /* 0x000000869818723c */ /* 0x040fe20000001818 */
[----:B------:R-:W1:Y:S03]  /*f9b0*/  LDSM.16.MT88.4 R132, [R213+0xb880] ;  /* 0x00b88000d584783b */ /* 0x000e660000004200 */
[----:B------:R-:W-:Y:S02]  /*f9c0*/  FADD.FTZ R243, R243, R240 ;  /* 0x000000f0f3f37221 */ /* 0x000fe40000010000 */
[----:B------:R-:W-:Y:S02]  /*f9d0*/  FADD.FTZ R245, R245, R242 ;  /* 0x000000f2f5f57221 */ /* 0x000fe40000010000 */
[----:B------:R-:W-:Y:S01]  /*f9e0*/  FADD.FTZ R244, R244, R243 ;  /* 0x000000f3f4f47221 */ /* 0x000fe20000010000 */
[C---:B---3--:R-:W-:Y:S03]  /*f9f0*/  HMMA.16816.F32 R28, R152.reuse, R136, R28 ;  /* 0x00000088981c723c */ /* 0x048fe6000000181c */
[----:B------:R-:W-:Y:S02]  /*fa00*/  FADD.FTZ R246, R246, R245 ;  /* 0x000000f5f6f67221 */ /* 0x000fe40000010000 */
[----:B------:R-:W-:Y:S02]  /*fa10*/  FADD.FTZ R237, R247, R244 ;  /* 0x000000f4f7ed7221 */ /* 0x000fe40000010000 */
[----:B------:R-:W-:Y:S01]  /*fa20*/  FADD.FTZ R235, R249, R246 ;  /* 0x000000f6f9eb7221 */ /* 0x000fe20000010000 */
        /* <DEDUP_REMOVED lines=23> */
[C---:B-1----:R-:W-:Y:S08]  /*fba0*/  HMMA.16816.F32 R120, R152.reuse, R132, R120 ;  /* 0x000000849878723c */ /* 0x042ff00000001878 */
[C---:B------:R-:W-:Y:S08]  /*fbb0*/  HMMA.16816.F32 R124, R152.reuse, R134, R124 ;  /* 0x00000086987c723c */ /* 0x040ff0000000187c */
[C---:B------:R-:W-:Y:S08]  /*fbc0*/  HMMA.16816.F32 R132, R152.reuse, R200, R16 ;  /* 0x000000c89884723c */ /* 0x040ff00000001810 */
[----:B------:R-:W-:Y:S01]  /*fbd0*/  HMMA.16816.F32 R128, R152, R202, R128 ;  /* 0x000000ca9880723c */ /* 0x000fe20000001880 */
[----:B------:R-:W-:-:S07]  /*fbe0*/  @P0 BRA `(.L_x_138) ;  /* 0xffffe30000000947 */ /* 0x000fce000383ffff */
.L_x_137:
[----:B------:R-:W1:Y:S01]  /*fbf0*/  SHFL.BFLY PT, R0, R235, 0x2, 0x1f ;  /* 0x0c401f00eb007f89 */ /* 0x000e6200000e0000 */
[----:B------:R-:W-:-:S02]  /*fc00*/  MOV R2, RZ ;  /* 0x000000ff00027202 */ /* 0x000fc40000000f00 */
[----:B------:R-:W-:Y:S01]  /*fc10*/  MOV R4, RZ ;  /* 0x000000ff00047202 */ /* 0x000fe20000000f00 */
[----:B------:R-:W2:Y:S01]  /*fc20*/  SHFL.BFLY PT, R6, R237, 0x2, 0x1f ;  /* 0x0c401f00ed067f89 */ /* 0x000ea200000e0000 */
[----:B------:R-:W-:Y:S02]  /*fc30*/  MOV R10, 0xff800000 ;  /* 0xff800000000a7802 */ /* 0x000fe40000000f00 */
[----:B------:R-:W-:Y:S02]  /*fc40*/  MOV R12, 0xff800000 ;  /* 0xff800000000c7802 */ /* 0x000fe40000000f00 */
[----:B------:R-:W-:Y:S01]  /*fc50*/  PLOP3.LUT P2, PT, PT, PT, PT, 0x8, 0x0 ;  /* 0x000000000000781c */ /* 0x000fe20003f4e170 */
[----:B-1----:R-:W-:Y:S02]  /*fc60*/  FADD.FTZ R7, R0, R235 ;  /* 0x000000eb00077221 */ /* 0x002fe40000010000 */
[----:B--2---:R-:W-:-:S03]  /*fc70*/  FADD.FTZ R6, R6, R237 ;  /* 0x000000ed06067221 */ /* 0x004fc60000010000 */
[----:B------:R-:W1:Y:S04]  /*fc80*/  SHFL.BFLY PT, R0, R7, 0x1, 0x1f ;  /* 0x0c201f0007007f89 */ /* 0x000e6800000e0000 */
[----:B------:R-:W2:Y:S01]  /*fc90*/  SHFL.BFLY PT, R5, R6, 0x1, 0x1f ;  /* 0x0c201f0006057f89 */ /* 0x000ea200000e0000 */
[----:B-1----:R-:W-:Y:S02]  /*fca0*/  FADD.FTZ R0, R0, R7 ;  /* 0x0000000700007221 */ /* 0x002fe40000010000 */
[----:B--2---:R-:W-:-:S03]  /*fcb0*/  FADD.FTZ R5, R6, R5 ;  /* 0x0000000506057221 */ /* 0x004fc60000010000 */
[----:B------:R-:W-:Y:S02]  /*fcc0*/  FSETP.NE.FTZ.AND P0, PT, R0, RZ, PT ;  /* 0x000000ff0000720b */ /* 0x000fe40003f15000 */
[----:B------:R-:W-:-:S11]  /*fcd0*/  FSETP.NE.FTZ.AND P1, PT, R5, RZ, PT ;  /* 0x000000ff0500720b */ /* 0x000fd60003f35000 */
[----:B------:R-:W1:Y:S01]  /*fce0*/  @P0 MUFU.RCP R2, R0 ;  /* 0x0000000000020308 */ /* 0x000e620000001000 */
[----:B------:R-:W-:Y:S02]  /*fcf0*/  @P0 MOV R16, 0x3f317218 ;  /* 0x3f31721800100802 */ /* 0x000fe40000000f00 */
[----:B------:R-:W-:-:S05]  /*fd00*/  @P1 MOV R14, 0x3f317218 ;  /* 0x3f317218000e1802 */ /* 0x000fca0000000f00 */
[----:B------:R-:W2:Y:S01]  /*fd10*/  @P1 MUFU.RCP R4, R5 ;  /* 0x0000000500041308 */ /* 0x000ea20000001000 */
[----:B------:R-:W-:-:S07]  /*fd20*/  @P1 FMUL.FTZ R14, R14, c[0x0][0x2d0] ;  /* 0x0000b4000e0e1a20 */ /* 0x000fce0000410000 */
[----:B------:R-:W3:Y:S01]  /*fd30*/  @P0 MUFU.LG2 R0, R0 ;  /* 0x0000000000000308 */ /* 0x000ee20000000c00 */
[C---:B-1----:R-:W-:Y:S02]  /*fd40*/  FMUL.FTZ R146, R2.reuse, R146 ;  /* 0x0000009202927220 */ /* 0x042fe40000410000 */
[C---:B------:R-:W-:Y:S02]  /*fd50*/  FMUL.FTZ R147, R2.reuse, R147 ;  /* 0x0000009302937220 */ /* 0x040fe40000410000 */
[C---:B------:R-:W-:Y:S02]  /*fd60*/  FMUL.FTZ R142, R2.reuse, R142 ;  /* 0x0000008e028e7220 */ /* 0x040fe40000410000 */
[----:B------:R-:W-:Y:S01]  /*fd70*/  FMUL.FTZ R143, R2, R143 ;  /* 0x0000008f028f7220 */ /* 0x000fe20000410000 */
[----:B------:R-:W1:Y:S01]  /*fd80*/  @P1 MUFU.LG2 R5, R5 ;  /* 0x0000000500051308 */ /* 0x000e620000000c00 */
[C---:B--2---:R-:W-:Y:S02]  /*fd90*/  FMUL.FTZ R144, R4.reuse, R144 ;  /* 0x0000009004907220 */ /* 0x044fe40000410000 */
[----:B------:R-:W-:-:S02]  /*fda0*/  FMUL.FTZ R145, R4, R145 ;  /* 0x0000009104917220 */ /* 0x000fc40000410000 */
[C---:B------:R-:W-:Y:S02]  /*fdb0*/  FMUL.FTZ R140, R4.reuse, R140 ;  /* 0x0000008c048c7220 */ /* 0x040fe40000410000 */
[----:B------:R-:W-:Y:S02]  /*fdc0*/  FMUL.FTZ R141, R4, R141 ;  /* 0x0000008d048d7220 */ /* 0x000fe40000410000 */
[----:B---3--:R-:W-:Y:S02]  /*fdd0*/  @P0 FMUL.FTZ R15, R0, 0.69314718246459960938 ;  /* 0x3f317218000f0820 */ /* 0x008fe40000410000 */
[----:B------:R-:W-:Y:S02]  /*fde0*/  @P0 FMUL.FTZ R0, R16, c[0x0][0x2d0] ;  /* 0x0000b40010000a20 */ /* 0x000fe40000410000 */
[C---:B------:R-:W-:Y:S02]  /*fdf0*/  FMUL.FTZ R20, R4.reuse, R20 ;  /* 0x0000001404147220 */ /* 0x040fe40000410000 */
[----:B------:R-:W-:-:S02]  /*fe00*/  FMUL.FTZ R21, R4, R21 ;  /* 0x0000001504157220 */ /* 0x000fc40000410000 */
[----:B-1----:R-:W-:Y:S02]  /*fe10*/  @P1 FMUL.FTZ R5, R5, 0.69314718246459960938 ;  /* 0x3f31721805051820 */ /* 0x002fe40000410000 */
        /* <DEDUP_REMOVED lines=120> */
.L_x_76:
[----:B------:R-:W-:Y:S01]  /*105a0*/  ULDC.64 UR4, c[0x0][0x118] ;  /* 0x0000460000047ab9 */ /* 0x000fe20000000a00 */
[----:B------:R-:W-:Y:S01]  /*105b0*/  SHF.R.S32.HI R0, RZ, 0x1f, R223 ;  /* 0x0000001fff007819 */ /* 0x000fe200000114df */
[----:B------:R-:W-:Y:S05]  /*105c0*/  @P2 BRA `(.L_x_139) ;  /* 0x00001a8000002947 */ /* 0x000fea0003800000 */
[----:B------:R-:W1:Y:S01]  /*105d0*/  S2R R2, SR_TID.X ;  /* 0x0000000000027919 */ /* 0x000e620000002100 */
[----:B------:R-:W-:Y:S02]  /*105e0*/  F2FP.PACK_AB R6, R7, R6 ;  /* 0x000000060706723e */ /* 0x000fe400000000ff */
[----:B------:R-:W-:Y:S01]  /*105f0*/  F2FP.PACK_AB R8, R11, R8 ;  /* 0x000000080b08723e */ /* 0x000fe200000000ff */
[----:B------:R-:W-:Y:S01]  /*10600*/  BAR.SYNC.DEFER_BLOCKING 0x1, 0x100 ;  /* 0x0044000000007b1d */ /* 0x000fe20000010000 */
        /* <DEDUP_REMOVED lines=10> */
[----:B-1----:R-:W-:Y:S02]  /*106b0*/  SHF.R.S32.HI R3, RZ, 0x1f, R2 ;  /* 0x0000001fff037819 */ /* 0x002fe40000011402 */
[----:B------:R-:W-:Y:S02]  /*106c0*/  F2FP.PACK_AB R32, R33, R32 ;  /* 0x000000202120723e */ /* 0x000fe400000000ff */
[----:B------:R-:W-:Y:S02]  /*106d0*/  LEA.HI R5, R3, R2, RZ, 0x2 ;  /* 0x0000000203057211 */ /* 0x000fe400078f10ff */
[----:B------:R-:W-:Y:S02]  /*106e0*/  F2FP.PACK_AB R34, R35, R34 ;  /* 0x000000222322723e */ /* 0x000fe400000000ff */
[----:B------:R-:W-:-:S02]  /*106f0*/  SHF.R.S32.HI R14, RZ, 0x2, R5 ;  /* 0x00000002ff0e7819 */ /* 0x000fc40000011405 */
[----:B------:R-:W-:Y:S02]  /*10700*/  SHF.R.S32.HI R7, RZ, 0x1f, R5 ;  /* 0x0000001fff077819 */ /* 0x000fe40000011405 */
[----:B------:R-:W-:Y:S02]  /*10710*/  LOP3.LUT R5, R5, 0xfffffffc, RZ, 0xc0, !PT ;  /* 0xfffffffc05057812 */ /* 0x000fe400078ec0ff */
[----:B------:R-:W-:Y:S02]  /*10720*/  LEA.HI R7, R7, R14, RZ, 0x3 ;  /* 0x0000000e07077211 */ /* 0x000fe400078f18ff */
[----:B------:R-:W-:Y:S01]  /*10730*/  F2FP.PACK_AB R36, R37, R36 ;  /* 0x000000242524723e */ /* 0x000fe200000000ff */
[----:B------:R-:W-:Y:S01]  /*10740*/  IMAD.IADD R16, R2, 0x1, -R5 ;  /* 0x0000000102107824 */ /* 0x000fe200078e0a05 */
[----:B------:R-:W-:Y:S02]  /*10750*/  LOP3.LUT R7, R7, 0xfffffff8, RZ, 0xc0, !PT ;  /* 0xfffffff807077812 */ /* 0x000fe400078ec0ff */
[----:B------:R-:W-:-:S02]  /*10760*/  F2FP.PACK_AB R38, R39, R38 ;  /* 0x000000262726723e */ /* 0x000fc400000000ff */
[----:B------:R-:W-:Y:S01]  /*10770*/  F2FP.PACK_AB R40, R41, R40 ;  /* 0x000000282928723e */ /* 0x000fe200000000ff */
[----:B------:R-:W-:Y:S01]  /*10780*/  IMAD.IADD R14, R14, 0x1, -R7 ;  /* 0x000000010e0e7824 */ /* 0x000fe200078e0a07 */
[----:B------:R-:W-:Y:S02]  /*10790*/  LEA.HI R7, R3, R2, RZ, 0x5 ;  /* 0x0000000203077211 */ /* 0x000fe400078f28ff */
[----:B------:R-:W-:Y:S01]  /*107a0*/  F2FP.PACK_AB R42, R43, R42 ;  /* 0x0000002a2b2a723e */ /* 0x000fe200000000ff */
[C---:B------:R-:W-:Y:S01]  /*107b0*/  IMAD.SHL.U32 R15, R14.reuse, 0x40, RZ ;  /* 0x000000400e0f7824 */ /* 0x040fe200078e00ff */
[----:B------:R-:W-:Y:S02]  /*107c0*/  SHF.R.S32.HI R11, RZ, 0x5, R7 ;  /* 0x00000005ff0b7819 */ /* 0x000fe40000011407 */
[----:B------:R-:W-:Y:S02]  /*107d0*/  LOP3.LUT R17, R14, 0x1, RZ, 0xc0, !PT ;  /* 0x000000010e117812 */ /* 0x000fe400078ec0ff */
[----:B------:R-:W-:Y:S01]  /*107e0*/  LOP3.LUT R15, R15, 0x1c0, RZ, 0xc0, !PT ;  /* 0x000001c00f0f7812 */ /* 0x000fe200078ec0ff */
[----:B------:R-:W-:Y:S01]  /*107f0*/  IMAD R5, R11, 0x200, R16 ;  /* 0x000002000b057824 */ /* 0x000fe200078e0210 */
[----:B------:R-:W-:-:S02]  /*10800*/  ISETP.NE.U32.AND P0, PT, R17, 0x1, PT ;  /* 0x000000011100780c */ /* 0x000fc40003f05070 */
[----:B------:R-:W-:Y:S02]  /*10810*/  LEA.HI R18, R15, R15, RZ, 0x1d ;  /* 0x0000000f0f127211 */ /* 0x000fe400078fe8ff */
[----:B------:R-:W-:Y:S01]  /*10820*/  R2P PR, R14, 0x6 ;  /* 0x000000060e007804 */ /* 0x000fe20000000000 */
[----:B------:R-:W-:Y:S01]  /*10830*/  IMAD.MOV.U32 R14, RZ, RZ, 0x20 ;  /* 0x00000020ff0e7424 */ /* 0x000fe200078e00ff */
[----:B------:R-:W-:Y:S01]  /*10840*/  F2FP.PACK_AB R44, R45, R44 ;  /* 0x0000002c2d2c723e */ /* 0x000fe200000000ff */
[----:B------:R-:W-:Y:S01]  /*10850*/  IMAD.U32 R5, R5, 0x2, R18 ;  /* 0x0000000205057824 */ /* 0x000fe200078e0012 */
[----:B------:R-:W-:Y:S02]  /*10860*/  F2FP.PACK_AB R46, R47, R46 ;  /* 0x0000002e2f2e723e */ /* 0x000fe400000000ff */
[----:B------:R-:W-:Y:S01]  /*10870*/  SEL R14, R14, 0xffffffe0, !P1 ;  /* 0xffffffe00e0e7807 */ /* 0x000fe20004800000 */
[----:B------:R-:W-:Y:S01]  /*10880*/  IMAD.SHL.U32 R5, R5, 0x2, RZ ;  /* 0x0000000205057824 */ /* 0x000fe200078e00ff */
[----:B------:R-:W-:-:S02]  /*10890*/  F2FP.PACK_AB R48, R49, R48 ;  /* 0x000000303130723e */ /* 0x000fc400000000ff */
[----:B------:R-:W-:Y:S01]  /*108a0*/  F2FP.PACK_AB R50, R51, R50 ;  /* 0x000000323332723e */ /* 0x000fe200000000ff */
[C---:B------:R-:W-:Y:S01]  /*108b0*/  IMAD.IADD R19, R5.reuse, 0x1, R14 ;  /* 0x0000000105137824 */ /* 0x040fe200078e020e */
[C---:B------:R-:W-:Y:S01]  /*108c0*/  IADD3 R17, R5.reuse, 0x80, RZ ;  /* 0x0000008005117810 */ /* 0x040fe20007ffe0ff */
[----:B------:R-:W-:Y:S01]  /*108d0*/  STS [R5+0x80], R144 ;  /* 0x0000809005007388 */ /* 0x000fe20000000800 */
[----:B------:R-:W-:Y:S02]  /*108e0*/  IADD3 R15, R5, 0x70, RZ ;  /* 0x00000070050f7810 */ /* 0x000fe40007ffe0ff */
[----:B------:R-:W-:Y:S01]  /*108f0*/  @P0 IADD3 R15, R17, 0x10, RZ ;  /* 0x00000010110f0810 */ /* 0x000fe20007ffe0ff */
[----:B------:R-:W-:Y:S01]  /*10900*/  IMAD.MOV.U32 R17, RZ, RZ, 0x40 ;  /* 0x00000040ff117424 */ /* 0x000fe200078e00ff */
[----:B------:R-:W-:Y:S01]  /*10910*/  STS [R5+0x480], R146 ;  /* 0x0004809205007388 */ /* 0x000fe20000000800 */
[----:B------:R-:W-:Y:S02]  /*10920*/  F2FP.PACK_AB R52, R53, R52 ;  /* 0x000000343534723e */ /* 0x000fe400000000ff */
[----:B------:R-:W-:Y:S01]  /*10930*/  F2FP.PACK_AB R13, R13, R54 ;  /* 0x000000360d0d723e */ /* 0x000fe200000000ff */
[----:B------:R-:W-:Y:S01]  /*10940*/  STS [R15], R140 ;  /* 0x0000008c0f007388 */ /* 0x000fe20000000800 */
[----:B------:R-:W-:Y:S01]  /*10950*/  SEL R18, R17, 0xffffffc0, !P2 ;  /* 0xffffffc011127807 */ /* 0x000fe20005000000 */
[--C-:B------:R-:W-:Y:S01]  /*10960*/  IMAD.IADD R17, R14, 0x1, R15.reuse ;  /* 0x000000010e117824 */ /* 0x100fe200078e020f */
[----:B------:R-:W-:Y:S01]  /*10970*/  F2FP.PACK_AB R56, R57, R56 ;  /* 0x000000383938723e */ /* 0x000fe200000000ff */
[----:B------:R-:W-:Y:S01]  /*10980*/  STS [R15+0x400], R142 ;  /* 0x0004008e0f007388 */ /* 0x000fe20000000800 */
[----:B------:R-:W-:Y:S01]  /*10990*/  F2FP.PACK_AB R58, R59, R58 ;  /* 0x0000003a3b3a723e */ /* 0x000fe200000000ff */
[--C-:B------:R-:W-:Y:S01]  /*109a0*/  IMAD.IADD R21, R5, 0x1, R18.reuse ;  /* 0x0000000105157824 */ /* 0x100fe200078e0212 */
[----:B------:R-:W-:Y:S01]  /*109b0*/  F2FP.PACK_AB R60, R61, R60 ;  /* 0x0000003c3d3c723e */ /* 0x000fe200000000ff */
[C---:B------:R-:W-:Y:S01]  /*109c0*/  IMAD.IADD R23, R18.reuse, 0x1, R15 ;  /* 0x0000000112177824 */ /* 0x040fe200078e020f */
[----:B------:R-:W-:Y:S01]  /*109d0*/  STS [R19+0x80], R20 ;  /* 0x0000801413007388 */ /* 0x000fe20000000800 */
[----:B------:R-:W-:Y:S01]  /*109e0*/  IMAD.IADD R25, R18, 0x1, R19 ;  /* 0x0000000112197824 */ /* 0x000fe200078e0213 */
[----:B------:R-:W-:Y:S01]  /*109f0*/  F2FP.PACK_AB R62, R63, R62 ;  /* 0x0000003e3f3e723e */ /* 0x000fe200000000ff */
[----:B------:R-:W-:Y:S01]  /*10a00*/  IMAD.IADD R27, R17, 0x1, R18 ;  /* 0x00000001111b7824 */ /* 0x000fe200078e0212 */
[----:B------:R-:W-:Y:S01]  /*10a10*/  STS [R19+0x480], R22 ;  /* 0x0004801613007388 */ /* 0x000fe20000000800 */
[----:B------:R-:W-:-:S02]  /*10a20*/  F2FP.PACK_AB R4, R67, R4 ;  /* 0x000000044304723e */ /* 0x000fc400000000ff */
[----:B------:R-:W-:Y:S01]  /*10a30*/  F2FP.PACK_AB R68, R69, R68 ;  /* 0x000000444544723e */ /* 0x000fe200000000ff */
[----:B------:R-:W-:Y:S01]  /*10a40*/  STS [R17], R24 ;  /* 0x0000001811007388 */ /* 0x000fe20000000800 */
[----:B------:R-:W-:Y:S02]  /*10a50*/  F2FP.PACK_AB R70, R71, R70 ;  /* 0x000000464746723e */ /* 0x000fe400000000ff */
[----:B------:R-:W-:Y:S01]  /*10a60*/  F2FP.PACK_AB R72, R73, R72 ;  /* 0x000000484948723e */ /* 0x000fe200000000ff */
[----:B------:R-:W-:Y:S01]  /*10a70*/  STS [R17+0x400], R26 ;  /* 0x0004001a11007388 */ /* 0x000fe20000000800 */
        /* <DEDUP_REMOVED lines=8> */
[----:B------:R-:W-:Y:S01]  /*10b00*/  STS [R23], R32 ;  /* 0x0000002017007388 */ /* 0x000fe20000000800 */
        /* <DEDUP_REMOVED lines=39> */
[----:B------:R-:W-:-:S02]  /*10d80*/  ISETP.NE.U32.AND P1, PT, RZ, c[0x0][0x508], PT ;  /* 0x00014200ff007a0c */ /* 0x000fc40003f25070 */
[----:B------:R-:W-:Y:S01]  /*10d90*/  ISETP.NE.U32.AND P0, PT, RZ, c[0x0][0x500], PT ;  /* 0x00014000ff007a0c */ /* 0x000fe20003f05070 */
[----:B------:R-:W-:Y:S01]  /*10da0*/  STS [R21+0x4080], R60 ;  /* 0x0040803c15007388 */ /* 0x000fe20000000800 */
[----:B------:R-:W-:Y:S02]  /*10db0*/  ISETP.NE.AND.EX P1, PT, RZ, c[0x0][0x50c], PT, P1 ;  /* 0x00014300ff007a0c */ /* 0x000fe40003f25310 */
[----:B------:R-:W-:Y:S01]  /*10dc0*/  ISETP.NE.AND.EX P0, PT, RZ, c[0x0][0x504], PT, P0 ;  /* 0x00014100ff007a0c */ /* 0x000fe20003f05300 */
        /* <DEDUP_REMOVED lines=25> */
[----:B------:R2:W-:Y:S04]  /*10f60*/  STS [R15+0xc000], R8 ;  /* 0x00c000080f007388 */ /* 0x0005e80000000800 */
[----:B------:R3:W-:Y:S04]  /*10f70*/  STS [R15+0xc400], R114 ;  /* 0x00c400720f007388 */ /* 0x0007e80000000800 */
[----:B------:R-:W-:Y:S04]  /*10f80*/  STS [R19+0xc080], R136 ;  /* 0x00c0808813007388 */ /* 0x000fe80000000800 */
[----:B------:R4:W-:Y:S04]  /*10f90*/  STS [R19+0xc480], R138 ;  /* 0x00c4808a13007388 */ /* 0x0009e80000000800 */
[----:B------:R3:W-:Y:S04]  /*10fa0*/  STS [R17+0xc000], R116 ;  /* 0x00c0007411007388 */ /* 0x0007e80000000800 */
[----:B------:R3:W-:Y:S01]  /*10fb0*/  STS [R17+0xc400], R118 ;  /* 0x00c4007611007388 */ /* 0x0007e20000000800 */
[----:B-1----:R-:W-:-:S03]  /*10fc0*/  IMAD.MOV.U32 R5, RZ, RZ, 0x4 ;  /* 0x00000004ff057424 */ /* 0x002fc600078e00ff */
[----:B------:R1:W-:Y:S01]  /*10fd0*/  STS [R21+0xc080], R120 ;  /* 0x00c0807815007388 */ /* 0x0003e20000000800 */
[----:B--2---:R-:W-:-:S03]  /*10fe0*/  IMAD.WIDE R8, R224, R5, c[0x0][0x500] ;  /* 0x00014000e0087625 */ /* 0x004fc600078e0205 */
[----:B------:R1:W-:Y:S04]  /*10ff0*/  STS [R21+0xc480], R122 ;  /* 0x00c4807a15007388 */ /* 0x0003e80000000800 */
[----:B------:R1:W-:Y:S04]  /*11000*/  STS [R23+0xc000], R124 ;  /* 0x00c0007c17007388 */ /* 0x0003e80000000800 */
[----:B------:R1:W-:Y:S04]  /*11010*/  STS [R23+0xc400], R126 ;  /* 0x00c4007e17007388 */ /* 0x0003e80000000800 */
[----:B------:R1:W-:Y:S04]  /*11020*/  STS [R25+0xc080], R132 ;  /* 0x00c0808419007388 */ /* 0x0003e80000000800 */
[----:B------:R1:W-:Y:S04]  /*11030*/  STS [R25+0xc480], R134 ;  /* 0x00c4808619007388 */ /* 0x0003e80000000800 */
[----:B------:R1:W-:Y:S04]  /*11040*/  STS [R27+0xc000], R128 ;  /* 0x00c000801b007388 */ /* 0x0003e80000000800 */
[----:B------:R1:W-:Y:S04]  /*11050*/  STS [R27+0xc400], R130 ;  /* 0x00c400821b007388 */ /* 0x0003e80000000800 */
[----:B------:R-:W-:Y:S01]  /*11060*/  BAR.SYNC.DEFER_BLOCKING 0x1, 0x100 ;  /* 0x0044000000007b1d */ /* 0x000fe20000010000 */
[----:B------:R-:W-:-:S02]  /*11070*/  IMAD.MOV.U32 R4, RZ, RZ, c[0x0][0x388] ;  /* 0x0000e200ff047624 */ /* 0x000fc400078e00ff */
[----:B---3--:R-:W-:-:S03]  /*11080*/  @P1 IMAD.WIDE R14, R224, R5, c[0x0][0x508] ;  /* 0x00014200e00e1625 */ /* 0x008fc600078e0205 */
[----:B------:R-:W2:Y:S04]  /*11090*/  @P0 LDG.E R13, [R8.64] ;  /* 0x00000004080d0981 */ /* 0x000ea8000c1e1900 */
[----:B------:R1:W5:Y:S01]  /*110a0*/  @P1 LDG.E R4, [R14.64] ;  /* 0x000000040e041981 */ /* 0x000362000c1e1900 */
[----:B----4-:R-:W-:Y:S02]  /*110b0*/  CS2R R18, SRZ ;  /* 0x0000000000127805 */ /* 0x010fe4000001ff00 */
[--C-:B--2---:R-:W-:Y:S01]  /*110c0*/  @P0 SHF.R.S32.HI R19, RZ, 0x1f, R13.reuse ;  /* 0x0000001fff130819 */ /* 0x104fe2000001140d */
[----:B------:R-:W-:Y:S01]  /*110d0*/  @P0 IMAD.MOV.U32 R18, RZ, RZ, R13 ;  /* 0x000000ffff120224 */ /* 0x000fe200078e000d */
[----:B------:R-:W-:Y:S05]  /*110e0*/  @P1 BRA `(.L_x_140) ;  /* 0x0000004000001947 */ /* 0x000fea0003800000 */
[----:B-1----:R-:W-:Y:S05]  /*110f0*/  @!P0 BRA `(.L_x_140) ;  /* 0x0000003000008947 */ /* 0x002fea0003800000 */
[----:B-----5:R-:W2:Y:S04]  /*11100*/  LDG.E R4, [R8.64] ;  /* 0x0000000408047981 */ /* 0x020ea8000c1e1900 */
[----:B------:R-:W2:Y:S02]  /*11110*/  LDG.E R5, [R8.64+0x4] ;  /* 0x0000040408057981 */ /* 0x000ea4000c1e1900 */
[----:B--2---:R-:W-:-:S02]  /*11120*/  IADD3 R4, -R4, R5, RZ ;  /* 0x0000000504047210 */ /* 0x004fc40007ffe1ff */
.L_x_140:
[----:B-1----:R-:W-:Y:S01]  /*11130*/  LOP3.LUT R7, R7, 0xffffffe0, RZ, 0xc0, !PT ;  /* 0xffffffe007077812 */ /* 0x002fe200078ec0ff */
[----:B------:R-:W1:Y:S01]  /*11140*/  S2R R73, SR_CTAID.X ;  /* 0x0000000000497919 */ /* 0x000e620000002500 */
[----:B------:R-:W-:Y:S01]  /*11150*/  SHF.R.S32.HI R14, RZ, 0x1f, R11 ;  /* 0x0000001fff0e7819 */ /* 0x000fe2000001140b */
[----:B------:R-:W-:Y:S01]  /*11160*/  IMAD.MOV.U32 R21, RZ, RZ, R19 ;  /* 0x000000ffff157224 */ /* 0x000fe200078e0013 */
[----:B------:R-:W-:Y:S01]  /*11170*/  LEA.HI R8, R16, R16, RZ, 0x1 ;  /* 0x0000001010087211 */ /* 0x000fe200078f08ff */
[----:B------:R-:W-:Y:S01]  /*11180*/  IMAD.IADD R6, R2, 0x1, -R7 ;  /* 0x0000000102067824 */ /* 0x000fe200078e0a07 */
[----:B------:R-:W-:Y:S01]  /*11190*/  LEA.HI R14, R14, R11, RZ, 0x3 ;  /* 0x0000000b0e0e7211 */ /* 0x000fe200078f18ff */
[----:B------:R-:W-:Y:S01]  /*111a0*/  IMAD.MOV.U32 R7, RZ, RZ, c[0x0][0x4e8] ;  /* 0x00013a00ff077624 */ /* 0x000fe200078e00ff */
[----:B------:R-:W-:Y:S01]  /*111b0*/  LOP3.LUT R9, R8, 0x1ffffffe, RZ, 0xc0, !PT ;  /* 0x1ffffffe08097812 */ /* 0x000fe200078ec0ff */
[----:B------:R-:W-:Y:S01]  /*111c0*/  BSSY B0, `(.L_x_141) ;  /* 0x000008b000007945 */ /* 0x000fe20003800000 */
[----:B------:R-:W-:-:S02]  /*111d0*/  SHF.R.S32.HI R5, RZ, 0x1f, R6 ;  /* 0x0000001fff057819 */ /* 0x000fc40000011406 */
[----:B------:R-:W-:Y:S02]  /*111e0*/  LOP3.LUT R14, R14, 0xffffff8, RZ, 0xc0, !PT ;  /* 0x0ffffff80e0e7812 */ /* 0x000fe400078ec0ff */
[----:B------:R-:W-:Y:S02]  /*111f0*/  LEA.HI R5, R5, R6, RZ, 0x2 ;  /* 0x0000000605057211 */ /* 0x000fe400078f10ff */
[----:B------:R-:W-:Y:S02]  /*11200*/  IADD3 R11, R11, -R14, RZ ;  /* 0x8000000e0b0b7210 */ /* 0x000fe40007ffe0ff */
[----:B------:R-:W-:Y:S01]  /*11210*/  SHF.R.S32.HI R8, RZ, 0x2, R5 ;  /* 0x00000002ff087819 */ /* 0x000fe20000011405 */
[----:B------:R-:W-:Y:S01]  /*11220*/  IMAD.IADD R5, R16, 0x1, -R9 ;  /* 0x0000000110057824 */ /* 0x000fe200078e0a09 */
[----:B------:R-:W-:Y:S01]  /*11230*/  LOP3.LUT P2, RZ, R6, 0x3, RZ, 0xc0, !PT ;  /* 0x0000000306ff7812 */ /* 0x000fe2000784c0ff */
[----:B------:R-:W-:Y:S01]  /*11240*/  IMAD.WIDE.U32 R16, R18, c[0x0][0x3a0], RZ ;  /* 0x0000e80012107a25 */ /* 0x000fe200078e00ff */
[----:B------:R-:W-:-:S02]  /*11250*/  ISETP.NE.AND P1, PT, R7, 0x1, PT ;  /* 0x000000010700780c */ /* 0x000fc40003f25270 */
[----:B------:R-:W-:Y:S01]  /*11260*/  MOV R20, R18 ;  /* 0x0000001200147202 */ /* 0x000fe20000000f00 */
[----:B------:R-:W-:Y:S01]  /*11270*/  IMAD R6, R11, 0x10, R8 ;  /* 0x000000100b067824 */ /* 0x000fe200078e0208 */
[CC--:B------:R-:W-:Y:S01]  /*11280*/  LEA.HI R14, R3.reuse, R2.reuse, RZ, 0x3 ;  /* 0x00000002030e7211 */ /* 0x0c0fe200078f18ff */
[----:B------:R-:W-:Y:S01]  /*11290*/  IMAD R8, R0, c[0x0][0x490], RZ ;  /* 0x0001240000087a24 */ /* 0x000fe200078e02ff */
[----:B------:R-:W-:Y:S01]  /*112a0*/  LEA.HI R3, R3, R2, RZ, 0x6 ;  /* 0x0000000203037211 */ /* 0x000fe200078f30ff */
[----:B------:R-:W-:Y:S02]  /*112b0*/  IMAD R7, R19, c[0x0][0x3a0], RZ ;  /* 0x0000e80013077a24 */ /* 0x000fe400078e02ff */
[----:B------:R-:W-:Y:S02]  /*112c0*/  IMAD R9, R223, c[0x0][0x494], R8 ;  /* 0x00012500df097a24 */ /* 0x000fe400078e0208 */
[----:B------:R-:W-:Y:S01]  /*112d0*/  IMAD R8, R5, 0x8, R6 ;  /* 0x0000000805087824 */ /* 0x000fe200078e0206 */
[----:B------:R-:W-:Y:S01]  /*112e0*/  LOP3.LUT R5, R14, 0xfffffff8, RZ, 0xc0, !PT ;  /* 0xfffffff80e057812 */ /* 0x000fe200078ec0ff */
[----:B------:R-:W-:Y:S01]  /*112f0*/  IMAD.WIDE.U32 R20, R223, c[0x0][0x490], R20 ;  /* 0x00012400df147a25 */ /* 0x000fe200078e0014 */
[----:B------:R-:W-:-:S02]  /*11300*/  SHF.R.S32.HI R14, RZ, 0x3, R14 ;  /* 0x00000003ff0e7819 */ /* 0x000fc4000001140e */
[----:B-1----:R-:W-:Y:S01]  /*11310*/  LEA R8, R73, R8, 0x7 ;  /* 0x0000000849087211 */ /* 0x002fe200078e38ff */
[----:B------:R-:W-:Y:S02]  /*11320*/  IMAD R7, R18, c[0x0][0x3a4], R7 ;  /* 0x0000e90012077a24 */ /* 0x000fe400078e0207 */
[----:B------:R-:W-:Y:S02]  /*11330*/  IMAD.IADD R21, R21, 0x1, R9 ;  /* 0x0000000115157824 */ /* 0x000fe400078e0209 */
[----:B------:R-:W-:Y:S01]  /*11340*/  @P1 IMAD.HI.U32 R9, R8, c[0x0][0x4ec], RZ ;  /* 0x00013b0008091a27 */ /* 0x000fe200078e00ff */
[----:B------:R-:W-:-:S03]  /*11350*/  IADD3 R17, R17, R7, RZ ;  /* 0x0000000711117210 */ /* 0x000fc60007ffe0ff */
[----:B------:R-:W-:Y:S01]  /*11360*/  IMAD.IADD R5, R2, 0x1, -R5 ;  /* 0x0000000102057824 */ /* 0x000fe200078e0a05 */
[----:B------:R-:W-:Y:S01]  /*11370*/  SHF.R.S32.HI R2, RZ, 0x1f, R224 ;  /* 0x0000001fff027819 */ /* 0x000fe200000114e0 */
[----:B------:R-:W-:Y:S01]  /*11380*/  IMAD.MOV.U32 R7, RZ, RZ, R8 ;  /* 0x000000ffff077224 */ /* 0x000fe200078e0008 */
[----:B------:R-:W-:Y:S01]  /*11390*/  @P1 SHF.R.U32.HI R7, RZ, c[0x0][0x4f0], R9 ;  /* 0x00013c00ff071a19 */ /* 0x000fe20000011609 */
[----:B------:R-:W-:Y:S01]  /*113a0*/  IMAD R0, R0, c[0x0][0x3e8], RZ ;  /* 0x0000fa0000007a24 */ /* 0x000fe200078e02ff */
[----:B------:R-:W-:Y:S01]  /*113b0*/  SEL R2, R2, RZ, !P0 ;  /* 0x000000ff02027207 */ /* 0x000fe20004000000 */
[----:B------:R-:W-:Y:S01]  /*113c0*/  IMAD.WIDE.U32 R16, R223, c[0x0][0x3e8], R16 ;  /* 0x0000fa00df107a25 */ /* 0x000fe200078e0010 */
[----:B------:R-:W-:Y:S02]  /*113d0*/  SEL R224, R224, RZ, !P0 ;  /* 0x000000ffe0e07207 */ /* 0x000fe40004000000 */
[--C-:B------:R-:W-:Y:S01]  /*113e0*/  SHF.R.S32.HI R18, RZ, 0x1f, R7.reuse ;  /* 0x0000001fff127819 */ /* 0x100fe20000011407 */
[----:B------:R-:W-:-:S02]  /*113f0*/  IMAD.MOV R9, RZ, RZ, -R7 ;  /* 0x000000ffff097224 */ /* 0x000fc400078e0a07 */
[----:B------:R-:W-:Y:S02]  /*11400*/  IMAD R11, R2, c[0x0][0x498], RZ ;  /* 0x00012600020b7a24 */ /* 0x000fe400078e02ff */
[----:B------:R-:W-:Y:S02]  /*11410*/  IMAD R9, R9, c[0x0][0x4e8], R8 ;  /* 0x00013a0009097a24 */ /* 0x000fe400078e0208 */
[----:B------:R-:W-:-:S03]  /*11420*/  IMAD.WIDE.U32 R20, R224, c[0x0][0x498], R20 ;  /* 0x00012600e0147a25 */ /* 0x000fc600078e0014 */
[----:B------:R-:W-:Y:S01]  /*11430*/  SHF.R.S32.HI R15, RZ, 0x1f, R9 ;  /* 0x0000001fff0f7819 */ /* 0x000fe20000011409 */
[----:B------:R-:W-:Y:S01]  /*11440*/  IMAD R13, R223, c[0x0][0x3ec], R0 ;  /* 0x0000fb00df0d7a24 */ /* 0x000fe200078e0200 */
[----:B------:R-:W-:Y:S01]  /*11450*/  LEA R0, R5, R14, 0x5 ;  /* 0x0000000e05007211 */ /* 0x000fe200078e28ff */
[----:B------:R-:W-:Y:S01]  /*11460*/  IMAD R11, R224, c[0x0][0x49c], R11 ;  /* 0x00012700e00b7a24 */ /* 0x000fe200078e020b */
[----:B------:R-:W-:Y:S02]  /*11470*/  IADD3 R20, P0, R7, R20, RZ ;  /* 0x0000001407147210 */ /* 0x000fe40007f1e0ff */
[----:B------:R-:W-:Y:S01]  /*11480*/  IADD3 R17, R17, R13, RZ ;  /* 0x0000000d11117210 */ /* 0x000fe20007ffe0ff */
[----:B------:R-:W-:Y:S01]  /*11490*/  IMAD R8, R73, 0x80, R0 ;  /* 0x0000008049087824 */ /* 0x000fe200078e0200 */
[----:B------:R-:W-:Y:S01]  /*114a0*/  IADD3.X R21, R18, R21, R11, P0, !PT ;  /* 0x0000001512157210 */ /* 0x000fe200007fe40b */
[----:B------:R-:W-:Y:S02]  /*114b0*/  IMAD R18, R15, c[0x0][0x488], RZ ;  /* 0x000122000f127a24 */ /* 0x000fe400078e02ff */
[----:B------:R-:W-:-:S02]  /*114c0*/  IMAD.SHL.U32 R0, R14, 0x40, RZ ;  /* 0x000000400e007824 */ /* 0x000fc400078e00ff */
[----:B------:R-:W-:-:S03]  /*114d0*/  @P1 IMAD.HI.U32 R13, R8, c[0x0][0x4ec], RZ ;  /* 0x00013b00080d1a27 */ /* 0x000fc600078e00ff */
[----:B------:R-:W-:Y:S01]  /*114e0*/  LOP3.LUT R11, R0, 0x1c0, RZ, 0xc0, !PT ;  /* 0x000001c0000b7812 */ /* 0x000fe200078ec0ff */
[----:B------:R-:W-:-:S04]  /*114f0*/  IMAD.WIDE.U32 R20, R9, c[0x0][0x488], R20 ;  /* 0x0001220009147a25 */ /* 0x000fc800078e0014 */
[----:B------:R-:W-:Y:S01]  /*11500*/  IMAD R18, R9, c[0x0][0x48c], R18 ;  /* 0x0001230009127a24 */ /* 0x000fe200078e0212 */
[----:B------:R-:W-:Y:S01]  /*11510*/  LEA R9, P0, R20, c[0x0][0x450], 0x2 ;  /* 0x0001140014097a11 */ /* 0x000fe200078010ff */
[----:B------:R-:W-:Y:S01]  /*11520*/  IMAD.MOV.U32 R7, RZ, RZ, R8 ;  /* 0x000000ffff077224 */ /* 0x000fe200078e0008 */
[----:B------:R-:W-:Y:S01]  /*11530*/  @P1 SHF.R.U32.HI R7, RZ, c[0x0][0x4f0], R13 ;  /* 0x00013c00ff071a19 */ /* 0x000fe2000001160d */
[----:B------:R-:W-:Y:S01]  /*11540*/  IMAD.SHL.U32 R0, R5, 0x8, RZ ;  /* 0x0000000805007824 */ /* 0x000fe200078e00ff */
[----:B------:R-:W-:Y:S01]  /*11550*/  IADD3 R13, R21, R18, RZ ;  /* 0x00000012150d7210 */ /* 0x000fe20007ffe0ff */
[----:B------:R-:W-:Y:S01]  /*11560*/  IMAD R5, R2, c[0x0][0x3f0], RZ ;  /* 0x0000fc0002057a24 */ /* 0x000fe200078e02ff */
[----:B------:R-:W-:Y:S01]  /*11570*/  SHF.R.U32.HI R2, RZ, 0x3, R11 ;  /* 0x00000003ff027819 */ /* 0x000fe2000001160b */
[----:B------:R-:W-:Y:S01]  /*11580*/  IMAD.WIDE.U32 R16, R224, c[0x0][0x3f0], R16 ;  /* 0x0000fc00e0107a25 */ /* 0x000fe200078e0010 */
[----:B------:R-:W-:Y:S01]  /*11590*/  LOP3.LUT R11, R11, 0x38, R0, 0xf8, !PT ;  /* 0x000000380b0b7812 */ /* 0x000fe200078ef800 */
[----:B------:R-:W-:Y:S01]  /*115a0*/  SHFL.IDX PT, R18, R9, RZ, 0x1c1f ;  /* 0x001c1fff09127589 */ /* 0x000fe200000e0000 */
[----:B------:R-:W-:Y:S01]  /*115b0*/  LEA.HI.X R13, R20, c[0x0][0x454], R13, 0x2, P0 ;  /* 0x00011500140d7a11 */ /* 0x000fe200000f140d */
[----:B------:R-:W-:Y:S01]  /*115c0*/  IMAD R5, R224, c[0x0][0x3f4], R5 ;  /* 0x0000fd00e0057a24 */ /* 0x000fe200078e0205 */
[----:B------:R-:W-:Y:S01]  /*115d0*/  LOP3.LUT R11, R11, R2, RZ, 0x3c, !PT ;  /* 0x000000020b0b7212 */ /* 0x000fe200078e3cff */
[----:B------:R-:W-:Y:S01]  /*115e0*/  SHFL.IDX PT, R32, R9, 0x1, 0x1c1f ;  /* 0x003c1f0009207f89 */ /* 0x000fe200000e0000 */
[--C-:B------:R-:W-:Y:S01]  /*115f0*/  SHF.R.S32.HI R2, RZ, 0x1f, R7.reuse ;  /* 0x0000001fff027819 */ /* 0x100fe20000011407 */
[----:B------:R-:W-:Y:S01]  /*11600*/  IMAD.MOV R15, RZ, RZ, -R7 ;  /* 0x000000ffff0f7224 */ /* 0x000fe200078e0a07 */
[----:B------:R-:W-:Y:S01]  /*11610*/  IADD3 R17, R17, R5, RZ ;  /* 0x0000000511117210 */ /* 0x000fe20007ffe0ff */
[----:B------:R-:W1:Y:S01]  /*11620*/  SHFL.IDX PT, R19, R13, RZ, 0x1c1f ;  /* 0x001c1fff0d137589 */ /* 0x000e6200000e0000 */
[C---:B------:R-:W-:Y:S01]  /*11630*/  IMAD R5, R73.reuse, 0x80, R6 ;  /* 0x0000008049057824 */ /* 0x040fe200078e0206 */
[----:B------:R-:W-:Y:S01]  /*11640*/  LEA R73, R73, R14, 0x7 ;  /* 0x0000000e49497211 */ /* 0x000fe200078e38ff */
[----:B------:R-:W-:Y:S01]  /*11650*/  IMAD R6, R2, c[0x0][0x3e0], RZ ;  /* 0x0000f80002067a24 */ /* 0x000fe200078e02ff */
[----:B------:R-:W2:Y:S01]  /*11660*/  SHFL.IDX PT, R33, R13, 0x1, 0x1c1f ;  /* 0x003c1f000d217f89 */ /* 0x000ea200000e0000 */
[----:B-----5:R-:W-:Y:S01]  /*11670*/  IMAD R2, R4, c[0x0][0x4e8], RZ ;  /* 0x00013a0004027a24 */ /* 0x020fe200078e02ff */
[----:B------:R-:W-:Y:S01]  /*11680*/  IADD3 R21, R5, 0x8, RZ ;  /* 0x0000000805157810 */ /* 0x000fe20007ffe0ff */
[----:B------:R-:W-:Y:S01]  /*11690*/  IMAD R15, R15, c[0x0][0x4e8], R8 ;  /* 0x00013a000f0f7a24 */ /* 0x000fe200078e0208 */
[----:B------:R-:W-:Y:S01]  /*116a0*/  SHF.L.U32 R8, R3, 0x3, RZ ;  /* 0x0000000303087819 */ /* 0x000fe200000006ff */
[----:B------:R-:W-:Y:S01]  /*116b0*/  IMAD R6, R7, c[0x0][0x3e4], R6 ;  /* 0x0000f90007067a24 */ /* 0x000fe200078e0206 */
[-C--:B------:R-:W-:Y:S01]  /*116c0*/  ISETP.GE.OR P1, PT, R5, R2.reuse, P2 ;  /* 0x000000020500720c */ /* 0x080fe20001726670 */
[----:B------:R-:W-:Y:S01]  /*116d0*/  IMAD.WIDE.U32 R16, R7, c[0x0][0x3e0], R16 ;  /* 0x0000f80007107a25 */ /* 0x000fe200078e0010 */
[----:B------:R-:W-:-:S02]  /*116e0*/  ISETP.GE.OR P0, PT, R21, R2, P2 ;  /* 0x000000021500720c */ /* 0x000fc40001706670 */
[----:B------:R-:W-:Y:S01]  /*116f0*/  SHF.R.S32.HI R4, RZ, 0x1f, R15 ;  /* 0x0000001fff047819 */ /* 0x000fe2000001140f */
[----:B------:R-:W-:Y:S01]  /*11700*/  IMAD.IADD R17, R17, 0x1, R6 ;  /* 0x0000000111117824 */ /* 0x000fe200078e0206 */
[----:B------:R-:W-:-:S03]  /*11710*/  LOP3.LUT R8, R11, 0x7ffffe00, R8, 0xf8, !PT ;  /* 0x7ffffe000b087812 */ /* 0x000fc600078ef808 */
[----:B------:R-:W-:Y:S01]  /*11720*/  IMAD R4, R4, c[0x0][0x3d8], RZ ;  /* 0x0000f60004047a24 */ /* 0x000fe200078e02ff */
[----:B------:R-:W-:Y:S01]  /*11730*/  SHF.L.U32 R76, R8, 0x1, RZ ;  /* 0x00000001084c7819 */ /* 0x000fe200000006ff */
[C---:B------:R-:W-:Y:S02]  /*11740*/  IMAD.WIDE.U32 R74, R15.reuse, c[0x0][0x3d8], R16 ;  /* 0x0000f6000f4a7a25 */ /* 0x040fe400078e0010 */
[----:B-1----:R1:W-:Y:S02]  /*11750*/  @!P1 ST.E [R18.64], R10 ;  /* 0x0000000a12009985 */ /* 0x0023e4000c101904 */
[----:B------:R-:W-:Y:S02]  /*11760*/  IMAD R3, R15, c[0x0][0x3dc], R4 ;  /* 0x0000f7000f037a24 */ /* 0x000fe400078e0204 */
[----:B--2---:R1:W-:Y:S02]  /*11770*/  @!P0 ST.E [R32.64], R12 ;  /* 0x0000000c20008985 */ /* 0x0043e4000c101904 */
[----:B------:R-:W-:Y:S01]  /*11780*/  IMAD.IADD R3, R75, 0x1, R3 ;  /* 0x000000014b037824 */ /* 0x000fe200078e0203 */
[C---:B------:R-:W-:Y:S01]  /*11790*/  LEA R75, P0, R74.reuse, c[0x0][0x380], 0x1 ;  /* 0x0000e0004a4b7a11 */ /* 0x040fe200078008ff */
[----:B------:R1:W2:Y:S03]  /*117a0*/  LDS.128 R60, [R76+0x1080] ;  /* 0x001080004c3c7984 */ /* 0x0002a60000000c00 */
[----:B------:R-:W-:Y:S01]  /*117b0*/  LEA.HI.X R74, R74, c[0x0][0x384], R3, 0x1, P0 ;  /* 0x0000e1004a4a7a11 */ /* 0x000fe200000f0c03 */
[----:B------:R1:W3:Y:S01]  /*117c0*/  LDS.128 R56, [R76+0x2080] ;  /* 0x002080004c387984 */ /* 0x0002e20000000c00 */
[----:B------:R-:W-:-:S03]  /*117d0*/  ISETP.GE.AND P0, PT, R73, R2, PT ;  /* 0x000000024900720c */ /* 0x000fc60003f06270 */
[----:B------:R1:W4:Y:S04]  /*117e0*/  LDS.128 R52, [R76+0x3080] ;  /* 0x003080004c347984 */ /* 0x0003280000000c00 */
[----:B------:R1:W1:Y:S04]  /*117f0*/  LDS.128 R44, [R76+0x5080] ;  /* 0x005080004c2c7984 */ /* 0x0002680000000c00 */
        /* <DEDUP_REMOVED lines=11> */
[----:B--234-:R-:W2:Y:S01]  /*118b0*/  LDS.128 R64, [R76+0x80] ;  /* 0x000080004c407984 */ /* 0x01cea20000000c00 */
[----:B------:R-:W-:-:S02]  /*118c0*/  IADD3 R72, R0, 0x40, RZ ;  /* 0x0000004000487810 */ /* 0x000fc40007ffe0ff */
[C---:B------:R-:W-:Y:S01]  /*118d0*/  IADD3 R70, R0.reuse, 0x80, RZ ;  /* 0x0000008000467810 */ /* 0x040fe20007ffe0ff */
[----:B------:R-:W3:Y:S01]  /*118e0*/  LDS.128 R48, [R76+0x4080] ;  /* 0x004080004c307984 */ /* 0x000ee20000000c00 */
[----:B------:R-:W-:Y:S02]  /*118f0*/  IADD3 R68, R0, 0xc0, RZ ;  /* 0x000000c000447810 */ /* 0x000fe40007ffe0ff */
[----:B------:R-:W-:Y:S01]  /*11900*/  ISETP.GE.AND P2, PT, R72, c[0x0][0x3c8], PT ;  /* 0x0000f20048007a0c */ /* 0x000fe20003f46270 */
[----:B-1----:R-:W1:Y:S01]  /*11910*/  LDS.128 R32, [R76+0x8080] ;  /* 0x008080004c207984 */ /* 0x002e620000000c00 */
[----:B------:R-:W-:Y:S02]  /*11920*/  ISETP.GE.AND P1, PT, R70, c[0x0][0x3c8], PT ;  /* 0x0000f20046007a0c */ /* 0x000fe40003f26270 */
[----:B------:R-:W-:Y:S01]  /*11930*/  ISETP.GE.AND P0, PT, R68, c[0x0][0x3c8], PT ;  /* 0x0000f20044007a0c */ /* 0x000fe20003f06270 */
[----:B------:R4:W5:Y:S01]  /*11940*/  LDS.128 R12, [R76+0xc080] ;  /* 0x00c080004c0c7984 */ /* 0x0009620000000c00 */
[----:B------:R-:W-:-:S07]  /*11950*/  ISETP.GE.AND P3, PT, R0, c[0x0][0x3c8], PT ;  /* 0x0000f20000007a0c */ /* 0x000fce0003f66270 */
        /* <DEDUP_REMOVED lines=8> */
[----:B----4-:R-:W-:Y:S01]  /*119e0*/  @!P3 IMAD.WIDE R76, R0, 0x2, R78 ;  /* 0x00000002004cb825 */ /* 0x010fe200078e024e */
[----:B------:R-:W-:-:S03]  /*119f0*/  @!P0 LOP3.LUT R3, R3, 0xfffffff8, RZ, 0xc0, !PT ;  /* 0xfffffff803038812 */ /* 0x000fc600078ec0ff */
[--C-:B------:R-:W-:Y:S01]  /*11a00*/  @!P2 IMAD.WIDE R70, R71, 0x2, R78.reuse ;  /* 0x000000024746a825 */ /* 0x100fe200078e024e */
[----:B--2---:R2:W-:Y:S03]  /*11a10*/  @!P3 ST.E.128 [R76.64], R64 ;  /* 0x000000404c00b985 */ /* 0x0045e6000c101d04 */
[--C-:B------:R-:W-:Y:S01]  /*11a20*/  @!P1 IMAD.WIDE R68, R69, 0x2, R78.reuse ;  /* 0x0000000245449825 */ /* 0x100fe200078e024e */
[----:B---3--:R2:W-:Y:S03]  /*11a30*/  @!P2 ST.E.128 [R70.64], R48 ;  /* 0x000000304600a985 */ /* 0x0085e6000c101d04 */
[----:B------:R-:W-:Y:S01]  /*11a40*/  @!P0 IMAD.WIDE R78, R3, 0x2, R78 ;  /* 0x00000002034e8825 */ /* 0x000fe200078e024e */
[----:B-1----:R2:W-:Y:S04]  /*11a50*/  @!P1 ST.E.128 [R68.64], R32 ;  /* 0x0000002044009985 */ /* 0x0025e8000c101d04 */
[----:B-----5:R2:W-:Y:S02]  /*11a60*/  @!P0 ST.E.128 [R78.64], R12 ;  /* 0x0000000c4e008985 */ /* 0x0205e4000c101d04 */
.L_x_142:
[----:B--234-:R-:W-:Y:S05]  /*11a70*/  BSYNC B0 ;  /* 0x0000000000007941 */ /* 0x01cfea0003800000 */
.L_x_141:
[----:B------:R-:W-:Y:S01]  /*11a80*/  IADD3 R3, R73, 0x20, RZ ;  /* 0x0000002049037810 */ /* 0x000fe20007ffe0ff */
[----:B------:R2:W3:Y:S01]  /*11a90*/  SHFL.IDX PT, R35, R74, 0x1, 0x181f ;  /* 0x00381f004a237f89 */ /* 0x0004e200000e0000 */
[----:B------:R-:W-:Y:S02]  /*11aa0*/  BSSY B0, `(.L_x_143) ;  /* 0x000001c000007945 */ /* 0x000fe40003800000 */
[----:B------:R-:W-:Y:S01]  /*11ab0*/  ISETP.GE.AND P0, PT, R3, R2, PT ;  /* 0x000000020300720c */ /* 0x000fe20003f06270 */
[----:B------:R2:W4:-:S12]  /*11ac0*/  SHFL.IDX PT, R34, R75, 0x1, 0x181f ;  /* 0x00381f004b227f89 */ /* 0x00051800000e0000 */
[----:B------:R-:W-:Y:S05]  /*11ad0*/  @P0 BRA `(.L_x_144) ;  /* 0x0000018000000947 */ /* 0x000fea0003800000 */
[C---:B-1----:R-:W-:Y:S02]  /*11ae0*/  IADD3 R32, R0.reuse, 0x40, RZ ;  /* 0x0000004000207810 */ /* 0x042fe40007ffe0ff */
        /* <DEDUP_REMOVED lines=23> */
.L_x_144:
[----:B------:R-:W-:Y:S05]  /*11c60*/  BSYNC B0 ;  /* 0x0000000000007941 */ /* 0x000fea0003800000 */
.L_x_143:
[----:B------:R-:W-:Y:S01]  /*11c70*/  IADD3 R3, R73, 0x40, RZ ;  /* 0x0000004049037810 */ /* 0x000fe20007ffe0ff */
[----:B-1----:R1:W2:Y:S01]  /*11c80*/  SHFL.IDX PT, R19, R74, 0x2, 0x181f ;  /* 0x00581f004a137f89 */ /* 0x0022a200000e0000 */
[----:B------:R-:W-:Y:S02]  /*11c90*/  BSSY B0, `(.L_x_145) ;  /* 0x000001c000007945 */ /* 0x000fe40003800000 */
[----:B------:R-:W-:Y:S01]  /*11ca0*/  ISETP.GE.AND P0, PT, R3, R2, PT ;  /* 0x000000020300720c */ /* 0x000fe20003f06270 */
[----:B------:R1:W4:-:S12]  /*11cb0*/  SHFL.IDX PT, R18, R75, 0x2, 0x181f ;  /* 0x00581f004b127f89 */ /* 0x00031800000e0000 */
        /* <DEDUP_REMOVED lines=12> */
[----:B--2-4-:R-:W-:Y:S01]  /*11d80*/  @!P3 IMAD.WIDE R16, R0, 0x2, R18 ;  /* 0x000000020010b825 */ /* 0x014fe200078e0212 */
        /* <DEDUP_REMOVED lines=12> */
.L_x_146:
[----:B------:R-:W-:Y:S05]  /*11e50*/  BSYNC B0 ;  /* 0x0000000000007941 */ /* 0x000fea0003800000 */
.L_x_145:
[----:B------:R-:W-:Y:S01]  /*11e60*/  IADD3 R73, R73, 0x60, RZ ;  /* 0x0000006049497810 */ /* 0x000fe20007ffe0ff */
[----:B--2---:R2:W1:Y:S03]  /*11e70*/  SHFL.IDX PT, R11, R74, 0x3, 0x181f ;  /* 0x00781f004a0b7f89 */ /* 0x00446600000e0000 */
[----:B------:R-:W-:Y:S01]  /*11e80*/  ISETP.GE.AND P0, PT, R73, R2, PT ;  /* 0x000000024900720c */ /* 0x000fe20003f06270 */
[----:B------:R2:W4:-:S12]  /*11e90*/  SHFL.IDX PT, R10, R75, 0x3, 0x181f ;  /* 0x00781f004b0a7f89 */ /* 0x00051800000e0000 */
[----:B------:R-:W-:Y:S05]  /*11ea0*/  @P0 EXIT ;  /* 0x000000000000094d */ /* 0x000fea0003800000 */
[C---:B------:R-:W-:Y:S02]  /*11eb0*/  IADD3 R9, R0.reuse, 0x40, RZ ;  /* 0x0000004000097810 */ /* 0x040fe40007ffe0ff */
[C---:B------:R-:W-:Y:S02]  /*11ec0*/  IADD3 R3, R0.reuse, 0x80, RZ ;  /* 0x0000008000037810 */ /* 0x040fe40007ffe0ff */
[----:B------:R-:W-:Y:S02]  /*11ed0*/  ISETP.GE.AND P1, PT, R9, c[0x0][0x3c8], PT ;  /* 0x0000f20009007a0c */ /* 0x000fe40003f26270 */
[----:B------:R-:W-:Y:S02]  /*11ee0*/  ISETP.GE.AND P0, PT, R3, c[0x0][0x3c8], PT ;  /* 0x0000f20003007a0c */ /* 0x000fe40003f06270 */
[C---:B------:R-:W-:Y:S02]  /*11ef0*/  ISETP.GE.AND P2, PT, R0.reuse, c[0x0][0x3c8], PT ;  /* 0x0000f20000007a0c */ /* 0x040fe40003f46270 */
[----:B------:R-:W-:-:S07]  /*11f00*/  IADD3 R15, R0, 0xc0, RZ ;  /* 0x000000c0000f7810 */ /* 0x000fce0007ffe0ff */
        /* <DEDUP_REMOVED lines=16> */
[----:B-1----:R-:W-:-:S05]  /*12010*/  LOP3.LUT R3, R0, 0xfffffff8, RZ, 0xc0, !PT ;  /* 0xfffffff800037812 */ /* 0x002fca00078ec0ff */
[----:B------:R-:W-:-:S05]  /*12020*/  IMAD.WIDE R10, R3, 0x2, R10 ;  /* 0x00000002030a7825 */ /* 0x000fca00078e020a */
[----:B------:R-:W-:Y:S01]  /*12030*/  ST.E.128 [R10.64], R4 ;  /* 0x000000040a007985 */ /* 0x000fe2000c101d04 */
[----:B------:R-:W-:Y:S05]  /*12040*/  EXIT ;  /* 0x000000000000794d */ /* 0x000fea0003800000 */
.L_x_139:
[----:B------:R-:W-:Y:S01]  /*12050*/  ISETP.NE.U32.AND P1, PT, RZ, c[0x0][0x508], PT ;  /* 0x00014200ff007a0c */ /* 0x000fe20003f25070 */
[----:B------:R-:W-:Y:S01]  /*12060*/  IMAD.MOV.U32 R9, RZ, RZ, 0x4 ;  /* 0x00000004ff097424 */ /* 0x000fe200078e00ff */
[----:B------:R-:W-:Y:S02]  /*12070*/  ISETP.NE.U32.AND P0, PT, RZ, c[0x0][0x500], PT ;  /* 0x00014000ff007a0c */ /* 0x000fe40003f05070 */
[----:B------:R-:W-:Y:S01]  /*12080*/  ISETP.NE.AND.EX P1, PT, RZ, c[0x0][0x50c], PT, P1 ;  /* 0x00014300ff007a0c */ /* 0x000fe20003f25310 */
[----:B------:R-:W-:Y:S01]  /*12090*/  IMAD.WIDE R6, R224, R9, c[0x0][0x500] ;  /* 0x00014000e0067625 */ /* 0x000fe200078e0209 */
[----:B------:R-:W-:-:S03]  /*120a0*/  ISETP.NE.AND.EX P0, PT, RZ, c[0x0][0x504], PT, P0 ;  /* 0x00014100ff007a0c */ /* 0x000fc60003f05300 */
[----:B------:R-:W-:-:S08]  /*120b0*/  IMAD.MOV.U32 R3, RZ, RZ, c[0x0][0x388] ;  /* 0x0000e200ff037624 */ /* 0x000fd000078e00ff */
        /* <DEDUP_REMOVED lines=8> */
[----:B-----5:R-:W2:Y:S04]  /*12140*/  LDG.E R3, [R6.64] ;  /* 0x0000000406037981 */ /* 0x020ea8000c1e1900 */
[----:B------:R-:W2:Y:S02]  /*12150*/  LDG.E R2, [R6.64+0x4] ;  /* 0x0000040406027981 */ /* 0x000ea4000c1e1900 */
[----:B--2---:R-:W-:-:S02]  /*12160*/  IADD3 R3, -R3, R2, RZ ;  /* 0x0000000203037210 */ /* 0x004fc40007ffe1ff */
.L_x_147:
        /* <DEDUP_REMOVED lines=12> */
[----:B------:R-:W-:Y:S01]  /*12230*/  MOV R4, c[0x0][0x4e8] ;  /* 0x00013a0000047a02 */ /* 0x000fe20000000f00 */
[----:B------:R-:W-:Y:S01]  /*12240*/  IMAD.MOV.U32 R12, RZ, RZ, R10 ;  /* 0x000000ffff0c7224 */ /* 0x000fe200078e000a */
[----:B------:R-:W-:Y:S02]  /*12250*/  MOV R13, R11 ;  /* 0x0000000b000d7202 */ /* 0x000fe40000000f00 */
[----:B------:R-:W-:Y:S01]  /*12260*/  ISETP.NE.AND P0, PT, R4, 0x1, PT ;  /* 0x000000010400780c */ /* 0x000fe20003f05270 */
[----:B------:R-:W-:Y:S01]  /*12270*/  IMAD R4, R0, c[0x0][0x490], RZ ;  /* 0x0001240000047a24 */ /* 0x000fe200078e02ff */
[----:B------:R-:W-:Y:S01]  /*12280*/  MOV R7, R8 ;  /* 0x0000000800077202 */ /* 0x000fe20000000f00 */
[----:B------:R-:W-:-:S04]  /*12290*/  IMAD.WIDE.U32 R12, R223, c[0x0][0x490], R12 ;  /* 0x00012400df0c7a25 */ /* 0x000fc800078e000c */
[----:B------:R-:W-:Y:S02]  /*122a0*/  IMAD R4, R223, c[0x0][0x494], R4 ;  /* 0x00012500df047a24 */ /* 0x000fe400078e0204 */
[----:B------:R-:W-:Y:S02]  /*122b0*/  IMAD.MOV.U32 R14, RZ, RZ, R12 ;  /* 0x000000ffff0e7224 */ /* 0x000fe400078e000c */
[----:B------:R-:W-:Y:S02]  /*122c0*/  IMAD.IADD R15, R4, 0x1, R13 ;  /* 0x00000001040f7824 */ /* 0x000fe400078e020d */
[----:B------:R-:W-:-:S04]  /*122d0*/  @P0 IMAD.HI.U32 R6, R8, c[0x0][0x4ec], RZ ;  /* 0x00013b0008060a27 */ /* 0x000fc800078e00ff */
[----:B------:R-:W-:Y:S01]  /*122e0*/  IMAD R13, R5, c[0x0][0x498], RZ ;  /* 0x00012600050d7a24 */ /* 0x000fe200078e02ff */
[----:B------:R-:W-:Y:S01]  /*122f0*/  @P0 SHF.R.U32.HI R7, RZ, c[0x0][0x4f0], R6 ;  /* 0x00013c00ff070a19 */ /* 0x000fe20000011606 */
[----:B------:R-:W-:-:S03]  /*12300*/  IMAD.WIDE.U32 R14, R224, c[0x0][0x498], R14 ;  /* 0x00012600e00e7a25 */ /* 0x000fc600078e000e */
[C---:B------:R-:W-:Y:S01]  /*12310*/  IADD3 R9, -R7.reuse, RZ, RZ ;  /* 0x000000ff07097210 */ /* 0x040fe20007ffe1ff */
[----:B------:R-:W-:Y:S01]  /*12320*/  IMAD R13, R224, c[0x0][0x49c], R13 ;  /* 0x00012700e00d7a24 */ /* 0x000fe200078e020d */
[----:B------:R-:W-:Y:S02]  /*12330*/  SHF.R.S32.HI R4, RZ, 0x1f, R7 ;  /* 0x0000001fff047819 */ /* 0x000fe40000011407 */
[----:B------:R-:W-:Y:S01]  /*12340*/  IADD3 R12, P0, R7, R14, RZ ;  /* 0x0000000e070c7210 */ /* 0x000fe20007f1e0ff */
[----:B------:R-:W-:-:S03]  /*12350*/  IMAD R9, R9, c[0x0][0x4e8], R8 ;  /* 0x00013a0009097a24 */ /* 0x000fc600078e0208 */
[----:B------:R-:W-:Y:S02]  /*12360*/  IADD3.X R13, R4, R15, R13, P0, !PT ;  /* 0x0000000f040d7210 */ /* 0x000fe400007fe40d */
[----:B------:R-:W-:Y:S02]  /*12370*/  SHF.R.S32.HI R6, RZ, 0x1f, R9 ;  /* 0x0000001fff067819 */ /* 0x000fe40000011409 */
[----:B------:R-:W-:Y:S01]  /*12380*/  MOV R4, 0xff800000 ;  /* 0xff80000000047802 */ /* 0x000fe20000000f00 */
[----:B------:R-:W-:-:S04]  /*12390*/  IMAD.WIDE.U32 R12, R9, c[0x0][0x488], R12 ;  /* 0x00012200090c7a25 */ /* 0x000fc800078e000c */
[----:B------:R-:W-:-:S04]  /*123a0*/  IMAD R6, R6, c[0x0][0x488], RZ ;  /* 0x0001220006067a24 */ /* 0x000fc800078e02ff */
[----:B------:R-:W-:Y:S01]  /*123b0*/  IMAD R7, R9, c[0x0][0x48c], R6 ;  /* 0x0001230009077a24 */ /* 0x000fe200078e0206 */
[----:B------:R-:W-:-:S04]  /*123c0*/  LEA R6, P0, R12, c[0x0][0x450], 0x2 ;  /* 0x000114000c067a11 */ /* 0x000fc800078010ff */
[----:B------:R-:W-:-:S04]  /*123d0*/  IADD3 R7, R13, R7, RZ ;  /* 0x000000070d077210 */ /* 0x000fc80007ffe0ff */
[----:B------:R-:W-:-:S05]  /*123e0*/  LEA.HI.X R7, R12, c[0x0][0x454], R7, 0x2, P0 ;  /* 0x000115000c077a11 */ /* 0x000fca00000f1407 */
[----:B------:R1:W-:Y:S02]  /*123f0*/  STG.E [R6.64], R4 ;  /* 0x0000000406007986 */ /* 0x0003e4000c101904 */
.L_x_149:
[----:B------:R-:W-:Y:S05]  /*12400*/  BSYNC B0 ;  /* 0x0000000000007941 */ /* 0x000fea0003800000 */
.L_x_148:
[----:B-1----:R-:W1:Y:S01]  /*12410*/  S2R R6, SR_CTAID.X ;  /* 0x0000000000067919 */ /* 0x002e620000002500 */
[----:B------:R-:W-:Y:S01]  /*12420*/  SHF.R.S32.HI R7, RZ, 0x1f, R2 ;  /* 0x0000001fff077819 */ /* 0x000fe20000011402 */
[----:B------:R-:W-:Y:S01]  /*12430*/  IMAD R9, R11, c[0x0][0x3a0], RZ ;  /* 0x0000e8000b097a24 */ /* 0x000fe200078e02ff */
[----:B------:R-:W-:Y:S01]  /*12440*/  BSSY B0, `(.L_x_150) ;  /* 0x0000045000007945 */ /* 0x000fe20003800000 */
[----:B------:R-:W-:Y:S01]  /*12450*/  IMAD R0, R0, c[0x0][0x3e8], RZ ;  /* 0x0000fa0000007a24 */ /* 0x000fe200078e02ff */
[-C--:B------:R-:W-:Y:S01]  /*12460*/  LEA.HI R8, R7, R2.reuse, RZ, 0x3 ;  /* 0x0000000207087211 */ /* 0x080fe200078f18ff */
[C---:B------:R-:W-:Y:S01]  /*12470*/  IMAD R4, R10.reuse, c[0x0][0x3a4], R9 ;  /* 0x0000e9000a047a24 */ /* 0x040fe200078e0209 */
[----:B------:R-:W-:Y:S01]  /*12480*/  MOV R7, c[0x0][0x4e8] ;  /* 0x00013a0000077a02 */ /* 0x000fe20000000f00 */
[----:B------:R-:W-:Y:S01]  /*12490*/  IMAD.WIDE.U32 R10, R10, c[0x0][0x3a0], RZ ;  /* 0x0000e8000a0a7a25 */ /* 0x000fe200078e00ff */
[----:B------:R-:W-:Y:S02]  /*124a0*/  LOP3.LUT R9, R8, 0xfffffff8, RZ, 0xc0, !PT ;  /* 0xfffffff808097812 */ /* 0x000fe400078ec0ff */
[----:B------:R-:W-:Y:S01]  /*124b0*/  ISETP.NE.AND P0, PT, R7, 0x1, PT ;  /* 0x000000010700780c */ /* 0x000fe20003f05270 */
[----:B------:R-:W-:Y:S01]  /*124c0*/  IMAD.IADD R13, R11, 0x1, R4 ;  /* 0x000000010b0d7824 */ /* 0x000fe200078e0204 */
[----:B------:R-:W-:Y:S01]  /*124d0*/  IADD3 R11, -R9, R2, RZ ;  /* 0x00000002090b7210 */ /* 0x000fe20007ffe1ff */
[----:B------:R-:W-:Y:S01]  /*124e0*/  IMAD.MOV.U32 R12, RZ, RZ, R10 ;  /* 0x000000ffff0c7224 */ /* 0x000fe200078e000a */
[----:B------:R-:W-:Y:S01]  /*124f0*/  SHF.R.S32.HI R8, RZ, 0x3, R8 ;  /* 0x00000003ff087819 */ /* 0x000fe20000011408 */
[----:B------:R-:W-:-:S02]  /*12500*/  IMAD R0, R223, c[0x0][0x3ec], R0 ;  /* 0x0000fb00df007a24 */ /* 0x000fc400078e0200 */
[----:B------:R-:W-:Y:S01]  /*12510*/  IMAD.WIDE.U32 R12, R223, c[0x0][0x3e8], R12 ;  /* 0x0000fa00df0c7a25 */ /* 0x000fe200078e000c */
[CC--:B------:R-:W-:Y:S02]  /*12520*/  LEA R7, R11.reuse, R8.reuse, 0x5 ;  /* 0x000000080b077211 */ /* 0x0c0fe400078e28ff */
[----:B------:R-:W-:Y:S01]  /*12530*/  SHF.L.U32 R11, R11, 0x3, RZ ;  /* 0x000000030b0b7819 */ /* 0x000fe200000006ff */
[----:B------:R-:W-:Y:S01]  /*12540*/  IMAD R5, R5, c[0x0][0x3f0], RZ ;  /* 0x0000fc0005057a24 */ /* 0x000fe200078e02ff */
[----:B------:R-:W-:Y:S01]  /*12550*/  IADD3 R13, R0, R13, RZ ;  /* 0x0000000d000d7210 */ /* 0x000fe20007ffe0ff */
[C---:B-1----:R-:W-:Y:S01]  /*12560*/  IMAD R7, R6.reuse, 0x80, R7 ;  /* 0x0000008006077824 */ /* 0x042fe200078e0207 */
[----:B------:R-:W-:Y:S01]  /*12570*/  LEA R6, R6, R8, 0x7 ;  /* 0x0000000806067211 */ /* 0x000fe200078e38ff */
[----:B------:R-:W-:Y:S01]  /*12580*/  IMAD R5, R224, c[0x0][0x3f4], R5 ;  /* 0x0000fd00e0057a24 */ /* 0x000fe200078e0205 */
[----:B------:R-:W-:Y:S01]  /*12590*/  IADD3 R10, R11, 0x40, RZ ;  /* 0x000000400b0a7810 */ /* 0x000fe20007ffe0ff */
[----:B------:R-:W-:Y:S01]  /*125a0*/  @P0 IMAD.HI.U32 R0, R7, c[0x0][0x4ec], RZ ;  /* 0x00013b0007000a27 */ /* 0x000fe200078e00ff */
[----:B------:R-:W-:-:S02]  /*125b0*/  MOV R2, R7 ;  /* 0x0000000700027202 */ /* 0x000fc40000000f00 */
[C---:B------:R-:W-:Y:S01]  /*125c0*/  IADD3 R9, R11.reuse, 0x80, RZ ;  /* 0x000000800b097810 */ /* 0x040fe20007ffe0ff */
[----:B------:R-:W-:Y:S01]  /*125d0*/  IMAD.WIDE.U32 R12, R224, c[0x0][0x3f0], R12 ;  /* 0x0000fc00e00c7a25 */ /* 0x000fe200078e000c */
[----:B------:R-:W-:Y:S02]  /*125e0*/  @P0 SHF.R.U32.HI R2, RZ, c[0x0][0x4f0], R0 ;  /* 0x00013c00ff020a19 */ /* 0x000fe40000011600 */
[----:B------:R-:W-:Y:S02]  /*125f0*/  IADD3 R8, R11, 0xc0, RZ ;  /* 0x000000c00b087810 */ /* 0x000fe40007ffe0ff */
[--C-:B------:R-:W-:Y:S01]  /*12600*/  SHF.R.S32.HI R4, RZ, 0x1f, R2.reuse ;  /* 0x0000001fff047819 */ /* 0x100fe20000011402 */
[----:B------:R-:W-:Y:S01]  /*12610*/  IMAD.MOV R0, RZ, RZ, -R2 ;  /* 0x000000ffff007224 */ /* 0x000fe200078e0a02 */
[----:B------:R-:W-:-:S03]  /*12620*/  IADD3 R13, R13, R5, RZ ;  /* 0x000000050d0d7210 */ /* 0x000fc60007ffe0ff */
[----:B------:R-:W-:Y:S02]  /*12630*/  IMAD R5, R4, c[0x0][0x3e0], RZ ;  /* 0x0000f80004057a24 */ /* 0x000fe400078e02ff */
[----:B------:R-:W-:Y:S02]  /*12640*/  IMAD R0, R0, c[0x0][0x4e8], R7 ;  /* 0x00013a0000007a24 */ /* 0x000fe400078e0207 */
[----:B------:R-:W-:-:S04]  /*12650*/  IMAD.WIDE.U32 R12, R2, c[0x0][0x3e0], R12 ;  /* 0x0000f800020c7a25 */ /* 0x000fc800078e000c */
[----:B------:R-:W-:Y:S01]  /*12660*/  IMAD R5, R2, c[0x0][0x3e4], R5 ;  /* 0x0000f90002057a24 */ /* 0x000fe200078e0205 */
[----:B------:R-:W-:Y:S01]  /*12670*/  SHF.R.S32.HI R2, RZ, 0x1f, R0 ;  /* 0x0000001fff027819 */ /* 0x000fe20000011400 */
[----:B-----5:R-:W-:-:S03]  /*12680*/  IMAD R7, R3, c[0x0][0x4e8], RZ ;  /* 0x00013a0003077a24 */ /* 0x020fc600078e02ff */
[----:B------:R-:W-:Y:S01]  /*12690*/  IADD3 R13, R13, R5, RZ ;  /* 0x000000050d0d7210 */ /* 0x000fe20007ffe0ff */
[----:B------:R-:W-:-:S04]  /*126a0*/  IMAD R5, R2, c[0x0][0x3d8], RZ ;  /* 0x0000f60002057a24 */ /* 0x000fc800078e02ff */
[C---:B------:R-:W-:Y:S02]  /*126b0*/  IMAD R5, R0.reuse, c[0x0][0x3dc], R5 ;  /* 0x0000f70000057a24 */ /* 0x040fe400078e0205 */
[----:B------:R-:W-:-:S04]  /*126c0*/  IMAD.WIDE.U32 R12, R0, c[0x0][0x3d8], R12 ;  /* 0x0000f600000c7a25 */ /* 0x000fc800078e000c */
[----:B------:R-:W-:Y:S01]  /*126d0*/  IMAD.IADD R5, R13, 0x1, R5 ;  /* 0x000000010d057824 */ /* 0x000fe200078e0205 */
[----:B------:R-:W-:-:S04]  /*126e0*/  LEA R2, P0, R12, c[0x0][0x380], 0x1 ;  /* 0x0000e0000c027a11 */ /* 0x000fc800078008ff */
[----:B------:R-:W-:Y:S01]  /*126f0*/  LEA.HI.X R0, R12, c[0x0][0x384], R5, 0x1, P0 ;  /* 0x0000e1000c007a11 */ /* 0x000fe200000f0c05 */
[----:B------:R1:W2:Y:S01]  /*12700*/  SHFL.IDX PT, R4, R2, RZ, 0x181f ;  /* 0x00181fff02047589 */ /* 0x0002a200000e0000 */
[----:B------:R-:W-:-:S03]  /*12710*/  ISETP.GE.AND P0, PT, R6, R7, PT ;  /* 0x000000070600720c */ /* 0x000fc60003f06270 */
[----:B------:R1:W3:Y:S10]  /*12720*/  SHFL.IDX PT, R5, R0, RZ, 0x181f ;  /* 0x00181fff00057589 */ /* 0x0002f400000e0000 */
[----:B------:R-:W-:Y:S05]  /*12730*/  @P0 BRA `(.L_x_151) ;  /* 0x0000015000000947 */ /* 0x000fea0003800000 */
[----:B------:R-:W-:Y:S02]  /*12740*/  ISETP.GE.AND P2, PT, R10, c[0x0][0x3c8], PT ;  /* 0x0000f2000a007a0c */ /* 0x000fe40003f46270 */
[----:B------:R-:W-:-:S02]  /*12750*/  ISETP.GE.AND P1, PT, R9, c[0x0][0x3c8], PT ;  /* 0x0000f20009007a0c */ /* 0x000fc40003f26270 */
        /* <DEDUP_REMOVED lines=19> */
.L_x_151:
[----:B------:R-:W-:Y:S05]  /*12890*/  BSYNC B0 ;  /* 0x0000000000007941 */ /* 0x000fea0003800000 */
.L_x_150:
[----:B--2---:R-:W-:Y:S01]  /*128a0*/  IADD3 R4, R6, 0x20, RZ ;  /* 0x0000002006047810 */ /* 0x004fe20007ffe0ff */
[----:B------:R2:W4:Y:S01]  /*128b0*/  SHFL.IDX PT, R13, R0, 0x1, 0x181f ;  /* 0x00381f00000d7f89 */ /* 0x00052200000e0000 */
[----:B------:R-:W-:Y:S02]  /*128c0*/  BSSY B0, `(.L_x_152) ;  /* 0x0000019000007945 */ /* 0x000fe40003800000 */
[----:B------:R-:W-:Y:S01]  /*128d0*/  ISETP.GE.AND P0, PT, R4, R7, PT ;  /* 0x000000070400720c */ /* 0x000fe20003f06270 */
[----:B------:R2:W1:-:S12]  /*128e0*/  SHFL.IDX PT, R12, R2, 0x1, 0x181f ;  /* 0x00381f00020c7f89 */ /* 0x00045800000e0000 */
[----:B------:R-:W-:Y:S05]  /*128f0*/  @P0 BRA `(.L_x_153) ;  /* 0x0000015000000947 */ /* 0x000fea0003800000 */
[----:B------:R-:W-:Y:S02]  /*12900*/  ISETP.GE.AND P2, PT, R10, c[0x0][0x3c8], PT ;  /* 0x0000f2000a007a0c */ /* 0x000fe40003f46270 */
[----:B------:R-:W-:Y:S02]  /*12910*/  ISETP.GE.AND P1, PT, R9, c[0x0][0x3c8], PT ;  /* 0x0000f20009007a0c */ /* 0x000fe40003f26270 */
[----:B------:R-:W-:Y:S02]  /*12920*/  ISETP.GE.AND P0, PT, R8, c[0x0][0x3c8], PT ;  /* 0x0000f20008007a0c */ /* 0x000fe40003f06270 */
[----:B------:R-:W-:-:S07]  /*12930*/  ISETP.GE.AND P3, PT, R11, c[0x0][0x3c8], PT ;  /* 0x0000f2000b007a0c */ /* 0x000fce0003f66270 */
[----:B---3--:R-:W-:Y:S02]  /*12940*/  @!P2 SHF.R.S32.HI R5, RZ, 0x1f, R10 ;  /* 0x0000001fff05a819 */ /* 0x008fe4000001140a */
        /* <DEDUP_REMOVED lines=16> */
.L_x_153:
[----:B------:R-:W-:Y:S05]  /*12a50*/  BSYNC B0 ;  /* 0x0000000000007941 */ /* 0x000fea0003800000 */
.L_x_152:
[----:B-1----:R-:W-:Y:S01]  /*12a60*/  IADD3 R4, R6, 0x40, RZ ;  /* 0x0000004006047810 */ /* 0x002fe20007ffe0ff */
[----:B----4-:R1:W4:Y:S01]  /*12a70*/  SHFL.IDX PT, R13, R0, 0x2, 0x181f ;  /* 0x00581f00000d7f89 */ /* 0x01032200000e0000 */
[----:B------:R-:W-:Y:S02]  /*12a80*/  BSSY B0, `(.L_x_154) ;  /* 0x0000019000007945 */ /* 0x000fe40003800000 */
[----:B------:R-:W-:Y:S01]  /*12a90*/  ISETP.GE.AND P0, PT, R4, R7, PT ;  /* 0x000000070400720c */ /* 0x000fe20003f06270 */
[----:B------:R1:W2:-:S12]  /*12aa0*/  SHFL.IDX PT, R12, R2, 0x2, 0x181f ;  /* 0x00581f00020c7f89 */ /* 0x00029800000e0000 */
        /* <DEDUP_REMOVED lines=9> */
[----:B--2-4-:R-:W-:Y:S01]  /*12b40*/  @!P3 IMAD.WIDE R14, R11, 0x2, R12 ;  /* 0x000000020b0eb825 */ /* 0x014fe200078e020c */
        /* <DEDUP_REMOVED lines=12> */
.L_x_155:
[----:B------:R-:W-:Y:S05]  /*12c10*/  BSYNC B0 ;  /* 0x0000000000007941 */ /* 0x000fea0003800000 */
.L_x_154:
[----:B------:R-:W-:Y:S01]  /*12c20*/  IADD3 R6, R6, 0x60, RZ ;  /* 0x0000006006067810 */ /* 0x000fe20007ffe0ff */
[----:B------:R1:W4:Y:S03]  /*12c30*/  SHFL.IDX PT, R3, R0, 0x3, 0x181f ;  /* 0x00781f0000037f89 */ /* 0x00032600000e0000 */
[----:B------:R-:W-:Y:S01]  /*12c40*/  ISETP.GE.AND P0, PT, R6, R7, PT ;  /* 0x000000070600720c */ /* 0x000fe20003f06270 */
[----:B-12---:R-:W1:-:S12]  /*12c50*/  SHFL.IDX PT, R2, R2, 0x3, 0x181f ;  /* 0x00781f0002027f89 */ /* 0x006e5800000e0000 */
[----:B------:R-:W-:Y:S05]  /*12c60*/  @P0 EXIT ;  /* 0x000000000000094d */ /* 0x000fea0003800000 */
[----:B------:R-:W-:Y:S02]  /*12c70*/  ISETP.GE.AND P1, PT, R10, c[0x0][0x3c8], PT ;  /* 0x0000f2000a007a0c */ /* 0x000fe40003f26270 */
[----:B------:R-:W-:Y:S02]  /*12c80*/  ISETP.GE.AND P0, PT, R9, c[0x0][0x3c8], PT ;  /* 0x0000f20009007a0c */ /* 0x000fe40003f06270 */
[----:B------:R-:W-:-:S09]  /*12c90*/  ISETP.GE.AND P2, PT, R11, c[0x0][0x3c8], PT ;  /* 0x0000f2000b007a0c */ /* 0x000fd20003f46270 */
[----:B---3--:R-:W-:Y:S02]  /*12ca0*/  @!P1 SHF.R.S32.HI R5, RZ, 0x1f, R10 ;  /* 0x0000001fff059819 */ /* 0x008fe4000001140a */
[----:B------:R-:W-:Y:S02]  /*12cb0*/  @!P0 SHF.R.S32.HI R0, RZ, 0x1f, R9 ;  /* 0x0000001fff008819 */ /* 0x000fe40000011409 */
[----:B------:R-:W-:Y:S01]  /*12cc0*/  @!P1 LEA.HI R5, R5, R10, RZ, 0x3 ;  /* 0x0000000a05059211 */ /* 0x000fe200078f18ff */
[--C-:B-1--4-:R-:W-:Y:S01]  /*12cd0*/  @!P2 IMAD.WIDE R10, R11, 0x2, R2.reuse ;  /* 0x000000020b0aa825 */ /* 0x112fe200078e0202 */
        /* <DEDUP_REMOVED lines=10> */
[----:B-1----:R-:W-:-:S04]  /*12d80*/  SHF.R.S32.HI R5, RZ, 0x1f, R8 ;  /* 0x0000001fff057819 */ /* 0x002fc80000011408 */
[----:B------:R-:W-:-:S04]  /*12d90*/  LEA.HI R5, R5, R8, RZ, 0x3 ;  /* 0x0000000805057211 */ /* 0x000fc800078f18ff */
[----:B------:R-:W-:-:S05]  /*12da0*/  LOP3.LUT R5, R5, 0xfffffff8, RZ, 0xc0, !PT ;  /* 0xfffffff805057812 */ /* 0x000fca00078ec0ff */
[----:B------:R-:W-:-:S05]  /*12db0*/  IMAD.WIDE R2, R5, 0x2, R2 ;  /* 0x0000000205027825 */ /* 0x000fca00078e0202 */
[----:B------:R-:W-:Y:S01]  /*12dc0*/  ST.E.128 [R2.64], RZ ;  /* 0x000000ff02007985 */ /* 0x000fe2000c101d04 */
[----:B------:R-:W-:Y:S05]  /*12dd0*/  EXIT ;  /* 0x000000000000794d */ /* 0x000fea0003800000 */
.L_x_156:
        /* <DEDUP_REMOVED lines=10> */
.L_x_1463:


//--------------------- .text._ZN7cutlass13device_kernelIN5flash19enable_sm80_to_sm89INS1_16FlashAttnFwdSm80INS1_25CollectiveMainloopFwdSm80ILi8ELi1ELb1EN4cute5tupleIJNS5_1CILi128EEENS7_ILi48EEENS7_ILi256EEEEEELi256ENS_6half_tEfNS_4arch4Sm80ELb0ELb1ELb0ELb0ELb0ELb0ELb1ELb0EEENS1_21CollectiveEpilogueFwdINS6_IJS8_SA_S9_EEENS6_IJNS7_ILi1EEESI_SI_EEESC_SE_Li256ELb0ELb1ELb0ELb0EEENS1_19SingleTileSchedulerILb0ELb0ELb1ELi128EEEEEEEEEvNT_6ParamsE --------------------------
	.section	.text._ZN7cutlass13device_kernelIN5flash19enable_sm80_to_sm89INS1_16FlashAttnFwdSm80INS1_25CollectiveMainloopFwdSm80ILi8ELi1ELb1EN4cute5tupleIJNS5_1CILi128EEENS7_ILi48EEENS7_ILi256EEEEEELi256ENS_6half_tEfNS_4arch4Sm80ELb0ELb1ELb0ELb0ELb0ELb0ELb1ELb0EEENS1_21CollectiveEpilogueFwdINS6_IJS8_SA_S9_EEENS6_IJNS7_ILi1EEESI_SI_EEESC_SE_Li256ELb0ELb1ELb0ELb0EEENS1_19SingleTileSchedulerILb0ELb0ELb1ELi128EEEEEEEEEvNT_6ParamsE,"ax",@progbits
	.sectioninfo	@"SHI_REGISTERS=255"
	.align	128
.text._ZN7cutlass13device_kernelIN5flash19enable_sm80_to_sm89INS1_16FlashAttnFwdSm80INS1_25CollectiveMainloopFwdSm80ILi8ELi1ELb1EN4cute5tupleIJNS5_1CILi128EEENS7_ILi48EEENS7_ILi256EEEEEELi256ENS_6half_tEfNS_4arch4Sm80ELb0ELb1ELb0ELb0ELb0ELb0ELb1ELb0EEENS1_21CollectiveEpilogueFwdINS6_IJS8_SA_S9_EEENS6_IJNS7_ILi1EEESI_SI_EEESC_SE_Li256ELb0ELb1ELb0ELb0EEENS1_19SingleTileSchedulerILb0ELb0ELb1ELi128EEEEEEEEEvNT_6ParamsE:
        .type           _ZN7cutlass13device_kernelIN5flash19enable_sm80_to_sm89INS1_16FlashAttnFwdSm80INS1_25CollectiveMainloopFwdSm80ILi8ELi1ELb1EN4cute5tupleIJNS5_1CILi128EEENS7_ILi48EEENS7_ILi256EEEEEELi256ENS_6half_tEfNS_4arch4Sm80ELb0ELb1ELb0ELb0ELb0ELb0ELb1ELb0EEENS1_21CollectiveEpilogueFwdINS6_IJS8_SA_S9_EEENS6_IJNS7_ILi1EEESI_SI_EEESC_SE_Li256ELb0ELb1ELb0ELb0EEENS1_19SingleTileSchedulerILb0ELb0ELb1ELi128EEEEEEEEEvNT_6ParamsE,@function
        .size           _ZN7cutlass13device_kernelIN5flash19enable_sm80_to_sm89INS1_16FlashAttnFwdSm80INS1_25CollectiveMainloopFwdSm80ILi8ELi1ELb1EN4cute5tupleIJNS5_1CILi128EEENS7_ILi48EEENS7_ILi256EEEEEELi256ENS_6half_tEfNS_4arch4Sm80ELb0ELb1ELb0ELb0ELb0ELb0ELb1ELb0EEENS1_21CollectiveEpilogueFwdINS6_IJS8_SA_S9_EEENS6_IJNS7_ILi1EEESI_SI_EEESC_SE_Li256ELb0ELb1ELb0ELb0EEENS1_19SingleTileSchedulerILb0ELb0ELb1ELi128EEEEEEEEEvNT_6ParamsE,(.L_x_1464 - _ZN7cutlass13device_kernelIN5flash19enable_sm80_to_sm89INS1_16FlashAttnFwdSm80INS1_25CollectiveMainloopFwdSm80ILi8ELi1ELb1EN4cute5tupleIJNS5_1CILi128EEENS7_ILi48EEENS7_ILi256EEEEEELi256ENS_6half_tEfNS_4arch4Sm80ELb0ELb1ELb0ELb0ELb0ELb0ELb1ELb0EEENS1_21CollectiveEpilogueFwdINS6_IJS8_SA_S9_EEENS6_IJNS7_ILi1EEESI_SI_EEESC_SE_Li256ELb0ELb1ELb0ELb0EEENS1_19SingleTileSchedulerILb0ELb0ELb1ELi128EEEEEEEEEvNT_6ParamsE)
        .other          _ZN7cutlass13device_kernelIN5flash19enable_sm80_to_sm89INS1_16FlashAttnFwdSm80INS1_25CollectiveMainloopFwdSm80ILi8ELi1ELb1EN4cute5tupleIJNS5_1CILi128EEENS7_ILi48EEENS7_ILi256EEEEEELi256ENS_6half_tEfNS_4arch4Sm80ELb0ELb1ELb0ELb0ELb0ELb0ELb1ELb0EEENS1_21CollectiveEpilogueFwdINS6_IJS8_SA_S9_EEENS6_IJNS7_ILi1EEESI_SI_EEESC_SE_Li256ELb0ELb1ELb0ELb0EEENS1_19SingleTileSchedulerILb0ELb0ELb1ELi128EEEEEEEEEvNT_6ParamsE,@"STO_CUDA_ENTRY STV_DEFAULT"
_ZN7cutlass13device_kernelIN5flash19enable_sm80_to_sm89INS1_16FlashAttnFwdSm80INS1_25CollectiveMainloopFwdSm80ILi8ELi1ELb1EN4cute5tupleIJNS5_1CILi128EEENS7_ILi48EEENS7_ILi256EEEEEELi256ENS_6half_tEfNS_4arch4Sm80ELb0ELb1ELb0ELb0ELb0ELb0ELb1ELb0EEENS1_21CollectiveEpilogueFwdINS6_IJS8_SA_S9_EEENS6_IJNS7_ILi1EEESI_SI_EEESC_SE_Li256ELb0ELb1ELb0ELb0EEENS1_19SingleTileSchedulerILb0ELb0ELb1ELi128EEEEEEEEEvNT_6ParamsE:
[----:B------:R-:W-:-:S03]  /*0000*/  MOV R1, c[0x0][0x28] ;  /* 0x00000a0000017a02 */ /* 0x000fc60000000f00 */
[----:B------:R-:W1:Y:S01]  /*0010*/  S2R R16, SR_CTAID.Z ;  /* 0x0000000000107919 */ /* 0x000e620000002700 */
[----:B------:R-:W-:Y:S02]  /*0020*/  IADD3 R1, R1, -0x98, RZ ;  /* 0xffffff6801017810 */ /* 0x000fe40007ffe0ff */
[----:B-1----:R-:W-:-:S13]  /*0030*/  ISETP.GE.AND P0, PT, R16, RZ, PT ;  /* 0x000000ff1000720c */ /* 0x002fda0003f06270 */
[----:B------:R-:W-:Y:S05]  /*0040*/  @!P0 EXIT ;  /* 0x000000000000894d */ /* 0x000fea0003800000 */
[----:B------:R-:W1:Y:S01]  /*0050*/  S2UR UR16, SR_CTAID.X ;  /* 0x00000000001079c3 */ /* 0x000e620000002500 */
[----:B------:R-:W-:Y:S01]  /*0060*/  ULDC UR6, c[0x0][0x2c4] ;  /* 0x0000b10000067ab9 */ /* 0x000fe20000000800 */
[----:B------:R-:W2:Y:S01]  /*0070*/  S2R R85, SR_TID.X ;  /* 0x0000000000557919 */ /* 0x000ea20000002100 */
[----:B------:R-:W-:Y:S02]  /*0080*/  UISETP.NE.AND UP0, UPT, UR6, 0x1, UPT ;  /* 0x000000010600788c */ /* 0x000fe4000bf05270 */
[----:B------:R-:W-:Y:S02]  /*0090*/  ULDC.64 UR4, c[0x0][0x2c8] ;  /* 0x0000b20000047ab9 */ /* 0x000fe40000000a00 */
[----:B------:R-:W-:Y:S02]  /*00a0*/  UMOV UR7, 0x1 ;  /* 0x0000000100077882 */ /* 0x000fe40000000000 */
[----:B------:R-:W-:Y:S02]  /*00b0*/  UP2UR UR18, UPR, URZ, 0x1 ;  /* 0x000000013f127883 */ /* 0x000fe40008000000 */
[----:B------:R-:W-:-:S02]  /*00c0*/  ULDC UR9, c[0x0][0x168] ;  /* 0x00005a0000097ab9 */ /* 0x000fc40000000800 */
[----:B------:R-:W-:Y:S02]  /*00d0*/  UIADD3 UR9, UR7, -UR9, URZ ;  /* 0x8000000907097290 */ /* 0x000fe4000fffe03f */
[----:B-1----:R-:W-:-:S04]  /*00e0*/  USHF.L.U32 UR16, UR16, 0x7, URZ ;  /* 0x0000000710107899 */ /* 0x002fc8000800063f */
[----:B------:R-:W-:Y:S02]  /*00f0*/  @UP0 UIADD3 UR10, UR16, 0x7f, URZ ;  /* 0x0000007f100a0890 */ /* 0x000fe4000fffe03f */
[----:B------:R-:W-:Y:S02]  /*0100*/  UIADD3 UR8, UR16, 0x7f, URZ ;  /* 0x0000007f10087890 */ /* 0x000fe4000fffe03f */
[----:B------:R-:W-:-:S04]  /*0110*/  UIMAD.WIDE.U32 UR10, UR10, UR4, URZ ;  /* 0x000000040a0a72a5 */ /* 0x000fc8000f8e003f */
[----:B------:R-:W-:-:S03]  /*0120*/  @UP0 USHF.R.U32.HI UR8, URZ, UR5, UR11 ;  /* 0x000000053f080299 */ /* 0x000fc6000801160b */
[----:B------:R-:W-:Y:S02]  /*0130*/  ULDC.64 UR4, c[0x0][0x328] ;  /* 0x0000ca0000047ab9 */ /* 0x000fe40000000a00 */
[----:B------:R-:W-:-:S03]  /*0140*/  UISETP.LE.AND UP0, UPT, UR7, UR5, UPT ;  /* 0x000000050700728c */ /* 0x000fc6000bf03270 */
[----:B------:R-:W-:Y:S02]  /*0150*/  ULDC UR5, c[0x0][0x1d0] ;  /* 0x0000740000057ab9 */ /* 0x000fe40000000800 */
[----:B------:R-:W-:Y:S01]  /*0160*/  UIADD3 UR5, UR8, UR5, UR9 ;  /* 0x0000000508057290 */ /* 0x000fe2000fffe009 */
[----:B------:R-:W-:Y:S01]  /*0170*/  PLOP3.LUT P0, PT, PT, PT, UP0, 0x40, 0x0 ;  /* 0x000000000000781c */ /* 0x000fe20003f0e808 */
[----:B------:R-:W-:Y:S02]  /*0180*/  UP2UR UR17, UPR, URZ, 0x1 ;  /* 0x000000013f117883 */ /* 0x000fe40008000000 */
[----:B------:R-:W-:-:S10]  /*0190*/  UIADD3 UR8, UR5, UR4, URZ ;  /* 0x0000000405087290 */ /* 0x000fd4000fffe03f */
[----:B------:R-:W-:Y:S05]  /*01a0*/  @P0 BRA `(.L_x_157) ;  /* 0x0000014000000947 */ /* 0x000fea0003800000 */
[----:B--2---:R-:W-:Y:S01]  /*01b0*/  ISETP.LT.AND P0, PT, RZ, UR5, PT ;  /* 0x00000005ff007c0c */ /* 0x004fe2000bf01270 */
[----:B------:R-:W-:-:S12]  /*01c0*/  UIADD3 UR9, UR5, -0x1, URZ ;  /* 0xffffffff05097890 */ /* 0x000fd8000fffe03f */
[----:B------:R-:W-:Y:S05]  /*01d0*/  @P0 BRA `(.L_x_158) ;  /* 0x0000008000000947 */ /* 0x000fea0003800000 */
[----:B------:R-:W-:Y:S02]  /*01e0*/  ULDC UR4, c[0x0][0x32c] ;  /* 0x0000cb0000047ab9 */ /* 0x000fe40000000800 */
[----:B------:R-:W-:Y:S02]  /*01f0*/  UISETP.NE.AND UP0, UPT, UR7, UR4, UPT ;  /* 0x000000040700728c */ /* 0x000fe4000bf05270 */
[----:B------:R-:W-:-:S03]  /*0200*/  UIADD3 UR9, -UR5, URZ, URZ ;  /* 0x0000003f05097290 */ /* 0x000fc6000fffe13f */
[----:B------:R-:W-:Y:S02]  /*0210*/  ULDC.64 UR4, c[0x0][0x330] ;  /* 0x0000cc0000047ab9 */ /* 0x000fe40000000a00 */
[----:B------:R-:W-:-:S04]  /*0220*/  UIMAD.WIDE.U32 UR10, UR9, UR4, URZ ;  /* 0x00000004090a72a5 */ /* 0x000fc8000f8e003f */
[----:B------:R-:W-:-:S04]  /*0230*/  @UP0 USHF.R.U32.HI UR9, URZ, UR5, UR11 ;  /* 0x000000053f090299 */ /* 0x000fc8000801160b */
[----:B------:R-:W-:Y:S01]  /*0240*/  ULOP3.LUT UR9, URZ, UR9, URZ, 0x33, !UPT ;  /* 0x000000093f097292 */ /* 0x000fe2000f8e333f */
[----:B------:R-:W-:Y:S05]  /*0250*/  BRA `(.L_x_159) ;  /* 0x0000005000007947 */ /* 0x000fea0003800000 */
.L_x_158:
[----:B------:R-:W-:Y:S02]  /*0260*/  ULDC UR4, c[0x0][0x32c] ;  /* 0x0000cb0000047ab9 */ /* 0x000fe40000000800 */
[----:B------:R-:W-:-:S03]  /*0270*/  UISETP.NE.AND UP0, UPT, UR7, UR4, UPT ;  /* 0x000000040700728c */ /* 0x000fc6000bf05270 */
[----:B------:R-:W-:Y:S02]  /*0280*/  ULDC.64 UR4, c[0x0][0x330] ;  /* 0x0000cc0000047ab9 */ /* 0x000fe40000000a00 */
[----:B------:R-:W-:-:S06]  /*0290*/  UIMAD.WIDE.U32 UR10, UR9, UR4, URZ ;  /* 0x00000004090a72a5 */ /* 0x000fcc000f8e003f */
[----:B------:R-:W-:Y:S02]  /*02a0*/  @UP0 USHF.R.U32.HI UR9, URZ, UR5, UR11 ;  /* 0x000000053f090299 */ /* 0x000fe4000801160b */
.L_x_159:
[----:B------:R-:W-:Y:S02]  /*02b0*/  ULDC UR4, c[0x0][0x32c] ;  /* 0x0000cb0000047ab9 */ /* 0x000fe40000000800 */
[----:B------:R-:W-:-:S04]  /*02c0*/  UIMAD UR4, UR9, UR4, UR4 ;  /* 0x00000004090472a4 */ /* 0x000fc8000f8e0204 */
[----:B------:R-:W-:-:S04]  /*02d0*/  UISETP.LT.AND UP0, UPT, UR8, UR4, UPT ;  /* 0x000000040800728c */ /* 0x000fc8000bf01270 */
[----:B------:R-:W-:Y:S02]  /*02e0*/  USEL UR8, UR8, UR4, UP0 ;  /* 0x0000000408087287 */ /* 0x000fe40008000000 */
.L_x_157:
[----:B--2---:R-:W-:Y:S02]  /*02f0*/  UMOV UR12, 0x2f ;  /* 0x0000002f000c7882 */ /* 0x004fe40000000000 */
[----:B------:R-:W-:Y:S02]  /*0300*/  ULDC UR15, c[0x0][0x1d0] ;  /* 0x00007400000f7ab9 */ /* 0x000fe40000000800 */
[----:B------:R-:W-:Y:S02]  /*0310*/  UISETP.NE.AND UP0, UPT, UR6, 0x1, UPT ;  /* 0x000000010600788c */ /* 0x000fe4000bf05270 */
[----:B------:R-:W-:Y:S02]  /*0320*/  UIADD3 UR12, UR12, UR15, URZ ;  /* 0x0000000f0c0c7290 */ /* 0x000fe4000fffe03f */
[----:B------:R-:W-:Y:S02]  /*0330*/  ULDC.64 UR4, c[0x0][0x2c8] ;  /* 0x0000b20000047ab9 */ /* 0x000fe40000000a00 */
[----:B------:R-:W-:-:S02]  /*0340*/  UIMAD.WIDE.U32 UR10, UR16, UR4, URZ ;  /* 0x00000004100a72a5 */ /* 0x000fc4000f8e003f */
[----:B------:R-:W-:Y:S02]  /*0350*/  UIMAD.WIDE UR12, UR12, 0x2aaaaaab, URZ ;  /* 0x2aaaaaab0c0c78a5 */ /* 0x000fe4000f8e023f */
[----:B------:R-:W-:Y:S02]  /*0360*/  UIADD3 UR8, UR8, 0x2f, URZ ;  /* 0x0000002f08087890 */ /* 0x000fe4000fffe03f */
[----:B------:R-:W-:Y:S02]  /*0370*/  UISETP.NE.AND UP1, UPT, UR17, URZ, UPT ;  /* 0x0000003f1100728c */ /* 0x000fe4000bf25270 */
[----:B------:R-:W-:Y:S02]  /*0380*/  UIMAD.WIDE UR8, UR8, 0x2aaaaaab, URZ ;  /* 0x2aaaaaab080878a5 */ /* 0x000fe4000f8e023f */
[----:B------:R-:W-:Y:S02]  /*0390*/  @UP0 UMOV UR7, UR11 ;  /* 0x0000000b00070c82 */ /* 0x000fe40008000000 */
[----:B------:R-:W-:Y:S01]  /*03a0*/  UMOV UR4, UR16 ;  /* 0x0000001000047c82 */ /* 0x000fe20008000000 */
[----:B------:R-:W-:Y:S01]  /*03b0*/  PLOP3.LUT P0, PT, PT, PT, UP1, 0x40, 0x0 ;  /* 0x000000000000781c */ /* 0x000fe20003f0e818 */
[----:B------:R-:W-:-:S02]  /*03c0*/  UMOV UR11, UR13 ;  /* 0x0000000d000b7c82 */ /* 0x000fc40008000000 */
[----:B------:R-:W-:Y:S02]  /*03d0*/  @UP0 USHF.R.U32.HI UR4, URZ, UR5, UR7 ;  /* 0x000000053f040299 */ /* 0x000fe40008011607 */
[----:B------:R-:W-:Y:S02]  /*03e0*/  USHF.R.U32.HI UR7, URZ, 0x1f, UR9 ;  /* 0x0000001f3f077899 */ /* 0x000fe40008011609 */
[----:B------:R-:W-:Y:S02]  /*03f0*/  USHF.R.U32.HI UR8, URZ, 0x1f, UR11 ;  /* 0x0000001f3f087899 */ /* 0x000fe4000801160b */
[----:B------:R-:W-:Y:S02]  /*0400*/  ULDC UR10, c[0x0][0x168] ;  /* 0x00005a00000a7ab9 */ /* 0x000fe40000000800 */
[----:B------:R-:W-:Y:S02]  /*0410*/  UIADD3 UR15, UR15, -UR10, URZ ;  /* 0x8000000a0f0f7290 */ /* 0x000fe4000fffe03f */
[----:B------:R-:W-:-:S02]  /*0420*/  ULEA.HI.SX32 UR9, UR9, UR7, 0x1d ;  /* 0x0000000709097291 */ /* 0x000fc4000f8fea3f */
[----:B------:R-:W-:Y:S02]  /*0430*/  ULEA.HI.SX32 UR8, UR11, UR8, 0x1d ;  /* 0x000000080b087291 */ /* 0x000fe4000f8fea3f */
[----:B------:R-:W-:Y:S02]  /*0440*/  UIADD3 UR4, UR15, UR4, URZ ;  /* 0x000000040f047290 */ /* 0x000fe4000fffe03f */
[----:B------:R-:W-:Y:S02]  /*0450*/  UISETP.LT.AND UP0, UPT, UR8, UR9, UPT ;  /* 0x000000090800728c */ /* 0x000fe4000bf01270 */
[----:B------:R-:W-:Y:S02]  /*0460*/  ULDC UR5, c[0x0][0x324] ;  /* 0x0000c90000057ab9 */ /* 0x000fe40000000800 */
[----:B------:R-:W-:Y:S02]  /*0470*/  UIADD3 UR7, UR4, -UR5, URZ ;  /* 0x8000000504077290 */ /* 0x000fe4000fffe03f */
[----:B------:R-:W-:Y:S01]  /*0480*/  USEL UR13, UR8, UR9, UP0 ;  /* 0x00000009080d7287 */ /* 0x000fe20008000000 */
[----:B------:R-:W-:Y:S05]  /*0490*/  @P0 BRA `(.L_x_160) ;  /* 0x0000015000000947 */ /* 0x000fea0003800000 */
[----:B------:R-:W-:Y:S02]  /*04a0*/  UMOV UR8, UR4 ;  /* 0x0000000400087c82 */ /* 0x000fe40008000000 */
[----:B------:R-:W-:-:S06]  /*04b0*/  UISETP.GT.AND UP0, UPT, UR8, -0x1, UPT ;  /* 0xffffffff0800788c */ /* 0x000fcc000bf04270 */
[----:B------:R-:W-:-:S13]  /*04c0*/  PLOP3.LUT P0, PT, PT, PT, UP0, 0x80, 0x0 ;  /* 0x000000000000781c */ /* 0x000fda0003f0f008 */
[----:B------:R-:W-:Y:S05]  /*04d0*/  @P0 BRA `(.L_x_161) ;  /* 0x0000008000000947 */ /* 0x000fea0003800000 */
[----:B------:R-:W-:Y:S02]  /*04e0*/  ULDC UR4, c[0x0][0x32c] ;  /* 0x0000cb0000047ab9 */ /* 0x000fe40000000800 */
[----:B------:R-:W-:Y:S02]  /*04f0*/  UISETP.NE.AND UP0, UPT, UR4, 0x1, UPT ;  /* 0x000000010400788c */ /* 0x000fe4000bf05270 */
[----:B------:R-:W-:Y:S02]  /*0500*/  ULOP3.LUT UR8, URZ, UR8, URZ, 0x33, !UPT ;  /* 0x000000083f087292 */ /* 0x000fe4000f8e333f */
[----:B------:R-:W-:Y:S02]  /*0510*/  ULDC.64 UR4, c[0x0][0x330] ;  /* 0x0000cc0000047ab9 */ /* 0x000fe40000000a00 */
[----:B------:R-:W-:-:S05]  /*0520*/  UIMAD.WIDE.U32 UR10, UR8, UR4, URZ ;  /* 0x00000004080a72a5 */ /* 0x000fca000f8e003f */
[----:B------:R-:W-:-:S04]  /*0530*/  @UP0 USHF.R.U32.HI UR8, URZ, UR5, UR11 ;  /* 0x000000053f080299 */ /* 0x000fc8000801160b */
[----:B------:R-:W-:Y:S01]  /*0540*/  ULOP3.LUT UR8, URZ, UR8, URZ, 0x33, !UPT ;  /* 0x000000083f087292 */ /* 0x000fe2000f8e333f */
[----:B------:R-:W-:Y:S05]  /*0550*/  BRA `(.L_x_162) ;  /* 0x0000005000007947 */ /* 0x000fea0003800000 */
.L_x_161:
[----:B------:R-:W-:Y:S02]  /*0560*/  ULDC UR4, c[0x0][0x32c] ;  /* 0x0000cb0000047ab9 */ /* 0x000fe40000000800 */
[----:B------:R-:W-:-:S03]  /*0570*/  UISETP.NE.AND UP0, UPT, UR4, 0x1, UPT ;  /* 0x000000010400788c */ /* 0x000fc6000bf05270 */
[----:B------:R-:W-:Y:S02]  /*0580*/  ULDC.64 UR4, c[0x0][0x330] ;  /* 0x0000cc0000047ab9 */ /* 0x000fe40000000a00 */
[----:B------:R-:W-:-:S06]  /*0590*/  UIMAD.WIDE.U32 UR10, UR8, UR4, URZ ;  /* 0x00000004080a72a5 */ /* 0x000fcc000f8e003f */
[----:B------:R-:W-:Y:S02]  /*05a0*/  @UP0 USHF.R.U32.HI UR8, URZ, UR5, UR11 ;  /* 0x000000053f080299 */ /* 0x000fe4000801160b */
.L_x_162:
[----:B------:R-:W-:Y:S02]  /*05b0*/  ULDC UR4, c[0x0][0x32c] ;  /* 0x0000cb0000047ab9 */ /* 0x000fe40000000800 */
[----:B------:R-:W-:-:S04]  /*05c0*/  UIMAD UR4, UR8, UR4, URZ ;  /* 0x00000004080472a4 */ /* 0x000fc8000f8e023f */
[----:B------:R-:W-:-:S04]  /*05d0*/  UISETP.LT.AND UP0, UPT, UR7, UR4, UPT ;  /* 0x000000040700728c */ /* 0x000fc8000bf01270 */
[----:B------:R-:W-:-:S04]  /*05e0*/  USEL UR7, UR7, UR4, !UP0 ;  /* 0x0000000407077287 */ /* 0x000fc8000c000000 */
.L_x_160:
[----:B------:R-:W-:Y:S01]  /*05f0*/  UIMAD.WIDE UR4, UR7, 0x2aaaaaab, URZ ;  /* 0x2aaaaaab070478a5 */ /* 0x000fe2000f8e023f */
[----:B------:R-:W-:Y:S01]  /*0600*/  PLOP3.LUT P2, PT, PT, PT, PT, 0x80, 0x0 ;  /* 0x000000000000781c */ /* 0x000fe20003f4f070 */
[----:B------:R-:W-:Y:S01]  /*0610*/  ULDC.64 UR24, c[0x0][0x118] ;  /* 0x0000460000187ab9 */ /* 0x000fe20000000a00 */
[----:B------:R-:W-:Y:S01]  /*0620*/  CS2R R130, SRZ ;  /* 0x0000000000827805 */ /* 0x000fe2000001ff00 */
[----:B------:R-:W-:Y:S01]  /*0630*/  USHF.R.U32.HI UR4, URZ, 0x1f, UR5 ;  /* 0x0000001f3f047899 */ /* 0x000fe20008011605 */
[----:B------:R-:W-:Y:S01]  /*0640*/  CS2R R22, SRZ ;  /* 0x0000000000167805 */ /* 0x000fe2000001ff00 */
[----:B------:R-:W-:Y:S01]  /*0650*/  IMAD.MOV.U32 R128, RZ, RZ, RZ ;  /* 0x000000ffff807224 */ /* 0x000fe200078e00ff */
[----:B------:R-:W-:Y:S01]  /*0660*/  CS2R R126, SRZ ;  /* 0x00000000007e7805 */ /* 0x000fe2000001ff00 */
[----:B------:R-:W-:Y:S01]  /*0670*/  ULEA.HI.SX32 UR4, UR5, UR4, 0x1d ;  /* 0x0000000405047291 */ /* 0x000fe2000f8fea3f */
[----:B------:R-:W-:Y:S01]  /*0680*/  IMAD.MOV.U32 R124, RZ, RZ, RZ ;  /* 0x000000ffff7c7224 */ /* 0x000fe200078e00ff */
[----:B------:R-:W-:Y:S01]  /*0690*/  CS2R R122, SRZ ;  /* 0x00000000007a7805 */ /* 0x000fe2000001ff00 */
[----:B------:R-:W-:Y:S01]  /*06a0*/  CS2R R24, SRZ ;  /* 0x0000000000187805 */ /* 0x000fe2000001ff00 */
[----:B------:R-:W-:Y:S01]  /*06b0*/  UISETP.LT.AND UP0, UPT, URZ, UR4, UPT ;  /* 0x000000043f00728c */ /* 0x000fe2000bf01270 */
[----:B------:R-:W-:Y:S01]  /*06c0*/  MOV R120, RZ ;  /* 0x000000ff00787202 */ /* 0x000fe20000000f00 */
[----:B------:R-:W-:Y:S01]  /*06d0*/  CS2R R118, SRZ ;  /* 0x0000000000767805 */ /* 0x000fe2000001ff00 */
[----:B------:R-:W-:Y:S01]  /*06e0*/  IMAD.MOV.U32 R116, RZ, RZ, RZ ;  /* 0x000000ffff747224 */ /* 0x000fe200078e00ff */
[----:B------:R-:W-:Y:S01]  /*06f0*/  USEL UR12, URZ, UR4, !UP0 ;  /* 0x000000043f0c7287 */ /* 0x000fe2000c000000 */
[----:B------:R-:W-:Y:S01]  /*0700*/  CS2R R114, SRZ ;  /* 0x0000000000727805 */ /* 0x000fe2000001ff00 */
[----:B------:R-:W-:Y:S01]  /*0710*/  CS2R R26, SRZ ;  /* 0x00000000001a7805 */ /* 0x000fe2000001ff00 */
[----:B------:R-:W-:Y:S01]  /*0720*/  MOV R112, RZ ;  /* 0x000000ff00707202 */ /* 0x000fe20000000f00 */
[----:B------:R-:W-:Y:S01]  /*0730*/  UISETP.GT.AND UP0, UPT, UR13, UR12, UPT ;  /* 0x0000000c0d00728c */ /* 0x000fe2000bf04270 */
[----:B------:R-:W-:Y:S01]  /*0740*/  CS2R R110, SRZ ;  /* 0x00000000006e7805 */ /* 0x000fe2000001ff00 */
[----:B------:R-:W-:Y:S01]  /*0750*/  IMAD.MOV.U32 R108, RZ, RZ, RZ ;  /* 0x000000ffff6c7224 */ /* 0x000fe200078e00ff */
[----:B------:R-:W-:Y:S01]  /*0760*/  CS2R R106, SRZ ;  /* 0x00000000006a7805 */ /* 0x000fe2000001ff00 */
[----:B------:R-:W-:Y:S01]  /*0770*/  CS2R R28, SRZ ;  /* 0x00000000001c7805 */ /* 0x000fe2000001ff00 */
[----:B------:R-:W-:Y:S01]  /*0780*/  MOV R104, RZ ;  /* 0x000000ff00687202 */ /* 0x000fe20000000f00 */
[----:B------:R-:W-:Y:S01]  /*0790*/  CS2R R102, SRZ ;  /* 0x0000000000667805 */ /* 0x000fe2000001ff00 */
[----:B------:R-:W-:Y:S01]  /*07a0*/  PLOP3.LUT P0, PT, PT, PT, UP0, 0x80, 0x0 ;  /* 0x000000000000781c */ /* 0x000fe20003f0f008 */
[----:B------:R-:W-:Y:S01]  /*07b0*/  IMAD.MOV.U32 R100, RZ, RZ, RZ ;  /* 0x000000ffff647224 */ /* 0x000fe200078e00ff */
        /* <DEDUP_REMOVED lines=53> */
[----:B------:R-:W-:Y:S01]  /*0b10*/  ISETP.NE.U32.AND P0, PT, RZ, c[0x0][0x340], PT ;  /* 0x0000d000ff007a0c */ /* 0x000fe20003f05070 */
[----:B------:R-:W2:Y:S01]  /*0b20*/  LDL.LU R89, [R1+0x1c] ;  /* 0x00001c0001597983 */ /* 0x000ea20000300800 */
[----:B------:R-:W-:-:S02]  /*0b30*/  UISETP.NE.AND UP0, UPT, UR18, URZ, UPT ;  /* 0x0000003f1200728c */ /* 0x000fc4000bf05270 */
[----:B------:R-:W-:-:S13]  /*0b40*/  ISETP.NE.AND.EX P3, PT, RZ, c[0x0][0x344], PT, P0 ;  /* 0x0000d100ff007a0c */ /* 0x000fda0003f65300 */
[----:B------:R-:W-:-:S04]  /*0b50*/  @P3 IMAD.MOV.U32 R0, RZ, RZ, 0x4 ;  /* 0x00000004ff003424 */ /* 0x000fc800078e00ff */
[----:B------:R-:W-:-:S05]  /*0b60*/  @P3 IMAD.WIDE R2, R16, R0, c[0x0][0x340] ;  /* 0x0000d00010023625 */ /* 0x000fca00078e0200 */
[----:B------:R1:W3:Y:S01]  /*0b70*/  @P3 LDG.E R10, [R2.64] ;  /* 0x00000018020a3981 */ /* 0x0002e2000c1e1900 */
[----:B------:R-:W-:Y:S01]  /*0b80*/  SHF.R.S32.HI R67, RZ, 0x1f, R85 ;  /* 0x0000001fff437819 */ /* 0x000fe20000011455 */
[----:B------:R-:W-:Y:S01]  /*0b90*/  ULDC UR4, c[0x0][0x168] ;  /* 0x00005a0000047ab9 */ /* 0x000fe20000000800 */
[----:B------:R-:W-:Y:S01]  /*0ba0*/  PLOP3.LUT P1, PT, PT, PT, UP0, 0x80, 0x0 ;  /* 0x000000000000781c */ /* 0x000fe20003f2f008 */
[----:B------:R-:W4:Y:S01]  /*0bb0*/  S2R R24, SR_CTAID.Y ;  /* 0x0000000000187919 */ /* 0x000f220000002600 */
[----:B------:R-:W-:Y:S01]  /*0bc0*/  PLOP3.LUT P0, PT, PT, PT, UP0, 0x80, 0x0 ;  /* 0x000000000000781c */ /* 0x000fe20003f0f008 */
[----:B------:R-:W-:Y:S01]  /*0bd0*/  UIMAD UR4, UR6, UR4, URZ ;  /* 0x00000004060472a4 */ /* 0x000fe2000f8e023f */
[----:B------:R-:W-:Y:S01]  /*0be0*/  SHF.R.S32.HI R8, RZ, 0x1f, R16 ;  /* 0x0000001fff087819 */ /* 0x000fe20000011410 */
[----:B------:R-:W-:Y:S01]  /*0bf0*/  UMOV UR14, 0x30 ;  /* 0x00000030000e7882 */ /* 0x000fe20000000000 */
[----:B------:R-:W-:Y:S01]  /*0c00*/  LEA.HI R66, R67, R85, RZ, 0x5 ;  /* 0x0000005543427211 */ /* 0x000fe200078f28ff */
[----:B------:R-:W-:-:S02]  /*0c10*/  UIMAD UR10, UR13, -0x30, UR14 ;  /* 0xffffffd00d0a78a4 */ /* 0x000fc4000f8e020e */
[----:B------:R-:W-:Y:S01]  /*0c20*/  ULDC UR9, c[0x0][0x1d0] ;  /* 0x0000740000097ab9 */ /* 0x000fe20000000800 */
[----:B------:R-:W-:Y:S01]  /*0c30*/  SHF.R.S32.HI R65, RZ, 0x5, R66 ;  /* 0x00000005ff417819 */ /* 0x000fe20000011442 */
[----:B------:R-:W-:Y:S02]  /*0c40*/  UIADD3 UR9, UR10, UR9, URZ ;  /* 0x000000090a097290 */ /* 0x000fe4000fffe03f */
[----:B------:R-:W-:Y:S01]  /*0c50*/  ULDC.64 UR6, c[0x0][0x1e0] ;  /* 0x0000780000067ab9 */ /* 0x000fe20000000a00 */
[----:B------:R-:W-:Y:S01]  /*0c60*/  IMAD.U32 R64, RZ, RZ, UR10 ;  /* 0x0000000aff407e24 */ /* 0x000fe2000f8e00ff */
[----:B------:R-:W-:Y:S02]  /*0c70*/  UISETP.LT.AND UP0, UPT, UR9, 0x30, UPT ;  /* 0x000000300900788c */ /* 0x000fe4000bf01270 */
[----:B------:R-:W-:Y:S02]  /*0c80*/  UIMAD.WIDE.U32 UR22, UR14, UR6, URZ ;  /* 0x000000060e1672a5 */ /* 0x000fe4000f8e003f */
[----:B------:R-:W-:-:S02]  /*0c90*/  USEL UR8, UR9, 0x30, UP0 ;  /* 0x0000003009087887 */ /* 0x000fc40008000000 */
[----:B------:R-:W-:Y:S01]  /*0ca0*/  UIMAD UR14, UR14, UR7, URZ ;  /* 0x000000070e0e72a4 */ /* 0x000fe2000f8e023f */
[----:B-1----:R-:W-:Y:S01]  /*0cb0*/  LEA.HI R2, R67, R85, RZ, 0x3 ;  /* 0x0000005543027211 */ /* 0x002fe200078f18ff */
[----:B------:R-:W-:Y:S01]  /*0cc0*/  UIADD3 UR11, UR13, -0x1, URZ ;  /* 0xffffffff0d0b7890 */ /* 0x000fe2000fffe03f */
[----:B----4-:R-:W-:Y:S01]  /*0cd0*/  SHF.R.S32.HI R25, RZ, 0x1f, R24 ;  /* 0x0000001fff197819 */ /* 0x010fe20000011418 */
[----:B------:R-:W-:Y:S01]  /*0ce0*/  IMAD.WIDE.U32 R6, R24, c[0x0][0x1b8], RZ ;  /* 0x00006e0018067a25 */ /* 0x000fe200078e00ff */
[----:B------:R-:W-:Y:S01]  /*0cf0*/  LOP3.LUT R0, R2, 0xfffffff8, RZ, 0xc0, !PT ;  /* 0xfffffff802007812 */ /* 0x000fe200078ec0ff */
[----:B------:R-:W-:Y:S01]  /*0d00*/  UIADD3 UR14, UR23, UR14, URZ ;  /* 0x0000000e170e7290 */ /* 0x000fe2000fffe03f */
[----:B------:R-:W-:Y:S01]  /*0d10*/  SHF.R.S32.HI R69, RZ, 0x3, R2 ;  /* 0x00000003ff457819 */ /* 0x000fe20000011402 */
[----:B------:R-:W-:Y:S01]  /*0d20*/  IMAD R2, R25, c[0x0][0x1b8], RZ ;  /* 0x00006e0019027a24 */ /* 0x000fe200078e02ff */
[----:B------:R-:W-:Y:S01]  /*0d30*/  UISETP.GT.AND UP0, UPT, UR11, UR12, UPT ;  /* 0x0000000c0b00728c */ /* 0x000fe2000bf04270 */
[----:B------:R-:W-:Y:S01]  /*0d40*/  IMAD.IADD R22, R85, 0x1, -R0 ;  /* 0x0000000155167824 */ /* 0x000fe200078e0a00 */
[----:B------:R-:W-:Y:S01]  /*0d50*/  IADD3 R15, R69, UR16, RZ ;  /* 0x00000010450f7c10 */ /* 0x000fe2000fffe0ff */
[----:B------:R-:W-:Y:S01]  /*0d60*/  IMAD R2, R24, c[0x0][0x1bc], R2 ;  /* 0x00006f0018027a24 */ /* 0x000fe200078e0202 */
[----:B------:R-:W-:Y:S01]  /*0d70*/  UIMAD UR19, UR14, UR11, URZ ;  /* 0x0000000b0e1372a4 */ /* 0x000fe2000f8e023f */
[----:B------:R-:W-:-:S02]  /*0d80*/  IMAD R0, R22, 0x20, R69 ;  /* 0x0000002016007824 */ /* 0x000fc400078e0245 */
[----:B------:R-:W-:Y:S02]  /*0d90*/  IMAD.IADD R3, R7, 0x1, R2 ;  /* 0x0000000107037824 */ /* 0x000fe400078e0202 */
[----:B------:R-:W-:Y:S01]  /*0da0*/  IMAD R7, R8, c[0x0][0x1c0], RZ ;  /* 0x0000700008077a24 */ /* 0x000fe200078e02ff */
[----:B------:R-:W-:Y:S01]  /*0db0*/  IADD3 R4, R0, UR16, RZ ;  /* 0x0000001000047c10 */ /* 0x000fe2000fffe0ff */
[----:B------:R-:W-:Y:S02]  /*0dc0*/  IMAD.MOV.U32 R2, RZ, RZ, R6 ;  /* 0x000000ffff027224 */ /* 0x000fe400078e0006 */
[----:B------:R-:W-:Y:S02]  /*0dd0*/  IMAD R6, R16, c[0x0][0x1c4], R7 ;  /* 0x0000710010067a24 */ /* 0x000fe400078e0207 */
[----:B------:R-:W-:-:S04]  /*0de0*/  @P1 IMAD.HI.U32 R5, R4, c[0x0][0x2c8], RZ ;  /* 0x0000b20004051a27 */ /* 0x000fc800078e00ff */
[----:B------:R-:W-:Y:S01]  /*0df0*/  IMAD.MOV.U32 R0, RZ, RZ, R4 ;  /* 0x000000ffff007224 */ /* 0x000fe200078e0004 */
[----:B------:R-:W-:Y:S01]  /*0e00*/  @P0 SHF.R.U32.HI R0, RZ, c[0x0][0x2cc], R5 ;  /* 0x0000b300ff000a19 */ /* 0x000fe20000011605 */
[----:B------:R-:W-:-:S03]  /*0e10*/  IMAD.WIDE.U32 R2, R16, c[0x0][0x1c0], R2 ;  /* 0x0000700010027a25 */ /* 0x000fc600078e0002 */
[--C-:B------:R-:W-:Y:S01]  /*0e20*/  SHF.R.S32.HI R7, RZ, 0x1f, R0.reuse ;  /* 0x0000001fff077819 */ /* 0x100fe20000011400 */
[----:B------:R-:W-:Y:S02]  /*0e30*/  IMAD.MOV R5, RZ, RZ, -R0 ;  /* 0x000000ffff057224 */ /* 0x000fe400078e0a00 */
[----:B------:R-:W-:Y:S02]  /*0e40*/  IMAD.IADD R3, R3, 0x1, R6 ;  /* 0x0000000103037824 */ /* 0x000fe400078e0206 */
[----:B------:R-:W-:Y:S02]  /*0e50*/  IMAD R5, R5, c[0x0][0x2c4], R4 ;  /* 0x0000b10005057a24 */ /* 0x000fe400078e0204 */
[----:B------:R-:W-:Y:S02]  /*0e60*/  IMAD R7, R7, c[0x0][0x1b0], RZ ;  /* 0x00006c0007077a24 */ /* 0x000fe400078e02ff */
[----:B------:R-:W-:Y:S01]  /*0e70*/  IMAD.WIDE.U32 R2, R0, c[0x0][0x1b0], R2 ;  /* 0x00006c0000027a25 */ /* 0x000fe200078e0002 */
[----:B------:R-:W-:-:S03]  /*0e80*/  SHF.R.S32.HI R4, RZ, 0x1f, R5 ;  /* 0x0000001fff047819 */ /* 0x000fc60000011405 */
[----:B------:R-:W-:Y:S01]  /*0e90*/  IMAD R0, R0, c[0x0][0x1b4], R7 ;  /* 0x00006d0000007a24 */ /* 0x000fe200078e0207 */
[----:B------:R-:W-:-:S03]  /*0ea0*/  LEA.HI R7, R67, R85, RZ, 0x6 ;  /* 0x0000005543077211 */ /* 0x000fc600078f30ff */
[----:B------:R-:W-:Y:S02]  /*0eb0*/  IMAD.IADD R3, R3, 0x1, R0 ;  /* 0x0000000103037824 */ /* 0x000fe400078e0200 */
[----:B------:R-:W-:Y:S02]  /*0ec0*/  IMAD R0, R4, c[0x0][0x1a8], RZ ;  /* 0x00006a0004007a24 */ /* 0x000fe400078e02ff */
[----:B------:R-:W-:-:S04]  /*0ed0*/  IMAD.WIDE.U32 R2, R5, c[0x0][0x1a8], R2 ;  /* 0x00006a0005027a25 */ /* 0x000fc800078e0002 */
[----:B------:R-:W-:Y:S01]  /*0ee0*/  IMAD R0, R5, c[0x0][0x1ac], R0 ;  /* 0x00006b0005007a24 */ /* 0x000fe200078e0200 */
[----:B------:R-:W-:Y:S01]  /*0ef0*/  BAR.SYNC.DEFER_BLOCKING 0x0 ;  /* 0x0000000000007b1d */ /* 0x000fe20000010000 */
[----:B------:R-:W-:Y:S01]  /*0f00*/  IMAD.SHL.U32 R4, R69, 0x40, RZ ;  /* 0x0000004045047824 */ /* 0x000fe200078e00ff */
[----:B------:R-:W-:Y:S01]  /*0f10*/  LEA R21, P0, R2, c[0x0][0x160], 0x1 ;  /* 0x0000580002157a11 */ /* 0x000fe200078008ff */
[----:B------:R-:W-:-:S03]  /*0f20*/  IMAD.IADD R0, R3, 0x1, R0 ;  /* 0x0000000103007824 */ /* 0x000fc600078e0200 */
[----:B------:R-:W-:Y:S02]  /*0f30*/  LOP3.LUT R3, R4, 0x1c0, RZ, 0xc0, !PT ;  /* 0x000001c004037812 */ /* 0x000fe400078ec0ff */
[----:B------:R-:W-:Y:S01]  /*0f40*/  LEA.HI.X R20, R2, c[0x0][0x164], R0, 0x1, P0 ;  /* 0x0000590002147a11 */ /* 0x000fe200000f0c00 */
[----:B------:R-:W1:Y:S01]  /*0f50*/  SHFL.IDX PT, R4, R21, RZ, 0x181f ;  /* 0x00181fff15047589 */ /* 0x000e6200000e0000 */
[----:B------:R-:W-:Y:S01]  /*0f60*/  IMAD.SHL.U32 R2, R22, 0x8, RZ ;  /* 0x0000000816027824 */ /* 0x000fe200078e00ff */
[----:B------:R-:W-:Y:S02]  /*0f70*/  SHF.R.U32.HI R0, RZ, 0x3, R3 ;  /* 0x00000003ff007819 */ /* 0x000fe40000011603 */
[----:B------:R-:W4:Y:S01]  /*0f80*/  SHFL.IDX PT, R5, R20, RZ, 0x181f ;  /* 0x00181fff14057589 */ /* 0x000f2200000e0000 */
[----:B------:R-:W-:Y:S02]  /*0f90*/  ISETP.GE.AND P0, PT, R15, UR4, PT ;  /* 0x000000040f007c0c */ /* 0x000fe4000bf06270 */
[----:B------:R-:W-:Y:S01]  /*0fa0*/  LOP3.LUT R6, R3, 0x38, R2, 0xf8, !PT ;  /* 0x0000003803067812 */ /* 0x000fe200078ef802 */
[----:B------:R-:W-:Y:S01]  /*0fb0*/  IMAD.SHL.U32 R3, R7, 0x8, RZ ;  /* 0x0000000807037824 */ /* 0x000fe200078e00ff */
[----:B------:R-:W-:-:S02]  /*0fc0*/  IADD3 R7, R15, 0x20, RZ ;  /* 0x000000200f077810 */ /* 0x000fc40007ffe0ff */
[----:B------:R-:W-:Y:S02]  /*0fd0*/  LOP3.LUT R0, R6, R0, RZ, 0x3c, !PT ;  /* 0x0000000006007212 */ /* 0x000fe400078e3cff */
[----:B------:R-:W-:Y:S02]  /*0fe0*/  IADD3 R6, R15, 0x40, RZ ;  /* 0x000000400f067810 */ /* 0x000fe40007ffe0ff */
[----:B------:R-:W-:Y:S02]  /*0ff0*/  LOP3.LUT R13, R0, 0xfffffe00, R3, 0xf8, !PT ;  /* 0xfffffe00000d7812 */ /* 0x000fe400078ef803 */
[C---:B------:R-:W-:Y:S02]  /*1000*/  IADD3 R0, R2.reuse, 0x40, RZ ;  /* 0x0000004002007810 */ /* 0x040fe40007ffe0ff */
[C---:B------:R-:W-:Y:S01]  /*1010*/  IADD3 R14, R2.reuse, 0x80, RZ ;  /* 0x00000080020e7810 */ /* 0x040fe20007ffe0ff */
[----:B------:R-:W-:Y:S01]  /*1020*/  IMAD.SHL.U32 R68, R13, 0x2, RZ ;  /* 0x000000020d447824 */ /* 0x000fe200078e00ff */
[----:B------:R-:W-:-:S02]  /*1030*/  IADD3 R23, R2, 0xc0, RZ ;  /* 0x000000c002177810 */ /* 0x000fc40007ffe0ff */
[----:B------:R-:W-:Y:S02]  /*1040*/  ISETP.GE.AND P2, PT, R7, UR4, PT ;  /* 0x0000000407007c0c */ /* 0x000fe4000bf46270 */
[----:B------:R-:W-:Y:S01]  /*1050*/  @!P0 SHF.R.S32.HI R12, RZ, 0x1f, R0 ;  /* 0x0000001fff0c8819 */ /* 0x000fe20000011400 */
[----:B------:R-:W-:Y:S01]  /*1060*/  STL [R1+0x4], R68 ;  /* 0x0000044401007387 */ /* 0x000fe20000100800 */
[----:B------:R-:W-:Y:S02]  /*1070*/  ISETP.GE.AND P1, PT, R6, UR4, PT ;  /* 0x0000000406007c0c */ /* 0x000fe4000bf26270 */
[----:B------:R-:W-:Y:S02]  /*1080*/  @!P0 SHF.R.S32.HI R7, RZ, 0x1f, R14 ;  /* 0x0000001fff078819 */ /* 0x000fe4000001140e */
[----:B------:R-:W-:Y:S02]  /*1090*/  @!P0 SHF.R.S32.HI R6, RZ, 0x1f, R23 ;  /* 0x0000001fff068819 */ /* 0x000fe40000011417 */
[----:B------:R-:W-:-:S02]  /*10a0*/  SHF.R.S32.HI R3, RZ, 0x1f, R2 ;  /* 0x0000001fff037819 */ /* 0x000fc40000011402 */
[----:B------:R-:W-:Y:S02]  /*10b0*/  ISETP.GE.AND P6, PT, R0, c[0x0][0x198], PT ;  /* 0x0000660000007a0c */ /* 0x000fe40003fc6270 */
[----:B------:R-:W-:Y:S02]  /*10c0*/  ISETP.GE.AND P5, PT, R14, c[0x0][0x198], PT ;  /* 0x000066000e007a0c */ /* 0x000fe40003fa6270 */
[----:B------:R-:W-:Y:S02]  /*10d0*/  IADD3 R15, R15, 0x60, RZ ;  /* 0x000000600f0f7810 */ /* 0x000fe40007ffe0ff */
[----:B--2---:R-:W-:Y:S02]  /*10e0*/  LOP3.LUT R89, R89, 0xfffffffe, RZ, 0xc0, !PT ;  /* 0xfffffffe59597812 */ /* 0x004fe400078ec0ff */
[----:B---3--:R-:W-:Y:S01]  /*10f0*/  @P3 SHF.R.S32.HI R11, RZ, 0x1f, R10 ;  /* 0x0000001fff0b3819 */ /* 0x008fe2000001140a */
[----:B------:R-:W-:Y:S01]  /*1100*/  @!P3 IMAD.MOV.U32 R10, RZ, RZ, R16 ;  /* 0x000000ffff0ab224 */ /* 0x000fe200078e0010 */
[----:B------:R-:W-:Y:S01]  /*1110*/  @!P0 LEA.HI R16, R12, R0, RZ, 0x3 ;  /* 0x000000000c108211 */ /* 0x000fe200078f18ff */
[----:B------:R-:W-:Y:S01]  /*1120*/  @!P3 IMAD.MOV.U32 R11, RZ, RZ, R8 ;  /* 0x000000ffff0bb224 */ /* 0x000fe200078e0008 */
[----:B-1----:R-:W-:-:S02]  /*1130*/  @!P0 LEA R8, P4, R2, R4, 0x1 ;  /* 0x0000000402088211 */ /* 0x002fc400078808ff */
[----:B------:R-:W-:Y:S02]  /*1140*/  @!P0 LEA.HI R12, R7, R14, RZ, 0x3 ;  /* 0x0000000e070c8211 */ /* 0x000fe400078f18ff */
[----:B------:R-:W-:Y:S02]  /*1150*/  ISETP.GE.AND P3, PT, R2, c[0x0][0x198], PT ;  /* 0x0000660002007a0c */ /* 0x000fe40003f66270 */
[----:B------:R-:W-:Y:S02]  /*1160*/  @!P0 LEA.HI R7, R6, R23, RZ, 0x3 ;  /* 0x0000001706078211 */ /* 0x000fe400078f18ff */
[----:B----4-:R-:W-:Y:S01]  /*1170*/  @!P0 LEA.HI.X R9, R2, R5, R3, 0x1, P4 ;  /* 0x0000000502098211 */ /* 0x010fe200020f0c03 */
[----:B------:R-:W1:Y:S01]  /*1180*/  SHFL.IDX PT, R6, R21, 0x1, 0x181f ;  /* 0x00381f0015067f89 */ /* 0x000e6200000e0000 */
[----:B------:R-:W-:Y:S02]  /*1190*/  ISETP.GE.AND P4, PT, R23, c[0x0][0x198], PT ;  /* 0x0000660017007a0c */ /* 0x000fe40003f86270 */
[----:B------:R-:W-:-:S02]  /*11a0*/  @!P0 LOP3.LUT R16, R16, 0xfffffff8, RZ, 0xc0, !PT ;  /* 0xfffffff810108812 */ /* 0x000fc400078ec0ff */
[----:B------:R-:W-:Y:S02]  /*11b0*/  @!P0 LOP3.LUT R12, R12, 0xfffffff8, RZ, 0xc0, !PT ;  /* 0xfffffff80c0c8812 */ /* 0x000fe400078ec0ff */
[----:B------:R-:W-:Y:S01]  /*11c0*/  @!P0 LOP3.LUT R18, R7, 0xfffffff8, RZ, 0xc0, !PT ;  /* 0xfffffff807128812 */ /* 0x000fe200078ec0ff */
[--C-:B------:R-:W-:Y:S01]  /*11d0*/  @!P0 IMAD.WIDE R16, R16, 0x2, R4.reuse ;  /* 0x0000000210108825 */ /* 0x100fe200078e0204 */
[----:B------:R-:W2:Y:S03]  /*11e0*/  SHFL.IDX PT, R7, R20, 0x1, 0x181f ;  /* 0x00381f0014077f89 */ /* 0x000ea600000e0000 */
[--C-:B------:R-:W-:Y:S01]  /*11f0*/  @!P0 IMAD.WIDE R12, R12, 0x2, R4.reuse ;  /* 0x000000020c0c8825 */ /* 0x100fe200078e0204 */
[----:B------:R3:W-:Y:S03]  /*1200*/  @!P0 LDGSTS.E.BYPASS.LTC128B.128 [R68+0x4080], [R8.64], !P3 ;  /* 0x0408000008448fae */ /* 0x0007e6000d901d58 */
[----:B------:R-:W-:Y:S01]  /*1210*/  @!P0 IMAD.WIDE R4, R18, 0x2, R4 ;  /* 0x0000000212048825 */ /* 0x000fe200078e0204 */
[----:B------:R4:W-:Y:S04]  /*1220*/  @!P0 LDGSTS.E.BYPASS.LTC128B.128 [R68+0x8080], [R16.64], !P6 ;  /* 0x0808000010448fae */ /* 0x0009e8000f101d58 */
[----:B------:R5:W-:Y:S04]  /*1230*/  @!P0 LDGSTS.E.BYPASS.LTC128B.128 [R68+0xc080], [R12.64], !P5 ;  /* 0x0c0800000c448fae */ /* 0x000be8000e901d58 */
[----:B------:R2:W-:Y:S01]  /*1240*/  @!P0 LDGSTS.E.BYPASS.LTC128B.128 [R68+0x10080], [R4.64], !P4 ;  /* 0x1008000004448fae */ /* 0x0005e2000e101d58 */
[----:B---3--:R-:W-:-:S04]  /*1250*/  @!P2 SHF.R.S32.HI R8, RZ, 0x1f, R0 ;  /* 0x0000001fff08a819 */ /* 0x008fc80000011400 */
[----:B------:R-:W-:-:S04]  /*1260*/  @!P2 LEA.HI R8, R8, R0, RZ, 0x3 ;  /* 0x000000000808a211 */ /* 0x000fc800078f18ff */
[----:B------:R-:W-:Y:S01]  /*1270*/  @!P2 LOP3.LUT R18, R8, 0xfffffff8, RZ, 0xc0, !PT ;  /* 0xfffffff80812a812 */ /* 0x000fe200078ec0ff */
[----:B-----5:R-:W-:Y:S01]  /*1280*/  SHFL.IDX PT, R13, R20, 0x3, 0x181f ;  /* 0x00781f00140d7f89 */ /* 0x020fe200000e0000 */
[----:B-1----:R-:W-:Y:S02]  /*1290*/  @!P2 LEA R8, P0, R2, R6, 0x1 ;  /* 0x000000060208a211 */ /* 0x002fe400078008ff */
[----:B--2---:R-:W-:Y:S01]  /*12a0*/  @!P2 SHF.R.S32.HI R5, RZ, 0x1f, R14 ;  /* 0x0000001fff05a819 */ /* 0x004fe2000001140e */
[----:B------:R-:W-:Y:S01]  /*12b0*/  @!P2 IMAD.WIDE R18, R18, 0x2, R6 ;  /* 0x000000021212a825 */ /* 0x000fe200078e0206 */
[----:B------:R-:W-:Y:S02]  /*12c0*/  @!P2 SHF.R.S32.HI R4, RZ, 0x1f, R23 ;  /* 0x0000001fff04a819 */ /* 0x000fe40000011417 */
[----:B----4-:R-:W-:Y:S02]  /*12d0*/  @!P2 LEA.HI R16, R5, R14, RZ, 0x3 ;  /* 0x0000000e0510a211 */ /* 0x010fe400078f18ff */
[----:B------:R-:W-:-:S02]  /*12e0*/  @!P2 LEA.HI R5, R4, R23, RZ, 0x3 ;  /* 0x000000170405a211 */ /* 0x000fc400078f18ff */
[----:B------:R-:W-:Y:S01]  /*12f0*/  SHFL.IDX PT, R4, R21, 0x2, 0x181f ;  /* 0x00581f0015047f89 */ /* 0x000fe200000e0000 */
[----:B------:R-:W-:Y:S02]  /*1300*/  @!P2 LOP3.LUT R16, R16, 0xfffffff8, RZ, 0xc0, !PT ;  /* 0xfffffff81010a812 */ /* 0x000fe400078ec0ff */
[----:B------:R-:W-:Y:S02]  /*1310*/  @!P2 LOP3.LUT R12, R5, 0xfffffff8, RZ, 0xc0, !PT ;  /* 0xfffffff8050ca812 */ /* 0x000fe400078ec0ff */
[----:B------:R-:W1:Y:S01]  /*1320*/  SHFL.IDX PT, R5, R20, 0x2, 0x181f ;  /* 0x00581f0014057f89 */ /* 0x000e6200000e0000 */
[----:B------:R-:W-:Y:S01]  /*1330*/  @!P2 LEA.HI.X R9, R2, R7, R3, 0x1, P0 ;  /* 0x000000070209a211 */ /* 0x000fe200000f0c03 */
[----:B------:R-:W-:Y:S01]  /*1340*/  @!P2 IMAD.WIDE R16, R16, 0x2, R6 ;  /* 0x000000021010a825 */ /* 0x000fe200078e0206 */
[----:B------:R-:W-:Y:S01]  /*1350*/  ISETP.GE.AND P0, PT, R15, UR4, PT ;  /* 0x000000040f007c0c */ /* 0x000fe2000bf06270 */
[----:B------:R-:W-:Y:S01]  /*1360*/  ULDC.64 UR4, c[0x0][0x208] ;  /* 0x0000820000047ab9 */ /* 0x000fe20000000a00 */
[----:B------:R-:W-:Y:S01]  /*1370*/  @!P1 SHF.R.S32.HI R15, RZ, 0x1f, R0 ;  /* 0x0000001fff0f9819 */ /* 0x000fe20000011400 */
[----:B------:R-:W-:Y:S01]  /*1380*/  @!P2 IMAD.WIDE R6, R12, 0x2, R6 ;  /* 0x000000020c06a825 */ /* 0x000fe200078e0206 */
[----:B------:R2:W-:Y:S01]  /*1390*/  @!P2 LDGSTS.E.BYPASS.LTC128B.128 [R68+0x5080], [R8.64], !P3 ;  /* 0x050800000844afae */ /* 0x0005e2000d901d58 */
[----:B------:R-:W-:Y:S01]  /*13a0*/  UIMAD.WIDE.U32 UR20, UR11, UR4, URZ ;  /* 0x000000040b1472a5 */ /* 0x000fe2000f8e003f */
[----:B------:R-:W-:-:S02]  /*13b0*/  @!P1 LEA.HI R15, R15, R0, RZ, 0x3 ;  /* 0x000000000f0f9211 */ /* 0x000fc400078f18ff */
[----:B------:R-:W3:Y:S04]  /*13c0*/  SHFL.IDX PT, R12, R21, 0x3, 0x181f ;  /* 0x00781f00150c7f89 */ /* 0x000ee800000e0000 */
[----:B------:R1:W-:Y:S04]  /*13d0*/  @!P2 LDGSTS.E.BYPASS.LTC128B.128 [R68+0x9080], [R18.64], !P6 ;  /* 0x090800001244afae */ /* 0x0003e8000f101d58 */
[----:B------:R4:W-:Y:S04]  /*13e0*/  @!P2 LDGSTS.E.BYPASS.LTC128B.128 [R68+0xd080], [R16.64], !P5 ;  /* 0x0d0800001044afae */ /* 0x0009e8000e901d58 */
[----:B------:R5:W-:Y:S01]  /*13f0*/  @!P2 LDGSTS.E.BYPASS.LTC128B.128 [R68+0x11080], [R6.64], !P4 ;  /* 0x110800000644afae */ /* 0x000be2000e101d58 */
[----:B--2---:R-:W-:-:S02]  /*1400*/  @!P1 SHF.R.S32.HI R9, RZ, 0x1f, R14 ;  /* 0x0000001fff099819 */ /* 0x004fc4000001140e */
[----:B------:R-:W-:Y:S02]  /*1410*/  @!P1 SHF.R.S32.HI R8, RZ, 0x1f, R23 ;  /* 0x0000001fff089819 */ /* 0x000fe40000011417 */
[----:B------:R-:W-:-:S04]  /*1420*/  @!P1 LEA.HI R9, R9, R14, RZ, 0x3 ;  /* 0x0000000e09099211 */ /* 0x000fc800078f18ff */
[----:B------:R-:W-:Y:S02]  /*1430*/  @!P1 LOP3.LUT R9, R9, 0xfffffff8, RZ, 0xc0, !PT ;  /* 0xfffffff809099812 */ /* 0x000fe400078ec0ff */
[----:B----4-:R-:W-:-:S03]  /*1440*/  @!P1 LOP3.LUT R16, R15, 0xfffffff8, RZ, 0xc0, !PT ;  /* 0xfffffff80f109812 */ /* 0x010fc600078ec0ff */
[----:B-1----:R-:W-:Y:S01]  /*1450*/  @!P1 IMAD.WIDE R18, R9, 0x2, R4 ;  /* 0x0000000209129825 */ /* 0x002fe200078e0204 */
[----:B------:R-:W-:Y:S02]  /*1460*/  SHF.R.S32.HI R15, RZ, 0x1f, R69 ;  /* 0x0000001fff0f7819 */ /* 0x000fe40000011445 */
[----:B-----5:R-:W-:Y:S01]  /*1470*/  @!P1 LEA.HI R7, R8, R23, RZ, 0x3 ;  /* 0x0000001708079211 */ /* 0x020fe200078f18ff */
[----:B------:R-:W-:Y:S01]  /*1480*/  @!P1 IMAD.WIDE R16, R16, 0x2, R4 ;  /* 0x0000000210109825 */ /* 0x000fe200078e0204 */
[C---:B------:R-:W-:Y:S02]  /*1490*/  @!P1 LEA R6, P2, R2.reuse, R4, 0x1 ;  /* 0x0000000402069211 */ /* 0x040fe400078408ff */
[----:B------:R-:W-:Y:S02]  /*14a0*/  @!P1 LOP3.LUT R8, R7, 0xfffffff8, RZ, 0xc0, !PT ;  /* 0xfffffff807089812 */ /* 0x000fe400078ec0ff */
[----:B------:R-:W-:-:S03]  /*14b0*/  @!P1 LEA.HI.X R7, R2, R5, R3, 0x1, P2 ;  /* 0x0000000502079211 */ /* 0x000fc600010f0c03 */
[----:B------:R-:W-:Y:S01]  /*14c0*/  @!P1 IMAD.WIDE R8, R8, 0x2, R4 ;  /* 0x0000000208089825 */ /* 0x000fe200078e0204 */
[C---:B---3--:R-:W-:Y:S01]  /*14d0*/  @!P0 LEA R4, P2, R2.reuse, R12, 0x1 ;  /* 0x0000000c02048211 */ /* 0x048fe200078408ff */
[----:B------:R1:W-:Y:S03]  /*14e0*/  @!P1 LDGSTS.E.BYPASS.LTC128B.128 [R68+0x6080], [R6.64], !P3 ;  /* 0x0608000006449fae */ /* 0x0003e6000d901d58 */
[----:B------:R-:W-:Y:S01]  /*14f0*/  @!P0 LEA.HI.X R5, R2, R13, R3, 0x1, P2 ;  /* 0x0000000d02058211 */ /* 0x000fe200010f0c03 */
[----:B------:R2:W-:Y:S01]  /*1500*/  @!P1 LDGSTS.E.BYPASS.LTC128B.128 [R68+0xa080], [R16.64], !P6 ;  /* 0x0a08000010449fae */ /* 0x0005e2000f101d58 */
[C---:B------:R-:W-:Y:S02]  /*1510*/  ISETP.GE.AND P2, PT, R0.reuse, c[0x0][0x198], PT ;  /* 0x0000660000007a0c */ /* 0x040fe40003f46270 */
[----:B------:R-:W-:Y:S01]  /*1520*/  ISETP.GE.AND P6, PT, R0, c[0x0][0x1d4], PT ;  /* 0x0000750000007a0c */ /* 0x000fe20003fc6270 */
[----:B------:R3:W-:Y:S01]  /*1530*/  @!P1 LDGSTS.E.BYPASS.LTC128B.128 [R68+0xe080], [R18.64], !P5 ;  /* 0x0e08000012449fae */ /* 0x0007e2000e901d58 */
[----:B------:R-:W-:-:S03]  /*1540*/  ISETP.GE.AND P5, PT, R14, c[0x0][0x1d4], PT ;  /* 0x000075000e007a0c */ /* 0x000fc60003fa6270 */
[----:B------:R4:W-:Y:S04]  /*1550*/  @!P1 LDGSTS.E.BYPASS.LTC128B.128 [R68+0x12080], [R8.64], !P4 ;  /* 0x1208000008449fae */ /* 0x0009e8000e101d58 */
[----:B------:R5:W-:Y:S01]  /*1560*/  @!P0 LDGSTS.E.BYPASS.LTC128B.128 [R68+0x7080], [R4.64], !P3 ;  /* 0x0708000004448fae */ /* 0x000be2000d901d58 */
[----:B------:R-:W-:Y:S02]  /*1570*/  ISETP.GE.AND P3, PT, R2, c[0x0][0x1d4], PT ;  /* 0x0000750002007a0c */ /* 0x000fe40003f66270 */
[----:B-1----:R-:W-:Y:S01]  /*1580*/  @!P0 SHF.R.S32.HI R6, RZ, 0x1f, R0 ;  /* 0x0000001fff068819 */ /* 0x002fe20000011400 */
[----:B------:R-:W-:-:S10]  /*1590*/  IMAD R7, R15, c[0x0][0x1e0], RZ ;  /* 0x000078000f077a24 */ /* 0x000fd400078e02ff */
[----:B------:R-:W-:Y:S01]  /*15a0*/  @P3 LOP3.LUT R89, R89, 0x1, RZ, 0xfc, !PT ;  /* 0x0000000159593812 */ /* 0x000fe200078efcff */
[----:B--2---:R-:W-:Y:S02]  /*15b0*/  IMAD R16, R25, c[0x0][0x210], RZ ;  /* 0x0000840019107a24 */ /* 0x004fe400078e02ff */
[----:B------:R-:W-:Y:S02]  /*15c0*/  IMAD R7, R69, c[0x0][0x1e4], R7 ;  /* 0x0000790045077a24 */ /* 0x000fe400078e0207 */
[----:B------:R-:W-:Y:S01]  /*15d0*/  IMAD R16, R24, c[0x0][0x214], R16 ;  /* 0x0000850018107a24 */ /* 0x000fe200078e0210 */
[----:B------:R-:W-:Y:S01]  /*15e0*/  STL [R1+0x1c], R89 ;  /* 0x00001c5901007387 */ /* 0x000fe20000100800 */
[----:B----4-:R-:W-:Y:S01]  /*15f0*/  @!P0 LEA.HI R9, R6, R0, RZ, 0x3 ;  /* 0x0000000006098211 */ /* 0x010fe200078f18ff */
[----:B------:R-:W-:Y:S01]  /*1600*/  IMAD R6, R15, c[0x0][0x208], RZ ;  /* 0x000082000f067a24 */ /* 0x000fe200078e02ff */
[----:B------:R-:W-:Y:S01]  /*1610*/  IADD3 R0, -R69, UR8, RZ ;  /* 0x0000000845007c10 */ /* 0x000fe2000fffe1ff */
[----:B------:R-:W-:Y:S01]  /*1620*/  IMAD R15, R25, c[0x0][0x1e8], RZ ;  /* 0x00007a00190f7a24 */ /* 0x000fe200078e02ff */
[----:B------:R-:W-:Y:S01]  /*1630*/  USHF.R.S32.HI UR8, URZ, 0x1f, UR11 ;  /* 0x0000001f3f087899 */ /* 0x000fe2000801140b */
[----:B-----5:R-:W-:Y:S01]  /*1640*/  IMAD.WIDE.U32 R4, R69, c[0x0][0x1e0], R2 ;  /* 0x0000780045047a25 */ /* 0x020fe200078e0002 */
[----:B------:R-:W-:-:S02]  /*1650*/  ISETP.GE.AND P1, PT, R0, 0x21, PT ;  /* 0x000000210000780c */ /* 0x000fc40003f26270 */
[----:B------:R-:W-:Y:S01]  /*1660*/  UIMAD UR19, UR8, UR22, UR19 ;  /* 0x00000016081372a4 */ /* 0x000fe2000f8e0213 */
[C---:B------:R-:W-:Y:S01]  /*1670*/  IMAD R8, R69.reuse, c[0x0][0x20c], R6 ;  /* 0x0000830045087a24 */ /* 0x040fe200078e0206 */
[----:B------:R-:W-:Y:S01]  /*1680*/  @!P0 SHF.R.S32.HI R6, RZ, 0x1f, R14 ;  /* 0x0000001fff068819 */ /* 0x000fe2000001140e */
[----:B------:R-:W-:Y:S01]  /*1690*/  IMAD.WIDE.U32 R2, R69, c[0x0][0x208], R2 ;  /* 0x0000820045027a25 */ /* 0x000fe200078e0002 */
[----:B------:R-:W-:Y:S02]  /*16a0*/  UIMAD UR4, UR8, UR4, URZ ;  /* 0x00000004080472a4 */ /* 0x000fe4000f8e023f */
[----:B------:R-:W-:Y:S01]  /*16b0*/  @!P0 LEA.HI R6, R6, R14, RZ, 0x3 ;  /* 0x0000000e06068211 */ /* 0x000fe200078f18ff */
[----:B------:R-:W-:Y:S01]  /*16c0*/  IMAD.IADD R3, R3, 0x1, R8 ;  /* 0x0000000103037824 */ /* 0x000fe200078e0208 */
[----:B------:R-:W-:Y:S01]  /*16d0*/  @!P0 LOP3.LUT R8, R9, 0xfffffff8, RZ, 0xc0, !PT ;  /* 0xfffffff809088812 */ /* 0x000fe200078ec0ff */
[----:B------:R-:W-:Y:S01]  /*16e0*/  IMAD.IADD R5, R5, 0x1, R7 ;  /* 0x0000000105057824 */ /* 0x000fe200078e0207 */
[----:B------:R-:W-:Y:S01]  /*16f0*/  @!P0 LOP3.LUT R6, R6, 0xfffffff8, RZ, 0xc0, !PT ;  /* 0xfffffff806068812 */ /* 0x000fe200078ec0ff */
[----:B------:R-:W-:Y:S01]  /*1700*/  IMAD R15, R24, c[0x0][0x1ec], R15 ;  /* 0x00007b00180f7a24 */ /* 0x000fe200078e020f */
[----:B------:R-:W-:Y:S01]  /*1710*/  USHF.L.U32 UR8, UR6, 0x5, URZ ;  /* 0x0000000506087899 */ /* 0x000fe2000800063f */
[----:B------:R-:W-:Y:S01]  /*1720*/  @!P0 IMAD.WIDE R8, R8, 0x2, R12 ;  /* 0x0000000208088825 */ /* 0x000fe200078e020c */
[----:B------:R-:W-:-:S03]  /*1730*/  UIMAD UR4, UR11, UR5, UR4 ;  /* 0x000000050b0472a4 */ /* 0x000fc6000f8e0204 */
[----:B------:R-:W-:Y:S01]  /*1740*/  @!P0 IMAD.WIDE R6, R6, 0x2, R12 ;  /* 0x0000000206068825 */ /* 0x000fe200078e020c */
[----:B------:R1:W-:Y:S01]  /*1750*/  @!P0 LDGSTS.E.BYPASS.LTC128B.128 [R68+0xb080], [R8.64], !P2 ;  /* 0x0b08000008448fae */ /* 0x0003e2000d101d58 */
[----:B------:R-:W-:Y:S01]  /*1760*/  ISETP.GE.AND P2, PT, R14, c[0x0][0x198], PT ;  /* 0x000066000e007a0c */ /* 0x000fe20003f46270 */
[----:B------:R-:W-:Y:S01]  /*1770*/  UMOV UR5, 0x5 ;  /* 0x0000000500057882 */ /* 0x000fe20000000000 */
[C---:B------:R-:W-:Y:S01]  /*1780*/  IMAD.WIDE.U32 R4, R24.reuse, c[0x0][0x1e8], R4 ;  /* 0x00007a0018047a25 */ /* 0x040fe200078e0004 */
[----:B------:R-:W-:Y:S02]  /*1790*/  USHF.L.U64.HI UR6, UR6, UR5, UR7 ;  /* 0x0000000506067299 */ /* 0x000fe40008010207 */
[----:B------:R-:W-:Y:S01]  /*17a0*/  UIADD3 UR4, UR21, UR4, URZ ;  /* 0x0000000415047290 */ /* 0x000fe2000fffe03f */
[----:B------:R-:W-:Y:S02]  /*17b0*/  IMAD.IADD R5, R5, 0x1, R15 ;  /* 0x0000000105057824 */ /* 0x000fe400078e020f */
[----:B------:R-:W-:Y:S01]  /*17c0*/  IMAD.WIDE.U32 R2, R24, c[0x0][0x210], R2 ;  /* 0x0000840018027a25 */ /* 0x000fe200078e0002 */
[----:B------:R-:W-:-:S03]  /*17d0*/  UIMAD UR4, UR4, 0x30, URZ ;  /* 0x00000030040478a4 */ /* 0x000fc6000f8e023f */
[----:B------:R-:W-:Y:S01]  /*17e0*/  IMAD.WIDE.U32 R72, R10, c[0x0][0x1f0], R4 ;  /* 0x00007c000a487a25 */ /* 0x000fe200078e0004 */
[----:B------:R2:W-:Y:S01]  /*17f0*/  @!P0 LDGSTS.E.BYPASS.LTC128B.128 [R68+0xf080], [R6.64], !P2 ;  /* 0x0f08000006448fae */ /* 0x0005e2000d101d58 */
[----:B------:R-:W-:Y:S02]  /*1800*/  ISETP.GE.AND P2, PT, R0, 0x1, PT ;  /* 0x000000010000780c */ /* 0x000fe40003f46270 */
[----:B------:R-:W-:Y:S01]  /*1810*/  IMAD.IADD R3, R3, 0x1, R16 ;  /* 0x0000000103037824 */ /* 0x000fe200078e0210 */
[----:B------:R-:W-:Y:S01]  /*1820*/  STL.64 [R1+0x30], R72 ;  /* 0x0000304801007387 */ /* 0x000fe20000100a00 */
[----:B------:R-:W-:Y:S02]  /*1830*/  IMAD.U32 R4, RZ, RZ, UR22 ;  /* 0x00000016ff047e24 */ /* 0x000fe4000f8e00ff */
[----:B------:R-:W-:Y:S02]  /*1840*/  IMAD.MOV.U32 R70, RZ, RZ, R72 ;  /* 0x000000ffff467224 */ /* 0x000fe400078e0048 */
[----:B------:R-:W-:-:S04]  /*1850*/  IMAD.WIDE.U32 R28, R10, c[0x0][0x218], R2 ;  /* 0x000086000a1c7a25 */ /* 0x000fc800078e0002 */
[----:B------:R-:W-:Y:S01]  /*1860*/  IMAD.MOV.U32 R26, RZ, RZ, R28 ;  /* 0x000000ffff1a7224 */ /* 0x000fe200078e001c */
[----:B-1----:R-:W-:Y:S01]  /*1870*/  LEA.HI R8, R67, R85, RZ, 0x4 ;  /* 0x0000005543087211 */ /* 0x002fe200078f20ff */
[----:B------:R-:W-:Y:S02]  /*1880*/  IMAD.U32 R5, RZ, RZ, UR23 ;  /* 0x00000017ff057e24 */ /* 0x000fe4000f8e00ff */
[----:B------:R-:W-:Y:S01]  /*1890*/  IMAD.U32 R5, RZ, RZ, UR21 ;  /* 0x00000015ff057e24 */ /* 0x000fe2000f8e00ff */
[----:B--2---:R-:W-:-:S04]  /*18a0*/  @!P0 SHF.R.S32.HI R6, RZ, 0x1f, R23 ;  /* 0x0000001fff068819 */ /* 0x004fc80000011417 */
[----:B------:R-:W-:Y:S01]  /*18b0*/  @!P0 LEA.HI R0, R6, R23, RZ, 0x3 ;  /* 0x0000001706008211 */ /* 0x000fe200078f18ff */
[----:B------:R-:W-:-:S03]  /*18c0*/  IMAD R6, R11, c[0x0][0x1f0], RZ ;  /* 0x00007c000b067a24 */ /* 0x000fc600078e02ff */
[----:B------:R-:W-:Y:S01]  /*18d0*/  @!P0 LOP3.LUT R0, R0, 0xfffffff8, RZ, 0xc0, !PT ;  /* 0xfffffff800008812 */ /* 0x000fe200078ec0ff */
[----:B------:R-:W-:-:S04]  /*18e0*/  IMAD R6, R10, c[0x0][0x1f4], R6 ;  /* 0x00007d000a067a24 */ /* 0x000fc800078e0206 */
[----:B------:R-:W-:-:S04]  /*18f0*/  @!P0 IMAD.WIDE R12, R0, 0x2, R12 ;  /* 0x00000002000c8825 */ /* 0x000fc800078e020c */
[----:B------:R-:W-:Y:S01]  /*1900*/  IMAD R0, R11, c[0x0][0x218], RZ ;  /* 0x000086000b007a24 */ /* 0x000fe200078e02ff */
[----:B------:R1:W-:Y:S01]  /*1910*/  @!P0 LDGSTS.E.BYPASS.LTC128B.128 [R68+0x13080], [R12.64], !P4 ;  /* 0x130800000c448fae */ /* 0x0003e2000e101d58 */
[----:B------:R-:W-:Y:S01]  /*1920*/  IMAD.IADD R71, R73, 0x1, R6 ;  /* 0x0000000149477824 */ /* 0x000fe200078e0206 */
[----:B------:R-:W-:Y:S01]  /*1930*/  ISETP.GE.AND P4, PT, R23, c[0x0][0x1d4], PT ;  /* 0x0000750017007a0c */ /* 0x000fe20003f86270 */
[----:B------:R-:W-:Y:S01]  /*1940*/  IMAD R0, R10, c[0x0][0x21c], R0 ;  /* 0x000087000a007a24 */ /* 0x000fe200078e0200 */
[----:B------:R-:W0:Y:S01]  /*1950*/  LDGDEPBAR ;  /* 0x00000000000079af */ /* 0x000e220000000000 */
[----:B------:R-:W-:-:S03]  /*1960*/  IMAD.WIDE.U32 R2, R4, UR11, R70 ;  /* 0x0000000b04027c25 */ /* 0x000fc6000f8e0046 */
[----:B------:R-:W-:Y:S01]  /*1970*/  STL.64 [R1+0x28], R70 ;  /* 0x0000284601007387 */ /* 0x000fe20000100a00 */
[----:B------:R-:W-:Y:S01]  /*1980*/  IMAD.IADD R27, R29, 0x1, R0 ;  /* 0x000000011d1b7824 */ /* 0x000fe200078e0200 */
[----:B------:R-:W-:Y:S01]  /*1990*/  IADD3 R0, R3, UR19, RZ ;  /* 0x0000001303007c10 */ /* 0x000fe2000fffe0ff */
[----:B------:R-:W-:Y:S01]  /*19a0*/  IMAD.U32 R4, RZ, RZ, UR20 ;  /* 0x00000014ff047e24 */ /* 0x000fe2000f8e00ff */
[----:B------:R-:W-:Y:S01]  /*19b0*/  @P2 LEA R6, P0, R2, c[0x0][0x1c8], 0x1 ;  /* 0x0000720002062a11 */ /* 0x000fe200078008ff */
[----:B------:R-:W-:Y:S01]  /*19c0*/  STL.64 [R1+0x40], R28 ;  /* 0x0000401c01007387 */ /* 0x000fe20000100a00 */
[----:B------:R-:W-:Y:S01]  /*19d0*/  SHF.R.S32.HI R3, RZ, 0x4, R8 ;  /* 0x00000004ff037819 */ /* 0x000fe20000011408 */
[----:B------:R-:W-:Y:S01]  /*19e0*/  IMAD.WIDE.U32 R4, R4, 0x30, R26 ;  /* 0x0000003004047825 */ /* 0x000fe200078e001a */
[C---:B------:R-:W-:Y:S01]  /*19f0*/  @P2 LEA.HI.X R7, R2.reuse, c[0x0][0x1cc], R0, 0x1, P0 ;  /* 0x0000730002072a11 */ /* 0x040fe200000f0c00 */
[----:B------:R-:W-:Y:S01]  /*1a00*/  STL.64 [R1+0x38], R26 ;  /* 0x0000381a01007387 */ /* 0x000fe20000100a00 */
[----:B------:R-:W-:-:S03]  /*1a10*/  @P1 IADD3 R2, P0, R2, UR8, RZ ;  /* 0x0000000802021c10 */ /* 0x000fc6000ff1e0ff */
[----:B------:R2:W-:Y:S01]  /*1a20*/  @P2 LDGSTS.E.BYPASS.LTC128B.128 [R68+0x14080], [R6.64], !P3 ;  /* 0x1408000006442fae */ /* 0x0005e2000d901d58 */
[----:B------:R-:W-:Y:S02]  /*1a30*/  @P1 IADD3.X R0, R0, UR6, RZ, P0, !PT ;  /* 0x0000000600001c10 */ /* 0x000fe400087fe4ff */
[----:B------:R-:W-:Y:S01]  /*1a40*/  ISETP.GT.AND P3, PT, R85, 0x7f, PT ;  /* 0x0000007f5500780c */ /* 0x000fe20003f64270 */
[----:B------:R2:W-:Y:S04]  /*1a50*/  @P2 LDGSTS.E.BYPASS.LTC128B.128 [R68+0x15880], [R6.64+0x80], !P6 ;  /* 0x1588008006442fae */ /* 0x0005e8000f101d58 */
[----:B------:R2:W-:Y:S04]  /*1a60*/  @P2 LDGSTS.E.BYPASS.LTC128B.128 [R68+0x17080], [R6.64+0x100], !P5 ;  /* 0x1708010006442fae */ /* 0x0005e8000e901d58 */
[----:B------:R2:W-:Y:S01]  /*1a70*/  @P2 LDGSTS.E.BYPASS.LTC128B.128 [R68+0x18880], [R6.64+0x180], !P4 ;  /* 0x1888018006442fae */ /* 0x0005e2000e101d58 */
[----:B------:R-:W-:-:S03]  /*1a80*/  LOP3.LUT P2, RZ, R89, 0x1, RZ, 0xc0, !PT ;  /* 0x0000000159ff7812 */ /* 0x000fc6000784c0ff */
[----:B------:R-:W-:Y:S02]  /*1a90*/  @!P3 IMAD.MOV.U32 R9, RZ, RZ, c[0x0][0x208] ;  /* 0x00008200ff09b624 */ /* 0x000fe400078e00ff */
[----:B------:R-:W-:Y:S01]  /*1aa0*/  @!P3 IMAD.MOV.U32 R11, RZ, RZ, c[0x0][0x20c] ;  /* 0x00008300ff0bb624 */ /* 0x000fe200078e00ff */
[----:B--2---:R-:W-:-:S04]  /*1ab0*/  @P1 LEA R6, P0, R2, c[0x0][0x1c8], 0x1 ;  /* 0x0000720002061a11 */ /* 0x004fc800078008ff */
[----:B------:R-:W-:Y:S02]  /*1ac0*/  @P1 LEA.HI.X R7, R2, c[0x0][0x1cc], R0, 0x1, P0 ;  /* 0x0000730002071a11 */ /* 0x000fe400000f0c00 */
[----:B------:R-:W-:Y:S02]  /*1ad0*/  IADD3 R0, R5, UR4, RZ ;  /* 0x0000000405007c10 */ /* 0x000fe4000fffe0ff */
[----:B-1----:R-:W-:Y:S01]  /*1ae0*/  LEA R12, P0, R4, c[0x0][0x1f8], 0x1 ;  /* 0x00007e00040c7a11 */ /* 0x002fe200078008ff */
[----:B------:R1:W-:Y:S01]  /*1af0*/  @P1 LDGSTS.E.BYPASS.LTC128B.128 [R68+0x15080], [R6.64], !P2 ;  /* 0x1508000006441fae */ /* 0x0003e2000d101d58 */
[----:B------:R-:W-:Y:S02]  /*1b00*/  LOP3.LUT R2, R8, 0xfffffff0, RZ, 0xc0, !PT ;  /* 0xfffffff008027812 */ /* 0x000fe400078ec0ff */
[----:B------:R-:W-:Y:S01]  /*1b10*/  LEA.HI.X R13, R4, c[0x0][0x1fc], R0, 0x1, P0 ;  /* 0x00007f00040d7a11 */ /* 0x000fe200000f0c00 */
[----:B------:R1:W-:Y:S01]  /*1b20*/  @P1 LDGSTS.E.BYPASS.LTC128B.128 [R68+0x16880], [R6.64+0x80], !P6 ;  /* 0x1688008006441fae */ /* 0x0003e2000f101d58 */
[----:B------:R-:W-:Y:S01]  /*1b30*/  LEA.HI R4, R8, R3, RZ, 0x1 ;  /* 0x0000000308047211 */ /* 0x000fe200078f08ff */
[----:B------:R-:W-:Y:S01]  /*1b40*/  IMAD.IADD R0, R85, 0x1, -R2 ;  /* 0x0000000155007824 */ /* 0x000fe200078e0a02 */
[----:B------:R-:W-:Y:S01]  /*1b50*/  @!P3 LEA R14, P0, R9, R12, 0x6 ;  /* 0x0000000c090eb211 */ /* 0x000fe200078030ff */
[----:B------:R-:W-:Y:S01]  /*1b60*/  IMAD.SHL.U32 R2, R22, 0x40, RZ ;  /* 0x0000004016027824 */ /* 0x000fe200078e00ff */
[----:B------:R-:W-:Y:S01]  /*1b70*/  LOP3.LUT R4, R4, 0xfffffffe, RZ, 0xc0, !PT ;  /* 0xfffffffe04047812 */ /* 0x000fe200078ec0ff */
[----:B------:R-:W-:Y:S01]  /*1b80*/  IMAD.SHL.U32 R8, R69, 0x8, RZ ;  /* 0x0000000845087824 */ /* 0x000fe200078e00ff */
[----:B------:R-:W-:Y:S01]  /*1b90*/  SHF.R.S32.HI R5, RZ, 0x1f, R0 ;  /* 0x0000001fff057819 */ /* 0x000fe20000011400 */
[----:B------:R1:W-:Y:S01]  /*1ba0*/  @P1 LDGSTS.E.BYPASS.LTC128B.128 [R68+0x18080], [R6.64+0x100], !P5 ;  /* 0x1808010006441fae */ /* 0x0003e2000e901d58 */
[----:B------:R-:W-:Y:S01]  /*1bb0*/  LOP3.LUT R2, R2, 0x1c0, RZ, 0xc0, !PT ;  /* 0x000001c002027812 */ /* 0x000fe200078ec0ff */
[----:B------:R-:W-:Y:S01]  /*1bc0*/  IMAD.IADD R3, R3, 0x1, -R4 ;  /* 0x0000000103037824 */ /* 0x000fe200078e0a04 */
[----:B------:R-:W-:Y:S01]  /*1bd0*/  LEA.HI R10, R5, R0, RZ, 0x3 ;  /* 0x00000000050a7211 */ /* 0x000fe200078f18ff */
[----:B------:R1:W-:Y:S01]  /*1be0*/  @P1 LDGSTS.E.BYPASS.LTC128B.128 [R68+0x19880], [R6.64+0x180], !P4 ;  /* 0x1988018006441fae */ /* 0x0003e2000e101d58 */
[----:B------:R-:W-:-:S02]  /*1bf0*/  LOP3.LUT R8, R2, 0x8, R8, 0xf8, !PT ;  /* 0x0000000802087812 */ /* 0x000fc400078ef808 */
[----:B------:R-:W-:Y:S01]  /*1c00*/  LOP3.LUT R5, R10, 0xfffffff8, RZ, 0xc0, !PT ;  /* 0xfffffff80a057812 */ /* 0x000fe200078ec0ff */
[----:B------:R-:W0:Y:S01]  /*1c10*/  LDGDEPBAR ;  /* 0x00000000000079af */ /* 0x000e220000000000 */
[----:B------:R-:W-:Y:S02]  /*1c20*/  SHF.R.U32.HI R2, RZ, 0x3, R2 ;  /* 0x00000003ff027819 */ /* 0x000fe40000011602 */
[----:B------:R-:W-:Y:S01]  /*1c30*/  @!P3 LEA.HI.X R15, R9, R13, R11, 0x6, P0 ;  /* 0x0000000d090fb211 */ /* 0x000fe200000f340b */
[----:B------:R-:W-:Y:S01]  /*1c40*/  IMAD.IADD R4, R0, 0x1, -R5 ;  /* 0x0000000100047824 */ /* 0x000fe200078e0a05 */
[----:B------:R-:W-:Y:S02]  /*1c50*/  LOP3.LUT R0, R8, R2, RZ, 0x3c, !PT ;  /* 0x0000000208007212 */ /* 0x000fe400078e3cff */
[----:B------:R-:W-:Y:S01]  /*1c60*/  LOP3.LUT P0, RZ, R22, 0x2, RZ, 0xc0, !PT ;  /* 0x0000000216ff7812 */ /* 0x000fe2000780c0ff */
[----:B------:R-:W-:Y:S01]  /*1c70*/  IMAD.SHL.U32 R2, R4, 0x40, RZ ;  /* 0x0000004004027824 */ /* 0x000fe200078e00ff */
[----:B------:R-:W-:Y:S01]  /*1c80*/  SEL R9, RZ, 0x1, P2 ;  /* 0x00000001ff097807 */ /* 0x000fe20001000000 */
[C---:B------:R-:W-:Y:S01]  /*1c90*/  IMAD R0, R3.reuse, 0x200, R0 ;  /* 0x0000020003007824 */ /* 0x040fe200078e0200 */
[----:B------:R-:W-:Y:S01]  /*1ca0*/  SEL R8, RZ, 0x2, P6 ;  /* 0x00000002ff087807 */ /* 0x000fe20003000000 */
[----:B------:R-:W-:Y:S01]  /*1cb0*/  IMAD.SHL.U32 R3, R3, 0x8, RZ ;  /* 0x0000000803037824 */ /* 0x000fe200078e00ff */
[----:B------:R-:W-:Y:S01]  /*1cc0*/  LOP3.LUT R2, R2, 0x1c0, RZ, 0xc0, !PT ;  /* 0x000001c002027812 */ /* 0x000fe200078ec0ff */
[----:B------:R-:W-:Y:S01]  /*1cd0*/  IMAD.SHL.U32 R135, R0, 0x2, RZ ;  /* 0x0000000200877824 */ /* 0x000fe200078e00ff */
[----:B------:R-:W-:-:S02]  /*1ce0*/  SEL R5, RZ, 0x4, P5 ;  /* 0x00000004ff057807 */ /* 0x000fc40002800000 */
[----:B------:R-:W-:Y:S02]  /*1cf0*/  LOP3.LUT R3, R2, 0x8, R3, 0xf8, !PT ;  /* 0x0000000802037812 */ /* 0x000fe400078ef803 */
[----:B------:R-:W-:Y:S02]  /*1d00*/  SHF.R.U32.HI R2, RZ, 0x3, R2 ;  /* 0x00000003ff027819 */ /* 0x000fe40000011602 */
[----:B------:R-:W-:Y:S02]  /*1d10*/  IADD3 R0, R135, 0x14080, RZ ;  /* 0x0001408087007810 */ /* 0x000fe40007ffe0ff */
[----:B------:R-:W-:Y:S01]  /*1d20*/  LOP3.LUT R2, R3, R2, RZ, 0x3c, !PT ;  /* 0x0000000203027212 */ /* 0x000fe200078e3cff */
[----:B------:R-:W-:Y:S01]  /*1d30*/  IMAD.SHL.U32 R3, R10, 0x40, RZ ;  /* 0x000000400a037824 */ /* 0x000fe200078e00ff */
[----:B------:R-:W-:-:S04]  /*1d40*/  DEPBAR.LE SB0, 0x1 ;  /* 0x000080400000791a */ /* 0x000fc80000000000 */
[----:B------:R-:W-:Y:S01]  /*1d50*/  LOP3.LUT R3, R2, 0xfffffe00, R3, 0xf8, !PT ;  /* 0xfffffe0002037812 */ /* 0x000fe200078ef803 */
[----:B------:R-:W-:Y:S01]  /*1d60*/  IMAD.MOV.U32 R2, RZ, RZ, 0x40 ;  /* 0x00000040ff027424 */ /* 0x000fe200078e00ff */
[----:B------:R-:W-:Y:S02]  /*1d70*/  IADD3 R242, R135, 0x140a0, RZ ;  /* 0x000140a087f27810 */ /* 0x000fe40007ffe0ff */
[----:B------:R-:W-:Y:S01]  /*1d80*/  @P0 IADD3 R242, R0, -0x20, RZ ;  /* 0xffffffe000f20810 */ /* 0x000fe20007ffe0ff */
[----:B------:R-:W-:Y:S01]  /*1d90*/  BAR.SYNC.DEFER_BLOCKING 0x0 ;  /* 0x0000000000007b1d */ /* 0x000fe20000010000 */
[----:B------:R-:W-:Y:S01]  /*1da0*/  IADD3 R5, R5, R8, R9 ;  /* 0x0000000805057210 */ /* 0x000fe20007ffe009 */
[----:B------:R-:W-:Y:S01]  /*1db0*/  IMAD R220, R65, 0x400, R3 ;  /* 0x0000040041dc7824 */ /* 0x000fe200078e0203 */
[----:B------:R-:W-:Y:S02]  /*1dc0*/  SEL R0, RZ, 0x8, P4 ;  /* 0x00000008ff007807 */ /* 0x000fe40002000000 */
[----:B------:R-:W-:-:S02]  /*1dd0*/  LOP3.LUT P1, RZ, R4, 0x4, RZ, 0xc0, !PT ;  /* 0x0000000404ff7812 */ /* 0x000fc4000782c0ff */
[----:B------:R-:W-:Y:S01]  /*1de0*/  LOP3.LUT P0, RZ, R4, 0x2, RZ, 0xc0, !PT ;  /* 0x0000000204ff7812 */ /* 0x000fe2000780c0ff */
[----:B------:R-:W-:Y:S01]  /*1df0*/  IMAD.MOV.U32 R4, RZ, RZ, 0x10 ;  /* 0x00000010ff047424 */ /* 0x000fe200078e00ff */
[----:B------:R-:W-:Y:S01]  /*1e00*/  LEA R228, R220, 0x4080, 0x1 ;  /* 0x00004080dce47811 */ /* 0x000fe200078e08ff */
[----:B-1----:R-:W-:Y:S01]  /*1e10*/  IMAD.IADD R6, R0, 0x1, R5 ;  /* 0x0000000100067824 */ /* 0x002fe200078e0205 */
[----:B------:R-:W-:Y:S01]  /*1e20*/  P2R R8, PR, RZ, 0x40 ;  /* 0x00000040ff087803 */ /* 0x000fe20000000000 */
[----:B------:R-:W-:Y:S01]  /*1e30*/  IMAD.MOV.U32 R0, RZ, RZ, 0x20 ;  /* 0x00000020ff007424 */ /* 0x000fe200078e00ff */
[----:B------:R-:W-:Y:S01]  /*1e40*/  SEL R4, R4, 0xfffffff0, !P0 ;  /* 0xfffffff004047807 */ /* 0x000fe20004000000 */
[----:B------:R-:W-:Y:S01]  /*1e50*/  IMAD.SHL.U32 R220, R220, 0x2, RZ ;  /* 0x00000002dcdc7824 */ /* 0x000fe200078e00ff */
[----:B------:R-:W-:Y:S02]  /*1e60*/  IADD3 R5, R64, c[0x0][0x1d0], -R69 ;  /* 0x0000740040057a10 */ /* 0x000fe40007ffe845 */
[----:B------:R-:W-:Y:S01]  /*1e70*/  SEL R0, R0, 0xffffffe0, !P1 ;  /* 0xffffffe000007807 */ /* 0x000fe20004800000 */
[----:B------:R-:W-:Y:S01]  /*1e80*/  IMAD R224, R4, 0x2, R228 ;  /* 0x0000000204e07824 */ /* 0x000fe200078e02e4 */
[----:B------:R-:W-:-:S02]  /*1e90*/  LOP3.LUT P6, RZ, R6, 0x1, RZ, 0xc0, !PT ;  /* 0x0000000106ff7812 */ /* 0x000fc400078cc0ff */
[----:B------:R-:W-:Y:S01]  /*1ea0*/  LOP3.LUT P2, RZ, R6, 0x2, RZ, 0xc0, !PT ;  /* 0x0000000206ff7812 */ /* 0x000fe2000784c0ff */
[C---:B------:R-:W-:Y:S01]  /*1eb0*/  IMAD R228, R0.reuse, 0x2, R228 ;  /* 0x0000000200e47824 */ /* 0x040fe200078e02e4 */
[----:B------:R-:W-:Y:S01]  /*1ec0*/  ISETP.LT.OR P0, PT, R5, 0x1, !P6 ;  /* 0x000000010500780c */ /* 0x000fe20007701670 */
[----:B------:R-:W-:Y:S01]  /*1ed0*/  IMAD R232, R0, 0x2, R224 ;  /* 0x0000000200e87824 */ /* 0x000fe200078e02e0 */
[----:B------:R-:W-:Y:S01]  /*1ee0*/  LDSM.16.M88.4 R160, [R220+0x4080] ;  /* 0x00408000dca0783b */ /* 0x000fe20000000200 */
[----:B------:R-:W-:Y:S02]  /*1ef0*/  LOP3.LUT P1, RZ, R6, 0x4, RZ, 0xc0, !PT ;  /* 0x0000000406ff7812 */ /* 0x000fe4000782c0ff */
[----:B------:R-:W-:Y:S01]  /*1f00*/  P2R R11, PR, RZ, 0x8 ;  /* 0x00000008ff0b7803 */ /* 0x000fe20000000000 */
[----:B------:R-:W-:Y:S01]  /*1f10*/  LDSM.16.M88.4 R188, [R220+0x8080] ;  /* 0x00808000dcbc783b */ /* 0x000fe20000000200 */
[C---:B------:R-:W-:Y:S02]  /*1f20*/  IADD3 R252, R242.reuse, 0x1000, RZ ;  /* 0x00001000f2fc7810 */ /* 0x040fe40007ffe0ff */
[C---:B------:R-:W-:Y:S01]  /*1f30*/  IADD3 R251, R242.reuse, 0x1800, RZ ;  /* 0x00001800f2fb7810 */ /* 0x040fe20007ffe0ff */
[----:B------:R-:W-:Y:S01]  /*1f40*/  LDSM.16.M88.4 R204, [R220+0xc080] ;  /* 0x00c08000dccc783b */ /* 0x000fe20000000200 */
[----:B------:R-:W-:-:S02]  /*1f50*/  IADD3 R250, R242, 0x2000, RZ ;  /* 0x00002000f2fa7810 */ /* 0x000fc40007ffe0ff */
[C---:B------:R-:W-:Y:S01]  /*1f60*/  IADD3 R249, R242.reuse, 0x2800, RZ ;  /* 0x00002800f2f97810 */ /* 0x040fe20007ffe0ff */
[----:B------:R-:W-:Y:S01]  /*1f70*/  LDSM.16.M88.4 R164, [R224] ;  /* 0x00000000e0a4783b */ /* 0x000fe20000000200 */
[C---:B------:R-:W-:Y:S02]  /*1f80*/  IADD3 R248, R242.reuse, 0x3000, RZ ;  /* 0x00003000f2f87810 */ /* 0x040fe40007ffe0ff */
[C---:B------:R-:W-:Y:S01]  /*1f90*/  IADD3 R247, R242.reuse, 0x3800, RZ ;  /* 0x00003800f2f77810 */ /* 0x040fe20007ffe0ff */
[----:B------:R-:W-:Y:S01]  /*1fa0*/  LDSM.16.M88.4 R192, [R224+0x4000] ;  /* 0x00400000e0c0783b */ /* 0x000fe20000000200 */
[C---:B------:R-:W-:Y:S02]  /*1fb0*/  IADD3 R246, R242.reuse, 0x4000, RZ ;  /* 0x00004000f2f67810 */ /* 0x040fe40007ffe0ff */
[C---:B------:R-:W-:Y:S01]  /*1fc0*/  IADD3 R245, R242.reuse, 0x4800, RZ ;  /* 0x00004800f2f57810 */ /* 0x040fe20007ffe0ff */
[----:B------:R-:W-:Y:S01]  /*1fd0*/  LDSM.16.M88.4 R208, [R224+0x8000] ;  /* 0x00800000e0d0783b */ /* 0x000fe20000000200 */
[----:B------:R-:W-:-:S02]  /*1fe0*/  IADD3 R244, R242, 0x5000, RZ ;  /* 0x00005000f2f47810 */ /* 0x000fc40007ffe0ff */
[----:B------:R-:W-:Y:S01]  /*1ff0*/  IADD3 R243, R242, 0x5800, RZ ;  /* 0x00005800f2f37810 */ /* 0x000fe20007ffe0ff */
        /* <DEDUP_REMOVED lines=13> */
[----:B---3--:R-:W-:Y:S04]  /*20d0*/  LDSM.16.M88.4 R16, [R135+0x14080] ;  /* 0x014080008710783b */ /* 0x008fe80000000200 */
[----:B------:R-:W1:Y:S04]  /*20e0*/  LDSM.16.M88.4 R24, [R135+0x14880] ;  /* 0x014880008718783b */ /* 0x000e680000000200 */
[----:B------:R-:W2:Y:S04]  /*20f0*/  LDSM.16.M88.4 R28, [R135+0x15080] ;  /* 0x01508000871c783b */ /* 0x000ea80000000200 */
[----:B------:R-:W-:Y:S04]  /*2100*/  LDSM.16.M88.4 R36, [R242] ;  /* 0x00000000f224783b */ /* 0x000fe80000000200 */
[----:B------:R-:W3:Y:S04]  /*2110*/  LDSM.16.M88.4 R44, [R242+0x800] ;  /* 0x00080000f22c783b */ /* 0x000ee80000000200 */
[----:B------:R-:W4:Y:S04]  /*2120*/  LDSM.16.M88.4 R52, [R242+0x1000] ;  /* 0x00100000f234783b */ /* 0x000f280000000200 */
[----:B------:R-:W-:Y:S01]  /*2130*/  @!PT LDS RZ, [RZ] ;  /* 0x00000000fffff984 */ /* 0x000fe20000000800 */
[----:B------:R-:W-:Y:S01]  /*2140*/  @!PT LDS RZ, [RZ] ;  /* 0x00000000fffff984 */ /* 0x000fe20000000800 */
[----:B------:R-:W-:Y:S01]  /*2150*/  @!PT LDS RZ, [RZ] ;  /* 0x00000000fffff984 */ /* 0x000fe20000000800 */
[----:B------:R5:W-:Y:S01]  /*2160*/  LDGSTS.E.BYPASS.LTC128B.128 [R68+0x4080], [R12.64], !P0 ;  /* 0x040800000c447fae */ /* 0x000be2000c101d58 */
[----:B------:R-:W-:-:S04]  /*2170*/  LOP3.LUT P0, RZ, R22, 0x4, RZ, 0xc0, !PT ;  /* 0x0000000416ff7812 */ /* 0x000fc8000780c0ff */
[----:B------:R-:W-:Y:S02]  /*2180*/  SEL R2, R2, 0xffffffc0, !P0 ;  /* 0xffffffc002027807 */ /* 0x000fe40004000000 */
[----:B------:R-:W-:-:S03]  /*2190*/  ISETP.LT.OR P0, PT, R5, 0x1, !P2 ;  /* 0x000000010500780c */ /* 0x000fc60005701670 */
[--C-:B------:R-:W-:Y:S02]  /*21a0*/  IMAD.IADD R241, R135, 0x1, R2.reuse ;  /* 0x0000000187f17824 */ /* 0x100fe400078e0202 */
[C---:B------:R-:W-:Y:S01]  /*21b0*/  IMAD.IADD R238, R242.reuse, 0x1, R2 ;  /* 0x00000001f2ee7824 */ /* 0x040fe200078e0202 */
[----:B------:R-:W-:-:S05]  /*21c0*/  IADD3 R2, R242, 0x800, RZ ;  /* 0x00000800f2027810 */ /* 0x000fca0007ffe0ff */
[----:B------:R-:W-:Y:S01]  /*21d0*/  STL [R1], R2 ;  /* 0x0000000201007387 */ /* 0x000fe20000100800 */
[----:B-1----:R-:W-:Y:S03]  /*21e0*/  HMMA.16816.F32 R20, R160, R24, RZ ;  /* 0x00000018a014723c */ /* 0x002fe600000018ff */
[----:B------:R5:W-:Y:S01]  /*21f0*/  LDGSTS.E.BYPASS.LTC128B.128 [R68+0x5880], [R12.64+0x80], !P0 ;  /* 0x058800800c447fae */ /* 0x000be2000c101d58 */
[----:B------:R-:W-:-:S04]  /*2200*/  ISETP.LT.OR P0, PT, R5, 0x1, !P1 ;  /* 0x000000010500780c */ /* 0x000fc80004f01670 */
[C---:B------:R-:W-:Y:S09]  /*2210*/  HMMA.16816.F32 R24, R160.reuse, R26, RZ ;  /* 0x0000001aa018723c */ /* 0x040ff200000018ff */
[----:B------:R5:W-:Y:S01]  /*2220*/  LDGSTS.E.BYPASS.LTC128B.128 [R68+0x7080], [R12.64+0x100], !P0 ;  /* 0x070801000c447fae */ /* 0x000be2000c101d58 */
[----:B------:R-:W-:Y:S01]  /*2230*/  LOP3.LUT P0, RZ, R6, 0x8, RZ, 0xc0, !PT ;  /* 0x0000000806ff7812 */ /* 0x000fe2000780c0ff */
[----:B--2---:R-:W-:Y:S03]  /*2240*/  HMMA.16816.F32 R32, R160, R28, RZ ;  /* 0x0000001ca020723c */ /* 0x004fe600000018ff */
[----:B------:R-:W-:-:S05]  /*2250*/  ISETP.LT.OR P3, PT, R5, 0x1, !P0 ;  /* 0x000000010500780c */ /* 0x000fca0004761670 */
[----:B------:R-:W-:Y:S08]  /*2260*/  HMMA.16816.F32 R40, R160, R30, RZ ;  /* 0x0000001ea028723c */ /* 0x000ff000000018ff */
[----:B------:R5:W-:Y:S01]  /*2270*/  LDGSTS.E.BYPASS.LTC128B.128 [R68+0x8880], [R12.64+0x180], !P3 ;  /* 0x088801800c447fae */ /* 0x000be2000d901d58 */
[----:B------:R-:W-:Y:S01]  /*2280*/  ISETP.NE.AND P3, PT, R11, RZ, PT ;  /* 0x000000ff0b00720c */ /* 0x000fe20003f65270 */
[C---:B---3--:R-:W-:Y:S08]  /*2290*/  HMMA.16816.F32 R20, R164.reuse, R44, R20 ;  /* 0x0000002ca414723c */ /* 0x048ff00000001814 */
[----:B------:R-:W-:Y:S04]  /*22a0*/  HMMA.16816.F32 R24, R164, R46, R24 ;  /* 0x0000002ea418723c */ /* 0x000fe80000001818 */
[----:B------:R-:W-:-:S02]  /*22b0*/  @!P3 ISETP.LT.OR P6, PT, R5, 0x21, !P6 ;  /* 0x000000210500b80c */ /* 0x000fc400077c1670 */
[C---:B------:R-:W-:Y:S02]  /*22c0*/  @!P3 ISETP.LT.OR P2, PT, R5.reuse, 0x21, !P2 ;  /* 0x000000210500b80c */ /* 0x040fe40005741670 */
[C---:B------:R-:W-:Y:S01]  /*22d0*/  @!P3 ISETP.LT.OR P1, PT, R5.reuse, 0x21, !P1 ;  /* 0x000000210500b80c */ /* 0x040fe20004f21670 */
[----:B----4-:R-:W-:Y:S01]  /*22e0*/  HMMA.16816.F32 R28, R164, R52, R32 ;  /* 0x00000034a41c723c */ /* 0x010fe20000001820 */
[----:B------:R-:W-:-:S07]  /*22f0*/  @!P3 ISETP.LT.OR P0, PT, R5, 0x21, !P0 ;  /* 0x000000210500b80c */ /* 0x000fce0004701670 */
[----:B------:R5:W-:Y:S01]  /*2300*/  @!P3 LDGSTS.E.BYPASS.LTC128B.128 [R68+0x5080], [R14.64], !P6 ;  /* 0x050800000e44bfae */ /* 0x000be2000f101d58 */
[----:B------:R-:W-:Y:S01]  /*2310*/  ISETP.NE.AND P6, PT, R8, RZ, PT ;  /* 0x000000ff0800720c */ /* 0x000fe20003fc5270 */
[----:B------:R-:W-:Y:S02]  /*2320*/  HMMA.16816.F32 R32, R164, R54, R40 ;  /* 0x00000036a420723c */ /* 0x000fe40000001828 */
[----:B------:R5:W-:Y:S04]  /*2330*/  @!P3 LDGSTS.E.BYPASS.LTC128B.128 [R68+0x6880], [R14.64+0x80], !P2 ;  /* 0x068800800e44bfae */ /* 0x000be8000d101d58 */
[----:B------:R5:W-:Y:S02]  /*2340*/  @!P3 LDGSTS.E.BYPASS.LTC128B.128 [R68+0x8080], [R14.64+0x100], !P1 ;  /* 0x080801000e44bfae */ /* 0x000be4000c901d58 */
[----:B------:R-:W-:Y:S02]  /*2350*/  HMMA.16816.F32 R8, R160, R16, RZ ;  /* 0x00000010a008723c */ /* 0x000fe400000018ff */
[----:B------:R5:W-:Y:S01]  /*2360*/  @!P3 LDGSTS.E.BYPASS.LTC128B.128 [R68+0x9880], [R14.64+0x180], !P0 ;  /* 0x098801800e44bfae */ /* 0x000be2000c101d58 */
[----:B------:R-:W-:-:S03]  /*2370*/  PLOP3.LUT P0, PT, PT, PT, UP0, 0x40, 0x0 ;  /* 0x000000000000781c */ /* 0x000fc60003f0e808 */
[----:B------:R-:W1:Y:S02]  /*2380*/  LDSM.16.M88.4 R48, [R241+0x14080] ;  /* 0x01408000f130783b */ /* 0x000e640000000200 */
[----:B------:R-:W-:Y:S02]  /*2390*/  HMMA.16816.F32 R16, R160, R18, RZ ;  /* 0x00000012a010723c */ /* 0x000fe400000018ff */
[----:B------:R-:W2:Y:S04]  /*23a0*/  LDSM.16.M88.4 R56, [R241+0x14880] ;  /* 0x01488000f138783b */ /* 0x000ea80000000200 */
[----:B------:R-:W3:Y:S04]  /*23b0*/  LDSM.16.M88.4 R60, [R241+0x15080] ;  /* 0x01508000f13c783b */ /* 0x000ee80000000200 */
[----:B------:R-:W-:Y:S04]  /*23c0*/  LDSM.16.M88.4 R40, [R238+0x800] ;  /* 0x00080000ee28783b */ /* 0x000fe80000000200 */
[----:B------:R-:W-:Y:S02]  /*23d0*/  LDSM.16.M88.4 R52, [R238+0x1000] ;  /* 0x00100000ee34783b */ /* 0x000fe40000000200 */
[C---:B------:R-:W-:Y:S02]  /*23e0*/  HMMA.16816.F32 R8, R164.reuse, R36, R8 ;  /* 0x00000024a408723c */ /* 0x040fe40000001808 */
[----:B------:R-:W-:Y:S04]  /*23f0*/  LDSM.16.M88.4 R44, [R135+0x16080] ;  /* 0x01608000872c783b */ /* 0x000fe80000000200 */
[----:B-----5:R-:W4:Y:S02]  /*2400*/  LDSM.16.M88.4 R12, [R238] ;  /* 0x00000000ee0c783b */ /* 0x020f240000000200 */
[----:B------:R-:W-:Y:S02]  /*2410*/  HMMA.16816.F32 R16, R164, R38, R16 ;  /* 0x00000026a410723c */ /* 0x000fe40000001810 */
[----:B------:R-:W5:Y:S04]  /*2420*/  LDSM.16.M88.4 R36, [R135+0x15880] ;  /* 0x015880008724783b */ /* 0x000f680000000200 */
[----:B------:R-:W0:Y:S10]  /*2430*/  LDGDEPBAR ;  /* 0x00000000000079af */ /* 0x000e340000000000 */
[C---:B-1----:R-:W-:Y:S08]  /*2440*/  HMMA.16816.F32 R8, R180.reuse, R48, R8 ;  /* 0x00000030b408723c */ /* 0x042ff00000001808 */
[C---:B------:R-:W-:Y:S01]  /*2450*/  HMMA.16816.F32 R16, R180.reuse, R50, R16 ;  /* 0x00000032b410723c */ /* 0x040fe20000001810 */
[----:B------:R-:W-:Y:S07]  /*2460*/  LDSM.16.M88.4 R48, [R242+0x2800] ;  /* 0x00280000f230783b */ /* 0x000fee0000000200 */
[C---:B--2---:R-:W-:Y:S08]  /*2470*/  HMMA.16816.F32 R20, R180.reuse, R56, R20 ;  /* 0x00000038b414723c */ /* 0x044ff00000001814 */
[C---:B------:R-:W-:Y:S01]  /*2480*/  HMMA.16816.F32 R24, R180.reuse, R58, R24 ;  /* 0x0000003ab418723c */ /* 0x040fe20000001818 */
[----:B------:R-:W1:Y:S07]  /*2490*/  LDSM.16.M88.4 R56, [R135+0x16880] ;  /* 0x016880008738783b */ /* 0x000e6e0000000200 */
[C---:B---3--:R-:W-:Y:S08]  /*24a0*/  HMMA.16816.F32 R28, R180.reuse, R60, R28 ;  /* 0x0000003cb41c723c */ /* 0x048ff0000000181c */
[----:B------:R-:W-:Y:S01]  /*24b0*/  HMMA.16816.F32 R32, R180, R62, R32 ;  /* 0x0000003eb420723c */ /* 0x000fe20000001820 */
[----:B------:R-:W-:Y:S07]  /*24c0*/  LDSM.16.M88.4 R60, [R135+0x19880] ;  /* 0x01988000873c783b */ /* 0x000fee0000000200 */
[C---:B----4-:R-:W-:Y:S08]  /*24d0*/  HMMA.16816.F32 R8, R184.reuse, R12, R8 ;  /* 0x0000000cb808723c */ /* 0x050ff00000001808 */
[C---:B------:R-:W-:Y:S01]  /*24e0*/  HMMA.16816.F32 R16, R184.reuse, R14, R16 ;  /* 0x0000000eb810723c */ /* 0x040fe20000001810 */
[----:B------:R-:W2:Y:S07]  /*24f0*/  LDSM.16.M88.4 R12, [R242+0x1800] ;  /* 0x00180000f20c783b */ /* 0x000eae0000000200 */
[C---:B------:R-:W-:Y:S08]  /*2500*/  HMMA.16816.F32 R20, R184.reuse, R40, R20 ;  /* 0x00000028b814723c */ /* 0x040ff00000001814 */
[C---:B------:R-:W-:Y:S01]  /*2510*/  HMMA.16816.F32 R24, R184.reuse, R42, R24 ;  /* 0x0000002ab818723c */ /* 0x040fe20000001818 */
[----:B------:R-:W3:Y:S07]  /*2520*/  LDSM.16.M88.4 R40, [R242+0x2000] ;  /* 0x00200000f228783b */ /* 0x000eee0000000200 */
[C---:B------:R-:W-:Y:S08]  /*2530*/  HMMA.16816.F32 R28, R184.reuse, R52, R28 ;  /* 0x00000034b81c723c */ /* 0x040ff0000000181c */
[----:B------:R-:W-:Y:S01]  /*2540*/  HMMA.16816.F32 R32, R184, R54, R32 ;  /* 0x00000036b820723c */ /* 0x000fe20000001820 */
[----:B------:R-:W-:Y:S07]  /*2550*/  LDSM.16.M88.4 R52, [R238+0x2800] ;  /* 0x00280000ee34783b */ /* 0x000fee0000000200 */
[C---:B-----5:R-:W-:Y:S08]  /*2560*/  HMMA.16816.F32 R8, R188.reuse, R36, R8 ;  /* 0x00000024bc08723c */ /* 0x060ff00000001808 */
[C---:B------:R-:W-:Y:S01]  /*2570*/  HMMA.16816.F32 R16, R188.reuse, R38, R16 ;  /* 0x00000026bc10723c */ /* 0x040fe20000001810 */
[----:B------:R-:W4:Y:S07]  /*2580*/  LDSM.16.M88.4 R36, [R241+0x15880] ;  /* 0x01588000f124783b */ /* 0x000f2e0000000200 */
[C---:B------:R-:W-:Y:S08]  /*2590*/  HMMA.16816.F32 R20, R188.reuse, R44, R20 ;  /* 0x0000002cbc14723c */ /* 0x040ff00000001814 */
[C---:B------:R-:W-:Y:S01]  /*25a0*/  HMMA.16816.F32 R24, R188.reuse, R46, R24 ;  /* 0x0000002ebc18723c */ /* 0x040fe20000001818 */
[----:B------:R-:W5:Y:S07]  /*25b0*/  LDSM.16.M88.4 R44, [R241+0x16080] ;  /* 0x01608000f12c783b */ /* 0x000f6e0000000200 */
        /* <DEDUP_REMOVED lines=15> */
[C---:B-----5:R-:W-:Y:S08]  /*26b0*/  HMMA.16816.F32 R20, R196.reuse, R44, R20 ;  /* 0x0000002cc414723c */ /* 0x060ff00000001814 */
[C---:B------:R-:W-:Y:S01]  /*26c0*/  HMMA.16816.F32 R24, R196.reuse, R46, R24 ;  /* 0x0000002ec418723c */ /* 0x040fe20000001818 */
[----:B------:R-:W-:Y:S07]  /*26d0*/  LDSM.16.M88.4 R44, [R242+0x3800] ;  /* 0x00380000f22c783b */ /* 0x000fee0000000200 */
        /* <DEDUP_REMOVED lines=14> */
[----:B------:R-:W-:Y:S07]  /*27c0*/  LDSM.16.M88.4 R36, [R238+0x3000] ;  /* 0x00300000ee24783b */ /* 0x000fee0000000200 */
[C---:B------:R-:W-:Y:S08]  /*27d0*/  HMMA.16816.F32 R20, R204.reuse, R48, R20 ;  /* 0x00000030cc14723c */ /* 0x040ff00000001814 */
[C---:B------:R-:W-:Y:S01]  /*27e0*/  HMMA.16816.F32 R24, R204.reuse, R50, R24 ;  /* 0x00000032cc18723c */ /* 0x040fe20000001818 */
[----:B------:R-:W4:Y:S07]  /*27f0*/  LDSM.16.M88.4 R48, [R241+0x17880] ;  /* 0x01788000f130783b */ /* 0x000f2e0000000200 */
[C---:B-1----:R-:W-:Y:S08]  /*2800*/  HMMA.16816.F32 R28, R204.reuse, R56, R28 ;  /* 0x00000038cc1c723c */ /* 0x042ff0000000181c */
[----:B------:R-:W-:Y:S01]  /*2810*/  HMMA.16816.F32 R32, R204, R58, R32 ;  /* 0x0000003acc20723c */ /* 0x000fe20000001820 */
[----:B------:R-:W1:Y:S07]  /*2820*/  LDSM.16.M88.4 R56, [R241+0x18080] ;  /* 0x01808000f138783b */ /* 0x000e6e0000000200 */
[C---:B--2---:R-:W-:Y:S08]  /*2830*/  HMMA.16816.F32 R8, R208.reuse, R12, R8 ;  /* 0x0000000cd008723c */ /* 0x044ff00000001808 */
[C---:B------:R-:W-:Y:S08]  /*2840*/  HMMA.16816.F32 R16, R208.reuse, R14, R16 ;  /* 0x0000000ed010723c */ /* 0x040ff00000001810 */
[C---:B------:R-:W-:Y:S08]  /*2850*/  HMMA.16816.F32 R20, R208.reuse, R44, R20 ;  /* 0x0000002cd014723c */ /* 0x040ff00000001814 */
[C---:B------:R-:W-:Y:S01]  /*2860*/  HMMA.16816.F32 R24, R208.reuse, R46, R24 ;  /* 0x0000002ed018723c */ /* 0x040fe20000001818 */
[----:B------:R-:W2:Y:S07]  /*2870*/  LDSM.16.M88.4 R44, [R238+0x3800] ;  /* 0x00380000ee2c783b */ /* 0x000eae0000000200 */
[C---:B---3--:R-:W-:Y:S08]  /*2880*/  HMMA.16816.F32 R28, R208.reuse, R52, R28 ;  /* 0x00000034d01c723c */ /* 0x048ff0000000181c */
[----:B------:R-:W-:Y:S01]  /*2890*/  HMMA.16816.F32 R32, R208, R54, R32 ;  /* 0x00000036d020723c */ /* 0x000fe20000001820 */
[----:B------:R-:W3:Y:S07]  /*28a0*/  LDSM.16.M88.4 R52, [R238+0x4000] ;  /* 0x00400000ee34783b */ /* 0x000eee0000000200 */
[C---:B------:R-:W-:Y:S08]  /*28b0*/  HMMA.16816.F32 R12, R212.reuse, R40, R8 ;  /* 0x00000028d40c723c */ /* 0x040ff00000001808 */
[C---:B------:R-:W-:Y:S01]  /*28c0*/  HMMA.16816.F32 R8, R212.reuse, R42, R16 ;  /* 0x0000002ad408723c */ /* 0x040fe20000001810 */
[----:B------:R-:W5:Y:S07]  /*28d0*/  LDSM.16.M88.4 R40, [R135+0x18880] ;  /* 0x018880008728783b */ /* 0x000f6e0000000200 */
[C---:B----4-:R-:W-:Y:S08]  /*28e0*/  HMMA.16816.F32 R20, R212.reuse, R48, R20 ;  /* 0x00000030d414723c */ /* 0x050ff00000001814 */
[C---:B------:R-:W-:Y:S01]  /*28f0*/  HMMA.16816.F32 R24, R212.reuse, R50, R24 ;  /* 0x00000032d418723c */ /* 0x040fe20000001818 */
[----:B------:R-:W4:Y:S07]  /*2900*/  LDSM.16.M88.4 R48, [R135+0x19080] ;  /* 0x019080008730783b */ /* 0x000f2e0000000200 */
[C---:B-1----:R-:W-:Y:S08]  /*2910*/  HMMA.16816.F32 R28, R212.reuse, R56, R28 ;  /* 0x00000038d41c723c */ /* 0x042ff0000000181c */
[----:B------:R-:W-:Y:S01]  /*2920*/  HMMA.16816.F32 R32, R212, R58, R32 ;  /* 0x0000003ad420723c */ /* 0x000fe20000001820 */
[----:B------:R-:W-:Y:S07]  /*2930*/  LDSM.16.M88.4 R56, [R242+0x5800] ;  /* 0x00580000f238783b */ /* 0x000fee0000000200 */
[C---:B------:R-:W-:Y:S08]  /*2940*/  HMMA.16816.F32 R16, R216.reuse, R36, R12 ;  /* 0x00000024d810723c */ /* 0x040ff0000000180c */
[C---:B------:R-:W-:Y:S01]  /*2950*/  HMMA.16816.F32 R12, R216.reuse, R38, R8 ;  /* 0x00000026d80c723c */ /* 0x040fe20000001808 */
[----:B------:R-:W1:Y:S07]  /*2960*/  LDSM.16.M88.4 R36, [R242+0x4800] ;  /* 0x00480000f224783b */ /* 0x000e6e0000000200 */
[C---:B--2---:R-:W-:Y:S08]  /*2970*/  HMMA.16816.F32 R8, R216.reuse, R44, R20 ;  /* 0x0000002cd808723c */ /* 0x044ff00000001814 */
[C---:B------:R-:W-:Y:S01]  /*2980*/  HMMA.16816.F32 R24, R216.reuse, R46, R24 ;  /* 0x0000002ed818723c */ /* 0x040fe20000001818 */
[----:B------:R-:W2:Y:S07]  /*2990*/  LDSM.16.M88.4 R44, [R242+0x5000] ;  /* 0x00500000f22c783b */ /* 0x000eae0000000200 */
[C---:B---3--:R-:W-:Y:S08]  /*29a0*/  HMMA.16816.F32 R28, R216.reuse, R52, R28 ;  /* 0x00000034d81c723c */ /* 0x048ff0000000181c */
[----:B------:R-:W-:Y:S01]  /*29b0*/  HMMA.16816.F32 R32, R216, R54, R32 ;  /* 0x00000036d820723c */ /* 0x000fe20000001820 */
[----:B------:R-:W-:Y:S07]  /*29c0*/  LDSM.16.M88.4 R52, [R241+0x19080] ;  /* 0x01908000f134783b */ /* 0x000fee0000000200 */
[C---:B-----5:R-:W-:Y:S08]  /*29d0*/  HMMA.16816.F32 R20, R220.reuse, R40, R16 ;  /* 0x00000028dc14723c */ /* 0x060ff00000001810 */
[C---:B------:R-:W-:Y:S01]  /*29e0*/  HMMA.16816.F32 R16, R220.reuse, R42, R12 ;  /* 0x0000002adc10723c */ /* 0x040fe2000000180c */
[----:B------:R-:W-:Y:S07]  /*29f0*/  LDSM.16.M88.4 R40, [R238+0x5000] ;  /* 0x00500000ee28783b */ /* 0x000fee0000000200 */
[C---:B----4-:R-:W-:Y:S08]  /*2a00*/  HMMA.16816.F32 R12, R220.reuse, R48, R8 ;  /* 0x00000030dc0c723c */ /* 0x050ff00000001808 */
[C---:B------:R-:W-:Y:S01]  /*2a10*/  HMMA.16816.F32 R8, R220.reuse, R50, R24 ;  /* 0x00000032dc08723c */ /* 0x040fe20000001818 */
[----:B------:R-:W3:Y:S07]  /*2a20*/  LDSM.16.M88.4 R48, [R241+0x18880] ;  /* 0x01888000f130783b */ /* 0x000eee0000000200 */
[C---:B------:R-:W-:Y:S08]  /*2a30*/  HMMA.16816.F32 R28, R220.reuse, R60, R28 ;  /* 0x0000003cdc1c723c */ /* 0x040ff0000000181c */
[----:B------:R-:W-:Y:S01]  /*2a40*/  HMMA.16816.F32 R32, R220, R62, R32 ;  /* 0x0000003edc20723c */ /* 0x000fe20000001820 */
[----:B------:R-:W4:Y:S07]  /*2a50*/  LDSM.16.M88.4 R60, [R241+0x19880] ;  /* 0x01988000f13c783b */ /* 0x000f2e0000000200 */
[C---:B-1----:R-:W-:Y:S08]  /*2a60*/  HMMA.16816.F32 R24, R224.reuse, R36, R20 ;  /* 0x00000024e018723c */ /* 0x042ff00000001814 */
[C---:B------:R-:W-:Y:S01]  /*2a70*/  HMMA.16816.F32 R20, R224.reuse, R38, R16 ;  /* 0x00000026e014723c */ /* 0x040fe20000001810 */
[----:B------:R-:W-:Y:S07]  /*2a80*/  LDSM.16.M88.4 R36, [R238+0x5800] ;  /* 0x00580000ee24783b */ /* 0x000fee0000000200 */
[C---:B--2---:R-:W-:Y:S08]  /*2a90*/  HMMA.16816.F32 R16, R224.reuse, R44, R12 ;  /* 0x0000002ce010723c */ /* 0x044ff0000000180c */
[----:B------:R-:W-:Y:S01]  /*2aa0*/  HMMA.16816.F32 R12, R224, R46, R8 ;  /* 0x0000002ee00c723c */ /* 0x000fe20000001808 */
[----:B------:R-:W1:Y:S01]  /*2ab0*/  LDSM.16.M88.4 R44, [R238+0x4800] ;  /* 0x00480000ee2c783b */ /* 0x000e620000000200 */
[----:B------:R-:W-:-:S06]  /*2ac0*/  DEPBAR.LE SB0, 0x0 ;  /* 0x000080000000791a */ /* 0x000fcc0000000000 */
[C---:B------:R-:W-:Y:S08]  /*2ad0*/  HMMA.16816.F32 R8, R224.reuse, R56, R28 ;  /* 0x00000038e008723c */ /* 0x040ff0000000181c */
[----:B------:R-:W-:Y:S08]  /*2ae0*/  HMMA.16816.F32 R32, R224, R58, R32 ;  /* 0x0000003ae020723c */ /* 0x000ff00000001820 */
[C---:B---3--:R-:W-:Y:S08]  /*2af0*/  HMMA.16816.F32 R28, R228.reuse, R48, R24 ;  /* 0x00000030e41c723c */ /* 0x048ff00000001818 */
[C---:B------:R-:W-:Y:S08]  /*2b00*/  HMMA.16816.F32 R24, R228.reuse, R50, R20 ;  /* 0x00000032e418723c */ /* 0x040ff00000001814 */
[C---:B------:R-:W-:Y:S08]  /*2b10*/  HMMA.16816.F32 R20, R228.reuse, R52, R16 ;  /* 0x00000034e414723c */ /* 0x040ff00000001810 */
[C---:B------:R-:W-:Y:S08]  /*2b20*/  HMMA.16816.F32 R16, R228.reuse, R54, R12 ;  /* 0x00000036e410723c */ /* 0x040ff0000000180c */
[C---:B----4-:R-:W-:Y:S08]  /*2b30*/  HMMA.16816.F32 R12, R228.reuse, R60, R8 ;  /* 0x0000003ce40c723c */ /* 0x050ff00000001808 */
[----:B------:R-:W-:Y:S08]  /*2b40*/  HMMA.16816.F32 R8, R228, R62, R32 ;  /* 0x0000003ee408723c */ /* 0x000ff00000001820 */
[C---:B-1----:R-:W-:Y:S08]  /*2b50*/  HMMA.16816.F32 R32, R232.reuse, R44, R28 ;  /* 0x0000002ce820723c */ /* 0x042ff0000000181c */
[C---:B------:R-:W-:Y:S08]  /*2b60*/  HMMA.16816.F32 R44, R232.reuse, R46, R24 ;  /* 0x0000002ee82c723c */ /* 0x040ff00000001818 */
[C---:B------:R-:W-:Y:S08]  /*2b70*/  HMMA.16816.F32 R28, R232.reuse, R40, R20 ;  /* 0x00000028e81c723c */ /* 0x040ff00000001814 */
[C---:B------:R-:W-:Y:S08]  /*2b80*/  HMMA.16816.F32 R24, R232.reuse, R36, R12 ;  /* 0x00000024e818723c */ /* 0x040ff0000000180c */
[C---:B------:R-:W-:Y:S08]  /*2b90*/  HMMA.16816.F32 R40, R232.reuse, R42, R16 ;  /* 0x0000002ae828723c */ /* 0x040ff00000001810 */
[----:B------:R-:W-:Y:S01]  /*2ba0*/  HMMA.16816.F32 R36, R232, R38, R8 ;  /* 0x00000026e824723c */ /* 0x000fe20000001808 */
[----:B------:R-:W-:Y:S06]  /*2bb0*/  BAR.SYNC.DEFER_BLOCKING 0x0 ;  /* 0x0000000000007b1d */ /* 0x000fec0000010000 */
[----:B------:R-:W-:Y:S05]  /*2bc0*/  @P0 BRA `(.L_x_164) ;  /* 0x000001f000000947 */ /* 0x000fea0003800000 */
[----:B------:R-:W-:Y:S01]  /*2bd0*/  IADD3 R2, -R69, 0x30, RZ ;  /* 0x0000003045027810 */ /* 0x000fe20007ffe1ff */
[----:B------:R-:W-:Y:S01]  /*2be0*/  UIADD3 UR5, UR13, -0x2, URZ ;  /* 0xfffffffe0d057890 */ /* 0x000fe2000fffe03f */
[----:B------:R-:W-:-:S02]  /*2bf0*/  IMAD.U32 R5, RZ, RZ, UR8 ;  /* 0x00000008ff057e24 */ /* 0x000fc4000f8e00ff */
[----:B------:R-:W-:Y:S01]  /*2c00*/  ISETP.GE.AND P0, PT, R2, 0x21, PT ;  /* 0x000000210200780c */ /* 0x000fe20003f06270 */
[----:B------:R-:W-:Y:S01]  /*2c10*/  USHF.R.S32.HI UR4, URZ, 0x1f, UR5 ;  /* 0x0000001f3f047899 */ /* 0x000fe20008011405 */
[----:B------:R-:W-:Y:S01]  /*2c20*/  IMAD.U32 R7, RZ, RZ, UR6 ;  /* 0x00000006ff077e24 */ /* 0x000fe2000f8e00ff */
[----:B------:R-:W-:Y:S02]  /*2c30*/  UIMAD UR14, UR14, UR5, URZ ;  /* 0x000000050e0e72a4 */ /* 0x000fe4000f8e023f */
[----:B------:R-:W-:Y:S02]  /*2c40*/  UIMAD.WIDE.U32 UR20, UR22, UR5, URZ ;  /* 0x00000005161472a5 */ /* 0x000fe4000f8e003f */
[----:B------:R-:W-:-:S04]  /*2c50*/  UIMAD UR4, UR4, UR22, UR14 ;  /* 0x00000016040472a4 */ /* 0x000fc8000f8e020e */
[----:B------:R-:W-:Y:S02]  /*2c60*/  UIADD3 UR4, UR21, UR4, URZ ;  /* 0x0000000415047290 */ /* 0x000fe4000fffe03f */
[----:B------:R-:W-:-:S04]  /*2c70*/  @P0 IADD3 R5, P2, P1, R72, UR20, R5 ;  /* 0x0000001448050c10 */ /* 0x000fc8000f95e005 */
[----:B------:R-:W-:Y:S02]  /*2c80*/  @P0 IADD3.X R7, R71, UR4, R7, P2, P1 ;  /* 0x0000000447070c10 */ /* 0x000fe400097e2407 */
[----:B------:R-:W-:-:S13]  /*2c90*/  ISETP.GE.AND P1, PT, R2, 0x1, PT ;  /* 0x000000010200780c */ /* 0x000fda0003f26270 */
[----:B------:R-:W-:-:S04]  /*2ca0*/  @P1 IADD3 R2, P2, R72, UR20, RZ ;  /* 0x0000001448021c10 */ /* 0x000fc8000ff5e0ff */
[----:B------:R-:W-:Y:S02]  /*2cb0*/  @P1 IADD3.X R6, R71, UR4, RZ, P2, !PT ;  /* 0x0000000447061c10 */ /* 0x000fe400097fe4ff */
[----:B------:R-:W-:-:S04]  /*2cc0*/  @P1 LEA R8, P2, R2, c[0x0][0x1c8], 0x1 ;  /* 0x0000720002081a11 */ /* 0x000fc800078408ff */
[----:B------:R-:W-:Y:S02]  /*2cd0*/  @P1 LEA.HI.X R9, R2, c[0x0][0x1cc], R6, 0x1, P2 ;  /* 0x0000730002091a11 */ /* 0x000fe400010f0c06 */
[----:B------:R-:W-:-:S04]  /*2ce0*/  @P0 LEA R6, P2, R5, c[0x0][0x1c8], 0x1 ;  /* 0x0000720005060a11 */ /* 0x000fc800078408ff */
[----:B------:R-:W-:Y:S02]  /*2cf0*/  @P0 LEA.HI.X R7, R5, c[0x0][0x1cc], R7, 0x1, P2 ;  /* 0x0000730005070a11 */ /* 0x000fe400010f0c07 */
[----:B------:R-:W-:-:S13]  /*2d00*/  LOP3.LUT P2, RZ, R89, 0x1, RZ, 0xc0, !PT ;  /* 0x0000000159ff7812 */ /* 0x000fda000784c0ff */
[----:B------:R-:W-:Y:S01]  /*2d10*/  @!PT LDS RZ, [RZ] ;  /* 0x00000000fffff984 */ /* 0x000fe20000000800 */
[----:B------:R-:W-:Y:S01]  /*2d20*/  @!PT LDS RZ, [RZ] ;  /* 0x00000000fffff984 */ /* 0x000fe20000000800 */
[----:B------:R-:W-:Y:S01]  /*2d30*/  @!PT LDS RZ, [RZ] ;  /* 0x00000000fffff984 */ /* 0x000fe20000000800 */
[----:B------:R1:W-:Y:S04]  /*2d40*/  @P1 LDGSTS.E.BYPASS.LTC128B.128 [R68+0x14080], [R8.64], !P2 ;  /* 0x1408000008441fae */ /* 0x0003e8000d101d58 */
[----:B------:R1:W-:Y:S04]  /*2d50*/  @P1 LDGSTS.E.BYPASS.LTC128B.128 [R68+0x15880], [R8.64+0x80], !P6 ;  /* 0x1588008008441fae */ /* 0x0003e8000f101d58 */
[----:B------:R1:W-:Y:S04]  /*2d60*/  @P1 LDGSTS.E.BYPASS.LTC128B.128 [R68+0x17080], [R8.64+0x100], !P5 ;  /* 0x1708010008441fae */ /* 0x0003e8000e901d58 */
[----:B------:R1:W-:Y:S04]  /*2d70*/  @P1 LDGSTS.E.BYPASS.LTC128B.128 [R68+0x18880], [R8.64+0x180], !P4 ;  /* 0x1888018008441fae */ /* 0x0003e8000e101d58 */
[----:B------:R1:W-:Y:S04]  /*2d80*/  @P0 LDGSTS.E.BYPASS.LTC128B.128 [R68+0x15080], [R6.64], !P2 ;  /* 0x1508000006440fae */ /* 0x0003e8000d101d58 */
[----:B------:R1:W-:Y:S04]  /*2d90*/  @P0 LDGSTS.E.BYPASS.LTC128B.128 [R68+0x16880], [R6.64+0x80], !P6 ;  /* 0x1688008006440fae */ /* 0x0003e8000f101d58 */
[----:B------:R1:W-:Y:S04]  /*2da0*/  @P0 LDGSTS.E.BYPASS.LTC128B.128 [R68+0x18080], [R6.64+0x100], !P5 ;  /* 0x1808010006440fae */ /* 0x0003e8000e901d58 */
[----:B------:R1:W-:Y:S02]  /*2db0*/  @P0 LDGSTS.E.BYPASS.LTC128B.128 [R68+0x19880], [R6.64+0x180], !P4 ;  /* 0x1988018006440fae */ /* 0x0003e4000e101d58 */
.L_x_164:
[----:B------:R-:W-:Y:S01]  /*2dc0*/  LOP3.LUT R2, R66, 0xffffffe0, RZ, 0xc0, !PT ;  /* 0xffffffe042027812 */ /* 0x000fe200078ec0ff */
[----:B------:R-:W-:Y:S01]  /*2dd0*/  UISETP.NE.AND UP1, UPT, UR18, URZ, UPT ;  /* 0x0000003f1200728c */ /* 0x000fe2000bf25270 */
[----:B------:R-:W-:Y:S01]  /*2de0*/  LEA.HI R5, R67, R85, RZ, 0x2 ;  /* 0x0000005543057211 */ /* 0x000fe200078f10ff */
[----:B------:R-:W-:Y:S01]  /*2df0*/  UISETP.NE.AND UP0, UPT, UR17, URZ, UPT ;  /* 0x0000003f1100728c */ /* 0x000fe2000bf05270 */
[----:B-1----:R-:W-:Y:S01]  /*2e00*/  SHF.R.S32.HI R7, RZ, 0x1f, R65 ;  /* 0x0000001fff077819 */ /* 0x002fe20000011441 */
[----:B------:R-:W-:Y:S01]  /*2e10*/  IMAD.IADD R2, R85, 0x1, -R2 ;  /* 0x0000000155027824 */ /* 0x000fe200078e0a02 */
[----:B------:R-:W-:Y:S01]  /*2e20*/  LOP3.LUT R5, R5, 0xfffffffc, RZ, 0xc0, !PT ;  /* 0xfffffffc05057812 */ /* 0x000fe200078ec0ff */
[----:B------:R-:W-:Y:S01]  /*2e30*/  ULDC UR7, c[0x0][0x324] ;  /* 0x0000c90000077ab9 */ /* 0x000fe20000000800 */
[----:B------:R-:W-:Y:S01]  /*2e40*/  LEA.HI R7, R7, R65, RZ, 0x3 ;  /* 0x0000004107077211 */ /* 0x000fe200078f18ff */
[----:B------:R-:W-:Y:S01]  /*2e50*/  ULOP3.LUT UR7, URZ, UR7, URZ, 0x33, !UPT ;  /* 0x000000073f077292 */ /* 0x000fe2000f8e333f */
[----:B------:R-:W-:Y:S01]  /*2e60*/  SHF.R.S32.HI R6, RZ, 0x1f, R2 ;  /* 0x0000001fff067819 */ /* 0x000fe20000011402 */
[----:B------:R-:W-:Y:S01]  /*2e70*/  IMAD.IADD R5, R85, 0x1, -R5 ;  /* 0x0000000155057824 */ /* 0x000fe200078e0a05 */
[----:B------:R-:W-:Y:S01]  /*2e80*/  LOP3.LUT R7, R7, 0xffffff8, RZ, 0xc0, !PT ;  /* 0x0ffffff807077812 */ /* 0x000fe200078ec0ff */
[----:B------:R-:W0:Y:S01]  /*2e90*/  LDGDEPBAR ;  /* 0x00000000000079af */ /* 0x000e220000000000 */
[----:B------:R-:W-:-:S02]  /*2ea0*/  LEA.HI R6, R6, R2, RZ, 0x2 ;  /* 0x0000000206067211 */ /* 0x000fc400078f10ff */
[----:B------:R-:W-:Y:S01]  /*2eb0*/  LEA.HI R8, R5, R5, RZ, 0x1 ;  /* 0x0000000505087211 */ /* 0x000fe200078f08ff */
[----:B------:R-:W-:Y:S01]  /*2ec0*/  IMAD.IADD R9, R65, 0x1, -R7 ;  /* 0x0000000141097824 */ /* 0x000fe200078e0a07 */
[----:B------:R-:W-:Y:S02]  /*2ed0*/  PLOP3.LUT P1, PT, PT, PT, UP1, 0x80, 0x0 ;  /* 0x000000000000781c */ /* 0x000fe40003f2f018 */
[----:B------:R-:W-:Y:S02]  /*2ee0*/  LEA.HI.SX32 R7, R6, UR16, 0x1e ;  /* 0x0000001006077c11 */ /* 0x000fe4000f8ff2ff */
[----:B------:R-:W-:Y:S02]  /*2ef0*/  LOP3.LUT R8, R8, 0x1ffffffe, RZ, 0xc0, !PT ;  /* 0x1ffffffe08087812 */ /* 0x000fe400078ec0ff */
[----:B------:R-:W-:Y:S01]  /*2f00*/  PLOP3.LUT P0, PT, PT, PT, UP1, 0x80, 0x0 ;  /* 0x000000000000781c */ /* 0x000fe20003f0f018 */
[----:B------:R-:W-:Y:S02]  /*2f10*/  IMAD R7, R9, 0x10, R7 ;  /* 0x0000001009077824 */ /* 0x000fe400078e0207 */
[----:B------:R-:W-:-:S04]  /*2f20*/  IMAD.IADD R5, R5, 0x1, -R8 ;  /* 0x0000000105057824 */ /* 0x000fc800078e0a08 */
[----:B------:R-:W-:-:S04]  /*2f30*/  IMAD R10, R5, 0x8, R7 ;  /* 0x00000008050a7824 */ /* 0x000fc800078e0207 */
[----:B------:R-:W-:Y:S01]  /*2f40*/  @P1 IMAD.HI.U32 R5, R10, c[0x0][0x2c8], RZ ;  /* 0x0000b2000a051a27 */ /* 0x000fe200078e00ff */
[----:B------:R1:W-:Y:S03]  /*2f50*/  STL [R1+0x78], R10 ;  /* 0x0000780a01007387 */ /* 0x0003e60000100800 */
[----:B------:R-:W-:Y:S01]  /*2f60*/  IMAD.MOV.U32 R7, RZ, RZ, R10 ;  /* 0x000000ffff077224 */ /* 0x000fe200078e000a */
[----:B------:R-:W-:Y:S02]  /*2f70*/  @P0 SHF.R.U32.HI R7, RZ, c[0x0][0x2cc], R5 ;  /* 0x0000b300ff070a19 */ /* 0x000fe40000011605 */
[----:B------:R-:W-:Y:S02]  /*2f80*/  LOP3.LUT R5, R6, 0x7ffffffc, RZ, 0xc0, !PT ;  /* 0x7ffffffc06057812 */ /* 0x000fe400078ec0ff */
[----:B------:R-:W-:Y:S01]  /*2f90*/  PLOP3.LUT P0, PT, PT, PT, UP0, 0x40, 0x0 ;  /* 0x000000000000781c */ /* 0x000fe20003f0e808 */
[----:B------:R-:W2:Y:S02]  /*2fa0*/  SHFL.IDX PT, R6, R7, RZ, 0x1c1f ;  /* 0x001c1fff07067589 */ /* 0x000ea400000e0000 */
[----:B------:R-:W-:-:S02]  /*2fb0*/  IMAD.IADD R5, R2, 0x1, -R5 ;  /* 0x0000000102057824 */ /* 0x000fc400078e0a05 */
[----:B------:R-:W-:Y:S02]  /*2fc0*/  IMAD.U32 R2, RZ, RZ, UR9 ;  /* 0x00000009ff027e24 */ /* 0x000fe4000f8e00ff */
[----:B------:R-:W-:-:S05]  /*2fd0*/  IMAD.SHL.U32 R11, R5, 0x2, RZ ;  /* 0x00000002050b7824 */ /* 0x000fca00078e00ff */
[C---:B------:R-:W-:Y:S01]  /*2fe0*/  IADD3 R2, -R11.reuse, 0x1, R2 ;  /* 0x000000010b027810 */ /* 0x040fe20007ffe102 */
[----:B------:R3:W-:Y:S01]  /*2ff0*/  STL [R1+0x74], R11 ;  /* 0x0000740b01007387 */ /* 0x0007e20000100800 */
[----:B------:R-:W-:Y:S02]  /*3000*/  IADD3 R9, -R11, c[0x0][0x1d0], R64 ;  /* 0x000074000b097a10 */ /* 0x000fe40007ffe140 */
[----:B------:R-:W-:-:S04]  /*3010*/  IADD3 R2, R2, -c[0x0][0x168], RZ ;  /* 0x80005a0002027a10 */ /* 0x000fc80007ffe0ff */
[C---:B------:R-:W-:Y:S02]  /*3020*/  IADD3 R8, R2.reuse, c[0x0][0x328], RZ ;  /* 0x0000ca0002087a10 */ /* 0x040fe40007ffe0ff */
[----:B-1----:R-:W-:-:S03]  /*3030*/  IADD3 R10, R2, UR7, RZ ;  /* 0x00000007020a7c10 */ /* 0x002fc6000fffe0ff */
[--C-:B--2---:R-:W-:Y:S02]  /*3040*/  IMAD.IADD R5, R8, 0x1, R6.reuse ;  /* 0x0000000108057824 */ /* 0x104fe400078e0206 */
[----:B------:R-:W-:-:S03]  /*3050*/  IMAD.IADD R2, R10, 0x1, R6 ;  /* 0x000000010a027824 */ /* 0x000fc600078e0206 */
[----:B------:R-:W-:Y:S02]  /*3060*/  IMNMX R5, R5, R9, PT ;  /* 0x0000000905057217 */ /* 0x000fe40003800200 */
[----:B---3--:R-:W-:Y:S01]  /*3070*/  IADD3 R11, -R11, UR10, RZ ;  /* 0x0000000a0b0b7c10 */ /* 0x008fe2000fffe1ff */
[----:B------:R-:W-:Y:S05]  /*3080*/  @P0 BRA `(.L_x_165) ;  /* 0x0000015000000947 */ /* 0x000fea0003800000 */
[----:B------:R-:W-:Y:S01]  /*3090*/  IADD3 R6, R6, c[0x0][0x1d0], RZ ;  /* 0x0000740006067a10 */ /* 0x000fe20007ffe0ff */
[----:B------:R-:W-:Y:S03]  /*30a0*/  BSSY B0, `(.L_x_166) ;  /* 0x000000f000007945 */ /* 0x000fe60003800000 */
[----:B------:R-:W-:-:S04]  /*30b0*/  IADD3 R6, R6, -c[0x0][0x168], RZ ;  /* 0x80005a0006067a10 */ /* 0x000fc80007ffe0ff */
[----:B------:R-:W-:-:S13]  /*30c0*/  ISETP.GT.AND P0, PT, R6, -0x1, PT ;  /* 0xffffffff0600780c */ /* 0x000fda0003f04270 */
[----:B------:R-:W-:Y:S05]  /*30d0*/  @P0 BRA `(.L_x_167) ;  /* 0x0000007000000947 */ /* 0x000fea0003800000 */
[----:B------:R-:W-:Y:S01]  /*30e0*/  IMAD.MOV.U32 R12, RZ, RZ, c[0x0][0x32c] ;  /* 0x0000cb00ff0c7624 */ /* 0x000fe200078e00ff */
[----:B------:R-:W-:-:S04]  /*30f0*/  LOP3.LUT R6, RZ, R6, RZ, 0x33, !PT ;  /* 0x00000006ff067212 */ /* 0x000fc800078e33ff */
[----:B------:R-:W-:-:S13]  /*3100*/  ISETP.NE.AND P0, PT, R12, 0x1, PT ;  /* 0x000000010c00780c */ /* 0x000fda0003f05270 */
[----:B------:R-:W-:-:S05]  /*3110*/  @P0 IMAD.HI.U32 R12, R6, c[0x0][0x330], RZ ;  /* 0x0000cc00060c0a27 */ /* 0x000fca00078e00ff */
[----:B------:R-:W-:-:S04]  /*3120*/  @P0 SHF.R.U32.HI R6, RZ, c[0x0][0x334], R12 ;  /* 0x0000cd00ff060a19 */ /* 0x000fc8000001160c */
[----:B------:R-:W-:Y:S01]  /*3130*/  LOP3.LUT R6, RZ, R6, RZ, 0x33, !PT ;  /* 0x00000006ff067212 */ /* 0x000fe200078e33ff */
[----:B------:R-:W-:Y:S05]  /*3140*/  BRA `(.L_x_168) ;  /* 0x0000004000007947 */ /* 0x000fea0003800000 */
.L_x_167:
[----:B------:R-:W-:-:S04]  /*3150*/  MOV R12, c[0x0][0x32c] ;  /* 0x0000cb00000c7a02 */ /* 0x000fc80000000f00 */
[----:B------:R-:W-:-:S13]  /*3160*/  ISETP.NE.AND P0, PT, R12, 0x1, PT ;  /* 0x000000010c00780c */ /* 0x000fda0003f05270 */
[----:B------:R-:W-:-:S05]  /*3170*/  @P0 IMAD.HI.U32 R12, R6, c[0x0][0x330], RZ ;  /* 0x0000cc00060c0a27 */ /* 0x000fca00078e00ff */
[----:B------:R-:W-:Y:S02]  /*3180*/  @P0 SHF.R.U32.HI R6, RZ, c[0x0][0x334], R12 ;  /* 0x0000cd00ff060a19 */ /* 0x000fe4000001160c */
.L_x_168:
[----:B------:R-:W-:Y:S05]  /*3190*/  BSYNC B0 ;  /* 0x0000000000007941 */ /* 0x000fea0003800000 */
.L_x_166:
[----:B------:R-:W-:-:S05]  /*31a0*/  IMAD R6, R6, c[0x0][0x32c], R11 ;  /* 0x0000cb0006067a24 */ /* 0x000fca00078e020b */
[----:B------:R-:W-:Y:S02]  /*31b0*/  IADD3 R12, R6, c[0x0][0x32c], RZ ;  /* 0x0000cb00060c7a10 */ /* 0x000fe40007ffe0ff */
[----:B------:R-:W-:Y:S02]  /*31c0*/  IMNMX R2, R2, R6, !PT ;  /* 0x0000000602027217 */ /* 0x000fe40007800200 */
[----:B------:R-:W-:Y:S02]  /*31d0*/  IMNMX R5, R5, R12, PT ;  /* 0x0000000c05057217 */ /* 0x000fe40003800200 */
.L_x_165:
[----:B------:R-:W-:Y:S01]  /*31e0*/  UISETP.GE.AND UP1, UPT, UR10, 0x1, UPT ;  /* 0x000000010a00788c */ /* 0x000fe2000bf26270 */
[----:B------:R-:W1:Y:S01]  /*31f0*/  SHFL.IDX PT, R6, R7, 0x1, 0x1c1f ;  /* 0x003c1f0007067f89 */ /* 0x000e6200000e0000 */
[----:B------:R-:W-:Y:S02]  /*3200*/  UISETP.GE.AND UP0, UPT, UR10, 0x2, UPT ;  /* 0x000000020a00788c */ /* 0x000fe4000bf06270 */
[----:B------:R-:W-:Y:S02]  /*3210*/  UP2UR UR14, UPR, URZ, 0x2 ;  /* 0x000000023f0e7883 */ /* 0x000fe40008000000 */
[----:B------:R-:W-:Y:S01]  /*3220*/  PLOP3.LUT P1, PT, PT, PT, UP1, 0x40, 0x0 ;  /* 0x000000000000781c */ /* 0x000fe20003f2e818 */
[----:B------:R-:W-:Y:S01]  /*3230*/  UP2UR UR11, UPR, URZ, 0x1 ;  /* 0x000000013f0b7883 */ /* 0x000fe20008000000 */
[----:B------:R-:W-:Y:S01]  /*3240*/  PLOP3.LUT P0, PT, PT, PT, UP0, 0x40, 0x0 ;  /* 0x000000000000781c */ /* 0x000fe20003f0e808 */
[----:B------:R-:W-:Y:S01]  /*3250*/  UISETP.GE.AND UP1, UPT, UR10, 0x9, UPT ;  /* 0x000000090a00788c */ /* 0x000fe2000bf26270 */
[C---:B------:R-:W-:Y:S01]  /*3260*/  ISETP.GT.AND P1, PT, R2.reuse, RZ, P1 ;  /* 0x000000ff0200720c */ /* 0x040fe20000f24270 */
[----:B------:R-:W-:Y:S01]  /*3270*/  UISETP.GE.AND UP0, UPT, UR10, 0xa, UPT ;  /* 0x0000000a0a00788c */ /* 0x000fe2000bf06270 */
[----:B------:R-:W-:Y:S01]  /*3280*/  ISETP.GT.AND P0, PT, R2, 0x1, P0 ;  /* 0x000000010200780c */ /* 0x000fe20000704270 */
[----:B------:R-:W-:Y:S01]  /*3290*/  UISETP.GE.AND UP6, UPT, UR10, 0x12, UPT ;  /* 0x000000120a00788c */ /* 0x000fe2000bfc6270 */
[C---:B------:R-:W-:Y:S01]  /*32a0*/  ISETP.LT.OR P1, PT, R5.reuse, 0x1, P1 ;  /* 0x000000010500780c */ /* 0x040fe20000f21670 */
[----:B------:R-:W-:Y:S01]  /*32b0*/  UP2UR UR5, UPR, URZ, 0x1 ;  /* 0x000000013f057883 */ /* 0x000fe20008000000 */
[----:B------:R-:W-:Y:S01]  /*32c0*/  ISETP.LT.OR P0, PT, R5, 0x2, P0 ;  /* 0x000000020500780c */ /* 0x000fe20000701670 */
[----:B------:R-:W-:Y:S01]  /*32d0*/  UISETP.GE.AND UP5, UPT, UR10, 0x19, UPT ;  /* 0x000000190a00788c */ /* 0x000fe2000bfa6270 */
[----:B------:R-:W-:Y:S01]  /*32e0*/  FSEL R14, R32, -INF , !P1 ;  /* 0xff800000200e7808 */ /* 0x000fe20004800000 */
[----:B------:R-:W-:Y:S01]  /*32f0*/  UISETP.GE.AND UP4, UPT, UR10, 0x1a, UPT ;  /* 0x0000001a0a00788c */ /* 0x000fe2000bf86270 */
[----:B------:R-:W-:Y:S01]  /*3300*/  PLOP3.LUT P1, PT, PT, PT, UP1, 0x40, 0x0 ;  /* 0x000000000000781c */ /* 0x000fe20003f2e818 */
[----:B------:R-:W-:Y:S01]  /*3310*/  UISETP.GE.AND UP3, UPT, UR10, 0x21, UPT ;  /* 0x000000210a00788c */ /* 0x000fe2000bf66270 */
[----:B------:R-:W-:Y:S01]  /*3320*/  FSEL R16, R33, -INF , !P0 ;  /* 0xff80000021107808 */ /* 0x000fe20004000000 */
[----:B------:R-:W-:Y:S01]  /*3330*/  UISETP.GE.AND UP2, UPT, UR10, 0x22, UPT ;  /* 0x000000220a00788c */ /* 0x000fe2000bf46270 */
[----:B------:R-:W-:Y:S01]  /*3340*/  PLOP3.LUT P0, PT, PT, PT, UP0, 0x40, 0x0 ;  /* 0x000000000000781c */ /* 0x000fe20003f0e808 */
[----:B------:R-:W-:Y:S01]  /*3350*/  UISETP.GE.AND UP0, UPT, UR10, 0x11, UPT ;  /* 0x000000110a00788c */ /* 0x000fe2000bf06270 */
[C---:B------:R-:W-:Y:S01]  /*3360*/  ISETP.GT.AND P1, PT, R2.reuse, 0x8, P1 ;  /* 0x000000080200780c */ /* 0x040fe20000f24270 */
[----:B------:R-:W-:Y:S01]  /*3370*/  UP2UR UR9, UPR, URZ, 0x2 ;  /* 0x000000023f097883 */ /* 0x000fe20008000000 */
[----:B------:R-:W-:Y:S01]  /*3380*/  ISETP.GT.AND P0, PT, R2, 0x9, P0 ;  /* 0x000000090200780c */ /* 0x000fe20000704270 */
[----:B------:R-:W-:Y:S01]  /*3390*/  UP2UR UR4, UPR, URZ, 0x1 ;  /* 0x000000013f047883 */ /* 0x000fe20008000000 */
[C---:B------:R-:W-:Y:S01]  /*33a0*/  ISETP.LT.OR P1, PT, R5.reuse, 0x9, P1 ;  /* 0x000000090500780c */ /* 0x040fe20000f21670 */
[----:B------:R-:W-:Y:S01]  /*33b0*/  UISETP.GE.AND UP1, UPT, UR10, 0x29, UPT ;  /* 0x000000290a00788c */ /* 0x000fe2000bf26270 */
[----:B------:R-:W-:Y:S01]  /*33c0*/  ISETP.LT.OR P0, PT, R5, 0xa, P0 ;  /* 0x0000000a0500780c */ /* 0x000fe20000701670 */
[----:B------:R-:W-:Y:S01]  /*33d0*/  UP2UR UR19, UPR, URZ, 0x40 ;  /* 0x000000403f137883 */ /* 0x000fe20008000000 */
[----:B------:R-:W-:-:S02]  /*33e0*/  FSEL R20, R44, -INF , !P1 ;  /* 0xff8000002c147808 */ /* 0x000fc40004800000 */
[----:B------:R-:W-:Y:S01]  /*33f0*/  PLOP3.LUT P1, PT, PT, PT, UP0, 0x40, 0x0 ;  /* 0x000000000000781c */ /* 0x000fe20003f2e808 */
[----:B------:R-:W-:Y:S01]  /*3400*/  UISETP.GE.AND UP0, UPT, UR10, 0x2a, UPT ;  /* 0x0000002a0a00788c */ /* 0x000fe2000bf06270 */
[----:B------:R-:W-:Y:S02]  /*3410*/  FSEL R19, R45, -INF , !P0 ;  /* 0xff8000002d137808 */ /* 0x000fe40004000000 */
[----:B------:R-:W-:Y:S01]  /*3420*/  PLOP3.LUT P0, PT, PT, PT, UP6, 0x40, 0x0 ;  /* 0x000000000000781c */ /* 0x000fe20003f0e868 */
[----:B------:R-:W-:Y:S01]  /*3430*/  UISETP.NE.AND UP6, UPT, UR17, URZ, UPT ;  /* 0x0000003f1100728c */ /* 0x000fe2000bfc5270 */
[C---:B------:R-:W-:Y:S02]  /*3440*/  ISETP.GT.AND P1, PT, R2.reuse, 0x10, P1 ;  /* 0x000000100200780c */ /* 0x040fe40000f24270 */
[----:B------:R-:W-:Y:S02]  /*3450*/  ISETP.GT.AND P0, PT, R2, 0x11, P0 ;  /* 0x000000110200780c */ /* 0x000fe40000704270 */
[----:B------:R-:W-:-:S02]  /*3460*/  ISETP.LT.OR P1, PT, R5, 0x11, P1 ;  /* 0x000000110500780c */ /* 0x000fc40000f21670 */
[----:B------:R-:W-:Y:S02]  /*3470*/  ISETP.LT.OR P0, PT, R5, 0x12, P0 ;  /* 0x000000120500780c */ /* 0x000fe40000701670 */
[----:B------:R-:W-:Y:S02]  /*3480*/  FSEL R18, R28, -INF , !P1 ;  /* 0xff8000001c127808 */ /* 0x000fe40004800000 */
[----:B------:R-:W-:Y:S02]  /*3490*/  PLOP3.LUT P1, PT, PT, PT, UP5, 0x40, 0x0 ;  /* 0x000000000000781c */ /* 0x000fe40003f2e858 */
[----:B------:R-:W-:Y:S02]  /*34a0*/  FSEL R17, R29, -INF , !P0 ;  /* 0xff8000001d117808 */ /* 0x000fe40004000000 */
[----:B------:R-:W-:Y:S02]  /*34b0*/  PLOP3.LUT P0, PT, PT, PT, UP4, 0x40, 0x0 ;  /* 0x000000000000781c */ /* 0x000fe40003f0e848 */
[----:B------:R-:W-:-:S02]  /*34c0*/  ISETP.GT.AND P1, PT, R2, 0x18, P1 ;  /* 0x000000180200780c */ /* 0x000fc40000f24270 */
[----:B------:R-:W-:Y:S02]  /*34d0*/  ISETP.GT.AND P0, PT, R2, 0x19, P0 ;  /* 0x000000190200780c */ /* 0x000fe40000704270 */
[C---:B------:R-:W-:Y:S02]  /*34e0*/  ISETP.LT.OR P1, PT, R5.reuse, 0x19, P1 ;  /* 0x000000190500780c */ /* 0x040fe40000f21670 */
[----:B------:R-:W-:Y:S02]  /*34f0*/  ISETP.LT.OR P0, PT, R5, 0x1a, P0 ;  /* 0x0000001a0500780c */ /* 0x000fe40000701670 */
[----:B------:R-:W-:Y:S02]  /*3500*/  FSEL R22, R40, -INF , !P1 ;  /* 0xff80000028167808 */ /* 0x000fe40004800000 */
[----:B------:R-:W-:Y:S02]  /*3510*/  PLOP3.LUT P1, PT, PT, PT, UP3, 0x40, 0x0 ;  /* 0x000000000000781c */ /* 0x000fe40003f2e838 */
[----:B------:R-:W-:-:S02]  /*3520*/  FSEL R21, R41, -INF , !P0 ;  /* 0xff80000029157808 */ /* 0x000fc40004000000 */
[----:B------:R-:W-:Y:S02]  /*3530*/  PLOP3.LUT P0, PT, PT, PT, UP2, 0x40, 0x0 ;  /* 0x000000000000781c */ /* 0x000fe40003f0e828 */
[C---:B------:R-:W-:Y:S02]  /*3540*/  ISETP.GT.AND P1, PT, R2.reuse, 0x20, P1 ;  /* 0x000000200200780c */ /* 0x040fe40000f24270 */
[----:B------:R-:W-:Y:S02]  /*3550*/  ISETP.GT.AND P0, PT, R2, 0x21, P0 ;  /* 0x000000210200780c */ /* 0x000fe40000704270 */
[C---:B------:R-:W-:Y:S02]  /*3560*/  ISETP.LT.OR P1, PT, R5.reuse, 0x21, P1 ;  /* 0x000000210500780c */ /* 0x040fe40000f21670 */
[----:B------:R-:W-:Y:S02]  /*3570*/  ISETP.LT.OR P0, PT, R5, 0x22, P0 ;  /* 0x000000220500780c */ /* 0x000fe40000701670 */
[----:B------:R-:W-:-:S02]  /*3580*/  FSEL R96, R24, -INF , !P1 ;  /* 0xff80000018607808 */ /* 0x000fc40004800000 */
[----:B------:R-:W-:Y:S02]  /*3590*/  PLOP3.LUT P1, PT, PT, PT, UP1, 0x40, 0x0 ;  /* 0x000000000000781c */ /* 0x000fe40003f2e818 */
[----:B------:R-:W-:Y:S02]  /*35a0*/  FSEL R95, R25, -INF , !P0 ;  /* 0xff800000195f7808 */ /* 0x000fe40004000000 */
[----:B------:R-:W-:Y:S02]  /*35b0*/  PLOP3.LUT P0, PT, PT, PT, UP0, 0x40, 0x0 ;  /* 0x000000000000781c */ /* 0x000fe40003f0e808 */
[C---:B------:R-:W-:Y:S02]  /*35c0*/  ISETP.GT.AND P1, PT, R2.reuse, 0x28, P1 ;  /* 0x000000280200780c */ /* 0x040fe40000f24270 */
[----:B------:R-:W-:Y:S01]  /*35d0*/  ISETP.GT.AND P0, PT, R2, 0x29, P0 ;  /* 0x000000290200780c */ /* 0x000fe20000704270 */
[----:B-1----:R-:W-:Y:S01]  /*35e0*/  IMAD.IADD R2, R10, 0x1, R6 ;  /* 0x000000010a027824 */ /* 0x002fe200078e0206 */
[----:B------:R-:W-:-:S02]  /*35f0*/  ISETP.LT.OR P2, PT, R5, 0x29, P1 ;  /* 0x000000290500780c */ /* 0x000fc40000f41670 */
[----:B------:R-:W-:Y:S01]  /*3600*/  ISETP.LT.OR P1, PT, R5, 0x2a, P0 ;  /* 0x0000002a0500780c */ /* 0x000fe20000721670 */
[----:B------:R-:W-:Y:S01]  /*3610*/  IMAD.IADD R5, R8, 0x1, R6 ;  /* 0x0000000108057824 */ /* 0x000fe200078e0206 */
[----:B------:R-:W-:Y:S01]  /*3620*/  PLOP3.LUT P0, PT, PT, PT, UP6, 0x40, 0x0 ;  /* 0x000000000000781c */ /* 0x000fe20003f0e868 */
[----:B------:R-:W-:Y:S01]  /*3630*/  UISETP.NE.AND UP6, UPT, UR19, URZ, UPT ;  /* 0x0000003f1300728c */ /* 0x000fe2000bfc5270 */
[----:B------:R-:W-:Y:S02]  /*3640*/  FSEL R94, R36, -INF , !P2 ;  /* 0xff800000245e7808 */ /* 0x000fe40005000000 */
[----:B------:R-:W-:Y:S02]  /*3650*/  IMNMX R5, R5, R9, PT ;  /* 0x0000000905057217 */ /* 0x000fe40003800200 */
[----:B------:R-:W-:-:S07]  /*3660*/  FSEL R93, R37, -INF , !P1 ;  /* 0xff800000255d7808 */ /* 0x000fce0004800000 */
        /* <DEDUP_REMOVED lines=13> */
.L_x_171:
[----:B------:R-:W-:-:S04]  /*3740*/  MOV R7, c[0x0][0x32c] ;  /* 0x0000cb0000077a02 */ /* 0x000fc80000000f00 */
[----:B------:R-:W-:-:S13]  /*3750*/  ISETP.NE.AND P0, PT, R7, 0x1, PT ;  /* 0x000000010700780c */ /* 0x000fda0003f05270 */
[----:B------:R-:W-:-:S05]  /*3760*/  @P0 IMAD.HI.U32 R7, R6, c[0x0][0x330], RZ ;  /* 0x0000cc0006070a27 */ /* 0x000fca00078e00ff */
[----:B------:R-:W-:Y:S02]  /*3770*/  @P0 SHF.R.U32.HI R6, RZ, c[0x0][0x334], R7 ;  /* 0x0000cd00ff060a19 */ /* 0x000fe40000011607 */
.L_x_172:
[----:B------:R-:W-:Y:S05]  /*3780*/  BSYNC B0 ;  /* 0x0000000000007941 */ /* 0x000fea0003800000 */
.L_x_170:
[----:B------:R-:W-:-:S05]  /*3790*/  IMAD R6, R6, c[0x0][0x32c], R11 ;  /* 0x0000cb0006067a24 */ /* 0x000fca00078e020b */
[----:B------:R-:W-:Y:S02]  /*37a0*/  IADD3 R7, R6, c[0x0][0x32c], RZ ;  /* 0x0000cb0006077a10 */ /* 0x000fe40007ffe0ff */
[----:B------:R-:W-:Y:S02]  /*37b0*/  IMNMX R2, R2, R6, !PT ;  /* 0x0000000602027217 */ /* 0x000fe40007800200 */
[----:B------:R-:W-:Y:S02]  /*37c0*/  IMNMX R5, R5, R7, PT ;  /* 0x0000000705057217 */ /* 0x000fe40003800200 */
.L_x_169:
[----:B------:R-:W-:Y:S01]  /*37d0*/  UP2UR UR10, UPR, URZ, 0x10 ;  /* 0x000000103f0a7883 */ /* 0x000fe20008000000 */
[----:B------:R-:W-:Y:S01]  /*37e0*/  FMNMX.FTZ R7, R14, R16, !PT ;  /* 0x000000100e077209 */ /* 0x000fe20007810000 */
[----:B------:R-:W-:Y:S01]  /*37f0*/  UISETP.NE.AND UP4, UPT, UR14, URZ, UPT ;  /* 0x0000003f0e00728c */ /* 0x000fe2000bf85270 */
[----:B------:R-:W-:Y:S01]  /*3800*/  IMAD.SHL.U32 R236, R3, 0x2, RZ ;  /* 0x0000000203ec7824 */ /* 0x000fe200078e00ff */
[----:B------:R-:W-:Y:S01]  /*3810*/  UP2UR UR14, UPR, URZ, 0x8 ;  /* 0x000000083f0e7883 */ /* 0x000fe20008000000 */
[----:B------:R-:W-:Y:S01]  /*3820*/  FMNMX.FTZ R7, R20, R7, !PT ;  /* 0x0000000714077209 */ /* 0x000fe20007810000 */
[----:B------:R-:W-:Y:S01]  /*3830*/  UISETP.NE.AND UP3, UPT, UR11, URZ, UPT ;  /* 0x0000003f0b00728c */ /* 0x000fe2000bf65270 */
[--C-:B------:R-:W-:Y:S01]  /*3840*/  IMAD R237, R4, 0x2, R236.reuse ;  /* 0x0000000204ed7824 */ /* 0x100fe200078e02ec */
[----:B------:R-:W-:Y:S01]  /*3850*/  PLOP3.LUT P0, PT, PT, PT, UP4, 0x40, 0x0 ;  /* 0x000000000000781c */ /* 0x000fe20003f0e848 */
[----:B------:R-:W-:Y:S01]  /*3860*/  UP2UR UR11, UPR, URZ, 0x4 ;  /* 0x000000043f0b7883 */ /* 0x000fe20008000000 */
[----:B------:R-:W-:Y:S01]  /*3870*/  FMNMX.FTZ R7, R19, R7, !PT ;  /* 0x0000000713077209 */ /* 0x000fe20007810000 */
[----:B------:R-:W-:Y:S01]  /*3880*/  UISETP.NE.AND UP2, UPT, UR9, URZ, UPT ;  /* 0x0000003f0900728c */ /* 0x000fe2000bf45270 */
[----:B------:R-:W-:Y:S01]  /*3890*/  ISETP.GT.AND P0, PT, R2, RZ, P0 ;  /* 0x000000ff0200720c */ /* 0x000fe20000704270 */
[----:B------:R-:W-:Y:S01]  /*38a0*/  UP2UR UR9, UPR, URZ, 0x2 ;  /* 0x000000023f097883 */ /* 0x000fe20008000000 */
[----:B------:R-:W-:Y:S01]  /*38b0*/  PLOP3.LUT P2, PT, PT, PT, UP3, 0x40, 0x0 ;  /* 0x000000000000781c */ /* 0x000fe20003f4e838 */
[----:B------:R-:W-:Y:S01]  /*38c0*/  UISETP.NE.AND UP1, UPT, UR5, URZ, UPT ;  /* 0x0000003f0500728c */ /* 0x000fe2000bf25270 */
[C---:B------:R-:W-:Y:S01]  /*38d0*/  ISETP.LT.OR P0, PT, R5.reuse, 0x1, P0 ;  /* 0x000000010500780c */ /* 0x040fe20000701670 */
[----:B------:R-:W-:Y:S01]  /*38e0*/  UP2UR UR5, UPR, URZ, 0x1 ;  /* 0x000000013f057883 */ /* 0x000fe20008000000 */
[----:B------:R-:W-:Y:S01]  /*38f0*/  PLOP3.LUT P1, PT, PT, PT, UP2, 0x40, 0x0 ;  /* 0x000000000000781c */ /* 0x000fe20003f2e828 */
[----:B------:R-:W-:Y:S01]  /*3900*/  UISETP.NE.AND UP0, UPT, UR4, URZ, UPT ;  /* 0x0000003f0400728c */ /* 0x000fe2000bf05270 */
[----:B------:R-:W-:Y:S01]  /*3910*/  FSEL R6, R34, -INF , !P0 ;  /* 0xff80000022067808 */ /* 0x000fe20004000000 */
[----:B------:R-:W-:Y:S01]  /*3920*/  UISETP.NE.AND UP4, UPT, UR10, URZ, UPT ;  /* 0x0000003f0a00728c */ /* 0x000fe2000bf85270 */
[----:B------:R-:W-:Y:S01]  /*3930*/  ISETP.GT.AND P0, PT, R2, 0x1, P2 ;  /* 0x000000010200780c */ /* 0x000fe20001704270 */
[----:B------:R-:W-:Y:S01]  /*3940*/  UISETP.NE.AND UP3, UPT, UR14, URZ, UPT ;  /* 0x0000003f0e00728c */ /* 0x000fe2000bf65270 */
[----:B------:R-:W-:Y:S01]  /*3950*/  PLOP3.LUT P2, PT, PT, PT, UP1, 0x40, 0x0 ;  /* 0x000000000000781c */ /* 0x000fe20003f4e818 */
[----:B------:R-:W-:Y:S01]  /*3960*/  UISETP.NE.AND UP2, UPT, UR11, URZ, UPT ;  /* 0x0000003f0b00728c */ /* 0x000fe2000bf45270 */
[----:B------:R-:W-:Y:S01]  /*3970*/  ISETP.LT.OR P0, PT, R5, 0x2, P0 ;  /* 0x000000020500780c */ /* 0x000fe20000701670 */
[----:B------:R-:W-:Y:S01]  /*3980*/  UISETP.NE.AND UP1, UPT, UR9, URZ, UPT ;  /* 0x0000003f0900728c */ /* 0x000fe2000bf25270 */
[----:B------:R-:W-:Y:S01]  /*3990*/  FMNMX.FTZ R7, R18, R7, !PT ;  /* 0x0000000712077209 */ /* 0x000fe20007810000 */
[----:B------:R-:W-:Y:S01]  /*39a0*/  IMAD R240, R0, 0x2, R236 ;  /* 0x0000000200f07824 */ /* 0x000fe200078e02ec */
[----:B------:R-:W-:Y:S01]  /*39b0*/  FSEL R11, R35, -INF , !P0 ;  /* 0xff800000230b7808 */ /* 0x000fe20004000000 */
[----:B------:R-:W-:Y:S01]  /*39c0*/  LDSM.16.MT88.4 R48, [R237+0x4880] ;  /* 0x00488000ed30783b */ /* 0x000fe20000004200 */
[----:B------:R-:W-:-:S02]  /*39d0*/  ISETP.GT.AND P0, PT, R2, 0x8, P1 ;  /* 0x000000080200780c */ /* 0x000fc40000f04270 */
[----:B------:R-:W-:Y:S01]  /*39e0*/  PLOP3.LUT P1, PT, PT, PT, UP0, 0x40, 0x0 ;  /* 0x000000000000781c */ /* 0x000fe20003f2e808 */
[----:B------:R-:W-:Y:S01]  /*39f0*/  UISETP.NE.AND UP0, UPT, UR5, URZ, UPT ;  /* 0x0000003f0500728c */ /* 0x000fe2000bf05270 */
[----:B------:R-:W-:Y:S01]  /*3a00*/  ISETP.LT.OR P0, PT, R5, 0x9, P0 ;  /* 0x000000090500780c */ /* 0x000fe20000701670 */
[----:B------:R-:W-:Y:S01]  /*3a10*/  LDSM.16.MT88.4 R68, [R240+0x5880] ;  /* 0x00588000f044783b */ /* 0x000fe20000004200 */
[----:B------:R-:W-:Y:S01]  /*3a20*/  FMNMX.FTZ R7, R17, R7, !PT ;  /* 0x0000000711077209 */ /* 0x000fe20007810000 */
[----:B------:R-:W-:Y:S01]  /*3a30*/  ULDC.64 UR4, c[0x0][0x2c8] ;  /* 0x0000b20000047ab9 */ /* 0x000fe20000000a00 */
[----:B------:R-:W-:Y:S01]  /*3a40*/  FSEL R10, R46, -INF , !P0 ;  /* 0xff8000002e0a7808 */ /* 0x000fe20004000000 */
[----:B------:R-:W-:Y:S01]  /*3a50*/  LDSM.16.MT88.4 R60, [R236+0x6080] ;  /* 0x00608000ec3c783b */ /* 0x000fe20000004200 */
[----:B------:R-:W-:Y:S02]  /*3a60*/  ISETP.GT.AND P0, PT, R2, 0x9, P2 ;  /* 0x000000090200780c */ /* 0x000fe40001704270 */
[----:B------:R-:W-:Y:S01]  /*3a70*/  FMNMX.FTZ R7, R22, R7, !PT ;  /* 0x0000000716077209 */ /* 0x000fe20007810000 */
[----:B------:R-:W-:Y:S01]  /*3a80*/  LDSM.16.MT88.4 R64, [R237+0x5880] ;  /* 0x00588000ed40783b */ /* 0x000fe20000004200 */
[----:B------:R-:W-:-:S02]  /*3a90*/  ISETP.LT.OR P0, PT, R5, 0xa, P0 ;  /* 0x0000000a0500780c */ /* 0x000fc40000701670 */
[----:B------:R-:W-:Y:S01]  /*3aa0*/  FMNMX.FTZ R7, R21, R7, !PT ;  /* 0x0000000715077209 */ /* 0x000fe20007810000 */
[----:B------:R-:W-:Y:S01]  /*3ab0*/  LDSM.16.MT88.4 R56, [R237+0x6080] ;  /* 0x00608000ed38783b */ /* 0x000fe20000004200 */
[----:B------:R-:W-:Y:S02]  /*3ac0*/  FSEL R9, R47, -INF , !P0 ;  /* 0xff8000002f097808 */ /* 0x000fe40004000000 */
[----:B------:R-:W-:Y:S01]  /*3ad0*/  ISETP.GT.AND P0, PT, R2, 0x10, P1 ;  /* 0x000000100200780c */ /* 0x000fe20000f04270 */
[----:B------:R-:W-:Y:S01]  /*3ae0*/  LDSM.16.MT88.4 R44, [R240+0x4080] ;  /* 0x00408000f02c783b */ /* 0x000fe20000004200 */
[----:B------:R-:W-:Y:S01]  /*3af0*/  PLOP3.LUT P2, PT, PT, PT, UP6, 0x40, 0x0 ;  /* 0x000000000000781c */ /* 0x000fe20003f4e868 */
[----:B------:R-:W-:Y:S01]  /*3b00*/  UISETP.NE.AND UP6, UPT, UR17, URZ, UPT ;  /* 0x0000003f1100728c */ /* 0x000fe2000bfc5270 */
[----:B------:R-:W-:Y:S01]  /*3b10*/  ISETP.LT.OR P0, PT, R5, 0x11, P0 ;  /* 0x000000110500780c */ /* 0x000fe20000701670 */
[----:B------:R-:W-:Y:S01]  /*3b20*/  STL [R1+0x90], R163 ;  /* 0x000090a301007387 */ /* 0x000fe20000100800 */
[----:B------:R-:W-:-:S02]  /*3b30*/  FMNMX.FTZ R7, R96, R7, !PT ;  /* 0x0000000760077209 */ /* 0x000fc40007810000 */
[----:B------:R-:W-:Y:S01]  /*3b40*/  FSEL R8, R30, -INF , !P0 ;  /* 0xff8000001e087808 */ /* 0x000fe20004000000 */
[----:B------:R-:W-:Y:S01]  /*3b50*/  STL [R1+0x8c], R162 ;  /* 0x00008ca201007387 */ /* 0x000fe20000100800 */
[----:B------:R-:W-:Y:S02]  /*3b60*/  ISETP.GT.AND P0, PT, R2, 0x11, P2 ;  /* 0x000000110200780c */ /* 0x000fe40001704270 */
[----:B------:R-:W-:Y:S01]  /*3b70*/  FMNMX.FTZ R7, R95, R7, !PT ;  /* 0x000000075f077209 */ /* 0x000fe20007810000 */
[----:B------:R-:W-:Y:S01]  /*3b80*/  STL [R1+0x88], R161 ;  /* 0x000088a101007387 */ /* 0x000fe20000100800 */
[----:B------:R-:W-:Y:S02]  /*3b90*/  ISETP.LT.OR P0, PT, R5, 0x12, P0 ;  /* 0x000000120500780c */ /* 0x000fe40000701670 */
[----:B------:R-:W-:Y:S01]  /*3ba0*/  PLOP3.LUT P1, PT, PT, PT, UP5, 0x40, 0x0 ;  /* 0x000000000000781c */ /* 0x000fe20003f2e858 */
[----:B------:R-:W-:Y:S01]  /*3bb0*/  STL [R1+0x84], R160 ;  /* 0x000084a001007387 */ /* 0x000fe20000100800 */
[----:B------:R-:W-:Y:S01]  /*3bc0*/  FMNMX.FTZ R133, R94, R7, !PT ;  /* 0x000000075e857209 */ /* 0x000fe20007810000 */
[----:B------:R-:W-:Y:S01]  /*3bd0*/  UISETP.NE.AND UP5, UPT, UR18, URZ, UPT ;  /* 0x0000003f1200728c */ /* 0x000fe2000bfa5270 */
[----:B------:R-:W-:Y:S01]  /*3be0*/  FSEL R7, R31, -INF , !P0 ;  /* 0xff8000001f077808 */ /* 0x000fe20004000000 */
[----:B------:R-:W-:Y:S01]  /*3bf0*/  STL [R1+0x80], R135 ;  /* 0x0000808701007387 */ /* 0x000fe20000100800 */
[----:B------:R-:W-:-:S02]  /*3c00*/  PLOP3.LUT P0, PT, PT, PT, UP4, 0x40, 0x0 ;  /* 0x000000000000781c */ /* 0x000fc40003f0e848 */
[----:B------:R-:W-:Y:S01]  /*3c10*/  ISETP.GT.AND P1, PT, R2, 0x18, P1 ;  /* 0x000000180200780c */ /* 0x000fe20000f24270 */
[----:B------:R-:W-:Y:S01]  /*3c20*/  LDSM.16.MT88.4 R28, [R237+0x4080] ;  /* 0x00408000ed1c783b */ /* 0x000fe20000004200 */
[----:B------:R-:W-:Y:S02]  /*3c30*/  FMNMX.FTZ R23, R6, R11, !PT ;  /* 0x0000000b06177209 */ /* 0x000fe40007810000 */
[----:B------:R-:W-:Y:S02]  /*3c40*/  ISETP.GT.AND P0, PT, R2, 0x19, P0 ;  /* 0x000000190200780c */ /* 0x000fe40000704270 */
[C---:B------:R-:W-:Y:S02]  /*3c50*/  ISETP.LT.OR P1, PT, R5.reuse, 0x19, P1 ;  /* 0x000000190500780c */ /* 0x040fe40000f21670 */
[----:B------:R-:W-:Y:S02]  /*3c60*/  FMNMX.FTZ R23, R10, R23, !PT ;  /* 0x000000170a177209 */ /* 0x000fe40007810000 */
[----:B------:R-:W-:-:S02]  /*3c70*/  ISETP.LT.OR P0, PT, R5, 0x1a, P0 ;  /* 0x0000001a0500780c */ /* 0x000fc40000701670 */
[----:B------:R-:W-:Y:S02]  /*3c80*/  FSEL R13, R42, -INF , !P1 ;  /* 0xff8000002a0d7808 */ /* 0x000fe40004800000 */
[----:B------:R-:W-:Y:S02]  /*3c90*/  PLOP3.LUT P1, PT, PT, PT, UP3, 0x40, 0x0 ;  /* 0x000000000000781c */ /* 0x000fe40003f2e838 */
[----:B------:R-:W-:Y:S02]  /*3ca0*/  FMNMX.FTZ R23, R9, R23, !PT ;  /* 0x0000001709177209 */ /* 0x000fe40007810000 */
[----:B------:R-:W-:Y:S02]  /*3cb0*/  FSEL R15, R43, -INF , !P0 ;  /* 0xff8000002b0f7808 */ /* 0x000fe40004000000 */
[----:B------:R-:W-:Y:S01]  /*3cc0*/  PLOP3.LUT P0, PT, PT, PT, UP2, 0x40, 0x0 ;  /* 0x000000000000781c */ /* 0x000fe20003f0e828 */
[----:B------:R-:W-:Y:S01]  /*3cd0*/  LDSM.16.MT88.4 R40, [R240+0x4880] ;  /* 0x00488000f028783b */ /* 0x000fe20000004200 */
[----:B------:R-:W-:-:S02]  /*3ce0*/  ISETP.GT.AND P1, PT, R2, 0x20, P1 ;  /* 0x000000200200780c */ /* 0x000fc40000f24270 */
[----:B------:R-:W-:Y:S02]  /*3cf0*/  FMNMX.FTZ R23, R8, R23, !PT ;  /* 0x0000001708177209 */ /* 0x000fe40007810000 */
[----:B------:R-:W-:Y:S02]  /*3d00*/  ISETP.GT.AND P0, PT, R2, 0x21, P0 ;  /* 0x000000210200780c */ /* 0x000fe40000704270 */
[----:B------:R-:W-:Y:S02]  /*3d10*/  ISETP.LT.OR P1, PT, R5, 0x21, P1 ;  /* 0x000000210500780c */ /* 0x000fe40000f21670 */
[----:B------:R-:W-:Y:S02]  /*3d20*/  FMNMX.FTZ R23, R7, R23, !PT ;  /* 0x0000001707177209 */ /* 0x000fe40007810000 */
[----:B------:R-:W-:Y:S02]  /*3d30*/  ISETP.LT.OR P0, PT, R5, 0x22, P0 ;  /* 0x000000220500780c */ /* 0x000fe40000701670 */
[----:B------:R-:W-:-:S02]  /*3d40*/  FSEL R91, R26, -INF , !P1 ;  /* 0xff8000001a5b7808 */ /* 0x000fc40004800000 */
[----:B------:R-:W-:Y:S02]  /*3d50*/  PLOP3.LUT P1, PT, PT, PT, UP1, 0x40, 0x0 ;  /* 0x000000000000781c */ /* 0x000fe40003f2e818 */
[----:B------:R-:W-:Y:S02]  /*3d60*/  FMNMX.FTZ R23, R13, R23, !PT ;  /* 0x000000170d177209 */ /* 0x000fe40007810000 */
[----:B------:R-:W-:Y:S02]  /*3d70*/  FSEL R92, R27, -INF , !P0 ;  /* 0xff8000001b5c7808 */ /* 0x000fe40004000000 */
[----:B------:R-:W-:Y:S01]  /*3d80*/  PLOP3.LUT P0, PT, PT, PT, UP0, 0x40, 0x0 ;  /* 0x000000000000781c */ /* 0x000fe20003f0e808 */
[----:B------:R-:W-:Y:S01]  /*3d90*/  LDSM.16.MT88.4 R24, [R236+0x4880] ;  /* 0x00488000ec18783b */ /* 0x000fe20000004200 */
[----:B------:R-:W-:Y:S02]  /*3da0*/  ISETP.GT.AND P1, PT, R2, 0x28, P1 ;  /* 0x000000280200780c */ /* 0x000fe40000f24270 */
[----:B------:R-:W-:-:S02]  /*3db0*/  FMNMX.FTZ R132, R15, R23, !PT ;  /* 0x000000170f847209 */ /* 0x000fc40007810000 */
[----:B------:R-:W-:Y:S02]  /*3dc0*/  ISETP.GT.AND P0, PT, R2, 0x29, P0 ;  /* 0x000000290200780c */ /* 0x000fe40000704270 */
[----:B------:R-:W-:Y:S02]  /*3dd0*/  ISETP.LT.OR P1, PT, R5, 0x29, P1 ;  /* 0x000000290500780c */ /* 0x000fe40000f21670 */
[----:B------:R-:W-:Y:S02]  /*3de0*/  FMNMX.FTZ R132, R91, R132, !PT ;  /* 0x000000845b847209 */ /* 0x000fe40007810000 */
[----:B------:R-:W-:Y:S02]  /*3df0*/  FMNMX.FTZ R133, R93, R133, !PT ;  /* 0x000000855d857209 */ /* 0x000fe40007810000 */
[----:B------:R-:W-:Y:S02]  /*3e00*/  ISETP.LT.OR P0, PT, R5, 0x2a, P0 ;  /* 0x0000002a0500780c */ /* 0x000fe40000701670 */
[----:B------:R-:W-:Y:S01]  /*3e10*/  FSEL R90, R38, -INF , !P1 ;  /* 0xff800000265a7808 */ /* 0x000fe20004800000 */
[----:B------:R-:W1:Y:S01]  /*3e20*/  SHFL.BFLY PT, R12, R133, 0x2, 0x1f ;  /* 0x0c401f00850c7f89 */ /* 0x000e6200000e0000 */
[----:B------:R-:W-:-:S02]  /*3e30*/  FMNMX.FTZ R132, R92, R132, !PT ;  /* 0x000000845c847209 */ /* 0x000fc40007810000 */
[----:B------:R-:W-:Y:S02]  /*3e40*/  FSEL R89, R39, -INF , !P0 ;  /* 0xff80000027597808 */ /* 0x000fe40004000000 */
[----:B------:R-:W-:Y:S02]  /*3e50*/  FMNMX.FTZ R132, R90, R132, !PT ;  /* 0x000000845a847209 */ /* 0x000fe40007810000 */
[----:B------:R-:W-:Y:S02]  /*3e60*/  LEA R239, R0, R237, 0x1 ;  /* 0x000000ed00ef7211 */ /* 0x000fe400078e08ff */
[----:B------:R-:W-:-:S03]  /*3e70*/  FMNMX.FTZ R132, R89, R132, !PT ;  /* 0x0000008459847209 */ /* 0x000fc60007810000 */
[----:B------:R-:W-:Y:S04]  /*3e80*/  LDSM.16.MT88.4 R32, [R239+0x4080] ;  /* 0x00408000ef20783b */ /* 0x000fe80000004200 */
[----:B------:R-:W2:Y:S04]  /*3e90*/  SHFL.BFLY PT, R2, R132, 0x2, 0x1f ;  /* 0x0c401f0084027f89 */ /* 0x000ea800000e0000 */
[----:B------:R-:W-:Y:S01]  /*3ea0*/  LDSM.16.MT88.4 R72, [R239+0x4880] ;  /* 0x00488000ef48783b */ /* 0x000fe20000004200 */
[----:B-1----:R-:W-:-:S03]  /*3eb0*/  FMNMX.FTZ R133, R133, R12, !PT ;  /* 0x0000000c85857209 */ /* 0x002fc60007810000 */
[----:B------:R-:W-:Y:S04]  /*3ec0*/  LDSM.16.MT88.4 R76, [R239+0x5880] ;  /* 0x00588000ef4c783b */ /* 0x000fe80000004200 */
[----:B------:R-:W1:Y:S04]  /*3ed0*/  SHFL.BFLY PT, R12, R133, 0x1, 0x1f ;  /* 0x0c201f00850c7f89 */ /* 0x000e6800000e0000 */
[----:B------:R-:W-:Y:S01]  /*3ee0*/  LDSM.16.MT88.4 R80, [R239+0x6080] ;  /* 0x00608000ef50783b */ /* 0x000fe20000004200 */
[----:B--2---:R-:W-:-:S05]  /*3ef0*/  FMNMX.FTZ R132, R132, R2, !PT ;  /* 0x0000000284847209 */ /* 0x004fca0007810000 */
[----:B------:R-:W2:Y:S01]  /*3f00*/  SHFL.BFLY PT, R2, R132, 0x1, 0x1f ;  /* 0x0c201f0084027f89 */ /* 0x000ea200000e0000 */
[----:B-1----:R-:W-:-:S04]  /*3f10*/  FMNMX.FTZ R133, R133, R12, !PT ;  /* 0x0000000c85857209 */ /* 0x002fc80007810000 */
[C---:B------:R-:W-:Y:S01]  /*3f20*/  FSETP.NEU.FTZ.AND P0, PT, R133.reuse, -INF , PT ;  /* 0xff8000008500780b */ /* 0x040fe20003f1d000 */
[----:B------:R-:W-:-:S05]  /*3f30*/  FMUL.FTZ R12, R133, c[0x0][0x2d0] ;  /* 0x0000b400850c7a20 */ /* 0x000fca0000410000 */
[----:B------:R-:W-:-:S05]  /*3f40*/  FSEL R12, R12, RZ, P0 ;  /* 0x000000ff0c0c7208 */ /* 0x000fca0000000000 */
[--C-:B------:R-:W-:Y:S01]  /*3f50*/  FFMA.FTZ R14, R14, c[0x0][0x2d0], -R12.reuse ;  /* 0x0000b4000e0e7a23 */ /* 0x100fe2000001080c */
[----:B--2---:R-:W-:Y:S01]  /*3f60*/  FMNMX.FTZ R132, R132, R2, !PT ;  /* 0x0000000284847209 */ /* 0x004fe20007810000 */
[--C-:B------:R-:W-:Y:S02]  /*3f70*/  FFMA.FTZ R16, R16, c[0x0][0x2d0], -R12.reuse ;  /* 0x0000b40010107a23 */ /* 0x100fe4000001080c */
[--C-:B------:R-:W-:Y:S01]  /*3f80*/  FFMA.FTZ R19, R19, c[0x0][0x2d0], -R12.reuse ;  /* 0x0000b40013137a23 */ /* 0x100fe2000001080c */
[C---:B------:R-:W-:Y:S01]  /*3f90*/  FSETP.NEU.FTZ.AND P0, PT, R132.reuse, -INF , PT ;  /* 0xff8000008400780b */ /* 0x040fe20003f1d000 */
[----:B------:R-:W-:Y:S01]  /*3fa0*/  FMUL.FTZ R2, R132, c[0x0][0x2d0] ;  /* 0x0000b40084027a20 */ /* 0x000fe20000410000 */
[----:B------:R-:W-:Y:S01]  /*3fb0*/  MUFU.EX2 R97, R14 ;  /* 0x0000000e00617308 */ /* 0x000fe20000000800 */
[--C-:B------:R-:W-:Y:S02]  /*3fc0*/  FFMA.FTZ R18, R18, c[0x0][0x2d0], -R12.reuse ;  /* 0x0000b40012127a23 */ /* 0x100fe4000001080c */
[--C-:B------:R-:W-:Y:S01]  /*3fd0*/  FFMA.FTZ R17, R17, c[0x0][0x2d0], -R12.reuse ;  /* 0x0000b40011117a23 */ /* 0x100fe2000001080c */
[----:B------:R-:W-:Y:S01]  /*3fe0*/  FSEL R2, R2, RZ, P0 ;  /* 0x000000ff02027208 */ /* 0x000fe20000000000 */
[----:B------:R-:W-:-:S02]  /*3ff0*/  FFMA.FTZ R20, R20, c[0x0][0x2d0], -R12 ;  /* 0x0000b40014147a23 */ /* 0x000fc4000001080c */
[----:B------:R-:W-:Y:S01]  /*4000*/  FFMA.FTZ R22, R22, c[0x0][0x2d0], -R12 ;  /* 0x0000b40016167a23 */ /* 0x000fe2000001080c */
[----:B------:R-:W-:Y:S01]  /*4010*/  MUFU.EX2 R14, R16 ;  /* 0x00000010000e7308 */ /* 0x000fe20000000800 */
[--C-:B------:R-:W-:Y:S02]  /*4020*/  FFMA.FTZ R3, R11, c[0x0][0x2d0], -R2.reuse ;  /* 0x0000b4000b037a23 */ /* 0x100fe40000010802 */
[----:B------:R-:W-:Y:S02]  /*4030*/  FFMA.FTZ R6, R6, c[0x0][0x2d0], -R2 ;  /* 0x0000b40006067a23 */ /* 0x000fe40000010802 */
[----:B------:R-:W-:-:S03]  /*4040*/  FFMA.FTZ R21, R21, c[0x0][0x2d0], -R12 ;  /* 0x0000b40015157a23 */ /* 0x000fc6000001080c */
[----:B------:R-:W-:Y:S08]  /*4050*/  MUFU.EX2 R99, R19 ;  /* 0x0000001300637308 */ /* 0x000ff00000000800 */
[----:B------:R-:W-:Y:S08]  /*4060*/  MUFU.EX2 R128, R18 ;  /* 0x0000001200807308 */ /* 0x000ff00000000800 */
[----:B------:R1:W2:Y:S08]  /*4070*/  MUFU.EX2 R130, R17 ;  /* 0x0000001100827308 */ /* 0x0002b00000000800 */
[----:B------:R3:W-:Y:S01]  /*4080*/  MUFU.EX2 R84, R3 ;  /* 0x0000000300547308 */ /* 0x0007e20000000800 */
[----:B-1----:R-:W1:Y:S07]  /*4090*/  LDSM.16.MT88.4 R16, [R236+0x4080] ;  /* 0x00408000ec10783b */ /* 0x002e6e0000004200 */
[----:B------:R-:W4:Y:S01]  /*40a0*/  MUFU.EX2 R98, R20 ;  /* 0x0000001400627308 */ /* 0x000f220000000800 */
[----:B--2---:R-:W-:Y:S01]  /*40b0*/  F2FP.PACK_AB R4, R130, R128 ;  /* 0x000000808204723e */ /* 0x004fe200000000ff */
[----:B---3--:R-:W-:-:S06]  /*40c0*/  FFMA.FTZ R3, R10, c[0x0][0x2d0], -R2 ;  /* 0x0000b4000a037a23 */ /* 0x008fcc0000010802 */
[----:B------:R-:W2:Y:S08]  /*40d0*/  MUFU.EX2 R86, R6 ;  /* 0x0000000600567308 */ /* 0x000eb00000000800 */
[----:B------:R3:W-:Y:S01]  /*40e0*/  MUFU.EX2 R85, R3 ;  /* 0x0000000300557308 */ /* 0x0007e20000000800 */
[----:B----4-:R-:W-:-:S07]  /*40f0*/  F2FP.PACK_AB R10, R99, R98 ;  /* 0x00000062630a723e */ /* 0x010fce00000000ff */
[----:B------:R-:W-:Y:S01]  /*4100*/  MUFU.EX2 R129, R22 ;  /* 0x0000001600817308 */ /* 0x000fe20000000800 */
[----:B---3--:R-:W-:Y:S01]  /*4110*/  FFMA.FTZ R3, R9, c[0x0][0x2d0], -R2 ;  /* 0x0000b40009037a23 */ /* 0x008fe20000010802 */
[----:B--2---:R-:W-:-:S06]  /*4120*/  F2FP.PACK_AB R9, R84, R86 ;  /* 0x000000565409723e */ /* 0x004fcc00000000ff */
[----:B------:R-:W2:Y:S08]  /*4130*/  MUFU.EX2 R120, R21 ;  /* 0x0000001500787308 */ /* 0x000eb00000000800 */
[----:B------:R3:W4:Y:S01]  /*4140*/  MUFU.EX2 R88, R3 ;  /* 0x0000000300587308 */ /* 0x0007220000000800 */
[----:B--2---:R-:W-:Y:S01]  /*4150*/  F2FP.PACK_AB R6, R120, R129 ;  /* 0x000000817806723e */ /* 0x004fe200000000ff */
[----:B---3--:R-:W-:Y:S01]  /*4160*/  FFMA.FTZ R3, R8, c[0x0][0x2d0], -R2 ;  /* 0x0000b40008037a23 */ /* 0x008fe20000010802 */
[----:B------:R-:W-:-:S02]  /*4170*/  F2FP.PACK_AB R8, R14, R97 ;  /* 0x000000610e08723e */ /* 0x000fc400000000ff */
[----:B----4-:R-:W-:-:S03]  /*4180*/  F2FP.PACK_AB R11, R88, R85 ;  /* 0x00000055580b723e */ /* 0x010fc600000000ff */
[----:B------:R2:W-:Y:S04]  /*4190*/  MUFU.EX2 R87, R3 ;  /* 0x0000000300577308 */ /* 0x0005e80000000800 */
[C---:B-1----:R-:W-:Y:S08]  /*41a0*/  HMMA.16816.F32 R20, R8.reuse, R16, RZ ;  /* 0x000000100814723c */ /* 0x042ff000000018ff */
[----:B------:R-:W-:Y:S01]  /*41b0*/  HMMA.16816.F32 R16, R8, R18, RZ ;  /* 0x000000120810723c */ /* 0x000fe200000018ff */
[----:B--2---:R-:W-:-:S04]  /*41c0*/  FFMA.FTZ R3, R7, c[0x0][0x2d0], -R2 ;  /* 0x0000b40007037a23 */ /* 0x004fc80000010802 */
[----:B------:R1:W2:Y:S03]  /*41d0*/  MUFU.EX2 R103, R3 ;  /* 0x0000000300677308 */ /* 0x0002a60000000800 */
[----:B------:R-:W-:Y:S01]  /*41e0*/  HMMA.16816.F32 R36, R8, R28, RZ ;  /* 0x0000001c0824723c */ /* 0x000fe200000018ff */
[----:B-1----:R-:W-:Y:S01]  /*41f0*/  FFMA.FTZ R3, R13, c[0x0][0x2d0], -R2 ;  /* 0x0000b4000d037a23 */ /* 0x002fe20000010802 */
[----:B--2---:R-:W-:-:S03]  /*4200*/  F2FP.PACK_AB R5, R103, R87 ;  /* 0x000000576705723e */ /* 0x004fc600000000ff */
[----:B------:R1:W-:Y:S02]  /*4210*/  MUFU.EX2 R105, R3 ;  /* 0x0000000300697308 */ /* 0x0003e40000000800 */
[----:B-1----:R-:W-:-:S06]  /*4220*/  FFMA.FTZ R3, R15, c[0x0][0x2d0], -R2 ;  /* 0x0000b4000f037a23 */ /* 0x002fcc0000010802 */
[----:B------:R-:W1:Y:S02]  /*4230*/  MUFU.EX2 R134, R3 ;  /* 0x0000000300867308 */ /* 0x000e640000000800 */
[----:B-1----:R-:W-:-:S07]  /*4240*/  F2FP.PACK_AB R7, R134, R105 ;  /* 0x000000698607723e */ /* 0x002fce00000000ff */
[C---:B------:R-:W-:Y:S08]  /*4250*/  HMMA.16816.F32 R156, R4.reuse, R24, R20 ;  /* 0x00000018049c723c */ /* 0x040ff00000001814 */
[----:B------:R-:W-:Y:S08]  /*4260*/  HMMA.16816.F32 R52, R4, R26, R16 ;  /* 0x0000001a0434723c */ /* 0x000ff00000001810 */
[C---:B------:R-:W-:Y:S01]  /*4270*/  HMMA.16816.F32 R24, R8.reuse, R30, RZ ;  /* 0x0000001e0818723c */ /* 0x040fe200000018ff */
[----:B------:R-:W1:Y:S07]  /*4280*/  LDSM.16.MT88.4 R28, [R236+0x5880] ;  /* 0x00588000ec1c783b */ /* 0x000e6e0000004200 */
[C---:B------:R-:W-:Y:S08]  /*4290*/  HMMA.16816.F32 R20, R8.reuse, R44, RZ ;  /* 0x0000002c0814723c */ /* 0x040ff000000018ff */
[----:B------:R-:W-:Y:S01]  /*42a0*/  HMMA.16816.F32 R16, R8, R46, RZ ;  /* 0x0000002e0810723c */ /* 0x000fe200000018ff */
[----:B------:R-:W-:Y:S01]  /*42b0*/  IMAD.MOV.U32 R104, RZ, RZ, R52 ;  /* 0x000000ffff687224 */ /* 0x000fe200078e0034 */
[----:B------:R-:W-:Y:S01]  /*42c0*/  MOV R169, R53 ;  /* 0x0000003500a97202 */ /* 0x000fe20000000f00 */
[----:B------:R-:W-:-:S02]  /*42d0*/  IMAD.MOV.U32 R100, RZ, RZ, R55 ;  /* 0x000000ffff647224 */ /* 0x000fc400078e0037 */
[----:B------:R-:W-:Y:S02]  /*42e0*/  IMAD.MOV.U32 R168, RZ, RZ, R54 ;  /* 0x000000ffffa87224 */ /* 0x000fe400078e0036 */
[----:B------:R-:W2:Y:S01]  /*42f0*/  LDSM.16.MT88.4 R52, [R240+0x6080] ;  /* 0x00608000f034783b */ /* 0x000ea20000004200 */
[C---:B------:R-:W-:Y:S08]  /*4300*/  HMMA.16816.F32 R148, R4.reuse, R48, R36 ;  /* 0x000000300494723c */ /* 0x040ff00000001824 */
[C---:B------:R-:W-:Y:S08]  /*4310*/  HMMA.16816.F32 R140, R4.reuse, R40, R20 ;  /* 0x00000028048c723c */ /* 0x040ff00000001814 */
[C---:B------:R-:W-:Y:S08]  /*4320*/  HMMA.16816.F32 R108, R4.reuse, R42, R16 ;  /* 0x0000002a046c723c */ /* 0x040ff00000001810 */
[----:B------:R-:W-:Y:S08]  /*4330*/  HMMA.16816.F32 R136, R4, R50, R24 ;  /* 0x000000320488723c */ /* 0x000ff00000001818 */
[C---:B-1----:R-:W-:Y:S08]  /*4340*/  HMMA.16816.F32 R40, R8.reuse, R28, RZ ;  /* 0x0000001c0828723c */ /* 0x042ff000000018ff */
[----:B------:R-:W-:Y:S01]  /*4350*/  HMMA.16816.F32 R48, R8, R32, RZ ;  /* 0x000000200830723c */ /* 0x000fe200000018ff */
[----:B------:R-:W-:Y:S01]  /*4360*/  IMAD.MOV.U32 R154, RZ, RZ, R108 ;  /* 0x000000ffff9a7224 */ /* 0x000fe200078e006c */
[----:B------:R-:W-:Y:S01]  /*4370*/  MOV R153, R109 ;  /* 0x0000006d00997202 */ /* 0x000fe20000000f00 */
[----:B------:R-:W-:-:S02]  /*4380*/  IMAD.MOV.U32 R152, RZ, RZ, R110 ;  /* 0x000000ffff987224 */ /* 0x000fc400078e006e */
[----:B------:R-:W-:-:S03]  /*4390*/  IMAD.MOV.U32 R147, RZ, RZ, R111 ;  /* 0x000000ffff937224 */ /* 0x000fc600078e006f */
[C---:B------:R-:W-:Y:S08]  /*43a0*/  HMMA.16816.F32 R24, R8.reuse, R68, RZ ;  /* 0x000000440818723c */ /* 0x040ff000000018ff */
[----:B------:R-:W-:Y:S08]  /*43b0*/  HMMA.16816.F32 R44, R8, R34, RZ ;  /* 0x00000022082c723c */ /* 0x000ff000000018ff */
[----:B------:R-:W-:Y:S08]  /*43c0*/  HMMA.16816.F32 R40, R4, R60, R40 ;  /* 0x0000003c0428723c */ /* 0x000ff00000001828 */
[----:B------:R-:W-:Y:S08]  /*43d0*/  HMMA.16816.F32 R36, R8, R30, RZ ;  /* 0x0000001e0824723c */ /* 0x000ff000000018ff */
[----:B------:R-:W-:Y:S08]  /*43e0*/  HMMA.16816.F32 R48, R4, R72, R48 ;  /* 0x000000480430723c */ /* 0x000ff00000001830 */
[----:B------:R-:W-:Y:S01]  /*43f0*/  HMMA.16816.F32 R16, R8, R76, RZ ;  /* 0x0000004c0810723c */ /* 0x000fe200000018ff */
[----:B------:R-:W-:Y:S01]  /*4400*/  IMAD.MOV.U32 R146, RZ, RZ, R40 ;  /* 0x000000ffff927224 */ /* 0x000fe200078e0028 */
[----:B------:R-:W-:Y:S01]  /*4410*/  MOV R145, R41 ;  /* 0x0000002900917202 */ /* 0x000fe20000000f00 */
[----:B------:R-:W-:-:S02]  /*4420*/  IMAD.MOV.U32 R144, RZ, RZ, R42 ;  /* 0x000000ffff907224 */ /* 0x000fc400078e002a */
[----:B------:R-:W-:-:S03]  /*4430*/  IMAD.MOV.U32 R131, RZ, RZ, R43 ;  /* 0x000000ffff837224 */ /* 0x000fc600078e002b */
[C---:B------:R-:W-:Y:S08]  /*4440*/  HMMA.16816.F32 R32, R8.reuse, R64, RZ ;  /* 0x000000400820723c */ /* 0x040ff000000018ff */
[----:B------:R-:W-:Y:S01]  /*4450*/  HMMA.16816.F32 R28, R8, R66, RZ ;  /* 0x00000042081c723c */ /* 0x000fe200000018ff */
[----:B------:R-:W1:Y:S01]  /*4460*/  LDSM.16.MT88.4 R64, [R236+0x7080] ;  /* 0x00708000ec40783b */ /* 0x000e620000004200 */
[----:B------:R-:W-:Y:S01]  /*4470*/  MOV R161, R48 ;  /* 0x0000003000a17202 */ /* 0x000fe20000000f00 */
[----:B------:R-:W-:Y:S01]  /*4480*/  IMAD.MOV.U32 R160, RZ, RZ, R49 ;  /* 0x000000ffffa07224 */ /* 0x000fe200078e0031 */
[----:B------:R-:W-:Y:S01]  /*4490*/  MOV R155, R51 ;  /* 0x00000033009b7202 */ /* 0x000fe20000000f00 */
[----:B------:R-:W-:-:S02]  /*44a0*/  IMAD.MOV.U32 R135, RZ, RZ, R50 ;  /* 0x000000ffff877224 */ /* 0x000fc400078e0032 */
[----:B------:R-:W3:Y:S01]  /*44b0*/  LDSM.16.MT88.4 R48, [R237+0x7080] ;  /* 0x00708000ed30783b */ /* 0x000ee20000004200 */
[C---:B--2---:R-:W-:Y:S08]  /*44c0*/  HMMA.16816.F32 R24, R4.reuse, R52, R24 ;  /* 0x000000340418723c */ /* 0x044ff00000001818 */
[C---:B------:R-:W-:Y:S08]  /*44d0*/  HMMA.16816.F32 R44, R4.reuse, R74, R44 ;  /* 0x0000004a042c723c */ /* 0x040ff0000000182c */
[----:B------:R-:W-:Y:S01]  /*44e0*/  HMMA.16816.F32 R40, R4, R62, R36 ;  /* 0x0000003e0428723c */ /* 0x000fe20000001824 */
[----:B------:R-:W-:Y:S07]  /*44f0*/  LDSM.16.MT88.4 R60, [R236+0x8880] ;  /* 0x00888000ec3c783b */ /* 0x000fee0000004200 */
[----:B------:R-:W-:Y:S01]  /*4500*/  HMMA.16816.F32 R20, R8, R70, RZ ;  /* 0x000000460814723c */ /* 0x000fe200000018ff */
[----:B------:R-:W-:Y:S01]  /*4510*/  IMAD.MOV.U32 R119, RZ, RZ, R25 ;  /* 0x000000ffff777224 */ /* 0x000fe200078e0019 */
[----:B------:R-:W-:Y:S01]  /*4520*/  MOV R118, R26 ;  /* 0x0000001a00767202 */ /* 0x000fe20000000f00 */
[----:B------:R-:W-:-:S02]  /*4530*/  IMAD.MOV.U32 R117, RZ, RZ, R27 ;  /* 0x000000ffff757224 */ /* 0x000fc400078e001b */
[----:B------:R-:W-:Y:S02]  /*4540*/  IMAD.MOV.U32 R116, RZ, RZ, R24 ;  /* 0x000000ffff747224 */ /* 0x000fe400078e0018 */
[----:B------:R-:W2:Y:S01]  /*4550*/  LDSM.16.MT88.4 R24, [R236+0x7880] ;  /* 0x00788000ec18783b */ /* 0x000ea20000004200 */
[C---:B------:R-:W-:Y:S01]  /*4560*/  HMMA.16816.F32 R16, R4.reuse, R80, R16 ;  /* 0x000000500410723c */ /* 0x040fe20000001810 */
[----:B------:R-:W-:Y:S01]  /*4570*/  IMAD.MOV.U32 R102, RZ, RZ, R45 ;  /* 0x000000ffff667224 */ /* 0x000fe200078e002d */
[----:B------:R-:W-:Y:S01]  /*4580*/  MOV R163, R46 ;  /* 0x0000002e00a37202 */ /* 0x000fe20000000f00 */
[----:B------:R-:W-:Y:S02]  /*4590*/  IMAD.MOV.U32 R101, RZ, RZ, R44 ;  /* 0x000000ffff657224 */ /* 0x000fe400078e002c */
[----:B------:R-:W-:Y:S02]  /*45a0*/  IMAD.MOV.U32 R162, RZ, RZ, R47 ;  /* 0x000000ffffa27224 */ /* 0x000fe400078e002f */
[----:B------:R-:W4:Y:S01]  /*45b0*/  LDSM.16.MT88.4 R44, [R240+0x7080] ;  /* 0x00708000f02c783b */ /* 0x000f220000004200 */
[----:B------:R-:W-:Y:S01]  /*45c0*/  HMMA.16816.F32 R32, R4, R56, R32 ;  /* 0x000000380420723c */ /* 0x000fe20000001820 */
[----:B------:R-:W-:Y:S01]  /*45d0*/  MOV R36, R41 ;  /* 0x0000002900247202 */ /* 0x000fe20000000f00 */
[----:B------:R-:W-:Y:S01]  /*45e0*/  IMAD.MOV.U32 R127, RZ, RZ, R42 ;  /* 0x000000ffff7f7224 */ /* 0x000fe200078e002a */
[----:B------:R-:W-:Y:S01]  /*45f0*/  MOV R125, R40 ;  /* 0x00000028007d7202 */ /* 0x000fe20000000f00 */
[----:B------:R-:W-:-:S02]  /*4600*/  IMAD.MOV.U32 R126, RZ, RZ, R43 ;  /* 0x000000ffff7e7224 */ /* 0x000fc400078e002b */
[----:B------:R-:W2:Y:S02]  /*4610*/  LDSM.16.MT88.4 R40, [R237+0x7880] ;  /* 0x00788000ed28783b */ /* 0x000ea40000004200 */
[C---:B------:R-:W-:Y:S02]  /*4620*/  HMMA.16816.F32 R20, R4.reuse, R54, R20 ;  /* 0x000000360414723c */ /* 0x040fe40000001814 */
[----:B------:R-:W2:Y:S06]  /*4630*/  LDSM.16.MT88.4 R52, [R239+0x7080] ;  /* 0x00708000ef34783b */ /* 0x000eac0000004200 */
[----:B------:R-:W-:Y:S01]  /*4640*/  IMAD.MOV.U32 R15, RZ, RZ, R17 ;  /* 0x000000ffff0f7224 */ /* 0x000fe200078e0011 */
[----:B------:R-:W-:Y:S01]  /*4650*/  MOV R3, R19 ;  /* 0x0000001300037202 */ /* 0x000fe20000000f00 */
[----:B------:R-:W-:Y:S01]  /*4660*/  IMAD.MOV.U32 R13, RZ, RZ, R18 ;  /* 0x000000ffff0d7224 */ /* 0x000fe200078e0012 */
[----:B------:R-:W-:Y:S01]  /*4670*/  HMMA.16816.F32 R72, R4, R58, R28 ;  /* 0x0000003a0448723c */ /* 0x000fe2000000181c */
[----:B------:R-:W-:Y:S01]  /*4680*/  IMAD.MOV.U32 R0, RZ, RZ, R16 ;  /* 0x000000ffff007224 */ /* 0x000fe200078e0010 */
[----:B------:R-:W4:Y:S03]  /*4690*/  LDSM.16.MT88.4 R56, [R240+0x7880] ;  /* 0x00788000f038783b */ /* 0x000f260000004200 */
[----:B------:R-:W-:Y:S01]  /*46a0*/  IMAD.MOV.U32 R124, RZ, RZ, R33 ;  /* 0x000000ffff7c7224 */ /* 0x000fe200078e0021 */
[----:B------:R-:W-:Y:S01]  /*46b0*/  MOV R122, R35 ;  /* 0x00000023007a7202 */ /* 0x000fe20000000f00 */
[----:B------:R-:W-:Y:S01]  /*46c0*/  IMAD.MOV.U32 R123, RZ, RZ, R34 ;  /* 0x000000ffff7b7224 */ /* 0x000fe200078e0022 */
[----:B-1----:R-:W-:Y:S01]  /*46d0*/  HMMA.16816.F32 R16, R8, R64, RZ ;  /* 0x000000400810723c */ /* 0x002fe200000018ff */
[----:B------:R-:W-:-:S04]  /*46e0*/  IMAD.MOV.U32 R121, RZ, RZ, R32 ;  /* 0x000000ffff797224 */ /* 0x000fc800078e0020 */
[----:B------:R-:W-:Y:S01]  /*46f0*/  MOV R111, R23 ;  /* 0x00000017006f7202 */ /* 0x000fe20000000f00 */
[----:B------:R-:W-:Y:S01]  /*4700*/  IMAD.MOV.U32 R110, RZ, RZ, R21 ;  /* 0x000000ffff6e7224 */ /* 0x000fe200078e0015 */
[----:B------:R-:W-:Y:S01]  /*4710*/  MOV R108, R20 ;  /* 0x00000014006c7202 */ /* 0x000fe20000000f00 */
[----:B---3--:R-:W-:Y:S01]  /*4720*/  HMMA.16816.F32 R32, R8, R48, RZ ;  /* 0x000000300820723c */ /* 0x008fe200000018ff */
[----:B------:R-:W-:Y:S02]  /*4730*/  IMAD.MOV.U32 R65, RZ, RZ, R36 ;  /* 0x000000ffff417224 */ /* 0x000fe400078e0024 */
[----:B------:R-:W-:-:S05]  /*4740*/  IMAD.MOV.U32 R109, RZ, RZ, R22 ;  /* 0x000000ffff6d7224 */ /* 0x000fca00078e0016 */
[C---:B------:R-:W-:Y:S01]  /*4750*/  HMMA.16816.F32 R28, R8.reuse, R50, RZ ;  /* 0x00000032081c723c */ /* 0x040fe200000018ff */
[----:B------:R-:W1:Y:S07]  /*4760*/  LDSM.16.MT88.4 R48, [R239+0x7880] ;  /* 0x00788000ef30783b */ /* 0x000e6e0000004200 */
[----:B------:R-:W-:Y:S08]  /*4770*/  HMMA.16816.F32 R36, R8, R66, RZ ;  /* 0x000000420824723c */ /* 0x000ff000000018ff */
[----:B--2---:R-:W-:Y:S08]  /*4780*/  HMMA.16816.F32 R68, R4, R24, R16 ;  /* 0x000000180444723c */ /* 0x004ff00000001810 */
[C---:B----4-:R-:W-:Y:S07]  /*4790*/  HMMA.16816.F32 R16, R8.reuse, R44, RZ ;  /* 0x0000002c0810723c */ /* 0x050fee00000018ff */
[----:B------:R-:W-:Y:S01]  /*47a0*/  MOV R45, R105 ;  /* 0x00000069002d7202 */ /* 0x000fe20000000f00 */
[----:B------:R-:W-:Y:S08]  /*47b0*/  HMMA.16816.F32 R20, R8, R78, RZ ;  /* 0x0000004e0814723c */ /* 0x000ff000000018ff */
[C---:B------:R-:W-:Y:S08]  /*47c0*/  HMMA.16816.F32 R76, R4.reuse, R40, R32 ;  /* 0x00000028044c723c */ /* 0x040ff00000001820 */
[----:B------:R-:W-:Y:S01]  /*47d0*/  HMMA.16816.F32 R172, R4, R42, R28 ;  /* 0x0000002a04ac723c */ /* 0x000fe2000000181c */
[----:B------:R-:W-:Y:S07]  /*47e0*/  LDSM.16.MT88.4 R40, [R237+0x8880] ;  /* 0x00888000ed28783b */ /* 0x000fee0000004200 */
[C---:B------:R-:W-:Y:S07]  /*47f0*/  HMMA.16816.F32 R32, R8.reuse, R46, RZ ;  /* 0x0000002e0820723c */ /* 0x040fee00000018ff */
[----:B------:R-:W-:Y:S01]  /*4800*/  MOV R46, R123 ;  /* 0x0000007b002e7202 */ /* 0x000fe20000000f00 */
[----:B------:R-:W-:Y:S01]  /*4810*/  HMMA.16816.F32 R28, R8, R52, RZ ;  /* 0x00000034081c723c */ /* 0x000fe200000018ff */
[----:B------:R-:W-:-:S06]  /*4820*/  IMAD.MOV.U32 R47, RZ, RZ, R122 ;  /* 0x000000ffff2f7224 */ /* 0x000fcc00078e007a */
[----:B------:R-:W-:Y:S01]  /*4830*/  IMAD.MOV.U32 R53, RZ, RZ, R119 ;  /* 0x000000ffff357224 */ /* 0x000fe200078e0077 */
[----:B------:R-:W-:Y:S01]  /*4840*/  HMMA.16816.F32 R176, R4, R26, R36 ;  /* 0x0000001a04b0723c */ /* 0x000fe20000001824 */
[----:B------:R-:W2:Y:S01]  /*4850*/  LDSM.16.MT88.4 R36, [R236+0x9080] ;  /* 0x00908000ec24783b */ /* 0x000ea20000004200 */
[----:B------:R-:W-:-:S06]  /*4860*/  IMAD.MOV.U32 R52, RZ, RZ, R116 ;  /* 0x000000ffff347224 */ /* 0x000fcc00078e0074 */
[----:B------:R-:W-:Y:S07]  /*4870*/  HMMA.16816.F32 R24, R8, R54, RZ ;  /* 0x000000360818723c */ /* 0x000fee00000018ff */
[----:B------:R-:W-:Y:S01]  /*4880*/  IMAD.MOV.U32 R54, RZ, RZ, R118 ;  /* 0x000000ffff367224 */ /* 0x000fe200078e0076 */
[----:B------:R-:W-:Y:S01]  /*4890*/  HMMA.16816.F32 R16, R4, R56, R16 ;  /* 0x000000380410723c */ /* 0x000fe20000001810 */
[----:B------:R-:W-:-:S06]  /*48a0*/  MOV R55, R117 ;  /* 0x0000007500377202 */ /* 0x000fcc0000000f00 */
[----:B------:R-:W-:Y:S01]  /*48b0*/  IMAD.MOV.U32 R56, RZ, RZ, R104 ;  /* 0x000000ffff387224 */ /* 0x000fe200078e0068 */
[----:B------:R-:W-:Y:S01]  /*48c0*/  HMMA.16816.F32 R80, R4, R82, R20 ;  /* 0x000000520450723c */ /* 0x000fe20000001814 */
[----:B------:R-:W-:-:S07]  /*48d0*/  MOV R57, R103 ;  /* 0x0000006700397202 */ /* 0x000fce0000000f00 */
[----:B------:R-:W-:Y:S07]  /*48e0*/  HMMA.16816.F32 R20, R8, R60, RZ ;  /* 0x0000003c0814723c */ /* 0x000fee00000018ff */
[----:B------:R-:W-:Y:S01]  /*48f0*/  MOV R60, R0 ;  /* 0x00000000003c7202 */ /* 0x000fe20000000f00 */
[----:B------:R-:W-:Y:S01]  /*4900*/  HMMA.16816.F32 R112, R4, R58, R32 ;  /* 0x0000003a0470723c */ /* 0x000fe20000001820 */
[----:B------:R-:W-:Y:S01]  /*4910*/  IMAD.MOV.U32 R44, RZ, RZ, R16 ;  /* 0x000000ffff2c7224 */ /* 0x000fe200078e0010 */
[----:B------:R-:W-:Y:S01]  /*4920*/  MOV R66, R18 ;  /* 0x0000001200427202 */ /* 0x000fe20000000f00 */
[----:B------:R-:W-:Y:S01]  /*4930*/  IMAD.MOV.U32 R67, RZ, RZ, R17 ;  /* 0x000000ffff437224 */ /* 0x000fe200078e0011 */
[----:B------:R-:W-:Y:S01]  /*4940*/  MOV R61, R15 ;  /* 0x0000000f003d7202 */ /* 0x000fe20000000f00 */
[----:B------:R-:W-:-:S02]  /*4950*/  IMAD.MOV.U32 R64, RZ, RZ, R19 ;  /* 0x000000ffff407224 */ /* 0x000fc400078e0013 */
[----:B------:R-:W-:Y:S01]  /*4960*/  IMAD.MOV.U32 R32, RZ, RZ, R102 ;  /* 0x000000ffff207224 */ /* 0x000fe200078e0066 */
[----:B-1----:R-:W-:Y:S01]  /*4970*/  HMMA.16816.F32 R104, R4, R48, R28 ;  /* 0x000000300468723c */ /* 0x002fe2000000181c */
[----:B------:R-:W-:Y:S01]  /*4980*/  LDSM.16.MT88.4 R28, [R240+0x8880] ;  /* 0x00888000f01c783b */ /* 0x000fe20000004200 */
[----:B------:R-:W-:Y:S01]  /*4990*/  IMAD.MOV.U32 R33, RZ, RZ, R57 ;  /* 0x000000ffff217224 */ /* 0x000fe200078e0039 */
[----:B------:R-:W-:Y:S01]  /*49a0*/  MOV R35, R44 ;  /* 0x0000002c00237202 */ /* 0x000fe20000000f00 */
[----:B------:R-:W-:Y:S01]  /*49b0*/  IMAD.MOV.U32 R57, RZ, RZ, R65 ;  /* 0x000000ffff397224 */ /* 0x000fe200078e0041 */
[----:B------:R-:W-:Y:S01]  /*49c0*/  MOV R65, R120 ;  /* 0x0000007800417202 */ /* 0x000fe20000000f00 */
[----:B------:R-:W-:Y:S01]  /*49d0*/  IMAD.MOV.U32 R44, RZ, RZ, R121 ;  /* 0x000000ffff2c7224 */ /* 0x000fe200078e0079 */
[----:B------:R-:W-:Y:S01]  /*49e0*/  MOV R48, R100 ;  /* 0x0000006400307202 */ /* 0x000fe20000000f00 */
[----:B------:R-:W-:Y:S01]  /*49f0*/  IMAD.MOV.U32 R49, RZ, RZ, R101 ;  /* 0x000000ffff317224 */ /* 0x000fe200078e0065 */
[----:B------:R-:W-:Y:S01]  /*4a00*/  HMMA.16816.F32 R16, R8, R62, RZ ;  /* 0x0000003e0810723c */ /* 0x000fe200000018ff */
[----:B------:R-:W-:Y:S01]  /*4a10*/  IMAD.MOV.U32 R34, RZ, RZ, R45 ;  /* 0x000000ffff227224 */ /* 0x000fe200078e002d */
[----:B------:R-:W-:Y:S01]  /*4a20*/  MOV R59, R126 ;  /* 0x0000007e003b7202 */ /* 0x000fe20000000f00 */
[----:B------:R-:W-:-:S02]  /*4a30*/  IMAD.MOV.U32 R58, RZ, RZ, R127 ;  /* 0x000000ffff3a7224 */ /* 0x000fc400078e007f */
[----:B------:R-:W-:Y:S02]  /*4a40*/  IMAD.MOV.U32 R45, RZ, RZ, R124 ;  /* 0x000000ffff2d7224 */ /* 0x000fe400078e007c */
[----:B------:R-:W-:Y:S01]  /*4a50*/  FADD.FTZ R0, R97, R14 ;  /* 0x0000000e61007221 */ /* 0x000fe20000010000 */
[----:B------:R-:W-:Y:S01]  /*4a60*/  HMMA.16816.F32 R100, R4, R50, R24 ;  /* 0x000000320464723c */ /* 0x000fe20000001818 */
[----:B------:R-:W1:Y:S01]  /*4a70*/  LDSM.16.MT88.4 R24, [R237+0x9080] ;  /* 0x00908000ed18783b */ /* 0x000e620000004200 */
[----:B------:R-:W-:Y:S02]  /*4a80*/  IMAD.MOV.U32 R62, RZ, RZ, R13 ;  /* 0x000000ffff3e7224 */ /* 0x000fe400078e000d */
[----:B------:R-:W-:Y:S02]  /*4a90*/  FADD.FTZ R13, R98, R0 ;  /* 0x00000000620d7221 */ /* 0x000fe40000010000 */
[----:B------:R-:W-:Y:S02]  /*4aa0*/  IMAD.MOV.U32 R63, RZ, RZ, R3 ;  /* 0x000000ffff3f7224 */ /* 0x000fe400078e0003 */
[----:B------:R-:W-:-:S02]  /*4ab0*/  IMAD.MOV.U32 R50, RZ, RZ, R169 ;  /* 0x000000ffff327224 */ /* 0x000fc400078e00a9 */
[----:B------:R-:W-:Y:S02]  /*4ac0*/  IMAD.MOV.U32 R51, RZ, RZ, R168 ;  /* 0x000000ffff337224 */ /* 0x000fe400078e00a8 */
[----:B--2---:R-:W-:Y:S01]  /*4ad0*/  HMMA.16816.F32 R168, R4, R36, R20 ;  /* 0x0000002404a8723c */ /* 0x004fe20000001814 */
[--C-:B------:R-:W-:Y:S02]  /*4ae0*/  FFMA.FTZ R3, R94, c[0x0][0x2d0], -R12.reuse ;  /* 0x0000b4005e037a23 */ /* 0x100fe4000001080c */
[----:B------:R-:W-:Y:S02]  /*4af0*/  FFMA.FTZ R0, R93, c[0x0][0x2d0], -R12 ;  /* 0x0000b4005d007a23 */ /* 0x000fe4000001080c */
[----:B------:R-:W-:Y:S01]  /*4b00*/  IMAD.MOV.U32 R97, RZ, RZ, R50 ;  /* 0x000000ffff617224 */ /* 0x000fe200078e0032 */
[----:B------:R-:W-:Y:S01]  /*4b10*/  MOV R50, R163 ;  /* 0x000000a300327202 */ /* 0x000fe20000000f00 */
[----:B------:R-:W-:Y:S01]  /*4b20*/  IMAD.MOV.U32 R36, RZ, RZ, R111 ;  /* 0x000000ffff247224 */ /* 0x000fe200078e006f */
[----:B------:R-:W-:Y:S01]  /*4b30*/  HMMA.16816.F32 R20, R8, R40, RZ ;  /* 0x000000280814723c */ /* 0x000fe200000018ff */
[----:B------:R-:W-:Y:S01]  /*4b40*/  MOV R37, R56 ;  /* 0x0000003800257202 */ /* 0x000fe20000000f00 */
[----:B------:R-:W-:Y:S01]  /*4b50*/  IMAD.MOV.U32 R56, RZ, RZ, R125 ;  /* 0x000000ffff387224 */ /* 0x000fe200078e007d */
[----:B------:R2:W3:Y:S01]  /*4b60*/  MUFU.EX2 R40, R0 ;  /* 0x0000000000287308 */ /* 0x0004e20000000800 */
[----:B------:R-:W-:Y:S01]  /*4b70*/  IMAD.MOV.U32 R98, RZ, RZ, R51 ;  /* 0x000000ffff627224 */ /* 0x000fe200078e0033 */
[----:B------:R4:W5:Y:S02]  /*4b80*/  LDL.LU R163, [R1+0x90] ;  /* 0x0000900001a37983 */ /* 0x0009640000300800 */
[----:B------:R-:W-:Y:S01]  /*4b90*/  IMAD.MOV.U32 R41, RZ, RZ, R108 ;  /* 0x000000ffff297224 */ /* 0x000fe200078e006c */
[----:B------:R-:W-:Y:S07]  /*4ba0*/  HMMA.16816.F32 R120, R4, R38, R16 ;  /* 0x000000260478723c */ /* 0x000fee0000001810 */
[----:B------:R-:W-:Y:S01]  /*4bb0*/  MOV R38, R110 ;  /* 0x0000006e00267202 */ /* 0x000fe20000000f00 */
[----:B------:R-:W-:Y:S01]  /*4bc0*/  HMMA.16816.F32 R16, R8, R42, RZ ;  /* 0x0000002a0810723c */ /* 0x000fe200000018ff */
[----:B------:R-:W-:-:S02]  /*4bd0*/  IMAD.MOV.U32 R39, RZ, RZ, R109 ;  /* 0x000000ffff277224 */ /* 0x000fc400078e006d */
[----:B------:R-:W-:Y:S01]  /*4be0*/  MOV R93, R38 ;  /* 0x00000026005d7202 */ /* 0x000fe20000000f00 */
[----:B--2---:R-:W-:-:S04]  /*4bf0*/  FFMA.FTZ R0, R91, c[0x0][0x2d0], -R2 ;  /* 0x0000b4005b007a23 */ /* 0x004fc80000010802 */
[C---:B-1----:R-:W-:Y:S01]  /*4c00*/  HMMA.16816.F32 R108, R4.reuse, R24, R20 ;  /* 0x00000018046c723c */ /* 0x042fe20000001814 */
[----:B------:R-:W1:Y:S11]  /*4c10*/  LDSM.16.MT88.4 R20, [R240+0x9080] ;  /* 0x00908000f014783b */ /* 0x000e760000004200 */
[----:B------:R-:W-:Y:S04]  /*4c20*/  @!UPT UIADD3 URZ, URZ, URZ, URZ ;  /* 0x0000003f3f3ff290 */ /* 0x000fe8000fffe03f */
[----:B------:R-:W-:Y:S01]  /*4c30*/  HMMA.16816.F32 R116, R4, R26, R16 ;  /* 0x0000001a0474723c */ /* 0x000fe20000001810 */
[----:B------:R-:W-:Y:S02]  /*4c40*/  IMAD.MOV.U32 R43, RZ, RZ, R155 ;  /* 0x000000ffff2b7224 */ /* 0x000fe400078e009b */
[----:B------:R-:W-:-:S05]  /*4c50*/  IMAD.MOV.U32 R94, RZ, RZ, R39 ;  /* 0x000000ffff5e7224 */ /* 0x000fca00078e0027 */
[----:B------:R-:W-:Y:S11]  /*4c60*/  HMMA.16816.F32 R16, R8, R28, RZ ;  /* 0x0000001c0810723c */ /* 0x000ff600000018ff */
[----:B------:R-:W-:Y:S11]  /*4c70*/  @!UPT UIADD3 URZ, URZ, URZ, URZ ;  /* 0x0000003f3f3ff290 */ /* 0x000ff6000fffe03f */
[----:B------:R-:W-:Y:S02]  /*4c80*/  @!UPT UIADD3 URZ, URZ, URZ, URZ ;  /* 0x0000003f3f3ff290 */ /* 0x000fe4000fffe03f */
[----:B-1----:R-:W-:Y:S07]  /*4c90*/  HMMA.16816.F32 R124, R4, R20, R16 ;  /* 0x00000014047c723c */ /* 0x002fee0000001810 */
[--C-:B------:R-:W-:Y:S01]  /*4ca0*/  FFMA.FTZ R21, R96, c[0x0][0x2d0], -R12.reuse ;  /* 0x0000b40060157a23 */ /* 0x100fe2000001080c */
[----:B------:R-:W-:Y:S01]  /*4cb0*/  HMMA.16816.F32 R16, R8, R30, RZ ;  /* 0x0000001e0810723c */ /* 0x000fe200000018ff */
[----:B------:R-:W-:Y:S01]  /*4cc0*/  FFMA.FTZ R20, R95, c[0x0][0x2d0], -R12 ;  /* 0x0000b4005f147a23 */ /* 0x000fe2000001080c */
[----:B------:R-:W-:Y:S01]  /*4cd0*/  MOV R96, R37 ;  /* 0x0000002500607202 */ /* 0x000fe20000000f00 */
[----:B------:R-:W-:Y:S01]  /*4ce0*/  IMAD.MOV.U32 R95, RZ, RZ, R36 ;  /* 0x000000ffff5f7224 */ /* 0x000fe200078e0024 */
[----:B------:R-:W-:Y:S01]  /*4cf0*/  MOV R38, R144 ;  /* 0x0000009000267202 */ /* 0x000fe20000000f00 */
[----:B------:R-:W-:Y:S01]  /*4d00*/  IMAD.MOV.U32 R29, RZ, RZ, R153 ;  /* 0x000000ffff1d7224 */ /* 0x000fe200078e0099 */
[----:B------:R-:W-:Y:S01]  /*4d10*/  MOV R28, R154 ;  /* 0x0000009a001c7202 */ /* 0x000fe20000000f00 */
[----:B------:R-:W-:Y:S11]  /*4d20*/  MUFU.EX2 R21, R21 ;  /* 0x0000001500157308 */ /* 0x000ff60000000800 */
[----:B------:R-:W-:Y:S06]  /*4d30*/  @!UPT UIADD3 URZ, URZ, URZ, URZ ;  /* 0x0000003f3f3ff290 */ /* 0x000fec000fffe03f */
[----:B------:R-:W-:Y:S01]  /*4d40*/  HMMA.16816.F32 R24, R4, R22, R16 ;  /* 0x000000160418723c */ /* 0x000fe20000001810 */
[----:B------:R-:W-:Y:S01]  /*4d50*/  MOV R31, R147 ;  /* 0x00000093001f7202 */ /* 0x000fe20000000f00 */
[----:B------:R-:W-:Y:S01]  /*4d60*/  IMAD.MOV.U32 R36, RZ, RZ, R146 ;  /* 0x000000ffff247224 */ /* 0x000fe200078e0092 */
[----:B------:R1:W-:Y:S04]  /*4d70*/  MUFU.EX2 R23, R3 ;  /* 0x0000000300177308 */ /* 0x0003e80000000800 */
[----:B------:R-:W-:Y:S01]  /*4d80*/  FADD.FTZ R22, R99, R13 ;  /* 0x0000000d63167221 */ /* 0x000fe20000010000 */
[----:B------:R-:W-:Y:S01]  /*4d90*/  MOV R99, R48 ;  /* 0x0000003000637202 */ /* 0x000fe20000000f00 */
[----:B------:R-:W2:Y:S01]  /*4da0*/  LDSM.16.MT88.4 R12, [R239+0x8880] ;  /* 0x00888000ef0c783b */ /* 0x000ea20000004200 */
[----:B------:R-:W-:Y:S01]  /*4db0*/  IMAD.MOV.U32 R37, RZ, RZ, R145 ;  /* 0x000000ffff257224 */ /* 0x000fe200078e0091 */
[----:B------:R-:W2:Y:S01]  /*4dc0*/  MUFU.EX2 R20, R20 ;  /* 0x0000001400147308 */ /* 0x000ea20000000800 */
[----:B------:R-:W-:Y:S01]  /*4dd0*/  IMAD.MOV.U32 R30, RZ, RZ, R152 ;  /* 0x000000ffff1e7224 */ /* 0x000fe200078e0098 */
[----:B------:R-:W-:Y:S01]  /*4de0*/  LDSM.16.MT88.4 R144, [R237+0x5080] ;  /* 0x00508000ed90783b */ /* 0x000fe20000004200 */
[----:B------:R-:W-:-:S02]  /*4df0*/  IMAD.MOV.U32 R39, RZ, RZ, R131 ;  /* 0x000000ffff277224 */ /* 0x000fc400078e0083 */
[----:B------:R-:W-:Y:S01]  /*4e00*/  IMAD.MOV.U32 R48, RZ, RZ, R49 ;  /* 0x000000ffff307224 */ /* 0x000fe200078e0031 */
[----:B------:R-:W-:Y:S01]  /*4e10*/  LDSM.16.MT88.4 R152, [R236+0x5080] ;  /* 0x00508000ec98783b */ /* 0x000fe20000004200 */
[----:B------:R-:W-:Y:S02]  /*4e20*/  IMAD.MOV.U32 R49, RZ, RZ, R32 ;  /* 0x000000ffff317224 */ /* 0x000fe400078e0020 */
[----:B-1----:R-:W-:Y:S01]  /*4e30*/  FFMA.FTZ R3, R90, c[0x0][0x2d0], -R2 ;  /* 0x0000b4005a037a23 */ /* 0x002fe20000010802 */
[C---:B--2---:R-:W-:Y:S08]  /*4e40*/  HMMA.16816.F32 R16, R8.reuse, R12, RZ ;  /* 0x0000000c0810723c */ /* 0x044ff000000018ff */
[----:B------:R-:W-:Y:S01]  /*4e50*/  HMMA.16816.F32 R8, R8, R14, RZ ;  /* 0x0000000e0808723c */ /* 0x000fe200000018ff */
[----:B------:R-:W1:Y:S11]  /*4e60*/  LDSM.16.MT88.4 R12, [R239+0x9080] ;  /* 0x00908000ef0c783b */ /* 0x000e760000004200 */
[----:B------:R-:W-:Y:S04]  /*4e70*/  @!UPT UIADD3 URZ, URZ, URZ, URZ ;  /* 0x0000003f3f3ff290 */ /* 0x000fe8000fffe03f */
[C---:B-1----:R-:W-:Y:S08]  /*4e80*/  HMMA.16816.F32 R16, R4.reuse, R12, R16 ;  /* 0x0000000c0410723c */ /* 0x042ff00000001810 */
[----:B------:R-:W-:Y:S01]  /*4e90*/  HMMA.16816.F32 R12, R4, R14, R8 ;  /* 0x0000000e040c723c */ /* 0x000fe20000001808 */
[----:B------:R1:W-:Y:S06]  /*4ea0*/  MUFU.EX2 R7, R0 ;  /* 0x0000000000077308 */ /* 0x0003ec0000000800 */
[----:B------:R-:W-:-:S02]  /*4eb0*/  FADD.FTZ R4, R128, R22 ;  /* 0x0000001680047221 */ /* 0x000fc40000010000 */
[----:B------:R-:W-:Y:S01]  /*4ec0*/  MUFU.EX2 R5, R3 ;  /* 0x0000000300057308 */ /* 0x000fe20000000800 */
[----:B---3--:R-:W-:Y:S02]  /*4ed0*/  IMAD.MOV.U32 R22, RZ, RZ, R40 ;  /* 0x000000ffff167224 */ /* 0x008fe400078e0028 */
[--C-:B-1----:R-:W-:Y:S02]  /*4ee0*/  FFMA.FTZ R0, R92, c[0x0][0x2d0], -R2.reuse ;  /* 0x0000b4005c007a23 */ /* 0x102fe40000010802 */
[----:B------:R-:W-:-:S03]  /*4ef0*/  FFMA.FTZ R2, R89, c[0x0][0x2d0], -R2 ;  /* 0x0000b40059027a23 */ /* 0x000fc60000010802 */
[----:B------:R1:W-:Y:S01]  /*4f00*/  MUFU.EX2 R6, R0 ;  /* 0x0000000000067308 */ /* 0x0003e20000000800 */
[----:B------:R-:W-:Y:S01]  /*4f10*/  F2FP.PACK_AB R128, R20, R21 ;  /* 0x000000151480723e */ /* 0x000fe200000000ff */
[----:B------:R-:W-:Y:S02]  /*4f20*/  IMAD.MOV.U32 R8, RZ, RZ, R35 ;  /* 0x000000ffff087224 */ /* 0x000fe400078e0023 */
[----:B------:R-:W-:-:S04]  /*4f30*/  IMAD.MOV.U32 R92, RZ, RZ, R41 ;  /* 0x000000ffff5c7224 */ /* 0x000fc800078e0029 */
[----:B------:R2:W3:Y:S01]  /*4f40*/  MUFU.EX2 R3, R2 ;  /* 0x0000000200037308 */ /* 0x0004e20000000800 */
[----:B------:R-:W-:Y:S02]  /*4f50*/  IMAD.MOV.U32 R40, RZ, RZ, R161 ;  /* 0x000000ffff287224 */ /* 0x000fe400078e00a1 */
[----:B------:R-:W-:Y:S02]  /*4f60*/  IMAD.MOV.U32 R42, RZ, RZ, R135 ;  /* 0x000000ffff2a7224 */ /* 0x000fe400078e0087 */
[----:B------:R-:W-:Y:S01]  /*4f70*/  IMAD.MOV.U32 R51, RZ, RZ, R162 ;  /* 0x000000ffff337224 */ /* 0x000fe200078e00a2 */
[----:B------:R-:W-:Y:S01]  /*4f80*/  MOV R41, R160 ;  /* 0x000000a000297202 */ /* 0x000fe20000000f00 */
[----:B------:R-:W-:Y:S01]  /*4f90*/  IMAD.MOV.U32 R9, RZ, RZ, R67 ;  /* 0x000000ffff097224 */ /* 0x000fe200078e0043 */
[----:B------:R-:W-:Y:S01]  /*4fa0*/  MOV R10, R66 ;  /* 0x00000042000a7202 */ /* 0x000fe20000000f00 */
[----:B-1----:R-:W-:Y:S01]  /*4fb0*/  FADD.FTZ R0, R86, R84 ;  /* 0x0000005456007221 */ /* 0x002fe20000010000 */
[----:B------:R4:W5:Y:S01]  /*4fc0*/  LDL.LU R162, [R1+0x8c] ;  /* 0x00008c0001a27983 */ /* 0x0009620000300800 */
[----:B--2---:R-:W-:Y:S01]  /*4fd0*/  FADD.FTZ R2, R130, R4 ;  /* 0x0000000482027221 */ /* 0x004fe20000010000 */
[----:B------:R-:W-:-:S02]  /*4fe0*/  F2FP.PACK_AB R130, R22, R23 ;  /* 0x000000171682723e */ /* 0x000fc400000000ff */
[----:B---3--:R-:W-:Y:S01]  /*4ff0*/  F2FP.PACK_AB R131, R3, R5 ;  /* 0x000000050383723e */ /* 0x008fe200000000ff */
[----:B------:R-:W-:Y:S01]  /*5000*/  FADD.FTZ R4, R129, R2 ;  /* 0x0000000281047221 */ /* 0x000fe20000010000 */
[----:B------:R-:W-:Y:S01]  /*5010*/  F2FP.PACK_AB R129, R6, R7 ;  /* 0x000000070681723e */ /* 0x000fe200000000ff */
[----:B------:R-:W-:Y:S01]  /*5020*/  FADD.FTZ R0, R85, R0 ;  /* 0x0000000055007221 */ /* 0x000fe20000010000 */
[----:B------:R4:W5:Y:S05]  /*5030*/  LDL.LU R161, [R1+0x88] ;  /* 0x0000880001a17983 */ /* 0x00096a0000300800 */
[C---:B------:R-:W-:Y:S08]  /*5040*/  HMMA.16816.F32 R148, R128.reuse, R144, R148 ;  /* 0x000000908094723c */ /* 0x040ff00000001894 */
[C---:B------:R-:W-:Y:S01]  /*5050*/  HMMA.16816.F32 R156, R128.reuse, R152, R156 ;  /* 0x00000098809c723c */ /* 0x040fe2000000189c */
[----:B------:R-:W-:Y:S01]  /*5060*/  FADD.FTZ R0, R88, R0 ;  /* 0x0000000058007221 */ /* 0x000fe20000010000 */
[----:B------:R4:W5:Y:S06]  /*5070*/  LDL.LU R160, [R1+0x84] ;  /* 0x0000840001a07983 */ /* 0x00096c0000300800 */
[C---:B------:R-:W-:Y:S01]  /*5080*/  HMMA.16816.F32 R144, R128.reuse, R146, R136 ;  /* 0x000000928090723c */ /* 0x040fe20000001888 */
[----:B------:R-:W1:Y:S07]  /*5090*/  LDSM.16.MT88.4 R136, [R240+0x5080] ;  /* 0x00508000f088783b */ /* 0x000e6e0000004200 */
[----:B------:R-:W-:Y:S01]  /*50a0*/  HMMA.16816.F32 R152, R128, R154, R96 ;  /* 0x0000009a8098723c */ /* 0x000fe20000001860 */
[----:B------:R-:W-:Y:S01]  /*50b0*/  FADD.FTZ R2, R87, R0 ;  /* 0x0000000057027221 */ /* 0x000fe20000010000 */
[----:B------:R-:W-:Y:S01]  /*50c0*/  LDSM.16.MT88.4 R88, [R240+0x8080] ;  /* 0x00808000f058783b */ /* 0x000fe20000004200 */
[----:B------:R-:W-:Y:S01]  /*50d0*/  IMAD.MOV.U32 R11, RZ, RZ, R64 ;  /* 0x000000ffff0b7224 */ /* 0x000fe200078e0040 */
[----:B------:R-:W-:-:S02]  /*50e0*/  UIMAD.WIDE.U32 UR10, UR16, UR4, URZ ;  /* 0x00000004100a72a5 */ /* 0x000fc4000f8e003f */
[----:B------:R4:W5:Y:S01]  /*50f0*/  LDL.LU R135, [R1+0x80] ;  /* 0x0000800001877983 */ /* 0x0009620000300800 */
[----:B------:R-:W-:Y:S01]  /*5100*/  IMAD.MOV.U32 R98, RZ, RZ, R33 ;  /* 0x000000ffff627224 */ /* 0x000fe200078e0021 */
[----:B------:R-:W-:Y:S02]  /*5110*/  MOV R97, R34 ;  /* 0x0000002200617202 */ /* 0x000fe40000000f00 */
[----:B------:R-:W2:Y:S01]  /*5120*/  LDSM.16.MT88.4 R32, [R239+0x5080] ;  /* 0x00508000ef20783b */ /* 0x000ea20000004200 */
[C---:B-1----:R-:W-:Y:S08]  /*5130*/  HMMA.16816.F32 R140, R128.reuse, R136, R140 ;  /* 0x00000088808c723c */ /* 0x042ff0000000188c */
[C---:B------:R-:W-:Y:S08]  /*5140*/  HMMA.16816.F32 R136, R128.reuse, R138, R28 ;  /* 0x0000008a8088723c */ /* 0x040ff0000000181c */
[C---:B--2---:R-:W-:Y:S01]  /*5150*/  HMMA.16816.F32 R28, R128.reuse, R32, R40 ;  /* 0x00000020801c723c */ /* 0x044fe20000001828 */
[----:B------:R-:W-:Y:S07]  /*5160*/  LDSM.16.MT88.4 R40, [R236+0x6880] ;  /* 0x00688000ec28783b */ /* 0x000fee0000004200 */
[C---:B------:R-:W-:Y:S01]  /*5170*/  HMMA.16816.F32 R32, R128.reuse, R34, R48 ;  /* 0x000000228020723c */ /* 0x040fe20000001830 */
[----:B------:R-:W1:Y:S07]  /*5180*/  LDSM.16.MT88.4 R48, [R237+0x6880] ;  /* 0x00688000ed30783b */ /* 0x000e6e0000004200 */
[C---:B-1----:R-:W-:Y:S08]  /*5190*/  HMMA.16816.F32 R44, R128.reuse, R48, R44 ;  /* 0x00000030802c723c */ /* 0x042ff0000000182c */
[C---:B------:R-:W-:Y:S01]  /*51a0*/  HMMA.16816.F32 R48, R128.reuse, R50, R72 ;  /* 0x000000328030723c */ /* 0x040fe20000001848 */
[----:B------:R-:W1:Y:S07]  /*51b0*/  LDSM.16.MT88.4 R72, [R236+0x8080] ;  /* 0x00808000ec48783b */ /* 0x000e6e0000004200 */
[C---:B------:R-:W-:Y:S08]  /*51c0*/  HMMA.16816.F32 R36, R128.reuse, R40, R36 ;  /* 0x000000288024723c */ /* 0x040ff00000001824 */
[C---:B------:R-:W-:Y:S01]  /*51d0*/  HMMA.16816.F32 R40, R128.reuse, R42, R56 ;  /* 0x0000002a8028723c */ /* 0x040fe20000001838 */
[----:B------:R-:W2:Y:S07]  /*51e0*/  LDSM.16.MT88.4 R56, [R240+0x6880] ;  /* 0x00688000f038783b */ /* 0x000eae0000004200 */
[C---:B-1----:R-:W-:Y:S08]  /*51f0*/  HMMA.16816.F32 R68, R128.reuse, R72, R68 ;  /* 0x000000488044723c */ /* 0x042ff00000001844 */
[----:B------:R-:W-:Y:S07]  /*5200*/  HMMA.16816.F32 R72, R128, R74, R176 ;  /* 0x0000004a8048723c */ /* 0x000fee00000018b0 */
[----:B------:R-:W-:Y:S01]  /*5210*/  MOV R178, R98 ;  /* 0x0000006200b27202 */ /* 0x000fe20000000f00 */
[----:B------:R-:W-:-:S02]  /*5220*/  IMAD.MOV.U32 R179, RZ, RZ, R97 ;  /* 0x000000ffffb37224 */ /* 0x000fc400078e0061 */
[----:B------:R-:W1:Y:S01]  /*5230*/  LDSM.16.MT88.4 R96, [R239+0x8080] ;  /* 0x00808000ef60783b */ /* 0x000e620000004200 */
[C---:B--2---:R-:W-:Y:S01]  /*5240*/  HMMA.16816.F32 R52, R128.reuse, R56, R52 ;  /* 0x000000388034723c */ /* 0x044fe20000001834 */
[----:B------:R-:W-:Y:S02]  /*5250*/  IMAD.MOV.U32 R0, RZ, RZ, R65 ;  /* 0x000000ffff007224 */ /* 0x000fe400078e0041 */
[----:B------:R-:W2:Y:S05]  /*5260*/  LDSM.16.MT88.4 R64, [R239+0x6880] ;  /* 0x00688000ef40783b */ /* 0x000eaa0000004200 */
[C---:B------:R-:W-:Y:S08]  /*5270*/  HMMA.16816.F32 R56, R128.reuse, R58, R92 ;  /* 0x0000003a8038723c */ /* 0x040ff0000000185c */
[----:B-1----:R-:W-:Y:S01]  /*5280*/  HMMA.16816.F32 R92, R128, R96, R104 ;  /* 0x00000060805c723c */ /* 0x002fe20000001868 */
[----:B------:R-:W1:Y:S01]  /*5290*/  LDSM.16.MT88.4 R104, [R236+0x9880] ;  /* 0x00988000ec68783b */ /* 0x000e620000004200 */
[----:B------:R-:W-:-:S02]  /*52a0*/  FADD.FTZ R0, R0, R4 ;  /* 0x0000000400007221 */ /* 0x000fc40000010000 */
[----:B------:R-:W-:Y:S02]  /*52b0*/  FADD.FTZ R2, R178, R2 ;  /* 0x00000002b2027221 */ /* 0x000fe40000010000 */
[----:B------:R-:W-:Y:S02]  /*52c0*/  FADD.FTZ R4, R21, R0 ;  /* 0x0000000015047221 */ /* 0x000fe40000010000 */
[C---:B------:R-:W-:Y:S01]  /*52d0*/  HMMA.16816.F32 R84, R128.reuse, R88, R8 ;  /* 0x000000588054723c */ /* 0x040fe20000001808 */
[----:B------:R-:W-:Y:S01]  /*52e0*/  FADD.FTZ R0, R179, R2 ;  /* 0x00000002b3007221 */ /* 0x000fe20000010000 */
[----:B------:R-:W-:Y:S06]  /*52f0*/  LDSM.16.MT88.4 R8, [R239+0x9880] ;  /* 0x00988000ef08783b */ /* 0x000fec0000004200 */
[----:B------:R-:W-:Y:S01]  /*5300*/  HMMA.16816.F32 R88, R128, R90, R112 ;  /* 0x0000005a8058723c */ /* 0x000fe20000001870 */
[----:B------:R-:W3:Y:S01]  /*5310*/  LDSM.16.MT88.4 R112, [R237+0x9880] ;  /* 0x00988000ed70783b */ /* 0x000ee20000004200 */
[----:B------:R-:W-:-:S06]  /*5320*/  FADD.FTZ R0, R134, R0 ;  /* 0x0000000086007221 */ /* 0x000fcc0000010000 */
[C---:B------:R-:W-:Y:S08]  /*5330*/  HMMA.16816.F32 R96, R128.reuse, R98, R100 ;  /* 0x000000628060723c */ /* 0x040ff00000001864 */
[C---:B--2---:R-:W-:Y:S08]  /*5340*/  HMMA.16816.F32 R60, R128.reuse, R64, R60 ;  /* 0x00000040803c723c */ /* 0x044ff0000000183c */
[C---:B------:R-:W-:Y:S01]  /*5350*/  HMMA.16816.F32 R64, R128.reuse, R66, R80 ;  /* 0x000000428040723c */ /* 0x040fe20000001850 */
[----:B------:R-:W2:Y:S07]  /*5360*/  LDSM.16.MT88.4 R80, [R237+0x8080] ;  /* 0x00808000ed50783b */ /* 0x000eae0000004200 */
[C---:B-1----:R-:W-:Y:S08]  /*5370*/  HMMA.16816.F32 R100, R128.reuse, R104, R168 ;  /* 0x000000688064723c */ /* 0x042ff000000018a8 */
[----:B------:R-:W-:Y:S01]  /*5380*/  HMMA.16816.F32 R104, R128, R106, R120 ;  /* 0x0000006a8068723c */ /* 0x000fe20000001878 */
[----:B------:R-:W1:Y:S01]  /*5390*/  LDSM.16.MT88.4 R120, [R240+0x9880] ;  /* 0x00988000f078783b */ /* 0x000e620000004200 */
[----:B------:R-:W-:-:S02]  /*53a0*/  FADD.FTZ R7, R7, R0 ;  /* 0x0000000007077221 */ /* 0x000fc40000010000 */
[----:B------:R-:W-:Y:S02]  /*53b0*/  FADD.FTZ R2, R20, R4 ;  /* 0x0000000414027221 */ /* 0x000fe40000010000 */
[----:B------:R-:W-:Y:S02]  /*53c0*/  FADD.FTZ R6, R6, R7 ;  /* 0x0000000706067221 */ /* 0x000fe40000010000 */
[----:B------:R-:W-:Y:S02]  /*53d0*/  FADD.FTZ R0, R23, R2 ;  /* 0x0000000217007221 */ /* 0x000fe40000010000 */
[----:B------:R-:W-:Y:S02]  /*53e0*/  FADD.FTZ R5, R5, R6 ;  /* 0x0000000605057221 */ /* 0x000fe40000010000 */
[----:B------:R-:W-:Y:S02]  /*53f0*/  FADD.FTZ R2, R22, R0 ;  /* 0x0000000016027221 */ /* 0x000fe40000010000 */
[----:B------:R-:W-:-:S05]  /*5400*/  FADD.FTZ R0, R3, R5 ;  /* 0x0000000503007221 */ /* 0x000fca0000010000 */
[----:B------:R4:W-:Y:S04]  /*5410*/  STL [R1+0x18], R0 ;  /* 0x0000180001007387 */ /* 0x0009e80000100800 */
[----:B------:R4:W-:Y:S01]  /*5420*/  STL [R1+0x14], R2 ;  /* 0x0000140201007387 */ /* 0x0009e20000100800 */
[----:B------:R-:W-:Y:S01]  /*5430*/  PLOP3.LUT P0, PT, PT, PT, UP6, 0x40, 0x0 ;  /* 0x000000000000781c */ /* 0x000fe20003f0e868 */
[----:B------:R-:W-:Y:S02]  /*5440*/  @UP5 UMOV UR9, UR11 ;  /* 0x0000000b00095c82 */ /* 0x000fe40008000000 */
[----:B------:R-:W-:Y:S01]  /*5450*/  @UP5 USHF.R.U32.HI UR16, URZ, UR5, UR9 ;  /* 0x000000053f105299 */ /* 0x000fe20008011609 */
[----:B---3--:R-:W-:Y:S01]  /*5460*/  HMMA.16816.F32 R108, R128, R112, R108 ;  /* 0x00000070806c723c */ /* 0x008fe2000000186c */
[----:B------:R-:W-:-:S02]  /*5470*/  ULDC UR10, c[0x0][0x328] ;  /* 0x0000ca00000a7ab9 */ /* 0x000fc40000000800 */
[----:B------:R-:W-:Y:S02]  /*5480*/  UIADD3 UR15, UR15, UR16, URZ ;  /* 0x000000100f0f7290 */ /* 0x000fe4000fffe03f */
[----:B------:R-:W-:-:S03]  /*5490*/  UIADD3 UR13, UR13, -0x2, URZ ;  /* 0xfffffffe0d0d7890 */ /* 0x000fc6000fffe03f */
[----:B------:R-:W-:Y:S01]  /*54a0*/  HMMA.16816.F32 R112, R128, R114, R116 ;  /* 0x000000728070723c */ /* 0x000fe20000001874 */
[----:B------:R-:W-:-:S07]  /*54b0*/  UIADD3 UR10, UR15, UR10, URZ ;  /* 0x0000000a0f0a7290 */ /* 0x000fce000fffe03f */
[C---:B--2---:R-:W-:Y:S08]  /*54c0*/  HMMA.16816.F32 R76, R128.reuse, R80, R76 ;  /* 0x00000050804c723c */ /* 0x044ff0000000184c */
[C---:B-1----:R-:W-:Y:S08]  /*54d0*/  HMMA.16816.F32 R116, R128.reuse, R120, R124 ;  /* 0x000000788074723c */ /* 0x042ff0000000187c */
[C---:B------:R-:W-:Y:S08]  /*54e0*/  HMMA.16816.F32 R80, R128.reuse, R82, R172 ;  /* 0x000000528050723c */ /* 0x040ff000000018ac */
[C---:B------:R-:W-:Y:S08]  /*54f0*/  HMMA.16816.F32 R120, R128.reuse, R122, R24 ;  /* 0x0000007a8078723c */ /* 0x040ff00000001818 */
[C---:B------:R-:W-:Y:S08]  /*5500*/  HMMA.16816.F32 R124, R128.reuse, R8, R16 ;  /* 0x00000008807c723c */ /* 0x040ff00000001810 */
[----:B------:R-:W-:Y:S01]  /*5510*/  HMMA.16816.F32 R128, R128, R10, R12 ;  /* 0x0000000a8080723c */ /* 0x000fe2000000180c */
[----:B------:R-:W-:Y:S07]  /*5520*/  @P0 BRA `(.L_x_173) ;  /* 0x0000013000000947 */ /* 0x000fee0003800000 */
[----:B----4-:R-:W-:Y:S01]  /*5530*/  ISETP.LT.AND P0, PT, RZ, UR15, PT ;  /* 0x0000000fff007c0c */ /* 0x010fe2000bf01270 */
[----:B------:R-:W-:-:S02]  /*5540*/  UIADD3 UR11, UR15, -0x1, URZ ;  /* 0xffffffff0f0b7890 */ /* 0x000fc4000fffe03f */
[----:B------:R-:W-:-:S10]  /*5550*/  ULDC UR9, c[0x0][0x32c] ;  /* 0x0000cb0000097ab9 */ /* 0x000fd40000000800 */
[----:B------:R-:W-:Y:S05]  /*5560*/  @P0 BRA `(.L_x_174) ;  /* 0x0000007000000947 */ /* 0x000fea0003800000 */
[----:B------:R-:W-:Y:S02]  /*5570*/  UISETP.NE.AND UP0, UPT, UR9, 0x1, UPT ;  /* 0x000000010900788c */ /* 0x000fe4000bf05270 */
[----:B------:R-:W-:Y:S02]  /*5580*/  UIADD3 UR11, -UR15, URZ, URZ ;  /* 0x0000003f0f0b7290 */ /* 0x000fe4000fffe13f */
[----:B------:R-:W-:Y:S02]  /*5590*/  ULDC.64 UR4, c[0x0][0x330] ;  /* 0x0000cc0000047ab9 */ /* 0x000fe40000000a00 */
[----:B------:R-:W-:-:S05]  /*55a0*/  UIMAD.WIDE.U32 UR14, UR11, UR4, URZ ;  /* 0x000000040b0e72a5 */ /* 0x000fca000f8e003f */
[----:B------:R-:W-:-:S04]  /*55b0*/  @UP0 USHF.R.U32.HI UR11, URZ, UR5, UR15 ;  /* 0x000000053f0b0299 */ /* 0x000fc8000801160f */
[----:B------:R-:W-:Y:S01]  /*55c0*/  ULOP3.LUT UR11, URZ, UR11, URZ, 0x33, !UPT ;  /* 0x0000000b3f0b7292 */ /* 0x000fe2000f8e333f */
[----:B------:R-:W-:Y:S05]  /*55d0*/  BRA `(.L_x_175) ;  /* 0x0000004000007947 */ /* 0x000fea0003800000 */
.L_x_174:
[----:B------:R-:W-:Y:S02]  /*55e0*/  UISETP.NE.AND UP0, UPT, UR9, 0x1, UPT ;  /* 0x000000010900788c */ /* 0x000fe4000bf05270 */
[----:B------:R-:W-:Y:S02]  /*55f0*/  ULDC.64 UR4, c[0x0][0x330] ;  /* 0x0000cc0000047ab9 */ /* 0x000fe40000000a00 */
[----:B------:R-:W-:-:S07]  /*5600*/  UIMAD.WIDE.U32 UR14, UR11, UR4, URZ ;  /* 0x000000040b0e72a5 */ /* 0x000fce000f8e003f */
[----:B------:R-:W-:Y:S02]  /*5610*/  @UP0 USHF.R.U32.HI UR11, URZ, UR5, UR15 ;  /* 0x000000053f0b0299 */ /* 0x000fe4000801160f */
.L_x_175:
[----:B------:R-:W-:Y:S02]  /*5620*/  ULDC UR4, c[0x0][0x32c] ;  /* 0x0000cb0000047ab9 */ /* 0x000fe40000000800 */
[----:B------:R-:W-:-:S04]  /*5630*/  UIMAD UR4, UR11, UR9, UR4 ;  /* 0x000000090b0472a4 */ /* 0x000fc8000f8e0204 */
[----:B------:R-:W-:-:S04]  /*5640*/  UISETP.LT.AND UP0, UPT, UR10, UR4, UPT ;  /* 0x000000040a00728c */ /* 0x000fc8000bf01270 */
[----:B------:R-:W-:-:S04]  /*5650*/  USEL UR10, UR10, UR4, UP0 ;  /* 0x000000040a0a7287 */ /* 0x000fc80008000000 */
.L_x_173:
[----:B----4-:R-:W-:-:S04]  /*5660*/  UIMAD.WIDE UR4, UR10, 0x2aaaaaab, URZ ;  /* 0x2aaaaaab0a0478a5 */ /* 0x010fc8000f8e023f */
[----:B------:R-:W-:-:S04]  /*5670*/  USHF.R.U32.HI UR4, URZ, 0x1f, UR5 ;  /* 0x0000001f3f047899 */ /* 0x000fc80008011605 */
[----:B------:R-:W-:-:S04]  /*5680*/  ULEA.HI.SX32 UR4, UR5, UR4, 0x1d ;  /* 0x0000000405047291 */ /* 0x000fc8000f8fea3f */
[----:B------:R-:W-:-:S04]  /*5690*/  UISETP.LT.AND UP0, UPT, UR12, UR4, UPT ;  /* 0x000000040c00728c */ /* 0x000fc8000bf01270 */
[----:B------:R-:W-:-:S04]  /*56a0*/  USEL UR9, UR12, UR4, !UP0 ;  /* 0x000000040c097287 */ /* 0x000fc8000c000000 */
[----:B------:R-:W-:-:S06]  /*56b0*/  UISETP.GE.AND UP0, UPT, UR13, UR9, UPT ;  /* 0x000000090d00728c */ /* 0x000fcc000bf06270 */
[----:B------:R-:W-:-:S13]  /*56c0*/  PLOP3.LUT P0, PT, PT, PT, UP0, 0x40, 0x0 ;  /* 0x000000000000781c */ /* 0x000fda0003f0e808 */
[----:B------:R-:W-:Y:S05]  /*56d0*/  @P0 BRA `(.L_x_176) ;  /* 0x00003c9000000947 */ /* 0x000fea0003800000 */
[----:B------:R-:W2:Y:S04]  /*56e0*/  LDL.64 R8, [R1+0x40] ;  /* 0x0000400001087983 */ /* 0x000ea80000100a00 */
[----:B------:R-:W3:Y:S04]  /*56f0*/  LDL.64 R6, [R1+0x38] ;  /* 0x0000380001067983 */ /* 0x000ee80000100a00 */
[----:B------:R-:W4:Y:S04]  /*5700*/  LDL.64 R2, [R1+0x30] ;  /* 0x0000300001027983 */ /* 0x000f280000100a00 */
[----:B------:R-:W4:Y:S01]  /*5710*/  LDL.64 R4, [R1+0x28] ;  /* 0x0000280001047983 */ /* 0x000f220000100a00 */
[----:B------:R-:W-:-:S02]  /*5720*/  MOV R134, R132 ;  /* 0x0000008400867202 */ /* 0x000fc40000000f00 */
[C---:B--2---:R-:W-:Y:S02]  /*5730*/  IADD3 R0, P0, R8.reuse, 0x40, RZ ;  /* 0x0000004008007810 */ /* 0x044fe40007f1e0ff */
[----:B------:R-:W-:-:S03]  /*5740*/  IADD3 R11, P1, R8, 0x80, RZ ;  /* 0x00000080080b7810 */ /* 0x000fc60007f3e0ff */
[--C-:B---3--:R-:W-:Y:S01]  /*5750*/  IMAD.X R10, RZ, RZ, R7.reuse, P0 ;  /* 0x000000ffff0a7224 */ /* 0x108fe200000e0607 */
[----:B------:R1:W-:Y:S01]  /*5760*/  STL [R1+0x68], R0 ;  /* 0x0000680001007387 */ /* 0x0003e20000100800 */
[----:B------:R-:W-:-:S03]  /*5770*/  IMAD.X R9, RZ, RZ, R7, P1 ;  /* 0x000000ffff097224 */ /* 0x000fc600008e0607 */
[----:B------:R-:W-:Y:S04]  /*5780*/  STL [R1+0x60], R11 ;  /* 0x0000600b01007387 */ /* 0x000fe80000100800 */
[----:B------:R-:W-:Y:S01]  /*5790*/  STL [R1+0x64], R10 ;  /* 0x0000640a01007387 */ /* 0x000fe20000100800 */
[----:B-1----:R-:W-:Y:S02]  /*57a0*/  IADD3 R0, P0, R8, 0xc0, RZ ;  /* 0x000000c008007810 */ /* 0x002fe40007f1e0ff */
[----:B----4-:R-:W-:-:S03]  /*57b0*/  IADD3 R8, P2, R2, 0x40, RZ ;  /* 0x0000004002087810 */ /* 0x010fc60007f5e0ff */
[----:B------:R1:W-:Y:S02]  /*57c0*/  STL [R1+0x58], R0 ;  /* 0x0000580001007387 */ /* 0x0003e40000100800 */
[----:B------:R-:W-:Y:S02]  /*57d0*/  IMAD.X R6, RZ, RZ, R5, P2 ;  /* 0x000000ffff067224 */ /* 0x000fe400010e0605 */
[----:B------:R-:W-:Y:S04]  /*57e0*/  STL [R1+0x5c], R9 ;  /* 0x00005c0901007387 */ /* 0x000fe80000100800 */
[----:B------:R-:W-:Y:S01]  /*57f0*/  STL [R1+0x50], R8 ;  /* 0x0000500801007387 */ /* 0x000fe20000100800 */
[----:B-1----:R-:W-:Y:S01]  /*5800*/  IMAD.X R0, RZ, RZ, R7, P0 ;  /* 0x000000ffff007224 */ /* 0x002fe200000e0607 */
[----:B------:R-:W-:-:S04]  /*5810*/  IADD3 R7, P1, R2, 0x80, RZ ;  /* 0x0000008002077810 */ /* 0x000fc80007f3e0ff */
[----:B------:R1:W-:Y:S01]  /*5820*/  STL [R1+0x54], R0 ;  /* 0x0000540001007387 */ /* 0x0003e20000100800 */
[----:B------:R-:W-:-:S03]  /*5830*/  IMAD.X R3, RZ, RZ, R5, P1 ;  /* 0x000000ffff037224 */ /* 0x000fc600008e0605 */
[----:B------:R-:W-:Y:S04]  /*5840*/  STL [R1+0x48], R7 ;  /* 0x0000480701007387 */ /* 0x000fe80000100800 */
[----:B------:R-:W-:Y:S01]  /*5850*/  STL [R1+0x4c], R6 ;  /* 0x00004c0601007387 */ /* 0x000fe20000100800 */
[----:B-1----:R-:W-:-:S05]  /*5860*/  IADD3 R0, P0, R2, 0xc0, RZ ;  /* 0x000000c002007810 */ /* 0x002fca0007f1e0ff */
[----:B------:R1:W-:Y:S04]  /*5870*/  STL [R1+0x10], R0 ;  /* 0x0000100001007387 */ /* 0x0003e80000100800 */
[----:B------:R2:W-:Y:S01]  /*5880*/  STL [R1+0x20], R3 ;  /* 0x0000200301007387 */ /* 0x0005e20000100800 */
[----:B-1----:R-:W-:-:S05]  /*5890*/  IADD3.X R0, RZ, R5, RZ, P0, !PT ;  /* 0x00000005ff007210 */ /* 0x002fca00007fe4ff */
[----:B------:R2:W-:Y:S01]  /*58a0*/  STL [R1+0xc], R0 ;  /* 0x00000c0001007387 */ /* 0x0005e20000100800 */
[----:B------:R-:W-:-:S03]  /*58b0*/  IMAD.MOV.U32 R2, RZ, RZ, R133 ;  /* 0x000000ffff027224 */ /* 0x000fc600078e0085 */
.L_x_187:
[----:B-12---:R-:W2:Y:S01]  /*58c0*/  LDL R0, [R1] ;  /* 0x0000000001007983 */ /* 0x006ea20000100800 */
[----:B------:R-:W-:Y:S04]  /*58d0*/  DEPBAR.LE SB0, 0x0 ;  /* 0x000080000000791a */ /* 0x000fe80000000000 */
[----:B------:R-:W-:Y:S01]  /*58e0*/  BAR.SYNC.DEFER_BLOCKING 0x0 ;  /* 0x0000000000007b1d */ /* 0x000fe20000010000 */
[----:B------:R-:W-:Y:S06]  /*58f0*/  UISETP.GT.AND UP0, UPT, UR12, UR13, UPT ;  /* 0x0000000d0c00728c */ /* 0x000fec000bf04270 */
[----:B------:R-:W-:Y:S01]  /*5900*/  PLOP3.LUT P0, PT, PT, PT, UP0, 0x80, 0x0 ;  /* 0x000000000000781c */ /* 0x000fe20003f0f008 */
[----:B-----5:R1:W3:Y:S04]  /*5910*/  LDSM.16.M88.4 R8, [R135+0x14080] ;  /* 0x014080008708783b */ /* 0x0202e80000000200 */
[----:B------:R1:W4:Y:S04]  /*5920*/  LDSM.16.M88.4 R16, [R135+0x14880] ;  /* 0x014880008710783b */ /* 0x0003280000000200 */
[----:B------:R1:W1:Y:S04]  /*5930*/  LDSM.16.M88.4 R24, [R135+0x15080] ;  /* 0x015080008718783b */ /* 0x0002680000000200 */
[----:B------:R1:W1:Y:S04]  /*5940*/  LDSM.16.M88.4 R168, [R242] ;  /* 0x00000000f2a8783b */ /* 0x0002680000000200 */
[----:B------:R1:W1:Y:S04]  /*5950*/  LDSM.16.M88.4 R176, [R252] ;  /* 0x00000000fcb0783b */ /* 0x0002680000000200 */
[----:B--2---:R2:W1:Y:S01]  /*5960*/  LDSM.16.M88.4 R172, [R0] ;  /* 0x0000000000ac783b */ /* 0x0044620000000200 */
[----:B------:R-:W-:-:S05]  /*5970*/  @P0 BRA `(.L_x_177) ;  /* 0x0000043000000947 */ /* 0x000fca0003800000 */
[----:B--234-:R-:W2:Y:S01]  /*5980*/  LDL R0, [R1+0x1c] ;  /* 0x00001c0001007983 */ /* 0x01cea20000100800 */
[----:B------:R-:W-:Y:S02]  /*5990*/  ULDC.64 UR4, c[0x0][0x208] ;  /* 0x0000820000047ab9 */ /* 0x000fe40000000a00 */
[----:B------:R-:W-:Y:S01]  /*59a0*/  UIMAD.WIDE.U32 UR14, UR13, UR4, URZ ;  /* 0x000000040d0e72a5 */ /* 0x000fe2000f8e003f */
[----:B------:R-:W3:Y:S01]  /*59b0*/  LDL.64 R6, [R1+0x40] ;  /* 0x0000400001067983 */ /* 0x000ee20000100a00 */
[----:B------:R-:W-:Y:S03]  /*59c0*/  USHF.R.S32.HI UR10, URZ, 0x1f, UR13 ;  /* 0x0000001f3f0a7899 */ /* 0x000fe6000801140d */
[----:B------:R-:W4:Y:S01]  /*59d0*/  LDL.64 R132, [R1+0x38] ;  /* 0x0000380001847983 */ /* 0x000f220000100a00 */
[----:B------:R-:W-:Y:S03]  /*59e0*/  UIMAD UR10, UR10, UR4, URZ ;  /* 0x000000040a0a72a4 */ /* 0x000fe6000f8e023f */
[----:B------:R-:W5:Y:S01]  /*59f0*/  LDL R12, [R1+0x4] ;  /* 0x00000400010c7983 */ /* 0x000f620000100800 */
[----:B------:R-:W-:Y:S03]  /*5a00*/  UIMAD UR10, UR13, UR5, UR10 ;  /* 0x000000050d0a72a4 */ /* 0x000fe6000f8e020a */
[----:B------:R-:W5:Y:S01]  /*5a10*/  LDL R22, [R1+0x68] ;  /* 0x0000680001167983 */ /* 0x000f620000100800 */
[----:B------:R-:W-:Y:S02]  /*5a20*/  UIADD3 UR4, UR15, UR10, URZ ;  /* 0x0000000a0f047290 */ /* 0x000fe4000fffe03f */
[----:B------:R-:W-:Y:S01]  /*5a30*/  UIMAD.WIDE.U32 UR10, UR14, 0x30, URZ ;  /* 0x000000300e0a78a5 */ /* 0x000fe2000f8e003f */
[----:B------:R-:W5:Y:S01]  /*5a40*/  LDL R21, [R1+0x64] ;  /* 0x0000640001157983 */ /* 0x000f620000100800 */
[----:B------:R-:W-:Y:S03]  /*5a50*/  UIMAD UR4, UR4, 0x30, URZ ;  /* 0x00000030040478a4 */ /* 0x000fe6000f8e023f */
[----:B------:R-:W5:Y:S01]  /*5a60*/  LDL R20, [R1+0x60] ;  /* 0x0000600001147983 */ /* 0x000f620000100800 */
[----:B------:R-:W-:Y:S03]  /*5a70*/  UIADD3 UR4, UR11, UR4, URZ ;  /* 0x000000040b047290 */ /* 0x000fe6000fffe03f */
[----:B------:R-:W5:Y:S04]  /*5a80*/  LDL R15, [R1+0x5c] ;  /* 0x00005c00010f7983 */ /* 0x000f680000100800 */
[----:B------:R-:W5:Y:S04]  /*5a90*/  LDL R14, [R1+0x58] ;  /* 0x00005800010e7983 */ /* 0x000f680000100800 */
[----:B------:R-:W5:Y:S01]  /*5aa0*/  LDL R13, [R1+0x54] ;  /* 0x00005400010d7983 */ /* 0x000f620000100800 */
[----:B--2---:R-:W-:Y:S02]  /*5ab0*/  LOP3.LUT P2, RZ, R0, 0x1, RZ, 0xc0, !PT ;  /* 0x0000000100ff7812 */ /* 0x004fe4000784c0ff */
[----:B---3--:R-:W-:Y:S04]  /*5ac0*/  IADD3 R0, P1, R6, UR10, RZ ;  /* 0x0000000a06007c10 */ /* 0x008fe8000ff3e0ff */
[C---:B------:R-:W-:Y:S02]  /*5ad0*/  LEA R4, P0, R0.reuse, c[0x0][0x1f8], 0x1 ;  /* 0x00007e0000047a11 */ /* 0x040fe400078008ff */
[----:B----4-:R-:W-:Y:S04]  /*5ae0*/  IADD3.X R3, R133, UR4, RZ, P1, !PT ;  /* 0x0000000485037c10 */ /* 0x010fe80008ffe4ff */
[----:B------:R-:W-:Y:S02]  /*5af0*/  LEA.HI.X R5, R0, c[0x0][0x1fc], R3, 0x1, P0 ;  /* 0x00007f0000057a11 */ /* 0x000fe400000f0c03 */
[----:B-----5:R-:W-:Y:S03]  /*5b00*/  IADD3 R0, P1, R22, UR10, RZ ;  /* 0x0000000a16007c10 */ /* 0x020fe6000ff3e0ff */
[----:B------:R-:W-:Y:S01]  /*5b10*/  @!PT LDS RZ, [RZ] ;  /* 0x00000000fffff984 */ /* 0x000fe20000000800 */
[----:B------:R-:W-:Y:S01]  /*5b20*/  @!PT LDS RZ, [RZ] ;  /* 0x00000000fffff984 */ /* 0x000fe20000000800 */
[----:B------:R-:W-:Y:S01]  /*5b30*/  @!PT LDS RZ, [RZ] ;  /* 0x00000000fffff984 */ /* 0x000fe20000000800 */
[----:B------:R2:W-:Y:S01]  /*5b40*/  LDGSTS.E.BYPASS.LTC128B.128 [R12+0x4080], [R4.64], !P2 ;  /* 0x04080000040c7fae */ /* 0x0005e2000d101d58 */
[----:B------:R-:W-:Y:S02]  /*5b50*/  IADD3.X R3, R21, UR4, RZ, P1, !PT ;  /* 0x0000000415037c10 */ /* 0x000fe40008ffe4ff */
[C---:B--2---:R-:W-:Y:S04]  /*5b60*/  LEA R4, P0, R0.reuse, c[0x0][0x1f8], 0x1 ;  /* 0x00007e0000047a11 */ /* 0x044fe800078008ff */
[----:B------:R-:W-:Y:S02]  /*5b70*/  LEA.HI.X R5, R0, c[0x0][0x1fc], R3, 0x1, P0 ;  /* 0x00007f0000057a11 */ /* 0x000fe400000f0c03 */
[----:B------:R-:W-:Y:S03]  /*5b80*/  IADD3 R0, P1, R20, UR10, RZ ;  /* 0x0000000a14007c10 */ /* 0x000fe6000ff3e0ff */
        /* <DEDUP_REMOVED lines=8> */
[----:B------:R-:W-:Y:S01]  /*5c10*/  LEA.HI.X R5, R0, c[0x0][0x1fc], R3, 0x1, P0 ;  /* 0x00007f0000057a11 */ /* 0x000fe200000f0c03 */
[----:B------:R-:W-:Y:S04]  /*5c20*/  @!P3 IMAD.MOV.U32 R0, RZ, RZ, c[0x0][0x208] ;  /* 0x00008200ff00b624 */ /* 0x000fe800078e00ff */
[----:B------:R2:W-:Y:S01]  /*5c30*/  LDGSTS.E.BYPASS.LTC128B.128 [R12+0x8880], [R4.64], !P4 ;  /* 0x08880000040c7fae */ /* 0x0005e2000e101d58 */
[C---:B------:R-:W-:Y:S01]  /*5c40*/  @!P3 LEA R3, P0, R0.reuse, UR10, 0x5 ;  /* 0x0000000a0003bc11 */ /* 0x040fe2000f8028ff */
[----:B--2---:R-:W-:Y:S05]  /*5c50*/  @!P3 IMAD.MOV.U32 R4, RZ, RZ, c[0x0][0x20c] ;  /* 0x00008300ff04b624 */ /* 0x004fea00078e00ff */
[----:B------:R-:W-:Y:S02]  /*5c60*/  @!P3 LEA.HI.X R0, R0, UR4, R4, 0x5, P0 ;  /* 0x000000040000bc11 */ /* 0x000fe400080f2c04 */
[C---:B------:R-:W-:Y:S04]  /*5c70*/  @!P3 IADD3 R4, P1, R3.reuse, R6, RZ ;  /* 0x000000060304b210 */ /* 0x040fe80007f3e0ff */
[----:B------:R-:W-:Y:S01]  /*5c80*/  @!P3 LEA R6, P0, R4, c[0x0][0x1f8], 0x1 ;  /* 0x00007e000406ba11 */ /* 0x000fe200078008ff */
[----:B------:R-:W-:Y:S05]  /*5c90*/  @!P3 IMAD.X R5, R0, 0x1, R133, P1 ;  /* 0x000000010005b824 */ /* 0x000fea00008e0685 */
[----:B------:R-:W-:Y:S02]  /*5ca0*/  @!P3 LEA.HI.X R7, R4, c[0x0][0x1fc], R5, 0x1, P0 ;  /* 0x00007f000407ba11 */ /* 0x000fe400000f0c05 */
[----:B------:R-:W-:Y:S03]  /*5cb0*/  @!P3 IADD3 R5, P1, R3, R22, RZ ;  /* 0x000000160305b210 */ /* 0x000fe60007f3e0ff */
[----:B------:R2:W-:Y:S01]  /*5cc0*/  @!P3 LDGSTS.E.BYPASS.LTC128B.128 [R12+0x5080], [R6.64], !P2 ;  /* 0x05080000060cbfae */ /* 0x0005e2000d101d58 */
[C---:B------:R-:W-:Y:S01]  /*5cd0*/  @!P3 LEA R4, P0, R5.reuse, c[0x0][0x1f8], 0x1 ;  /* 0x00007e000504ba11 */ /* 0x040fe200078008ff */
[C---:B--2---:R-:W-:Y:S05]  /*5ce0*/  @!P3 IMAD.X R6, R0.reuse, 0x1, R21, P1 ;  /* 0x000000010006b824 */ /* 0x044fea00008e0615 */
[----:B------:R-:W-:Y:S05]  /*5cf0*/  @!P3 LEA.HI.X R5, R5, c[0x0][0x1fc], R6, 0x1, P0 ;  /* 0x00007f000505ba11 */ /* 0x000fea00000f0c06 */
[----:B------:R2:W-:Y:S02]  /*5d00*/  @!P3 LDGSTS.E.BYPASS.LTC128B.128 [R12+0x6880], [R4.64], !P6 ;  /* 0x06880000040cbfae */ /* 0x0005e4000f101d58 */
[----:B--2---:R-:W-:Y:S04]  /*5d10*/  @!P3 IADD3 R5, P1, R3, R20, RZ ;  /* 0x000000140305b210 */ /* 0x004fe80007f3e0ff */
[----:B------:R-:W-:Y:S01]  /*5d20*/  @!P3 LEA R4, P0, R5, c[0x0][0x1f8], 0x1 ;  /* 0x00007e000504ba11 */ /* 0x000fe200078008ff */
[C---:B------:R-:W-:Y:S01]  /*5d30*/  @!P3 IMAD.X R6, R0.reuse, 0x1, R15, P1 ;  /* 0x000000010006b824 */ /* 0x040fe200008e060f */
[----:B------:R-:W-:Y:S04]  /*5d40*/  @!P3 IADD3 R3, P1, R3, R14, RZ ;  /* 0x0000000e0303b210 */ /* 0x000fe80007f3e0ff */
[----:B------:R-:W-:Y:S01]  /*5d50*/  @!P3 LEA.HI.X R5, R5, c[0x0][0x1fc], R6, 0x1, P0 ;  /* 0x00007f000505ba11 */ /* 0x000fe200000f0c06 */
[----:B------:R-:W-:Y:S04]  /*5d60*/  @!P3 IMAD.X R0, R0, 0x1, R13, P1 ;  /* 0x000000010000b824 */ /* 0x000fe800008e060d */
[----:B------:R2:W-:Y:S02]  /*5d70*/  @!P3 LDGSTS.E.BYPASS.LTC128B.128 [R12+0x8080], [R4.64], !P5 ;  /* 0x08080000040cbfae */ /* 0x0005e4000e901d58 */
[C---:B--2---:R-:W-:Y:S04]  /*5d80*/  @!P3 LEA R4, P0, R3.reuse, c[0x0][0x1f8], 0x1 ;  /* 0x00007e000304ba11 */ /* 0x044fe800078008ff */
[----:B------:R-:W-:Y:S05]  /*5d90*/  @!P3 LEA.HI.X R5, R3, c[0x0][0x1fc], R0, 0x1, P0 ;  /* 0x00007f000305ba11 */ /* 0x000fea00000f0c00 */
[----:B------:R2:W-:Y:S04]  /*5da0*/  @!P3 LDGSTS.E.BYPASS.LTC128B.128 [R12+0x9880], [R4.64], !P4 ;  /* 0x09880000040cbfae */ /* 0x0005e8000e101d58 */
.L_x_177:
[C---:B--234-:R-:W-:Y:S01]  /*5db0*/  HMMA.16816.F32 R4, R160.reuse, R8, RZ ;  /* 0x00000008a004723c */ /* 0x05cfe200000018ff */
[----:B------:R-:W0:Y:S01]  /*5dc0*/  LDGDEPBAR ;  /* 0x00000000000079af */ /* 0x000e220000000000 */
[----:B------:R-:W-:Y:S06]  /*5dd0*/  UISETP.GT.AND UP0, UPT, UR13, UR12, UPT ;  /* 0x0000000c0d00728c */ /* 0x000fec000bf04270 */
[C---:B------:R-:W-:Y:S01]  /*5de0*/  HMMA.16816.F32 R8, R160.reuse, R10, RZ ;  /* 0x0000000aa008723c */ /* 0x040fe200000018ff */
[----:B------:R-:W-:Y:S07]  /*5df0*/  PLOP3.LUT P0, PT, PT, PT, UP0, 0x40, 0x0 ;  /* 0x000000000000781c */ /* 0x000fee0003f0e808 */
[C---:B------:R-:W-:Y:S08]  /*5e00*/  HMMA.16816.F32 R12, R160.reuse, R16, RZ ;  /* 0x00000010a00c723c */ /* 0x040ff000000018ff */
[C---:B------:R-:W-:Y:S08]  /*5e10*/  HMMA.16816.F32 R16, R160.reuse, R18, RZ ;  /* 0x00000012a010723c */ /* 0x040ff000000018ff */
[C---:B-1----:R-:W-:Y:S08]  /*5e20*/  HMMA.16816.F32 R20, R160.reuse, R24, RZ ;  /* 0x00000018a014723c */ /* 0x042ff000000018ff */
[----:B------:R-:W-:Y:S08]  /*5e30*/  HMMA.16816.F32 R24, R160, R26, RZ ;  /* 0x0000001aa018723c */ /* 0x000ff000000018ff */
[C---:B------:R-:W-:Y:S08]  /*5e40*/  HMMA.16816.F32 R4, R164.reuse, R168, R4 ;  /* 0x000000a8a404723c */ /* 0x040ff00000001804 */
[C---:B------:R-:W-:Y:S01]  /*5e50*/  HMMA.16816.F32 R8, R164.reuse, R170, R8 ;  /* 0x000000aaa408723c */ /* 0x040fe20000001808 */
[----:B------:R-:W1:Y:S07]  /*5e60*/  LDSM.16.M88.4 R168, [R241+0x14080] ;  /* 0x01408000f1a8783b */ /* 0x000e6e0000000200 */
[C---:B------:R-:W-:Y:S08]  /*5e70*/  HMMA.16816.F32 R12, R164.reuse, R172, R12 ;  /* 0x000000aca40c723c */ /* 0x040ff0000000180c */
[C---:B------:R-:W-:Y:S01]  /*5e80*/  HMMA.16816.F32 R16, R164.reuse, R174, R16 ;  /* 0x000000aea410723c */ /* 0x040fe20000001810 */
[----:B------:R-:W2:Y:S07]  /*5e90*/  LDSM.16.M88.4 R172, [R241+0x14880] ;  /* 0x01488000f1ac783b */ /* 0x000eae0000000200 */
[C---:B------:R-:W-:Y:S08]  /*5ea0*/  HMMA.16816.F32 R20, R164.reuse, R176, R20 ;  /* 0x000000b0a414723c */ /* 0x040ff00000001814 */
[----:B------:R-:W-:Y:S08]  /*5eb0*/  HMMA.16816.F32 R24, R164, R178, R24 ;  /* 0x000000b2a418723c */ /* 0x000ff00000001818 */
[C---:B-1----:R-:W-:Y:S08]  /*5ec0*/  HMMA.16816.F32 R4, R180.reuse, R168, R4 ;  /* 0x000000a8b404723c */ /* 0x042ff00000001804 */
[C---:B------:R-:W-:Y:S01]  /*5ed0*/  HMMA.16816.F32 R8, R180.reuse, R170, R8 ;  /* 0x000000aab408723c */ /* 0x040fe20000001808 */
[----:B------:R-:W1:Y:S07]  /*5ee0*/  LDSM.16.M88.4 R168, [R241+0x15080] ;  /* 0x01508000f1a8783b */ /* 0x000e6e0000000200 */
[C---:B--2---:R-:W-:Y:S08]  /*5ef0*/  HMMA.16816.F32 R12, R180.reuse, R172, R12 ;  /* 0x000000acb40c723c */ /* 0x044ff0000000180c */
[C---:B------:R-:W-:Y:S01]  /*5f00*/  HMMA.16816.F32 R16, R180.reuse, R174, R16 ;  /* 0x000000aeb410723c */ /* 0x040fe20000001810 */
[----:B------:R-:W2:Y:S07]  /*5f10*/  LDSM.16.M88.4 R172, [R238] ;  /* 0x00000000eeac783b */ /* 0x000eae0000000200 */
[C---:B-1----:R-:W-:Y:S08]  /*5f20*/  HMMA.16816.F32 R20, R180.reuse, R168, R20 ;  /* 0x000000a8b414723c */ /* 0x042ff00000001814 */
[----:B------:R-:W-:Y:S01]  /*5f30*/  HMMA.16816.F32 R24, R180, R170, R24 ;  /* 0x000000aab418723c */ /* 0x000fe20000001818 */
[----:B------:R-:W1:Y:S07]  /*5f40*/  LDSM.16.M88.4 R168, [R238+0x800] ;  /* 0x00080000eea8783b */ /* 0x000e6e0000000200 */
[C---:B--2---:R-:W-:Y:S08]  /*5f50*/  HMMA.16816.F32 R4, R184.reuse, R172, R4 ;  /* 0x000000acb804723c */ /* 0x044ff00000001804 */
[C---:B------:R-:W-:Y:S01]  /*5f60*/  HMMA.16816.F32 R8, R184.reuse, R174, R8 ;  /* 0x000000aeb808723c */ /* 0x040fe20000001808 */
[----:B------:R-:W2:Y:S07]  /*5f70*/  LDSM.16.M88.4 R172, [R238+0x1000] ;  /* 0x00100000eeac783b */ /* 0x000eae0000000200 */
[C---:B-1----:R-:W-:Y:S08]  /*5f80*/  HMMA.16816.F32 R12, R184.reuse, R168, R12 ;  /* 0x000000a8b80c723c */ /* 0x042ff0000000180c */
[C---:B------:R-:W-:Y:S01]  /*5f90*/  HMMA.16816.F32 R16, R184.reuse, R170, R16 ;  /* 0x000000aab810723c */ /* 0x040fe20000001810 */
[----:B------:R-:W1:Y:S07]  /*5fa0*/  LDSM.16.M88.4 R168, [R135+0x15880] ;  /* 0x0158800087a8783b */ /* 0x000e6e0000000200 */
[C---:B--2---:R-:W-:Y:S08]  /*5fb0*/  HMMA.16816.F32 R20, R184.reuse, R172, R20 ;  /* 0x000000acb814723c */ /* 0x044ff00000001814 */
[----:B------:R-:W-:Y:S01]  /*5fc0*/  HMMA.16816.F32 R24, R184, R174, R24 ;  /* 0x000000aeb818723c */ /* 0x000fe20000001818 */
[----:B------:R-:W2:Y:S07]  /*5fd0*/  LDSM.16.M88.4 R172, [R135+0x16080] ;  /* 0x0160800087ac783b */ /* 0x000eae0000000200 */
        /* <DEDUP_REMOVED lines=8> */
[----:B------:R-:W1:Y:S07]  /*6060*/  LDSM.16.M88.4 R168, [R250] ;  /* 0x00000000faa8783b */ /* 0x000e6e0000000200 */
[C---:B--2---:R-:W-:Y:S08]  /*6070*/  HMMA.16816.F32 R4, R192.reuse, R172, R4 ;  /* 0x000000acc004723c */ /* 0x044ff00000001804 */
[C---:B------:R-:W-:Y:S01]  /*6080*/  HMMA.16816.F32 R8, R192.reuse, R174, R8 ;  /* 0x000000aec008723c */ /* 0x040fe20000001808 */
[----:B------:R-:W2:Y:S07]  /*6090*/  LDSM.16.M88.4 R172, [R249] ;  /* 0x00000000f9ac783b */ /* 0x000eae0000000200 */
        /* <DEDUP_REMOVED lines=11> */
[----:B------:R-:W2:Y:S07]  /*6150*/  LDSM.16.M88.4 R172, [R238+0x1800] ;  /* 0x00180000eeac783b */ /* 0x000eae0000000200 */
        /* <DEDUP_REMOVED lines=77> */
[----:B------:R-:W2:Y:S01]  /*6630*/  LDSM.16.M88.4 R172, [R238+0x5800] ;  /* 0x00580000eeac783b */ /* 0x000ea20000000200 */
[----:B------:R-:W-:Y:S06]  /*6640*/  DEPBAR.LE SB0, 0x0 ;  /* 0x000080000000791a */ /* 0x000fec0000000000 */
[----:B------:R-:W-:Y:S01]  /*6650*/  BAR.SYNC.DEFER_BLOCKING 0x0 ;  /* 0x0000000000007b1d */ /* 0x000fe20000010000 */
[C---:B-1----:R-:W-:Y:S08]  /*6660*/  HMMA.16816.F32 R12, R232.reuse, R168, R12 ;  /* 0x000000a8e80c723c */ /* 0x042ff0000000180c */
[C---:B------:R-:W-:Y:S08]  /*6670*/  HMMA.16816.F32 R16, R232.reuse, R170, R16 ;  /* 0x000000aae810723c */ /* 0x040ff00000001810 */
[C---:B--2---:R-:W-:Y:S08]  /*6680*/  HMMA.16816.F32 R20, R232.reuse, R172, R20 ;  /* 0x000000ace814723c */ /* 0x044ff00000001814 */
[----:B------:R-:W-:Y:S01]  /*6690*/  HMMA.16816.F32 R24, R232, R174, R24 ;  /* 0x000000aee818723c */ /* 0x000fe20000001818 */
[----:B------:R-:W-:-:S07]  /*66a0*/  @P0 BRA `(.L_x_178) ;  /* 0x000004e000000947 */ /* 0x000fce0003800000 */
[----:B------:R-:W2:Y:S01]  /*66b0*/  LDL.64 R174, [R1+0x30] ;  /* 0x0000300001ae7983 */ /* 0x000ea20000100a00 */
[----:B------:R-:W-:Y:S02]  /*66c0*/  UIADD3 UR11, UR13, -0x1, URZ ;  /* 0xffffffff0d0b7890 */ /* 0x000fe4000fffe03f */
[----:B------:R-:W-:Y:S01]  /*66d0*/  ULDC.64 UR4, c[0x0][0x1e0] ;  /* 0x0000780000047ab9 */ /* 0x000fe20000000a00 */
[----:B------:R-:W3:Y:S01]  /*66e0*/  LDL.64 R178, [R1+0x28] ;  /* 0x0000280001b27983 */ /* 0x000ee20000100a00 */
[----:B------:R-:W-:Y:S02]  /*66f0*/  USHF.R.S32.HI UR10, URZ, 0x1f, UR11 ;  /* 0x0000001f3f0a7899 */ /* 0x000fe4000801140b */
[----:B------:R-:W-:Y:S01]  /*6700*/  UIMAD.WIDE.U32 UR14, UR11, UR4, URZ ;  /* 0x000000040b0e72a5 */ /* 0x000fe2000f8e003f */
[----:B------:R-:W4:Y:S01]  /*6710*/  LDL R176, [R1+0x1c] ;  /* 0x00001c0001b07983 */ /* 0x000f220000100800 */
        /* <DEDUP_REMOVED lines=12> */
[----:B------:R-:W5:Y:S04]  /*67e0*/  LDL R168, [R1+0xc] ;  /* 0x00000c0001a87983 */ /* 0x000f680000100800 */
[----:B------:R-:W1:Y:S04]  /*67f0*/  S2R R0, SR_TID.X ;  /* 0x0000000000007919 */ /* 0x000e680000002100 */
[----:B------:R-:W1:Y:S02]  /*6800*/  S2R R3, SR_TID.X ;  /* 0x0000000000037919 */ /* 0x000e640000002100 */
[----:B-1----:R-:W-:Y:S04]  /*6810*/  SHF.R.S32.HI R0, RZ, 0x1f, R0 ;  /* 0x0000001fff007819 */ /* 0x002fe80000011400 */
[----:B------:R-:W-:Y:S04]  /*6820*/  LEA.HI R0, R0, R3, RZ, 0x3 ;  /* 0x0000000300007211 */ /* 0x000fe800078f18ff */
[----:B------:R-:W-:Y:S04]  /*6830*/  SHF.R.S32.HI R0, RZ, 0x3, R0 ;  /* 0x00000003ff007819 */ /* 0x000fe80000011400 */
[----:B------:R-:W-:Y:S04]  /*6840*/  IADD3 R0, -R0, 0x30, RZ ;  /* 0x0000003000007810 */ /* 0x000fe80007ffe1ff */
[C---:B------:R-:W-:Y:S02]  /*6850*/  ISETP.GE.AND P1, PT, R0.reuse, 0x1, PT ;  /* 0x000000010000780c */ /* 0x040fe40003f26270 */
[----:B------:R-:W-:Y:S11]  /*6860*/  ISETP.GE.AND P0, PT, R0, 0x21, PT ;  /* 0x000000210000780c */ /* 0x000ff60003f06270 */
[----:B------:R-:W-:Y:S02]  /*6870*/  @!UPT UIADD3 URZ, URZ, URZ, URZ ;  /* 0x0000003f3f3ff290 */ /* 0x000fe4000fffe03f */
[----:B------:R-:W-:Y:S01]  /*6880*/  VOTEU.ANY UP0, P0 ;  /* 0x00000000003f7886 */ /* 0x000fe20000000100 */
[----:B--2---:R-:W-:Y:S04]  /*6890*/  @P1 IADD3 R0, P2, R174, UR14, RZ ;  /* 0x0000000eae001c10 */ /* 0x004fe8000ff5e0ff */
[----:B---3--:R-:W-:Y:S02]  /*68a0*/  @P1 IADD3.X R3, R179, UR4, RZ, P2, !PT ;  /* 0x00000004b3031c10 */ /* 0x008fe400097fe4ff */
[C---:B------:R-:W-:Y:S04]  /*68b0*/  @P1 LEA R132, P2, R0.reuse, c[0x0][0x1c8], 0x1 ;  /* 0x0000720000841a11 */ /* 0x040fe800078408ff */
[----:B------:R-:W-:Y:S02]  /*68c0*/  @P1 LEA.HI.X R133, R0, c[0x0][0x1cc], R3, 0x1, P2 ;  /* 0x0000730000851a11 */ /* 0x000fe400010f0c03 */
[----:B----4-:R-:W-:Y:S11]  /*68d0*/  LOP3.LUT P2, RZ, R176, 0x1, RZ, 0xc0, !PT ;  /* 0x00000001b0ff7812 */ /* 0x010ff6000784c0ff */
[----:B------:R-:W-:Y:S02]  /*68e0*/  @!UPT UIADD3 URZ, URZ, URZ, URZ ;  /* 0x0000003f3f3ff290 */ /* 0x000fe4000fffe03f */
[----:B------:R-:W-:Y:S01]  /*68f0*/  @!PT LDS RZ, [RZ] ;  /* 0x00000000fffff984 */ /* 0x000fe20000000800 */
[----:B------:R-:W-:Y:S01]  /*6900*/  @!PT LDS RZ, [RZ] ;  /* 0x00000000fffff984 */ /* 0x000fe20000000800 */
[----:B------:R-:W-:Y:S01]  /*6910*/  @!PT LDS RZ, [RZ] ;  /* 0x00000000fffff984 */ /* 0x000fe20000000800 */
[----:B-----5:R1:W-:Y:S01]  /*6920*/  @P1 LDGSTS.E.BYPASS.LTC128B.128 [R177+0x14080], [R132.64], !P2 ;  /* 0x1408000084b11fae */ /* 0x0203e2000d101d58 */
[----:B------:R-:W-:Y:S04]  /*6930*/  @P1 IADD3 R0, P2, R173, UR14, RZ ;  /* 0x0000000ead001c10 */ /* 0x000fe8000ff5e0ff */
[----:B------:R-:W-:Y:S02]  /*6940*/  @P1 IADD3.X R3, R172, UR4, RZ, P2, !PT ;  /* 0x00000004ac031c10 */ /* 0x000fe400097fe4ff */
[C---:B-1----:R-:W-:Y:S04]  /*6950*/  @P1 LEA R132, P2, R0.reuse, c[0x0][0x1c8], 0x1 ;  /* 0x0000720000841a11 */ /* 0x042fe800078408ff */
[----:B------:R-:W-:Y:S02]  /*6960*/  @P1 LEA.HI.X R133, R0, c[0x0][0x1cc], R3, 0x1, P2 ;  /* 0x0000730000851a11 */ /* 0x000fe400010f0c03 */
[----:B------:R-:W-:Y:S03]  /*6970*/  @P1 IADD3 R0, P2, R171, UR14, RZ ;  /* 0x0000000eab001c10 */ /* 0x000fe6000ff5e0ff */
[----:B------:R1:W-:Y:S01]  /*6980*/  @P1 LDGSTS.E.BYPASS.LTC128B.128 [R177+0x15880], [R132.64], !P6 ;  /* 0x1588000084b11fae */ /* 0x0003e2000f101d58 */
[----:B------:R-:W-:Y:S02]  /*6990*/  @P1 IADD3.X R3, R170, UR4, RZ, P2, !PT ;  /* 0x00000004aa031c10 */ /* 0x000fe400097fe4ff */
[C---:B-1----:R-:W-:Y:S04]  /*69a0*/  @P1 LEA R132, P2, R0.reuse, c[0x0][0x1c8], 0x1 ;  /* 0x0000720000841a11 */ /* 0x042fe800078408ff */
[----:B------:R-:W-:Y:S02]  /*69b0*/  @P1 LEA.HI.X R133, R0, c[0x0][0x1cc], R3, 0x1, P2 ;  /* 0x0000730000851a11 */ /* 0x000fe400010f0c03 */
[----:B------:R-:W-:Y:S01]  /*69c0*/  @P1 IADD3 R0, P2, R169, UR14, RZ ;  /* 0x0000000ea9001c10 */ /* 0x000fe2000ff5e0ff */
[----:B------:R-:W-:Y:S02]  /*69d0*/  @UP0 UIADD3 UR14, UP1, UR8, UR14, URZ ;  /* 0x0000000e080e0290 */ /* 0x000fe4000ff3e03f */
[----:B------:R1:W-:Y:S01]  /*69e0*/  @P1 LDGSTS.E.BYPASS.LTC128B.128 [R177+0x17080], [R132.64], !P5 ;  /* 0x1708000084b11fae */ /* 0x0003e2000e901d58 */
[----:B------:R-:W-:Y:S01]  /*69f0*/  @P1 IADD3.X R3, R168, UR4, RZ, P2, !PT ;  /* 0x00000004a8031c10 */ /* 0x000fe200097fe4ff */
[----:B------:R-:W-:Y:S01]  /*6a00*/  @UP0 UIADD3.X UR4, UR6, UR4, URZ, UP1, !UPT ;  /* 0x0000000406040290 */ /* 0x000fe20008ffe43f */
[C---:B-1----:R-:W-:Y:S04]  /*6a10*/  @P1 LEA R132, P2, R0.reuse, c[0x0][0x1c8], 0x1 ;  /* 0x0000720000841a11 */ /* 0x042fe800078408ff */
[----:B------:R-:W-:Y:S02]  /*6a20*/  @P1 LEA.HI.X R133, R0, c[0x0][0x1cc], R3, 0x1, P2 ;  /* 0x0000730000851a11 */ /* 0x000fe400010f0c03 */
[----:B------:R-:W-:Y:S03]  /*6a30*/  LOP3.LUT P2, RZ, R176, 0x1, RZ, 0xc0, !PT ;  /* 0x00000001b0ff7812 */ /* 0x000fe6000784c0ff */
[----:B------:R1:W-:Y:S01]  /*6a40*/  @P1 LDGSTS.E.BYPASS.LTC128B.128 [R177+0x18880], [R132.64], !P4 ;  /* 0x1888000084b11fae */ /* 0x0003e2000e101d58 */
        /* <DEDUP_REMOVED lines=18> */
[----:B------:R-:W-:Y:S05]  /*6b70*/  @P0 LEA.HI.X R133, R0, c[0x0][0x1cc], R3, 0x1, P1 ;  /* 0x0000730000850a11 */ /* 0x000fea00008f0c03 */
[----:B------:R1:W-:Y:S04]  /*6b80*/  @P0 LDGSTS.E.BYPASS.LTC128B.128 [R177+0x19880], [R132.64], !P4 ;  /* 0x1988000084b10fae */ /* 0x0003e8000e101d58 */
.L_x_178:
[----:B------:R-:W2:Y:S01]  /*6b90*/  LDL R3, [R1+0x78] ;  /* 0x0000780001037983 */ /* 0x000ea20000100800 */
[----:B------:R-:W-:Y:S02]  /*6ba0*/  UISETP.NE.AND UP1, UPT, UR18, URZ, UPT ;  /* 0x0000003f1200728c */ /* 0x000fe4000bf25270 */
[----:B------:R-:W-:Y:S01]  /*6bb0*/  UIMAD UR4, UR13, -0x30, URZ ;  /* 0xffffffd00d0478a4 */ /* 0x000fe2000f8e023f */
[----:B------:R-:W3:Y:S01]  /*6bc0*/  LDL R171, [R1+0x74] ;  /* 0x0000740001ab7983 */ /* 0x000ee20000100800 */
[----:B------:R-:W-:Y:S02]  /*6bd0*/  UISETP.NE.AND UP0, UPT, UR17, URZ, UPT ;  /* 0x0000003f1100728c */ /* 0x000fe4000bf05270 */
[----:B------:R-:W-:Y:S01]  /*6be0*/  PLOP3.LUT P1, PT, PT, PT, UP1, 0x80, 0x0 ;  /* 0x000000000000781c */ /* 0x000fe20003f2f018 */
[----:B------:R-:W0:Y:S01]  /*6bf0*/  LDGDEPBAR ;  /* 0x00000000000079af */ /* 0x000e220000000000 */
[----:B------:R-:W-:Y:S11]  /*6c00*/  PLOP3.LUT P0, PT, PT, PT, UP1, 0x80, 0x0 ;  /* 0x000000000000781c */ /* 0x000ff60003f0f018 */
[----:B--2---:R-:W-:Y:S04]  /*6c10*/  @P1 IMAD.HI.U32 R0, R3, c[0x0][0x2c8], RZ ;  /* 0x0000b20003001a27 */ /* 0x004fe800078e00ff */
[----:B-1----:R-:W-:Y:S01]  /*6c20*/  IMAD.MOV.U32 R133, RZ, RZ, R3 ;  /* 0x000000ffff857224 */ /* 0x002fe200078e0003 */
[----:B------:R-:W-:Y:S01]  /*6c30*/  @P0 SHF.R.U32.HI R133, RZ, c[0x0][0x2cc], R0 ;  /* 0x0000b300ff850a19 */ /* 0x000fe20000011600 */
[----:B------:R-:W-:Y:S01]  /*6c40*/  IMAD.U32 R0, RZ, RZ, UR4 ;  /* 0x00000004ff007e24 */ /* 0x000fe2000f8e00ff */
[----:B------:R-:W-:Y:S03]  /*6c50*/  PLOP3.LUT P0, PT, PT, PT, UP0, 0x40, 0x0 ;  /* 0x000000000000781c */ /* 0x000fe60003f0e808 */
[----:B------:R-:W1:Y:S01]  /*6c60*/  SHFL.IDX PT, R132, R133, RZ, 0x1c1f ;  /* 0x001c1fff85847589 */ /* 0x000e6200000e0000 */
[----:B---3--:R-:W-:Y:S04]  /*6c70*/  IADD3 R0, -R171, 0x1, R0 ;  /* 0x00000001ab007810 */ /* 0x008fe80007ffe100 */
[----:B------:R-:W-:Y:S04]  /*6c80*/  IADD3 R0, R0, c[0x0][0x1d0], RZ ;  /* 0x0000740000007a10 */ /* 0x000fe80007ffe0ff */
[----:B------:R-:W-:Y:S04]  /*6c90*/  IADD3 R0, R0, -c[0x0][0x168], RZ ;  /* 0x80005a0000007a10 */ /* 0x000fe80007ffe0ff */
[C---:B------:R-:W-:Y:S02]  /*6ca0*/  IADD3 R169, R0.reuse, c[0x0][0x328], RZ ;  /* 0x0000ca0000a97a10 */ /* 0x040fe40007ffe0ff */
[----:B------:R-:W-:Y:S03]  /*6cb0*/  IADD3 R168, R0, UR7, RZ ;  /* 0x0000000700a87c10 */ /* 0x000fe6000fffe0ff */
[----:B-1----:R-:W-:Y:S02]  /*6cc0*/  IMAD.IADD R3, R169, 0x1, R132 ;  /* 0x00000001a9037824 */ /* 0x002fe400078e0284 */
[----:B------:R-:W-:Y:S01]  /*6cd0*/  IMAD.IADD R0, R132, 0x1, R168 ;  /* 0x0000000184007824 */ /* 0x000fe200078e02a8 */
[----:B------:R-:W-:-:S05]  /*6ce0*/  @P0 BRA `(.L_x_179) ;  /* 0x0000019000000947 */ /* 0x000fca0003800000 */
[----:B------:R-:W-:Y:S01]  /*6cf0*/  IADD3 R132, R132, c[0x0][0x1d0], RZ ;  /* 0x0000740084847a10 */ /* 0x000fe20007ffe0ff */
[----:B------:R-:W-:Y:S03]  /*6d00*/  BSSY B0, `(.L_x_180) ;  /* 0x0000012000007945 */ /* 0x000fe60003800000 */
[----:B------:R-:W-:Y:S04]  /*6d10*/  IADD3 R132, R132, -c[0x0][0x168], RZ ;  /* 0x80005a0084847a10 */ /* 0x000fe80007ffe0ff */
[----:B------:R-:W-:Y:S11]  /*6d20*/  ISETP.GT.AND P0, PT, R132, -0x1, PT ;  /* 0xffffffff8400780c */ /* 0x000ff60003f04270 */
[----:B------:R-:W-:Y:S02]  /*6d30*/  @!UPT UIADD3 URZ, URZ, URZ, URZ ;  /* 0x0000003f3f3ff290 */ /* 0x000fe4000fffe03f */
[----:B------:R-:W-:-:S05]  /*6d40*/  @P0 BRA `(.L_x_181) ;  /* 0x0000008000000947 */ /* 0x000fca0003800000 */
[----:B------:R-:W-:Y:S01]  /*6d50*/  LOP3.LUT R132, RZ, R132, RZ, 0x33, !PT ;  /* 0x00000084ff847212 */ /* 0x000fe200078e33ff */
[----:B------:R-:W-:Y:S05]  /*6d60*/  IMAD.MOV.U32 R170, RZ, RZ, c[0x0][0x32c] ;  /* 0x0000cb00ffaa7624 */ /* 0x000fea00078e00ff */
[----:B------:R-:W-:Y:S11]  /*6d70*/  ISETP.NE.AND P0, PT, R170, 0x1, PT ;  /* 0x00000001aa00780c */ /* 0x000ff60003f05270 */
[----:B------:R-:W-:Y:S02]  /*6d80*/  @!UPT UIADD3 URZ, URZ, URZ, URZ ;  /* 0x0000003f3f3ff290 */ /* 0x000fe4000fffe03f */
[----:B------:R-:W-:Y:S05]  /*6d90*/  @P0 IMAD.HI.U32 R170, R132, c[0x0][0x330], RZ ;  /* 0x0000cc0084aa0a27 */ /* 0x000fea00078e00ff */
[----:B------:R-:W-:Y:S04]  /*6da0*/  @P0 SHF.R.U32.HI R132, RZ, c[0x0][0x334], R170 ;  /* 0x0000cd00ff840a19 */ /* 0x000fe800000116aa */
[----:B------:R-:W-:Y:S01]  /*6db0*/  LOP3.LUT R132, RZ, R132, RZ, 0x33, !PT ;  /* 0x00000084ff847212 */ /* 0x000fe200078e33ff */
[----:B------:R-:W-:-:S05]  /*6dc0*/  BRA `(.L_x_182) ;  /* 0x0000005000007947 */ /* 0x000fca0003800000 */
.L_x_181:
[----:B------:R-:W-:Y:S04]  /*6dd0*/  MOV R170, c[0x0][0x32c] ;  /* 0x0000cb0000aa7a02 */ /* 0x000fe80000000f00 */
[----:B------:R-:W-:Y:S11]  /*6de0*/  ISETP.NE.AND P0, PT, R170, 0x1, PT ;  /* 0x00000001aa00780c */ /* 0x000ff60003f05270 */
[----:B------:R-:W-:Y:S02]  /*6df0*/  @!UPT UIADD3 URZ, URZ, URZ, URZ ;  /* 0x0000003f3f3ff290 */ /* 0x000fe4000fffe03f */
[----:B------:R-:W-:Y:S05]  /*6e00*/  @P0 IMAD.HI.U32 R170, R132, c[0x0][0x330], RZ ;  /* 0x0000cc0084aa0a27 */ /* 0x000fea00078e00ff */
[----:B------:R-:W-:Y:S02]  /*6e10*/  @P0 SHF.R.U32.HI R132, RZ, c[0x0][0x334], R170 ;  /* 0x0000cd00ff840a19 */ /* 0x000fe400000116aa */
.L_x_182:
[----:B------:R-:W-:Y:S05]  /*6e20*/  BSYNC B0 ;  /* 0x0000000000007941 */ /* 0x000fea0003800000 */
.L_x_180:
[----:B------:R-:W-:Y:S05]  /*6e30*/  IADD3 R170, -R171, UR4, RZ ;  /* 0x00000004abaa7c10 */ /* 0x000fea000fffe1ff */
[----:B------:R-:W-:Y:S05]  /*6e40*/  IMAD R132, R132, c[0x0][0x32c], R170 ;  /* 0x0000cb0084847a24 */ /* 0x000fea00078e02aa */
[----:B------:R-:W-:Y:S02]  /*6e50*/  IMNMX R0, R0, R132, !PT ;  /* 0x0000008400007217 */ /* 0x000fe40007800200 */
[----:B------:R-:W-:Y:S04]  /*6e60*/  IADD3 R132, R132, c[0x0][0x32c], RZ ;  /* 0x0000cb0084847a10 */ /* 0x000fe80007ffe0ff */
[----:B------:R-:W-:Y:S02]  /*6e70*/  IMNMX R3, R3, R132, PT ;  /* 0x0000008403037217 */ /* 0x000fe40003800200 */
.L_x_179:
[----:B------:R-:W-:Y:S02]  /*6e80*/  UISETP.GE.AND UP1, UPT, UR4, 0x1, UPT ;  /* 0x000000010400788c */ /* 0x000fe4000bf26270 */
        /* <DEDUP_REMOVED lines=29> */
[----:B------:R-:W1:Y:S01]  /*7060*/  SHFL.IDX PT, R5, R133, 0x1, 0x1c1f ;  /* 0x003c1f0085057f89 */ /* 0x000e6200000e0000 */
[----:B------:R-:W-:Y:S01]  /*7070*/  FSEL R8, R8, -INF , !P1 ;  /* 0xff80000008087808 */ /* 0x000fe20004800000 */
[----:B------:R-:W-:Y:S01]  /*7080*/  UP2UR UR16, UPR, URZ, 0x40 ;  /* 0x000000403f107883 */ /* 0x000fe20008000000 */
[----:B------:R-:W-:Y:S01]  /*7090*/  PLOP3.LUT P1, PT, PT, PT, UP0, 0x40, 0x0 ;  /* 0x000000000000781c */ /* 0x000fe20003f2e808 */
[----:B------:R-:W-:Y:S01]  /*70a0*/  UISETP.GE.AND UP0, UPT, UR4, 0x2a, UPT ;  /* 0x0000002a0400788c */ /* 0x000fe2000bf06270 */
[----:B------:R-:W-:Y:S02]  /*70b0*/  FSEL R9, R9, -INF , !P0 ;  /* 0xff80000009097808 */ /* 0x000fe40004000000 */
[----:B------:R-:W-:Y:S01]  /*70c0*/  PLOP3.LUT P0, PT, PT, PT, UP6, 0x40, 0x0 ;  /* 0x000000000000781c */ /* 0x000fe20003f0e868 */
[----:B------:R-:W-:Y:S01]  /*70d0*/  UISETP.NE.AND UP6, UPT, UR17, URZ, UPT ;  /* 0x0000003f1100728c */ /* 0x000fe2000bfc5270 */
[C---:B------:R-:W-:Y:S02]  /*70e0*/  ISETP.GT.AND P1, PT, R0.reuse, 0x10, P1 ;  /* 0x000000100000780c */ /* 0x040fe40000f24270 */
[----:B------:R-:W-:Y:S02]  /*70f0*/  ISETP.GT.AND P0, PT, R0, 0x11, P0 ;  /* 0x000000110000780c */ /* 0x000fe40000704270 */
[C---:B------:R-:W-:Y:S02]  /*7100*/  ISETP.LT.OR P1, PT, R3.reuse, 0x11, P1 ;  /* 0x000000110300780c */ /* 0x040fe40000f21670 */
[----:B------:R-:W-:Y:S02]  /*7110*/  ISETP.LT.OR P0, PT, R3, 0x12, P0 ;  /* 0x000000120300780c */ /* 0x000fe40000701670 */
[----:B------:R-:W-:Y:S02]  /*7120*/  FSEL R12, R12, -INF , !P1 ;  /* 0xff8000000c0c7808 */ /* 0x000fe40004800000 */
[----:B------:R-:W-:Y:S02]  /*7130*/  PLOP3.LUT P1, PT, PT, PT, UP5, 0x40, 0x0 ;  /* 0x000000000000781c */ /* 0x000fe40003f2e858 */
[----:B------:R-:W-:Y:S02]  /*7140*/  FSEL R13, R13, -INF , !P0 ;  /* 0xff8000000d0d7808 */ /* 0x000fe40004000000 */
[----:B------:R-:W-:Y:S01]  /*7150*/  PLOP3.LUT P0, PT, PT, PT, UP4, 0x40, 0x0 ;  /* 0x000000000000781c */ /* 0x000fe20003f0e848 */
[--C-:B-1----:R-:W-:Y:S01]  /*7160*/  IMAD.IADD R4, R169, 0x1, R5.reuse ;  /* 0x00000001a9047824 */ /* 0x102fe200078e0205 */
[C---:B------:R-:W-:Y:S02]  /*7170*/  ISETP.GT.AND P1, PT, R0.reuse, 0x18, P1 ;  /* 0x000000180000780c */ /* 0x040fe40000f24270 */
[----:B------:R-:W-:Y:S02]  /*7180*/  ISETP.GT.AND P0, PT, R0, 0x19, P0 ;  /* 0x000000190000780c */ /* 0x000fe40000704270 */
[C---:B------:R-:W-:Y:S02]  /*7190*/  ISETP.LT.OR P1, PT, R3.reuse, 0x19, P1 ;  /* 0x000000190300780c */ /* 0x040fe40000f21670 */
[----:B------:R-:W-:Y:S02]  /*71a0*/  ISETP.LT.OR P0, PT, R3, 0x1a, P0 ;  /* 0x0000001a0300780c */ /* 0x000fe40000701670 */
[----:B------:R-:W-:Y:S02]  /*71b0*/  FSEL R16, R16, -INF , !P1 ;  /* 0xff80000010107808 */ /* 0x000fe40004800000 */
[----:B------:R-:W-:Y:S02]  /*71c0*/  PLOP3.LUT P1, PT, PT, PT, UP3, 0x40, 0x0 ;  /* 0x000000000000781c */ /* 0x000fe40003f2e838 */
[----:B------:R-:W-:Y:S02]  /*71d0*/  FSEL R17, R17, -INF , !P0 ;  /* 0xff80000011117808 */ /* 0x000fe40004000000 */
[----:B------:R-:W-:Y:S02]  /*71e0*/  PLOP3.LUT P0, PT, PT, PT, UP2, 0x40, 0x0 ;  /* 0x000000000000781c */ /* 0x000fe40003f0e828 */
        /* <DEDUP_REMOVED lines=11> */
[----:B------:R-:W-:Y:S01]  /*72a0*/  ISETP.LT.OR P1, PT, R3, 0x2a, P0 ;  /* 0x0000002a0300780c */ /* 0x000fe20000721670 */
[----:B------:R-:W-:Y:S01]  /*72b0*/  IMAD.IADD R3, R168, 0x1, R5 ;  /* 0x00000001a8037824 */ /* 0x000fe200078e0205 */
[----:B------:R-:W-:Y:S01]  /*72c0*/  PLOP3.LUT P0, PT, PT, PT, UP6, 0x40, 0x0 ;  /* 0x000000000000781c */ /* 0x000fe20003f0e868 */
[----:B------:R-:W-:Y:S01]  /*72d0*/  UISETP.NE.AND UP6, UPT, UR16, URZ, UPT ;  /* 0x0000003f1000728c */ /* 0x000fe2000bfc5270 */
[----:B------:R-:W-:Y:S02]  /*72e0*/  FSEL R24, R24, -INF , !P2 ;  /* 0xff80000018187808 */ /* 0x000fe40005000000 */
[----:B------:R-:W-:Y:S09]  /*72f0*/  FSEL R25, R25, -INF , !P1 ;  /* 0xff80000019197808 */ /* 0x000ff20004800000 */
        /* <DEDUP_REMOVED lines=15> */
.L_x_185:
[----:B------:R-:W-:Y:S04]  /*73f0*/  MOV R5, c[0x0][0x32c] ;  /* 0x0000cb0000057a02 */ /* 0x000fe80000000f00 */
[----:B------:R-:W-:Y:S11]  /*7400*/  ISETP.NE.AND P0, PT, R5, 0x1, PT ;  /* 0x000000010500780c */ /* 0x000ff60003f05270 */
[----:B------:R-:W-:Y:S02]  /*7410*/  @!UPT UIADD3 URZ, URZ, URZ, URZ ;  /* 0x0000003f3f3ff290 */ /* 0x000fe4000fffe03f */
[----:B------:R-:W-:Y:S05]  /*7420*/  @P0 IMAD.HI.U32 R5, R0, c[0x0][0x330], RZ ;  /* 0x0000cc0000050a27 */ /* 0x000fea00078e00ff */
[----:B------:R-:W-:Y:S02]  /*7430*/  @P0 SHF.R.U32.HI R0, RZ, c[0x0][0x334], R5 ;  /* 0x0000cd00ff000a19 */ /* 0x000fe40000011605 */
.L_x_186:
[----:B------:R-:W-:Y:S05]  /*7440*/  BSYNC B0 ;  /* 0x0000000000007941 */ /* 0x000fea0003800000 */
.L_x_184:
[----:B------:R-:W-:Y:S05]  /*7450*/  IADD3 R5, -R171, UR4, RZ ;  /* 0x00000004ab057c10 */ /* 0x000fea000fffe1ff */
[----:B------:R-:W-:Y:S05]  /*7460*/  IMAD R0, R0, c[0x0][0x32c], R5 ;  /* 0x0000cb0000007a24 */ /* 0x000fea00078e0205 */
[----:B------:R-:W-:Y:S02]  /*7470*/  IMNMX R3, R3, R0, !PT ;  /* 0x0000000003037217 */ /* 0x000fe40007800200 */
[----:B------:R-:W-:Y:S04]  /*7480*/  IADD3 R0, R0, c[0x0][0x32c], RZ ;  /* 0x0000cb0000007a10 */ /* 0x000fe80007ffe0ff */
[----:B------:R-:W-:Y:S02]  /*7490*/  IMNMX R4, R4, R0, PT ;  /* 0x0000000004047217 */ /* 0x000fe40003800200 */
.L_x_183:
[----:B------:R-:W-:Y:S01]  /*74a0*/  FMNMX.FTZ R133, R132, R2, !PT ;  /* 0x0000000284857209 */ /* 0x000fe20007810000 */
[----:B------:R-:W-:Y:S02]  /*74b0*/  UP2UR UR4, UPR, URZ, 0x10 ;  /* 0x000000103f047883 */ /* 0x000fe40008000000 */
[----:B------:R-:W-:Y:S01]  /*74c0*/  UISETP.NE.AND UP4, UPT, UR15, URZ, UPT ;  /* 0x0000003f0f00728c */ /* 0x000fe2000bf85270 */
[----:B------:R-:W-:Y:S01]  /*74d0*/  FMNMX.FTZ R133, R170, R133, !PT ;  /* 0x00000085aa857209 */ /* 0x000fe20007810000 */
[----:B------:R-:W-:Y:S02]  /*74e0*/  UP2UR UR15, UPR, URZ, 0x8 ;  /* 0x000000083f0f7883 */ /* 0x000fe40008000000 */
[----:B------:R-:W-:Y:S01]  /*74f0*/  UISETP.NE.AND UP3, UPT, UR14, URZ, UPT ;  /* 0x0000003f0e00728c */ /* 0x000fe2000bf65270 */
[----:B------:R-:W-:Y:S01]  /*7500*/  FMNMX.FTZ R133, R8, R133, !PT ;  /* 0x0000008508857209 */ /* 0x000fe20007810000 */
[----:B------:R-:W-:Y:S02]  /*7510*/  UP2UR UR14, UPR, URZ, 0x4 ;  /* 0x000000043f0e7883 */ /* 0x000fe40008000000 */
[----:B------:R-:W-:Y:S01]  /*7520*/  UISETP.NE.AND UP2, UPT, UR11, URZ, UPT ;  /* 0x0000003f0b00728c */ /* 0x000fe2000bf45270 */
[----:B------:R-:W-:Y:S01]  /*7530*/  FMNMX.FTZ R133, R9, R133, !PT ;  /* 0x0000008509857209 */ /* 0x000fe20007810000 */
[----:B------:R-:W-:Y:S01]  /*7540*/  UP2UR UR11, UPR, URZ, 0x2 ;  /* 0x000000023f0b7883 */ /* 0x000fe20008000000 */
[----:B------:R-:W-:Y:S01]  /*7550*/  PLOP3.LUT P2, PT, PT, PT, UP3, 0x40, 0x0 ;  /* 0x000000000000781c */ /* 0x000fe20003f4e838 */
[----:B------:R-:W-:Y:S01]  /*7560*/  UISETP.NE.AND UP1, UPT, UR10, URZ, UPT ;  /* 0x0000003f0a00728c */ /* 0x000fe2000bf25270 */
[----:B------:R-:W-:Y:S01]  /*7570*/  FMNMX.FTZ R133, R12, R133, !PT ;  /* 0x000000850c857209 */ /* 0x000fe20007810000 */
[----:B------:R-:W-:Y:S01]  /*7580*/  UP2UR UR10, UPR, URZ, 0x1 ;  /* 0x000000013f0a7883 */ /* 0x000fe20008000000 */
[----:B------:R-:W-:Y:S01]  /*7590*/  PLOP3.LUT P1, PT, PT, PT, UP2, 0x40, 0x0 ;  /* 0x000000000000781c */ /* 0x000fe20003f2e828 */
[----:B------:R-:W-:Y:S01]  /*75a0*/  UISETP.NE.AND UP0, UPT, UR5, URZ, UPT ;  /* 0x0000003f0500728c */ /* 0x000fe2000bf05270 */
[----:B------:R-:W-:Y:S01]  /*75b0*/  FMNMX.FTZ R133, R13, R133, !PT ;  /* 0x000000850d857209 */ /* 0x000fe20007810000 */
[----:B------:R-:W-:Y:S02]  /*75c0*/  UISETP.NE.AND UP3, UPT, UR15, URZ, UPT ;  /* 0x0000003f0f00728c */ /* 0x000fe4000bf65270 */
[----:B------:R-:W-:Y:S01]  /*75d0*/  UISETP.NE.AND UP2, UPT, UR14, URZ, UPT ;  /* 0x0000003f0e00728c */ /* 0x000fe2000bf45270 */
[----:B------:R-:W-:Y:S04]  /*75e0*/  FMNMX.FTZ R133, R16, R133, !PT ;  /* 0x0000008510857209 */ /* 0x000fe80007810000 */
[----:B------:R-:W-:Y:S04]  /*75f0*/  FMNMX.FTZ R133, R17, R133, !PT ;  /* 0x0000008511857209 */ /* 0x000fe80007810000 */
[----:B------:R-:W-:Y:S04]  /*7600*/  FMNMX.FTZ R133, R20, R133, !PT ;  /* 0x0000008514857209 */ /* 0x000fe80007810000 */
[----:B------:R-:W-:Y:S04]  /*7610*/  FMNMX.FTZ R133, R21, R133, !PT ;  /* 0x0000008515857209 */ /* 0x000fe80007810000 */
[----:B------:R-:W-:Y:S04]  /*7620*/  FMNMX.FTZ R133, R24, R133, !PT ;  /* 0x0000008518857209 */ /* 0x000fe80007810000 */
[----:B------:R-:W-:Y:S05]  /*7630*/  FMNMX.FTZ R133, R25, R133, !PT ;  /* 0x0000008519857209 */ /* 0x000fea0007810000 */
[----:B------:R-:W1:Y:S02]  /*7640*/  SHFL.BFLY PT, R0, R133, 0x2, 0x1f ;  /* 0x0c401f0085007f89 */ /* 0x000e6400000e0000 */
[----:B-1----:R-:W-:Y:S06]  /*7650*/  FMNMX.FTZ R133, R133, R0, !PT ;  /* 0x0000000085857209 */ /* 0x002fec0007810000 */
[----:B------:R-:W1:Y:S02]  /*7660*/  SHFL.BFLY PT, R0, R133, 0x1, 0x1f ;  /* 0x0c201f0085007f89 */ /* 0x000e6400000e0000 */
[----:B-1----:R-:W-:Y:S04]  /*7670*/  FMNMX.FTZ R133, R133, R0, !PT ;  /* 0x0000000085857209 */ /* 0x002fe80007810000 */
[C---:B------:R-:W-:Y:S04]  /*7680*/  FSETP.NEU.FTZ.AND P0, PT, R133.reuse, -INF , PT ;  /* 0xff8000008500780b */ /* 0x040fe80003f1d000 */
[C---:B------:R-:W-:Y:S05]  /*7690*/  FSEL R0, R133.reuse, RZ, P0 ;  /* 0x000000ff85007208 */ /* 0x040fea0000000000 */
[----:B------:R-:W-:Y:S02]  /*76a0*/  FADD.FTZ R0, -R0, R2 ;  /* 0x0000000200007221 */ /* 0x000fe40000010100 */
[----:B------:R-:W-:Y:S02]  /*76b0*/  FMUL.FTZ R2, R133, c[0x0][0x2d0] ;  /* 0x0000b40085027a20 */ /* 0x000fe40000410000 */
[----:B------:R-:W-:Y:S03]  /*76c0*/  FMUL.FTZ R0, R0, c[0x0][0x2d0] ;  /* 0x0000b40000007a20 */ /* 0x000fe60000410000 */
[----:B------:R-:W-:Y:S02]  /*76d0*/  FSEL R2, R2, RZ, P0 ;  /* 0x000000ff02027208 */ /* 0x000fe40000000000 */
[----:B------:R-:W-:Y:S01]  /*76e0*/  PLOP3.LUT P0, PT, PT, PT, UP4, 0x40, 0x0 ;  /* 0x000000000000781c */ /* 0x000fe20003f0e848 */
[----:B------:R-:W-:Y:S02]  /*76f0*/  UISETP.NE.AND UP4, UPT, UR4, URZ, UPT ;  /* 0x0000003f0400728c */ /* 0x000fe4000bf85270 */
[--C-:B------:R-:W-:Y:S01]  /*7700*/  FFMA.FTZ R5, R12, c[0x0][0x2d0], -R2.reuse ;  /* 0x0000b4000c057a23 */ /* 0x100fe20000010802 */
[----:B------:R-:W-:Y:S01]  /*7710*/  ISETP.GT.AND P0, PT, R3, RZ, P0 ;  /* 0x000000ff0300720c */ /* 0x000fe20000704270 */
[----:B------:R-:W2:Y:S01]  /*7720*/  LDL.LU R12, [R1+0x14] ;  /* 0x00001400010c7983 */ /* 0x000ea20000300800 */
[--C-:B------:R-:W-:Y:S02]  /*7730*/  FFMA.FTZ R132, R132, c[0x0][0x2d0], -R2.reuse ;  /* 0x0000b40084847a23 */ /* 0x100fe40000010802 */
[----:B------:R-:W-:Y:S01]  /*7740*/  ISETP.LT.OR P0, PT, R4, 0x1, P0 ;  /* 0x000000010400780c */ /* 0x000fe20000701670 */
[--C-:B------:R-:W-:Y:S02]  /*7750*/  FFMA.FTZ R21, R21, c[0x0][0x2d0], -R2.reuse ;  /* 0x0000b40015157a23 */ /* 0x100fe40000010802 */
[--C-:B------:R-:W-:Y:S01]  /*7760*/  FFMA.FTZ R24, R24, c[0x0][0x2d0], -R2.reuse ;  /* 0x0000b40018187a23 */ /* 0x100fe20000010802 */
[----:B------:R-:W-:Y:S01]  /*7770*/  FSEL R6, R6, -INF , !P0 ;  /* 0xff80000006067808 */ /* 0x000fe20004000000 */
[--C-:B------:R-:W-:Y:S01]  /*7780*/  FFMA.FTZ R25, R25, c[0x0][0x2d0], -R2.reuse ;  /* 0x0000b40019197a23 */ /* 0x100fe20000010802 */
[----:B------:R-:W-:Y:S01]  /*7790*/  ISETP.GT.AND P0, PT, R3, 0x1, P2 ;  /* 0x000000010300780c */ /* 0x000fe20001704270 */
[--C-:B------:R-:W-:Y:S01]  /*77a0*/  FFMA.FTZ R170, R170, c[0x0][0x2d0], -R2.reuse ;  /* 0x0000b400aaaa7a23 */ /* 0x100fe20000010802 */
[----:B------:R-:W-:Y:S01]  /*77b0*/  PLOP3.LUT P2, PT, PT, PT, UP1, 0x40, 0x0 ;  /* 0x000000000000781c */ /* 0x000fe20003f4e818 */
[--C-:B------:R-:W-:Y:S01]  /*77c0*/  FFMA.FTZ R8, R8, c[0x0][0x2d0], -R2.reuse ;  /* 0x0000b40008087a23 */ /* 0x100fe20000010802 */
[----:B------:R-:W-:Y:S01]  /*77d0*/  ISETP.LT.OR P0, PT, R4, 0x2, P0 ;  /* 0x000000020400780c */ /* 0x000fe20000701670 */
[--C-:B------:R-:W-:Y:S01]  /*77e0*/  FFMA.FTZ R9, R9, c[0x0][0x2d0], -R2.reuse ;  /* 0x0000b40009097a23 */ /* 0x100fe20000010802 */
[----:B------:R-:W-:Y:S01]  /*77f0*/  MUFU.EX2 R132, R132 ;  /* 0x0000008400847308 */ /* 0x000fe20000000800 */
[--C-:B------:R-:W-:Y:S01]  /*7800*/  FFMA.FTZ R176, R13, c[0x0][0x2d0], -R2.reuse ;  /* 0x0000b4000db07a23 */ /* 0x100fe20000010802 */
[----:B------:R-:W-:Y:S01]  /*7810*/  FSEL R7, R7, -INF , !P0 ;  /* 0xff80000007077808 */ /* 0x000fe20004000000 */
[--C-:B------:R-:W-:Y:S01]  /*7820*/  FFMA.FTZ R179, R16, c[0x0][0x2d0], -R2.reuse ;  /* 0x0000b40010b37a23 */ /* 0x100fe20000010802 */
[----:B------:R-:W-:Y:S01]  /*7830*/  ISETP.GT.AND P0, PT, R3, 0x8, P1 ;  /* 0x000000080300780c */ /* 0x000fe20000f04270 */
[--C-:B------:R-:W-:Y:S01]  /*7840*/  FFMA.FTZ R17, R17, c[0x0][0x2d0], -R2.reuse ;  /* 0x0000b40011117a23 */ /* 0x100fe20000010802 */
[----:B------:R-:W-:Y:S01]  /*7850*/  PLOP3.LUT P1, PT, PT, PT, UP0, 0x40, 0x0 ;  /* 0x000000000000781c */ /* 0x000fe20003f2e808 */
[----:B------:R-:W-:Y:S01]  /*7860*/  FFMA.FTZ R169, R20, c[0x0][0x2d0], -R2 ;  /* 0x0000b40014a97a23 */ /* 0x000fe20000010802 */
[----:B------:R-:W-:Y:S01]  /*7870*/  ISETP.LT.OR P0, PT, R4, 0x9, P0 ;  /* 0x000000090400780c */ /* 0x000fe20000701670 */
[----:B------:R-:W-:Y:S01]  /*7880*/  UISETP.NE.AND UP1, UPT, UR11, URZ, UPT ;  /* 0x0000003f0b00728c */ /* 0x000fe2000bf25270 */
[----:B------:R-:W1:Y:S01]  /*7890*/  MUFU.EX2 R2, R0 ;  /* 0x0000000000027308 */ /* 0x000e620000000800 */
[----:B------:R-:W-:Y:S01]  /*78a0*/  UISETP.NE.AND UP0, UPT, UR10, URZ, UPT ;  /* 0x0000003f0a00728c */ /* 0x000fe2000bf05270 */
[----:B------:R-:W-:Y:S02]  /*78b0*/  FSEL R10, R10, -INF , !P0 ;  /* 0xff8000000a0a7808 */ /* 0x000fe40004000000 */
[----:B------:R-:W-:Y:S02]  /*78c0*/  ISETP.GT.AND P0, PT, R3, 0x9, P2 ;  /* 0x000000090300780c */ /* 0x000fe40001704270 */
[----:B------:R-:W-:Y:S02]  /*78d0*/  PLOP3.LUT P2, PT, PT, PT, UP6, 0x40, 0x0 ;  /* 0x000000000000781c */ /* 0x000fe40003f4e868 */
[C---:B------:R-:W-:Y:S02]  /*78e0*/  ISETP.LT.OR P0, PT, R4.reuse, 0xa, P0 ;  /* 0x0000000a0400780c */ /* 0x040fe40000701670 */
[----:B------:R-:W-:Y:S02]  /*78f0*/  MUFU.EX2 R168, R170 ;  /* 0x000000aa00a87308 */ /* 0x000fe40000000800 */
[----:B------:R-:W-:Y:S02]  /*7900*/  FSEL R171, R11, -INF , !P0 ;  /* 0xff8000000bab7808 */ /* 0x000fe40004000000 */
[C---:B------:R-:W-:Y:S02]  /*7910*/  ISETP.GT.AND P0, PT, R3.reuse, 0x10, P1 ;  /* 0x000000100300780c */ /* 0x040fe40000f04270 */
[----:B------:R-:W-:Y:S02]  /*7920*/  PLOP3.LUT P1, PT, PT, PT, UP5, 0x40, 0x0 ;  /* 0x000000000000781c */ /* 0x000fe40003f2e858 */
[----:B------:R-:W-:Y:S02]  /*7930*/  ISETP.LT.OR P0, PT, R4, 0x11, P0 ;  /* 0x000000110400780c */ /* 0x000fe40000701670 */
[C---:B------:R-:W-:Y:S01]  /*7940*/  ISETP.GT.AND P1, PT, R3.reuse, 0x18, P1 ;  /* 0x000000180300780c */ /* 0x040fe20000f24270 */
[----:B------:R-:W-:Y:S01]  /*7950*/  MUFU.EX2 R8, R8 ;  /* 0x0000000800087308 */ /* 0x000fe20000000800 */
[----:B------:R-:W-:Y:S02]  /*7960*/  FSEL R173, R14, -INF , !P0 ;  /* 0xff8000000ead7808 */ /* 0x000fe40004000000 */
[----:B------:R-:W-:Y:S01]  /*7970*/  ISETP.GT.AND P0, PT, R3, 0x11, P2 ;  /* 0x000000110300780c */ /* 0x000fe20001704270 */
[----:B-1----:R-:W-:Y:S01]  /*7980*/  FMUL.FTZ R16, R2, R144 ;  /* 0x0000009002107220 */ /* 0x002fe20000410000 */
[----:B------:R-:W-:Y:S01]  /*7990*/  ISETP.LT.OR P1, PT, R4, 0x19, P1 ;  /* 0x000000190400780c */ /* 0x000fe20000f21670 */
[----:B------:R-:W-:Y:S01]  /*79a0*/  FMUL.FTZ R13, R2, R149 ;  /* 0x00000095020d7220 */ /* 0x000fe20000410000 */
[----:B------:R-:W-:Y:S01]  /*79b0*/  ISETP.LT.OR P0, PT, R4, 0x12, P0 ;  /* 0x000000120400780c */ /* 0x000fe20000701670 */
[----:B------:R-:W-:Y:S01]  /*79c0*/  FMUL.FTZ R20, R2, R140 ;  /* 0x0000008c02147220 */ /* 0x000fe20000410000 */
[----:B------:R-:W-:Y:S01]  /*79d0*/  FSEL R174, R18, -INF , !P1 ;  /* 0xff80000012ae7808 */ /* 0x000fe20004800000 */
[----:B------:R-:W1:Y:S01]  /*79e0*/  MUFU.EX2 R9, R9 ;  /* 0x0000000900097308 */ /* 0x000e620000000800 */
[----:B------:R-:W-:Y:S01]  /*79f0*/  FSEL R172, R15, -INF , !P0 ;  /* 0xff8000000fac7808 */ /* 0x000fe20004000000 */
[C---:B------:R-:W-:Y:S01]  /*7a00*/  FMUL.FTZ R28, R2.reuse, R28 ;  /* 0x0000001c021c7220 */ /* 0x040fe20000410000 */
[----:B------:R-:W-:Y:S01]  /*7a10*/  PLOP3.LUT P0, PT, PT, PT, UP4, 0x40, 0x0 ;  /* 0x000000000000781c */ /* 0x000fe20003f0e848 */
[C---:B------:R-:W-:Y:S01]  /*7a20*/  FMUL.FTZ R29, R2.reuse, R29 ;  /* 0x0000001d021d7220 */ /* 0x040fe20000410000 */
[----:B------:R-:W-:Y:S01]  /*7a30*/  PLOP3.LUT P1, PT, PT, PT, UP3, 0x40, 0x0 ;  /* 0x000000000000781c */ /* 0x000fe20003f2e838 */
[C---:B------:R-:W-:Y:S01]  /*7a40*/  FMUL.FTZ R32, R2.reuse, R32 ;  /* 0x0000002002207220 */ /* 0x040fe20000410000 */
[C---:B------:R-:W-:Y:S01]  /*7a50*/  ISETP.GT.AND P0, PT, R3.reuse, 0x19, P0 ;  /* 0x000000190300780c */ /* 0x040fe20000704270 */
[C---:B------:R-:W-:Y:S01]  /*7a60*/  FMUL.FTZ R33, R2.reuse, R33 ;  /* 0x0000002102217220 */ /* 0x040fe20000410000 */
[----:B------:R-:W-:Y:S01]  /*7a70*/  ISETP.GT.AND P1, PT, R3, 0x20, P1 ;  /* 0x000000200300780c */ /* 0x000fe20000f24270 */
[----:B------:R-:W-:Y:S01]  /*7a80*/  FMUL.FTZ R36, R2, R36 ;  /* 0x0000002402247220 */ /* 0x000fe20000410000 */
[----:B------:R-:W-:Y:S01]  /*7a90*/  ISETP.LT.OR P0, PT, R4, 0x1a, P0 ;  /* 0x0000001a0400780c */ /* 0x000fe20000701670 */
[----:B------:R-:W-:Y:S01]  /*7aa0*/  FMUL.FTZ R37, R2, R37 ;  /* 0x0000002502257220 */ /* 0x000fe20000410000 */
[----:B------:R-:W-:Y:S01]  /*7ab0*/  ISETP.LT.OR P1, PT, R4, 0x21, P1 ;  /* 0x000000210400780c */ /* 0x000fe20000f21670 */
[C---:B------:R-:W-:Y:S01]  /*7ac0*/  FMUL.FTZ R40, R2.reuse, R40 ;  /* 0x0000002802287220 */ /* 0x040fe20000410000 */
[----:B------:R-:W-:Y:S01]  /*7ad0*/  FSEL R175, R19, -INF , !P0 ;  /* 0xff80000013af7808 */ /* 0x000fe20004000000 */
[C---:B------:R-:W-:Y:S01]  /*7ae0*/  FMUL.FTZ R41, R2.reuse, R41 ;  /* 0x0000002902297220 */ /* 0x040fe20000410000 */
[----:B------:R-:W-:Y:S01]  /*7af0*/  PLOP3.LUT P0, PT, PT, PT, UP2, 0x40, 0x0 ;  /* 0x000000000000781c */ /* 0x000fe20003f0e828 */
[----:B------:R-:W-:Y:S01]  /*7b00*/  FMUL.FTZ R44, R2, R44 ;  /* 0x0000002c022c7220 */ /* 0x000fe20000410000 */
[----:B------:R-:W-:Y:S01]  /*7b10*/  FSEL R177, R22, -INF , !P1 ;  /* 0xff80000016b17808 */ /* 0x000fe20004800000 */
[C---:B------:R-:W-:Y:S01]  /*7b20*/  FMUL.FTZ R45, R2.reuse, R45 ;  /* 0x0000002d022d7220 */ /* 0x040fe20000410000 */
[C---:B------:R-:W-:Y:S01]  /*7b30*/  ISETP.GT.AND P0, PT, R3.reuse, 0x21, P0 ;  /* 0x000000210300780c */ /* 0x040fe20000704270 */
[C---:B------:R-:W-:Y:S01]  /*7b40*/  FMUL.FTZ R48, R2.reuse, R48 ;  /* 0x0000003002307220 */ /* 0x040fe20000410000 */
[----:B------:R-:W-:Y:S01]  /*7b50*/  PLOP3.LUT P1, PT, PT, PT, UP1, 0x40, 0x0 ;  /* 0x000000000000781c */ /* 0x000fe20003f2e818 */
[----:B------:R-:W-:Y:S01]  /*7b60*/  FMUL.FTZ R49, R2, R49 ;  /* 0x0000003102317220 */ /* 0x000fe20000410000 */
[----:B------:R-:W-:Y:S01]  /*7b70*/  ISETP.LT.OR P0, PT, R4, 0x22, P0 ;  /* 0x000000220400780c */ /* 0x000fe20000701670 */
[C---:B------:R-:W-:Y:S01]  /*7b80*/  FMUL.FTZ R52, R2.reuse, R52 ;  /* 0x0000003402347220 */ /* 0x040fe20000410000 */
[----:B------:R-:W-:Y:S01]  /*7b90*/  ISETP.GT.AND P1, PT, R3, 0x28, P1 ;  /* 0x000000280300780c */ /* 0x000fe20000f24270 */
[C---:B------:R-:W-:Y:S01]  /*7ba0*/  FMUL.FTZ R53, R2.reuse, R53 ;  /* 0x0000003502357220 */ /* 0x040fe20000410000 */
[----:B------:R-:W-:Y:S01]  /*7bb0*/  FSEL R178, R23, -INF , !P0 ;  /* 0xff80000017b27808 */ /* 0x000fe20004000000 */
[C---:B------:R-:W-:Y:S01]  /*7bc0*/  FMUL.FTZ R56, R2.reuse, R56 ;  /* 0x0000003802387220 */ /* 0x040fe20000410000 */
[----:B------:R-:W-:Y:S01]  /*7bd0*/  PLOP3.LUT P0, PT, PT, PT, UP0, 0x40, 0x0 ;  /* 0x000000000000781c */ /* 0x000fe20003f0e808 */
[----:B------:R-:W-:Y:S01]  /*7be0*/  FMUL.FTZ R57, R2, R57 ;  /* 0x0000003902397220 */ /* 0x000fe20000410000 */
[----:B------:R-:W-:Y:S01]  /*7bf0*/  ISETP.LT.OR P1, PT, R4, 0x29, P1 ;  /* 0x000000290400780c */ /* 0x000fe20000f21670 */
[C---:B------:R-:W-:Y:S01]  /*7c00*/  FMUL.FTZ R60, R2.reuse, R60 ;  /* 0x0000003c023c7220 */ /* 0x040fe20000410000 */
[----:B------:R-:W-:Y:S01]  /*7c10*/  ISETP.GT.AND P0, PT, R3, 0x29, P0 ;  /* 0x000000290300780c */ /* 0x000fe20000704270 */
[C---:B------:R-:W-:Y:S01]  /*7c20*/  FMUL.FTZ R61, R2.reuse, R61 ;  /* 0x0000003d023d7220 */ /* 0x040fe20000410000 */
[----:B------:R-:W-:Y:S01]  /*7c30*/  MOV R15, R176 ;  /* 0x000000b0000f7202 */ /* 0x000fe20000000f00 */
[----:B------:R-:W-:Y:S01]  /*7c40*/  FMUL.FTZ R64, R2, R64 ;  /* 0x0000004002407220 */ /* 0x000fe20000410000 */
[----:B------:R-:W-:Y:S01]  /*7c50*/  ISETP.LT.OR P0, PT, R4, 0x2a, P0 ;  /* 0x0000002a0400780c */ /* 0x000fe20000701670 */
[----:B------:R-:W-:Y:S01]  /*7c60*/  FMUL.FTZ R65, R2, R65 ;  /* 0x0000004102417220 */ /* 0x000fe20000410000 */
[----:B------:R-:W-:Y:S01]  /*7c70*/  FSEL R176, R26, -INF , !P1 ;  /* 0xff8000001ab07808 */ /* 0x000fe20004800000 */
[C---:B------:R-:W-:Y:S01]  /*7c80*/  FMUL.FTZ R68, R2.reuse, R68 ;  /* 0x0000004402447220 */ /* 0x040fe20000410000 */
[----:B-1----:R-:W-:Y:S01]  /*7c90*/  F2FP.PACK_AB R170, R9, R8 ;  /* 0x0000000809aa723e */ /* 0x002fe200000000ff */
[C---:B------:R-:W-:Y:S01]  /*7ca0*/  FMUL.FTZ R69, R2.reuse, R69 ;  /* 0x0000004502457220 */ /* 0x040fe20000410000 */
[----:B------:R-:W-:Y:S01]  /*7cb0*/  MOV R14, R179 ;  /* 0x000000b3000e7202 */ /* 0x000fe20000000f00 */
        /* <DEDUP_REMOVED lines=13> */
[----:B------:R-:W-:Y:S01]  /*7d90*/  MUFU.EX2 R145, R145 ;  /* 0x0000009100917308 */ /* 0x000fe20000000800 */
[C---:B------:R-:W-:Y:S01]  /*7da0*/  FMUL.FTZ R80, R2.reuse, R80 ;  /* 0x0000005002507220 */ /* 0x040fe20000410000 */
[----:B------:R-:W-:Y:S01]  /*7db0*/  UISETP.GT.AND UP0, UPT, UR13, UR9, UPT ;  /* 0x000000090d00728c */ /* 0x000fe2000bf04270 */
[C---:B------:R-:W-:Y:S01]  /*7dc0*/  FMUL.FTZ R81, R2.reuse, R81 ;  /* 0x0000005102517220 */ /* 0x040fe20000410000 */
[----:B------:R-:W-:Y:S01]  /*7dd0*/  UIADD3 UR13, UR13, -0x1, URZ ;  /* 0xffffffff0d0d7890 */ /* 0x000fe2000fffe03f */
[C---:B------:R-:W-:Y:S02]  /*7de0*/  FMUL.FTZ R84, R2.reuse, R84 ;  /* 0x0000005402547220 */ /* 0x040fe40000410000 */
[C---:B------:R-:W-:Y:S02]  /*7df0*/  FMUL.FTZ R85, R2.reuse, R85 ;  /* 0x0000005502557220 */ /* 0x040fe40000410000 */
[C---:B------:R-:W-:Y:S01]  /*7e00*/  FMUL.FTZ R88, R2.reuse, R88 ;  /* 0x0000005802587220 */ /* 0x040fe20000410000 */
[----:B------:R-:W-:Y:S01]  /*7e10*/  MUFU.EX2 R157, R157 ;  /* 0x0000009d009d7308 */ /* 0x000fe20000000800 */
[C---:B------:R-:W-:Y:S02]  /*7e20*/  FMUL.FTZ R89, R2.reuse, R89 ;  /* 0x0000005902597220 */ /* 0x040fe40000410000 */
        /* <DEDUP_REMOVED lines=20> */
[C---:B--2---:R-:W-:Y:S02]  /*7f70*/  FFMA.FTZ R0, R2.reuse, R12, R132 ;  /* 0x0000000c02007223 */ /* 0x044fe40000010084 */
[----:B------:R-:W-:Y:S01]  /*7f80*/  FMUL.FTZ R12, R2, R148 ;  /* 0x00000094020c7220 */ /* 0x000fe20000410000 */
[----:B------:R-:W-:Y:S01]  /*7f90*/  MOV R148, R169 ;  /* 0x000000a900947202 */ /* 0x000fe20000000f00 */
[----:B------:R-:W-:Y:S01]  /*7fa0*/  FADD.FTZ R4, R168, R0 ;  /* 0x00000000a8047221 */ /* 0x000fe20000010000 */
[----:B------:R-:W-:Y:S02]  /*7fb0*/  FMNMX.FTZ R0, R6, R134, !PT ;  /* 0x0000008606007209 */ /* 0x000fe40007810000 */
[----:B------:R-:W-:Y:S02]  /*7fc0*/  F2FP.PACK_AB R168, R168, R132 ;  /* 0x00000084a8a8723e */ /* 0x000fe400000000ff */
[----:B------:R-:W-:Y:S02]  /*7fd0*/  FMNMX.FTZ R0, R7, R0, !PT ;  /* 0x0000000007007209 */ /* 0x000fe40007810000 */
[----:B------:R-:W-:Y:S02]  /*7fe0*/  FSEL R132, R27, -INF , !P0 ;  /* 0xff8000001b847808 */ /* 0x000fe40004000000 */
[----:B------:R-:W-:Y:S04]  /*7ff0*/  FMNMX.FTZ R0, R10, R0, !PT ;  /* 0x000000000a007209 */ /* 0x000fe80007810000 */
        /* <DEDUP_REMOVED lines=12> */
[----:B-1----:R-:W-:Y:S01]  /*80c0*/  FMNMX.FTZ R3, R0, R3, !PT ;  /* 0x0000000300037209 */ /* 0x002fe20007810000 */
[----:B------:R-:W-:Y:S02]  /*80d0*/  FADD.FTZ R0, R8, R4 ;  /* 0x0000000408007221 */ /* 0x000fe40000010000 */
[C---:B------:R-:W-:Y:S01]  /*80e0*/  FMUL.FTZ R8, R2.reuse, R152 ;  /* 0x0000009802087220 */ /* 0x040fe20000410000 */
[----:B------:R-:W-:Y:S01]  /*80f0*/  MOV R152, R21 ;  /* 0x0000001500987202 */ /* 0x000fe20000000f00 */
[C---:B------:R-:W-:Y:S01]  /*8100*/  FMUL.FTZ R21, R2.reuse, R141 ;  /* 0x0000008d02157220 */ /* 0x040fe20000410000 */
[----:B------:R-:W-:Y:S01]  /*8110*/  FSETP.NEU.FTZ.AND P0, PT, R3, -INF , PT ;  /* 0xff8000000300780b */ /* 0x000fe20003f1d000 */
[----:B------:R-:W2:Y:S01]  /*8120*/  LDL.LU R141, [R1+0x18] ;  /* 0x00001800018d7983 */ /* 0x000ea20000300800 */
[----:B------:R-:W-:Y:S02]  /*8130*/  FADD.FTZ R179, R9, R0 ;  /* 0x0000000009b37221 */ /* 0x000fe40000010000 */
[C---:B------:R-:W-:Y:S01]  /*8140*/  FSEL R0, R3.reuse, RZ, P0 ;  /* 0x000000ff03007208 */ /* 0x040fe20000000000 */
[C---:B------:R-:W-:Y:S01]  /*8150*/  FMUL.FTZ R9, R2.reuse, R153 ;  /* 0x0000009902097220 */ /* 0x040fe20000410000 */
[----:B------:R-:W-:Y:S01]  /*8160*/  MOV R153, R24 ;  /* 0x0000001800997202 */ /* 0x000fe20000000f00 */
[----:B------:R-:W-:Y:S01]  /*8170*/  FMUL.FTZ R24, R2, R136 ;  /* 0x0000008802187220 */ /* 0x000fe20000410000 */
[----:B------:R-:W-:Y:S01]  /*8180*/  MUFU.EX2 R152, R152 ;  /* 0x0000009800987308 */ /* 0x000fe20000000800 */
[----:B------:R-:W-:Y:S02]  /*8190*/  FADD.FTZ R0, -R0, R134 ;  /* 0x0000008600007221 */ /* 0x000fe40000010100 */
[----:B------:R-:W-:Y:S02]  /*81a0*/  FMUL.FTZ R134, R3, c[0x0][0x2d0] ;  /* 0x0000b40003867a20 */ /* 0x000fe40000410000 */
[----:B------:R-:W-:Y:S02]  /*81b0*/  FMUL.FTZ R0, R0, c[0x0][0x2d0] ;  /* 0x0000b40000007a20 */ /* 0x000fe40000410000 */
[----:B------:R-:W-:Y:S01]  /*81c0*/  FMUL.FTZ R4, R2, R156 ;  /* 0x0000009c02047220 */ /* 0x000fe20000410000 */
[----:B------:R-:W-:Y:S02]  /*81d0*/  FSEL R134, R134, RZ, P0 ;  /* 0x000000ff86867208 */ /* 0x000fe40000000000 */
[----:B------:R-:W-:Y:S01]  /*81e0*/  MOV R156, R14 ;  /* 0x0000000e009c7202 */ /* 0x000fe20000000f00 */
[----:B------:R-:W1:Y:S01]  /*81f0*/  MUFU.EX2 R0, R0 ;  /* 0x0000000000007308 */ /* 0x000e620000000800 */
[----:B------:R-:W-:Y:S01]  /*8200*/  PLOP3.LUT P0, PT, PT, PT, UP0, 0x80, 0x0 ;  /* 0x000000000000781c */ /* 0x000fe20003f0f008 */
[--C-:B------:R-:W-:Y:S02]  /*8210*/  FFMA.FTZ R169, R6, c[0x0][0x2d0], -R134.reuse ;  /* 0x0000b40006a97a23 */ /* 0x100fe40000010886 */
[--C-:B------:R-:W-:Y:S02]  /*8220*/  FFMA.FTZ R7, R7, c[0x0][0x2d0], -R134.reuse ;  /* 0x0000b40007077a23 */ /* 0x100fe40000010886 */
[--C-:B------:R-:W-:Y:S04]  /*8230*/  FFMA.FTZ R2, R10, c[0x0][0x2d0], -R134.reuse ;  /* 0x0000b4000a027a23 */ /* 0x100fe80000010886 */
[----:B------:R-:W2:Y:S10]  /*8240*/  MUFU.EX2 R169, R169 ;  /* 0x000000a900a97308 */ /* 0x000eb40000000800 */
[----:B------:R3:W4:Y:S01]  /*8250*/  MUFU.EX2 R144, R7 ;  /* 0x0000000700907308 */ /* 0x0007220000000800 */
[C---:B-1----:R-:W-:Y:S02]  /*8260*/  FMUL.FTZ R26, R0.reuse, R138 ;  /* 0x0000008a001a7220 */ /* 0x042fe40000410000 */
[C---:B------:R-:W-:Y:S02]  /*8270*/  FMUL.FTZ R27, R0.reuse, R139 ;  /* 0x0000008b001b7220 */ /* 0x040fe40000410000 */
[----:B------:R-:W1:Y:S01]  /*8280*/  LDSM.16.MT88.4 R136, [R236+0x4080] ;  /* 0x00408000ec88783b */ /* 0x000e620000004200 */
[C---:B------:R-:W-:Y:S04]  /*8290*/  FMUL.FTZ R11, R0.reuse, R155 ;  /* 0x0000009b000b7220 */ /* 0x040fe80000410000 */
[----:B------:R-:W-:Y:S01]  /*82a0*/  MUFU.EX2 R156, R156 ;  /* 0x0000009c009c7308 */ /* 0x000fe20000000800 */
[C---:B------:R-:W-:Y:S02]  /*82b0*/  FMUL.FTZ R22, R0.reuse, R142 ;  /* 0x0000008e00167220 */ /* 0x040fe40000410000 */
[C---:B------:R-:W-:Y:S02]  /*82c0*/  FMUL.FTZ R23, R0.reuse, R143 ;  /* 0x0000008f00177220 */ /* 0x040fe40000410000 */
[C---:B------:R-:W-:Y:S01]  /*82d0*/  FMUL.FTZ R6, R0.reuse, R158 ;  /* 0x0000009e00067220 */ /* 0x040fe20000410000 */
[----:B------:R-:W-:Y:S01]  /*82e0*/  MOV R158, R149 ;  /* 0x00000095009e7202 */ /* 0x000fe20000000f00 */
[C---:B------:R-:W-:Y:S02]  /*82f0*/  FMUL.FTZ R10, R0.reuse, R154 ;  /* 0x0000009a000a7220 */ /* 0x040fe40000410000 */
[C---:B------:R-:W-:Y:S01]  /*8300*/  FMUL.FTZ R14, R0.reuse, R150 ;  /* 0x00000096000e7220 */ /* 0x040fe20000410000 */
[----:B------:R-:W-:Y:S01]  /*8310*/  MUFU.EX2 R153, R153 ;  /* 0x0000009900997308 */ /* 0x000fe20000000800 */
[C---:B------:R-:W-:Y:S02]  /*8320*/  FMUL.FTZ R15, R0.reuse, R151 ;  /* 0x00000097000f7220 */ /* 0x040fe40000410000 */
[C---:B------:R-:W-:Y:S02]  /*8330*/  FMUL.FTZ R18, R0.reuse, R146 ;  /* 0x0000009200127220 */ /* 0x040fe40000410000 */
[C---:B---3--:R-:W-:Y:S01]  /*8340*/  FMUL.FTZ R7, R0.reuse, R159 ;  /* 0x0000009f00077220 */ /* 0x048fe20000410000 */
[----:B------:R-:W-:Y:S01]  /*8350*/  MOV R159, R148 ;  /* 0x00000094009f7202 */ /* 0x000fe20000000f00 */
[C---:B------:R-:W-:Y:S02]  /*8360*/  FMUL.FTZ R19, R0.reuse, R147 ;  /* 0x0000009300137220 */ /* 0x040fe40000410000 */
[C---:B------:R-:W-:Y:S01]  /*8370*/  FMUL.FTZ R30, R0.reuse, R30 ;  /* 0x0000001e001e7220 */ /* 0x040fe20000410000 */
[----:B------:R-:W-:Y:S01]  /*8380*/  MUFU.EX2 R147, R2 ;  /* 0x0000000200937308 */ /* 0x000fe20000000800 */
[C---:B------:R-:W-:Y:S02]  /*8390*/  FMUL.FTZ R31, R0.reuse, R31 ;  /* 0x0000001f001f7220 */ /* 0x040fe40000410000 */
[C---:B------:R-:W-:Y:S02]  /*83a0*/  FMUL.FTZ R34, R0.reuse, R34 ;  /* 0x0000002200227220 */ /* 0x040fe40000410000 */
[C---:B------:R-:W-:Y:S02]  /*83b0*/  FMUL.FTZ R35, R0.reuse, R35 ;  /* 0x0000002300237220 */ /* 0x040fe40000410000 */
[C---:B------:R-:W-:Y:S02]  /*83c0*/  FMUL.FTZ R38, R0.reuse, R38 ;  /* 0x0000002600267220 */ /* 0x040fe40000410000 */
[C---:B------:R-:W-:Y:S01]  /*83d0*/  FMUL.FTZ R39, R0.reuse, R39 ;  /* 0x0000002700277220 */ /* 0x040fe20000410000 */
[----:B------:R3:W-:Y:S01]  /*83e0*/  MUFU.EX2 R2, R140 ;  /* 0x0000008c00027308 */ /* 0x0007e20000000800 */
[C---:B------:R-:W-:Y:S02]  /*83f0*/  FMUL.FTZ R42, R0.reuse, R42 ;  /* 0x0000002a002a7220 */ /* 0x040fe40000410000 */
[C---:B------:R-:W-:Y:S02]  /*8400*/  FMUL.FTZ R43, R0.reuse, R43 ;  /* 0x0000002b002b7220 */ /* 0x040fe40000410000 */
        /* <DEDUP_REMOVED lines=45> */
[----:B--2---:R-:W-:Y:S01]  /*86e0*/  FFMA.FTZ R151, R0, R141, R169 ;  /* 0x0000008d00977223 */ /* 0x004fe200000100a9 */
[C---:B----4-:R-:W-:Y:S01]  /*86f0*/  F2FP.PACK_AB R169, R144.reuse, R169 ;  /* 0x000000a990a9723e */ /* 0x050fe200000000ff */
[--C-:B------:R-:W-:Y:S01]  /*8700*/  FFMA.FTZ R0, R171, c[0x0][0x2d0], -R134.reuse ;  /* 0x0000b400ab007a23 */ /* 0x100fe20000010886 */
[----:B---3--:R-:W-:Y:S01]  /*8710*/  LDSM.16.MT88.4 R140, [R236+0x4880] ;  /* 0x00488000ec8c783b */ /* 0x008fe20000004200 */
[----:B------:R-:W-:Y:S02]  /*8720*/  FADD.FTZ R144, R144, R151 ;  /* 0x0000009790907221 */ /* 0x000fe40000010000 */
[----:B------:R-:W2:Y:S02]  /*8730*/  MUFU.EX2 R146, R0 ;  /* 0x0000000000927308 */ /* 0x000ea40000000800 */
[----:B--2---:R-:W-:Y:S01]  /*8740*/  F2FP.PACK_AB R171, R146, R147 ;  /* 0x0000009392ab723e */ /* 0x004fe200000000ff */
[--C-:B------:R-:W-:Y:S07]  /*8750*/  FFMA.FTZ R0, R173, c[0x0][0x2d0], -R134.reuse ;  /* 0x0000b400ad007a23 */ /* 0x100fee0000010886 */
[----:B------:R2:W-:Y:S01]  /*8760*/  MUFU.EX2 R149, R0 ;  /* 0x0000000000957308 */ /* 0x0005e20000000800 */
[C---:B-1----:R-:W-:Y:S08]  /*8770*/  HMMA.16816.F32 R4, R168.reuse, R136, R4 ;  /* 0x00000088a804723c */ /* 0x042ff00000001804 */
[C---:B------:R-:W-:Y:S01]  /*8780*/  HMMA.16816.F32 R8, R168.reuse, R138, R8 ;  /* 0x0000008aa808723c */ /* 0x040fe20000001808 */
[----:B------:R-:W1:Y:S03]  /*8790*/  LDSM.16.MT88.4 R136, [R237+0x4080] ;  /* 0x00408000ed88783b */ /* 0x000e660000004200 */
[--C-:B--2---:R-:W-:Y:S04]  /*87a0*/  FFMA.FTZ R0, R172, c[0x0][0x2d0], -R134.reuse ;  /* 0x0000b400ac007a23 */ /* 0x104fe80000010886 */
[----:B------:R2:W3:Y:S01]  /*87b0*/  MUFU.EX2 R150, R0 ;  /* 0x0000000000967308 */ /* 0x0004e20000000800 */
[C---:B-1----:R-:W-:Y:S03]  /*87c0*/  HMMA.16816.F32 R12, R168.reuse, R136, R12 ;  /* 0x00000088a80c723c */ /* 0x042fe6000000180c */
[--C-:B--2---:R-:W-:Y:S06]  /*87d0*/  FFMA.FTZ R0, R174, c[0x0][0x2d0], -R134.reuse ;  /* 0x0000b400ae007a23 */ /* 0x104fec0000010886 */
[----:B------:R1:W-:Y:S01]  /*87e0*/  MUFU.EX2 R148, R0 ;  /* 0x0000000000947308 */ /* 0x0003e20000000800 */
[C---:B------:R-:W-:Y:S01]  /*87f0*/  HMMA.16816.F32 R16, R168.reuse, R138, R16 ;  /* 0x0000008aa810723c */ /* 0x040fe20000001810 */
[----:B------:R-:W2:Y:S02]  /*8800*/  LDSM.16.MT88.4 R136, [R240+0x4080] ;  /* 0x00408000f088783b */ /* 0x000ea40000004200 */
[----:B-1----:R-:W-:Y:S06]  /*8810*/  FFMA.FTZ R0, R175, c[0x0][0x2d0], -R134 ;  /* 0x0000b400af007a23 */ /* 0x002fec0000010886 */
[----:B------:R1:W4:Y:S01]  /*8820*/  MUFU.EX2 R174, R0 ;  /* 0x0000000000ae7308 */ /* 0x0003220000000800 */
[C---:B--2---:R-:W-:Y:S08]  /*8830*/  HMMA.16816.F32 R20, R168.reuse, R136, R20 ;  /* 0x00000088a814723c */ /* 0x044ff00000001814 */
[C---:B------:R-:W-:Y:S01]  /*8840*/  HMMA.16816.F32 R24, R168.reuse, R138, R24 ;  /* 0x0000008aa818723c */ /* 0x040fe20000001818 */
[----:B------:R-:W2:Y:S03]  /*8850*/  LDSM.16.MT88.4 R136, [R239+0x4080] ;  /* 0x00408000ef88783b */ /* 0x000ea60000004200 */
[----:B-1----:R-:W-:Y:S02]  /*8860*/  FADD.FTZ R0, R2, R179 ;  /* 0x000000b302007221 */ /* 0x002fe40000010000 */
[----:B------:R-:W1:Y:S02]  /*8870*/  MUFU.EX2 R179, R159 ;  /* 0x0000009f00b37308 */ /* 0x000e640000000800 */
[----:B------:R-:W-:Y:S04]  /*8880*/  FADD.FTZ R151, R145, R0 ;  /* 0x0000000091977221 */ /* 0x000fe80000010000 */
[----:B------:R-:W-:Y:S01]  /*8890*/  FADD.FTZ R0, R147, R144 ;  /* 0x0000009093007221 */ /* 0x000fe20000010000 */
[C---:B--2---:R-:W-:Y:S08]  /*88a0*/  HMMA.16816.F32 R28, R168.reuse, R136, R28 ;  /* 0x00000088a81c723c */ /* 0x044ff0000000181c */
[C---:B------:R-:W-:Y:S01]  /*88b0*/  HMMA.16816.F32 R32, R168.reuse, R138, R32 ;  /* 0x0000008aa820723c */ /* 0x040fe20000001820 */
[----:B------:R-:W2:Y:S07]  /*88c0*/  LDSM.16.MT88.4 R136, [R236+0x5880] ;  /* 0x00588000ec88783b */ /* 0x000eae0000004200 */
        /* <DEDUP_REMOVED lines=33> */
[C---:B--2---:R-:W-:Y:S07]  /*8ae0*/  HMMA.16816.F32 R124, R168.reuse, R136, R124 ;  /* 0x00000088a87c723c */ /* 0x044fee000000187c */
[----:B------:R-:W-:Y:S01]  /*8af0*/  F2FP.PACK_AB R136, R145, R2 ;  /* 0x000000029188723e */ /* 0x000fe200000000ff */
[----:B------:R-:W-:Y:S04]  /*8b00*/  HMMA.16816.F32 R128, R168, R138, R128 ;  /* 0x0000008aa880723c */ /* 0x000fe80000001880 */
[----:B---3--:R-:W-:Y:S01]  /*8b10*/  F2FP.PACK_AB R137, R150, R149 ;  /* 0x000000959689723e */ /* 0x008fe200000000ff */
[----:B------:R-:W-:Y:S02]  /*8b20*/  FADD.FTZ R2, R146, R0 ;  /* 0x0000000092027221 */ /* 0x000fe40000010000 */
[----:B------:R-:W-:Y:S01]  /*8b30*/  F2FP.PACK_AB R138, R157, R156 ;  /* 0x0000009c9d8a723e */ /* 0x000fe200000000ff */
[----:B------:R-:W-:Y:S01]  /*8b40*/  LDSM.16.MT88.4 R144, [R239+0x9080] ;  /* 0x00908000ef90783b */ /* 0x000fe20000004200 */
[----:B----4-:R-:W-:Y:S03]  /*8b50*/  F2FP.PACK_AB R139, R174, R148 ;  /* 0x00000094ae8b723e */ /* 0x010fe600000000ff */
[----:B------:R-:W-:Y:S01]  /*8b60*/  FFMA.FTZ R0, R177, c[0x0][0x2d0], -R134 ;  /* 0x0000b400b1007a23 */ /* 0x000fe20000010886 */
[----:B------:R-:W-:Y:S01]  /*8b70*/  MOV R177, R154 ;  /* 0x0000009a00b17202 */ /* 0x000fe20000000f00 */
[----:B------:R-:W-:Y:S02]  /*8b80*/  FADD.FTZ R2, R149, R2 ;  /* 0x0000000295027221 */ /* 0x000fe40000010000 */
[C---:B------:R-:W-:Y:S01]  /*8b90*/  HMMA.16816.F32 R4, R136.reuse, R140, R4 ;  /* 0x0000008c8804723c */ /* 0x040fe20000001804 */
[----:B------:R2:W-:Y:S04]  /*8ba0*/  MUFU.EX2 R172, R0 ;  /* 0x0000000000ac7308 */ /* 0x0005e80000000800 */
[----:B------:R-:W-:Y:S03]  /*8bb0*/  FADD.FTZ R2, R150, R2 ;  /* 0x0000000296027221 */ /* 0x000fe60000010000 */
[C---:B------:R-:W-:Y:S01]  /*8bc0*/  HMMA.16816.F32 R8, R136.reuse, R142, R8 ;  /* 0x0000008e8808723c */ /* 0x040fe20000001808 */
[----:B------:R-:W3:Y:S03]  /*8bd0*/  LDSM.16.MT88.4 R140, [R237+0x4880] ;  /* 0x00488000ed8c783b */ /* 0x000ee60000004200 */
[--C-:B--2---:R-:W-:Y:S01]  /*8be0*/  FFMA.FTZ R0, R178, c[0x0][0x2d0], -R134.reuse ;  /* 0x0000b400b2007a23 */ /* 0x104fe20000010886 */
[----:B------:R-:W-:Y:S03]  /*8bf0*/  MOV R178, R153 ;  /* 0x0000009900b27202 */ /* 0x000fe60000000f00 */
[----:B------:R2:W4:Y:S01]  /*8c00*/  MUFU.EX2 R173, R0 ;  /* 0x0000000000ad7308 */ /* 0x0005220000000800 */
[----:B------:R-:W-:Y:S01]  /*8c10*/  F2FP.PACK_AB R170, R177, R178 ;  /* 0x000000b2b1aa723e */ /* 0x000fe200000000ff */
[C---:B---3--:R-:W-:Y:S03]  /*8c20*/  HMMA.16816.F32 R12, R136.reuse, R140, R12 ;  /* 0x0000008c880c723c */ /* 0x048fe6000000180c */
[--C-:B--2---:R-:W-:Y:S01]  /*8c30*/  FFMA.FTZ R0, R176, c[0x0][0x2d0], -R134.reuse ;  /* 0x0000b400b0007a23 */ /* 0x104fe20000010886 */
[----:B------:R-:W-:Y:S01]  /*8c40*/  MOV R176, R152 ;  /* 0x0000009800b07202 */ /* 0x000fe20000000f00 */
[----:B------:R-:W-:Y:S01]  /*8c50*/  FFMA.FTZ R134, R132, c[0x0][0x2d0], -R134 ;  /* 0x0000b40084867a23 */ /* 0x000fe20000010886 */
[----:B------:R-:W-:Y:S02]  /*8c60*/  LDSM.16.MT88.4 R152, [R236+0x5080] ;  /* 0x00508000ec98783b */ /* 0x000fe40000004200 */
[C---:B------:R-:W-:Y:S01]  /*8c70*/  HMMA.16816.F32 R16, R136.reuse, R142, R16 ;  /* 0x0000008e8810723c */ /* 0x040fe20000001810 */
[----:B------:R2:W-:Y:S03]  /*8c80*/  MUFU.EX2 R132, R0 ;  /* 0x0000000000847308 */ /* 0x0005e60000000800 */
[----:B-1----:R-:W-:Y:S02]  /*8c90*/  F2FP.PACK_AB R168, R176, R179 ;  /* 0x000000b3b0a8723e */ /* 0x002fe400000000ff */
[----:B----4-:R-:W-:Y:S01]  /*8ca0*/  F2FP.PACK_AB R169, R173, R172 ;  /* 0x000000acada9723e */ /* 0x010fe200000000ff */
[----:B------:R-:W1:Y:S04]  /*8cb0*/  LDSM.16.MT88.4 R140, [R240+0x4880] ;  /* 0x00488000f08c783b */ /* 0x000e680000004200 */
[----:B------:R-:W3:Y:S01]  /*8cc0*/  MUFU.EX2 R134, R134 ;  /* 0x0000008600867308 */ /* 0x000ee20000000800 */
[----:B--2---:R-:W-:Y:S04]  /*8cd0*/  FADD.FTZ R0, R156, R151 ;  /* 0x000000979c007221 */ /* 0x004fe80000010000 */
[----:B------:R-:W-:Y:S02]  /*8ce0*/  FADD.FTZ R175, R157, R0 ;  /* 0x000000009daf7221 */ /* 0x000fe40000010000 */
[----:B------:R-:W-:Y:S02]  /*8cf0*/  FADD.FTZ R0, R148, R2 ;  /* 0x0000000294007221 */ /* 0x000fe40000010000 */
[----:B------:R-:W-:Y:S01]  /*8d00*/  FADD.FTZ R2, R179, R175 ;  /* 0x000000afb3027221 */ /* 0x000fe20000010000 */
[----:B---3--:R-:W-:Y:S01]  /*8d10*/  F2FP.PACK_AB R171, R134, R132 ;  /* 0x0000008486ab723e */ /* 0x008fe200000000ff */
[----:B------:R-:W-:Y:S02]  /*8d20*/  FADD.FTZ R0, R174, R0 ;  /* 0x00000000ae007221 */ /* 0x000fe40000010000 */
[----:B------:R-:W-:Y:S02]  /*8d30*/  FADD.FTZ R2, R176, R2 ;  /* 0x00000002b0027221 */ /* 0x000fe40000010000 */
[----:B------:R-:W-:Y:S02]  /*8d40*/  FADD.FTZ R0, R172, R0 ;  /* 0x00000000ac007221 */ /* 0x000fe40000010000 */
[----:B------:R-:W-:Y:S02]  /*8d50*/  FADD.FTZ R2, R178, R2 ;  /* 0x00000002b2027221 */ /* 0x000fe40000010000 */
[----:B------:R-:W-:Y:S01]  /*8d60*/  FADD.FTZ R0, R173, R0 ;  /* 0x00000000ad007221 */ /* 0x000fe20000010000 */
[C---:B-1----:R-:W-:Y:S03]  /*8d70*/  HMMA.16816.F32 R20, R136.reuse, R140, R20 ;  /* 0x0000008c8814723c */ /* 0x042fe60000001814 */
[----:B------:R-:W-:Y:S01]  /*8d80*/  FADD.FTZ R0, R132, R0 ;  /* 0x0000000084007221 */ /* 0x000fe20000010000 */
[-C--:B------:R-:W-:Y:S03]  /*8d90*/  MOV R132, R3.reuse ;  /* 0x0000000300847202 */ /* 0x080fe60000000f00 */
[----:B------:R-:W-:Y:S01]  /*8da0*/  FADD.FTZ R0, R134, R0 ;  /* 0x0000000086007221 */ /* 0x000fe20000010000 */
[C---:B------:R-:W-:Y:S01]  /*8db0*/  HMMA.16816.F32 R24, R136.reuse, R142, R24 ;  /* 0x0000008e8818723c */ /* 0x040fe20000001818 */
[----:B------:R-:W1:Y:S03]  /*8dc0*/  LDSM.16.MT88.4 R140, [R239+0x4880] ;  /* 0x00488000ef8c783b */ /* 0x000e660000004200 */
[----:B------:R-:W-:Y:S04]  /*8dd0*/  MOV R134, R3 ;  /* 0x0000000300867202 */ /* 0x000fe80000000f00 */
        /* <DEDUP_REMOVED lines=34> */
[C---:B------:R-:W-:Y:S08]  /*9000*/  HMMA.16816.F32 R120, R136.reuse, R142, R120 ;  /* 0x0000008e8878723c */ /* 0x040ff00000001878 */
[C---:B------:R-:W-:Y:S08]  /*9010*/  HMMA.16816.F32 R124, R136.reuse, R144, R124 ;  /* 0x00000090887c723c */ /* 0x040ff0000000187c */
[----:B------:R-:W-:Y:S01]  /*9020*/  HMMA.16816.F32 R128, R136, R146, R128 ;  /* 0x000000928880723c */ /* 0x000fe20000001880 */
[----:B------:R-:W1:Y:S07]  /*9030*/  LDSM.16.MT88.4 R144, [R237+0x5080] ;  /* 0x00508000ed90783b */ /* 0x000e6e0000004200 */
[C---:B------:R-:W-:Y:S01]  /*9040*/  HMMA.16816.F32 R156, R168.reuse, R152, R4 ;  /* 0x00000098a89c723c */ /* 0x040fe20000001804 */
[----:B------:R-:W2:Y:S07]  /*9050*/  LDSM.16.MT88.4 R136, [R240+0x5080] ;  /* 0x00508000f088783b */ /* 0x000eae0000004200 */
[C---:B------:R-:W-:Y:S01]  /*9060*/  HMMA.16816.F32 R152, R168.reuse, R154, R8 ;  /* 0x0000009aa898723c */ /* 0x040fe20000001808 */
[----:B------:R-:W3:Y:S08]  /*9070*/  LDSM.16.MT88.4 R4, [R239+0x5080] ;  /* 0x00508000ef04783b */ /* 0x000ef00000004200 */
[----:B------:R-:W4:Y:S01]  /*9080*/  LDSM.16.MT88.4 R8, [R236+0x6880] ;  /* 0x00688000ec08783b */ /* 0x000f220000004200 */
[C---:B-1----:R-:W-:Y:S07]  /*9090*/  HMMA.16816.F32 R148, R168.reuse, R144, R12 ;  /* 0x00000090a894723c */ /* 0x042fee000000180c */
[----:B------:R-:W1:Y:S01]  /*90a0*/  LDSM.16.MT88.4 R12, [R237+0x6880] ;  /* 0x00688000ed0c783b */ /* 0x000e620000004200 */
[C---:B------:R-:W-:Y:S08]  /*90b0*/  HMMA.16816.F32 R144, R168.reuse, R146, R16 ;  /* 0x00000092a890723c */ /* 0x040ff00000001810 */
[C---:B--2---:R-:W-:Y:S08]  /*90c0*/  HMMA.16816.F32 R140, R168.reuse, R136, R20 ;  /* 0x00000088a88c723c */ /* 0x044ff00000001814 */
[C---:B------:R-:W-:Y:S08]  /*90d0*/  HMMA.16816.F32 R136, R168.reuse, R138, R24 ;  /* 0x0000008aa888723c */ /* 0x040ff00000001818 */
[C---:B---3--:R-:W-:Y:S08]  /*90e0*/  HMMA.16816.F32 R28, R168.reuse, R4, R28 ;  /* 0x00000004a81c723c */ /* 0x048ff0000000181c */
[C---:B------:R-:W-:Y:S01]  /*90f0*/  HMMA.16816.F32 R32, R168.reuse, R6, R32 ;  /* 0x00000006a820723c */ /* 0x040fe20000001820 */
[----:B------:R-:W2:Y:S07]  /*9100*/  LDSM.16.MT88.4 R4, [R240+0x6880] ;  /* 0x00688000f004783b */ /* 0x000eae0000004200 */
[C---:B----4-:R-:W-:Y:S08]  /*9110*/  HMMA.16816.F32 R36, R168.reuse, R8, R36 ;  /* 0x00000008a824723c */ /* 0x050ff00000001824 */
        /* <DEDUP_REMOVED lines=27> */
[C---:B------:R-:W-:Y:S08]  /*92d0*/  HMMA.16816.F32 R112, R168.reuse, R10, R112 ;  /* 0x0000000aa870723c */ /* 0x040ff00000001870 */
[C---:B-1----:R-:W-:Y:S08]  /*92e0*/  HMMA.16816.F32 R116, R168.reuse, R12, R116 ;  /* 0x0000000ca874723c */ /* 0x042ff00000001874 */
[C---:B------:R-:W-:Y:S08]  /*92f0*/  HMMA.16816.F32 R120, R168.reuse, R14, R120 ;  /* 0x0000000ea878723c */ /* 0x040ff00000001878 */
[C---:B--2---:R-:W-:Y:S07]  /*9300*/  HMMA.16816.F32 R124, R168.reuse, R4, R124 ;  /* 0x00000004a87c723c */ /* 0x044fee000000187c */
[----:B------:R-:W-:Y:S01]  /*9310*/  FADD.FTZ R4, R177, R2 ;  /* 0x00000002b1047221 */ /* 0x000fe20000010000 */
[----:B------:R-:W-:Y:S04]  /*9320*/  HMMA.16816.F32 R128, R168, R6, R128 ;  /* 0x00000006a880723c */ /* 0x000fe80000001880 */
[----:B------:R1:W-:Y:S01]  /*9330*/  STL [R1+0x14], R4 ;  /* 0x0000140401007387 */ /* 0x0003e20000100800 */
[----:B------:R-:W-:Y:S03]  /*9340*/  MOV R2, R133 ;  /* 0x0000008500027202 */ /* 0x000fe60000000f00 */
[----:B------:R1:W-:Y:S01]  /*9350*/  STL [R1+0x18], R0 ;  /* 0x0000180001007387 */ /* 0x0003e20000100800 */
[----:B------:R-:W-:-:S05]  /*9360*/  @P0 BRA `(.L_x_187) ;  /* 0xffffc55000000947 */ /* 0x000fca000383ffff */
.L_x_176:
[----:B------:R-:W2:Y:S01]  /*9370*/  S2UR UR9, SR_CTAID.X ;  /* 0x00000000000979c3 */ /* 0x000ea20000002500 */
[----:B------:R-:W-:-:S02]  /*9380*/  UISETP.NE.AND UP1, UPT, UR18, URZ, UPT ;  /* 0x0000003f1200728c */ /* 0x000fc4000bf25270 */
[----:B------:R-:W-:Y:S02]  /*9390*/  UISETP.NE.AND UP0, UPT, UR17, URZ, UPT ;  /* 0x0000003f1100728c */ /* 0x000fe4000bf05270 */
[----:B------:R-:W-:-:S04]  /*93a0*/  ULDC.64 UR4, c[0x0][0x2c8] ;  /* 0x0000b20000047ab9 */ /* 0x000fc80000000a00 */
[----:B------:R-:W-:Y:S01]  /*93b0*/  PLOP3.LUT P0, PT, PT, PT, UP0, 0x40, 0x0 ;  /* 0x000000000000781c */ /* 0x000fe20003f0e808 */
[----:B--2---:R-:W-:-:S04]  /*93c0*/  ULEA UR9, UR9, 0x7f, 0x7 ;  /* 0x0000007f09097891 */ /* 0x004fc8000f8e383f */
[----:B------:R-:W-:-:S03]  /*93d0*/  UIMAD.WIDE.U32 UR10, UR9, UR4, URZ ;  /* 0x00000004090a72a5 */ /* 0x000fc6000f8e003f */
[----:B------:R-:W-:Y:S02]  /*93e0*/  ULDC UR4, c[0x0][0x168] ;  /* 0x00005a0000047ab9 */ /* 0x000fe40000000800 */
[----:B------:R-:W-:Y:S02]  /*93f0*/  @UP1 USHF.R.U32.HI UR9, URZ, UR5, UR11 ;  /* 0x000000053f091299 */ /* 0x000fe4000801160b */
[----:B------:R-:W-:Y:S02]  /*9400*/  UIADD3 UR4, -UR4, 0x1, URZ ;  /* 0x0000000104047890 */ /* 0x000fe4000fffe13f */
[----:B------:R-:W-:Y:S02]  /*9410*/  ULDC UR5, c[0x0][0x1d0] ;  /* 0x0000740000057ab9 */ /* 0x000fe40000000800 */
[----:B------:R-:W-:-:S03]  /*9420*/  UIADD3 UR10, UR9, UR5, UR4 ;  /* 0x00000005090a7290 */ /* 0x000fc6000fffe004 */
[----:B------:R-:W-:Y:S02]  /*9430*/  ULDC UR9, c[0x0][0x324] ;  /* 0x0000c90000097ab9 */ /* 0x000fe40000000800 */
[----:B------:R-:W-:Y:S01]  /*9440*/  UIADD3 UR9, UR10, -UR9, URZ ;  /* 0x800000090a097290 */ /* 0x000fe2000fffe03f */
[----:B------:R-:W-:Y:S05]  /*9450*/  @P0 BRA `(.L_x_188) ;  /* 0x0000016000000947 */ /* 0x000fea0003800000 */
[----:B------:R-:W-:-:S06]  /*9460*/  UISETP.GT.AND UP0, UPT, UR10, -0x1, UPT ;  /* 0xffffffff0a00788c */ /* 0x000fcc000bf04270 */
[----:B------:R-:W-:-:S13]  /*9470*/  PLOP3.LUT P0, PT, PT, PT, UP0, 0x80, 0x0 ;  /* 0x000000000000781c */ /* 0x000fda0003f0f008 */
[----:B------:R-:W-:Y:S05]  /*9480*/  @P0 BRA `(.L_x_189) ;  /* 0x0000009000000947 */ /* 0x000fea0003800000 */
[----:B------:R-:W-:Y:S02]  /*9490*/  ULDC UR4, c[0x0][0x32c] ;  /* 0x0000cb0000047ab9 */ /* 0x000fe40000000800 */
[----:B------:R-:W-:Y:S02]  /*94a0*/  UISETP.NE.AND UP0, UPT, UR4, 0x1, UPT ;  /* 0x000000010400788c */ /* 0x000fe4000bf05270 */
[----:B------:R-:W-:Y:S02]  /*94b0*/  ULOP3.LUT UR10, URZ, UR10, URZ, 0x33, !UPT ;  /* 0x0000000a3f0a7292 */ /* 0x000fe4000f8e333f */
[----:B------:R-:W-:Y:S02]  /*94c0*/  ULDC.64 UR4, c[0x0][0x330] ;  /* 0x0000cc0000047ab9 */ /* 0x000fe40000000a00 */
[----:B------:R-:W-:-:S07]  /*94d0*/  UIMAD.WIDE.U32 UR14, UR10, UR4, URZ ;  /* 0x000000040a0e72a5 */ /* 0x000fce000f8e003f */
[----:B------:R-:W-:Y:S02]  /*94e0*/  @UP0 UMOV UR11, UR15 ;  /* 0x0000000f000b0c82 */ /* 0x000fe40008000000 */
[----:B------:R-:W-:-:S04]  /*94f0*/  @UP0 USHF.R.U32.HI UR10, URZ, UR5, UR11 ;  /* 0x000000053f0a0299 */ /* 0x000fc8000801160b */
[----:B------:R-:W-:Y:S01]  /*9500*/  ULOP3.LUT UR10, URZ, UR10, URZ, 0x33, !UPT ;  /* 0x0000000a3f0a7292 */ /* 0x000fe2000f8e333f */
[----:B------:R-:W-:Y:S05]  /*9510*/  BRA `(.L_x_190) ;  /* 0x0000006000007947 */ /* 0x000fea0003800000 */
.L_x_189:
[----:B------:R-:W-:Y:S02]  /*9520*/  ULDC UR4, c[0x0][0x32c] ;  /* 0x0000cb0000047ab9 */ /* 0x000fe40000000800 */
[----:B------:R-:W-:-:S03]  /*9530*/  UISETP.NE.AND UP0, UPT, UR4, 0x1, UPT ;  /* 0x000000010400788c */ /* 0x000fc6000bf05270 */
[----:B------:R-:W-:Y:S02]  /*9540*/  ULDC.64 UR4, c[0x0][0x330] ;  /* 0x0000cc0000047ab9 */ /* 0x000fe40000000a00 */
[----:B------:R-:W-:-:S07]  /*9550*/  UIMAD.WIDE.U32 UR14, UR10, UR4, URZ ;  /* 0x000000040a0e72a5 */ /* 0x000fce000f8e003f */
[----:B------:R-:W-:Y:S02]  /*9560*/  @UP0 UMOV UR11, UR15 ;  /* 0x0000000f000b0c82 */ /* 0x000fe40008000000 */
[----:B------:R-:W-:Y:S02]  /*9570*/  @UP0 USHF.R.U32.HI UR10, URZ, UR5, UR11 ;  /* 0x000000053f0a0299 */ /* 0x000fe4000801160b */
.L_x_190:
[----:B------:R-:W-:Y:S02]  /*9580*/  ULDC UR4, c[0x0][0x32c] ;  /* 0x0000cb0000047ab9 */ /* 0x000fe40000000800 */
[----:B------:R-:W-:-:S04]  /*9590*/  UIMAD UR4, UR10, UR4, URZ ;  /* 0x000000040a0472a4 */ /* 0x000fc8000f8e023f */
[----:B------:R-:W-:-:S04]  /*95a0*/  UISETP.LT.AND UP0, UPT, UR9, UR4, UPT ;  /* 0x000000040900728c */ /* 0x000fc8000bf01270 */
[----:B------:R-:W-:-:S04]  /*95b0*/  USEL UR9, UR9, UR4, !UP0 ;  /* 0x0000000409097287 */ /* 0x000fc8000c000000 */
.L_x_188:
[----:B------:R-:W-:-:S04]  /*95c0*/  UIADD3 UR9, UR9, 0x2f, URZ ;  /* 0x0000002f09097890 */ /* 0x000fc8000fffe03f */
[----:B------:R-:W-:-:S04]  /*95d0*/  UIMAD.WIDE UR4, UR9, 0x2aaaaaab, URZ ;  /* 0x2aaaaaab090478a5 */ /* 0x000fc8000f8e023f */
        /* <DEDUP_REMOVED lines=9> */
[----:B-1----:R-:W4:Y:S04]  /*9670*/  LDL.64 R4, [R1+0x30] ;  /* 0x0000300001047983 */ /* 0x002f280000100a00 */
[----:B------:R-:W4:Y:S01]  /*9680*/  LDL.64 R2, [R1+0x28] ;  /* 0x0000280001027983 */ /* 0x000f220000100a00 */
[----:B--2---:R-:W-:-:S02]  /*9690*/  IADD3 R11, P0, R8, 0x40, RZ ;  /* 0x00000040080b7810 */ /* 0x004fc40007f1e0ff */
[----:B------:R-:W-:-:S03]  /*96a0*/  IADD3 R10, P1, R8, 0x80, RZ ;  /* 0x00000080080a7810 */ /* 0x000fc60007f3e0ff */
[--C-:B---3--:R-:W-:Y:S01]  /*96b0*/  IMAD.X R0, RZ, RZ, R7.reuse, P0 ;  /* 0x000000ffff007224 */ /* 0x108fe200000e0607 */
[----:B------:R-:W-:Y:S01]  /*96c0*/  STL [R1+0x6c], R11 ;  /* 0x00006c0b01007387 */ /* 0x000fe20000100800 */
[----:B------:R-:W-:Y:S01]  /*96d0*/  IADD3 R9, P0, R8, 0xc0, RZ ;  /* 0x000000c008097810 */ /* 0x000fe20007f1e0ff */
[--C-:B------:R-:W-:Y:S01]  /*96e0*/  IMAD.X R8, RZ, RZ, R7.reuse, P1 ;  /* 0x000000ffff087224 */ /* 0x100fe200008e0607 */
[C---:B----4-:R-:W-:Y:S01]  /*96f0*/  IADD3 R6, P1, R4.reuse, 0x80, RZ ;  /* 0x0000008004067810 */ /* 0x050fe20007f3e0ff */
[----:B------:R-:W-:Y:S02]  /*9700*/  STL [R1+0x64], R10 ;  /* 0x0000640a01007387 */ /* 0x000fe40000100800 */
[----:B------:R-:W-:Y:S01]  /*9710*/  IMAD.X R7, RZ, RZ, R7, P0 ;  /* 0x000000ffff077224 */ /* 0x000fe200000e0607 */
[C---:B------:R-:W-:Y:S01]  /*9720*/  IADD3 R5, P0, R4.reuse, 0xc0, RZ ;  /* 0x000000c004057810 */ /* 0x040fe20007f1e0ff */
[----:B------:R1:W-:Y:S04]  /*9730*/  STL [R1+0x68], R0 ;  /* 0x0000680001007387 */ /* 0x0003e80000100800 */
[----:B------:R-:W-:Y:S04]  /*9740*/  STL [R1+0x5c], R9 ;  /* 0x00005c0901007387 */ /* 0x000fe80000100800 */
[----:B------:R-:W-:Y:S01]  /*9750*/  STL [R1+0x60], R8 ;  /* 0x0000600801007387 */ /* 0x000fe20000100800 */
[----:B-1----:R-:W-:Y:S01]  /*9760*/  IADD3 R0, P2, R4, 0x40, RZ ;  /* 0x0000004004007810 */ /* 0x002fe20007f5e0ff */
[----:B------:R-:W-:-:S04]  /*9770*/  IMAD.X R4, RZ, RZ, R3, P1 ;  /* 0x000000ffff047224 */ /* 0x000fc800008e0603 */
[----:B------:R1:W-:Y:S04]  /*9780*/  STL [R1+0x54], R0 ;  /* 0x0000540001007387 */ /* 0x0003e80000100800 */
[----:B------:R-:W-:Y:S04]  /*9790*/  STL [R1+0x58], R7 ;  /* 0x0000580701007387 */ /* 0x000fe80000100800 */
[----:B------:R-:W-:Y:S01]  /*97a0*/  STL [R1+0x4c], R6 ;  /* 0x00004c0601007387 */ /* 0x000fe20000100800 */
[----:B-1----:R-:W-:-:S05]  /*97b0*/  IMAD.X R0, RZ, RZ, R3, P2 ;  /* 0x000000ffff007224 */ /* 0x002fca00010e0603 */
[----:B------:R1:W-:Y:S04]  /*97c0*/  STL [R1+0x50], R0 ;  /* 0x0000500001007387 */ /* 0x0003e80000100800 */
[----:B------:R2:W-:Y:S01]  /*97d0*/  STL [R1+0x20], R5 ;  /* 0x0000200501007387 */ /* 0x0005e20000100800 */
[----:B-1----:R-:W-:-:S05]  /*97e0*/  IMAD.X R0, RZ, RZ, R3, P0 ;  /* 0x000000ffff007224 */ /* 0x002fca00000e0603 */
[----:B------:R2:W-:Y:S04]  /*97f0*/  STL [R1+0x10], R0 ;  /* 0x0000100001007387 */ /* 0x0005e80000100800 */
[----:B------:R2:W-:Y:S02]  /*9800*/  STL [R1+0x48], R4 ;  /* 0x0000480401007387 */ /* 0x0005e40000100800 */
.L_x_194:
[----:B--2---:R-:W2:Y:S01]  /*9810*/  LDL R0, [R1] ;  /* 0x0000000001007983 */ /* 0x004ea20000100800 */
[----:B------:R-:W-:Y:S04]  /*9820*/  DEPBAR.LE SB0, 0x0 ;  /* 0x000080000000791a */ /* 0x000fe80000000000 */
[----:B------:R-:W-:Y:S01]  /*9830*/  BAR.SYNC.DEFER_BLOCKING 0x0 ;  /* 0x0000000000007b1d */ /* 0x000fe20000010000 */
[----:B------:R-:W-:Y:S06]  /*9840*/  UISETP.GT.AND UP0, UPT, UR12, UR13, UPT ;  /* 0x0000000d0c00728c */ /* 0x000fec000bf04270 */
[----:B------:R-:W-:Y:S01]  /*9850*/  PLOP3.LUT P0, PT, PT, PT, UP0, 0x80, 0x0 ;  /* 0x000000000000781c */ /* 0x000fe20003f0f008 */
[----:B-----5:R-:W1:Y:S04]  /*9860*/  LDSM.16.M88.4 R8, [R135+0x14080] ;  /* 0x014080008708783b */ /* 0x020e680000000200 */
[----:B------:R-:W3:Y:S04]  /*9870*/  LDSM.16.M88.4 R16, [R135+0x14880] ;  /* 0x014880008710783b */ /* 0x000ee80000000200 */
[----:B------:R-:W4:Y:S04]  /*9880*/  LDSM.16.M88.4 R24, [R135+0x15080] ;  /* 0x015080008718783b */ /* 0x000f280000000200 */
[----:B------:R-:W1:Y:S04]  /*9890*/  LDSM.16.M88.4 R168, [R242] ;  /* 0x00000000f2a8783b */ /* 0x000e680000000200 */
[----:B------:R-:W1:Y:S04]  /*98a0*/  LDSM.16.M88.4 R176, [R252] ;  /* 0x00000000fcb0783b */ /* 0x000e680000000200 */
[----:B--2---:R2:W1:Y:S02]  /*98b0*/  LDSM.16.M88.4 R172, [R0] ;  /* 0x0000000000ac783b */ /* 0x0044640000000200 */
[----:B--2---:R-:W-:Y:S01]  /*98c0*/  MOV R0, R133 ;  /* 0x0000008500007202 */ /* 0x004fe20000000f00 */
[----:B------:R-:W-:-:S05]  /*98d0*/  @P0 BRA `(.L_x_192) ;  /* 0x0000045000000947 */ /* 0x000fca0003800000 */
[----:B---34-:R-:W2:Y:S01]  /*98e0*/  LDL R2, [R1+0x1c] ;  /* 0x00001c0001027983 */ /* 0x018ea20000100800 */
[----:B------:R-:W-:Y:S02]  /*98f0*/  ULDC.64 UR4, c[0x0][0x208] ;  /* 0x0000820000047ab9 */ /* 0x000fe40000000a00 */
[----:B------:R-:W-:Y:S01]  /*9900*/  UIMAD.WIDE.U32 UR14, UR13, UR4, URZ ;  /* 0x000000040d0e72a5 */ /* 0x000fe2000f8e003f */
[----:B-1----:R1:W-:Y:S01]  /*9910*/  STL.64 [R1+0x80], R8 ;  /* 0x0000800801007387 */ /* 0x0023e20000100a00 */
[----:B------:R-:W-:Y:S03]  /*9920*/  USHF.R.S32.HI UR10, URZ, 0x1f, UR13 ;  /* 0x0000001f3f0a7899 */ /* 0x000fe6000801140d */
[----:B------:R-:W3:Y:S01]  /*9930*/  LDL.64 R22, [R1+0x38] ;  /* 0x0000380001167983 */ /* 0x000ee20000100a00 */
[----:B------:R-:W-:Y:S03]  /*9940*/  UIMAD UR10, UR10, UR4, URZ ;  /* 0x000000040a0a72a4 */ /* 0x000fe6000f8e023f */
[----:B------:R-:W4:Y:S01]  /*9950*/  LDL R7, [R1+0x4] ;  /* 0x0000040001077983 */ /* 0x000f220000100800 */
[----:B------:R-:W-:Y:S03]  /*9960*/  UIMAD UR10, UR13, UR5, UR10 ;  /* 0x000000050d0a72a4 */ /* 0x000fe6000f8e020a */
[----:B------:R-:W3:Y:S01]  /*9970*/  LDL R21, [R1+0x6c] ;  /* 0x00006c0001157983 */ /* 0x000ee20000100800 */
[----:B------:R-:W-:Y:S02]  /*9980*/  UIADD3 UR4, UR15, UR10, URZ ;  /* 0x0000000a0f047290 */ /* 0x000fe4000fffe03f */
[----:B------:R-:W-:Y:S01]  /*9990*/  UIMAD.WIDE.U32 UR10, UR14, 0x30, URZ ;  /* 0x000000300e0a78a5 */ /* 0x000fe2000f8e003f */
[----:B------:R-:W3:Y:S01]  /*99a0*/  LDL R20, [R1+0x68] ;  /* 0x0000680001147983 */ /* 0x000ee20000100800 */
[----:B------:R-:W-:Y:S03]  /*99b0*/  UIMAD UR4, UR4, 0x30, URZ ;  /* 0x00000030040478a4 */ /* 0x000fe6000f8e023f */
[----:B------:R-:W3:Y:S01]  /*99c0*/  LDL R15, [R1+0x64] ;  /* 0x00006400010f7983 */ /* 0x000ee20000100800 */
[----:B------:R-:W-:Y:S03]  /*99d0*/  UIADD3 UR4, UR11, UR4, URZ ;  /* 0x000000040b047290 */ /* 0x000fe6000fffe03f */
[----:B------:R-:W3:Y:S04]  /*99e0*/  LDL R14, [R1+0x60] ;  /* 0x00006000010e7983 */ /* 0x000ee80000100800 */
[----:B-1----:R-:W3:Y:S04]  /*99f0*/  LDL.64 R8, [R1+0x40] ;  /* 0x0000400001087983 */ /* 0x002ee80000100a00 */
[----:B------:R-:W4:Y:S04]  /*9a00*/  LDL R13, [R1+0x5c] ;  /* 0x00005c00010d7983 */ /* 0x000f280000100800 */
[----:B------:R-:W4:Y:S01]  /*9a10*/  LDL R12, [R1+0x58] ;  /* 0x00005800010c7983 */ /* 0x000f220000100800 */
[----:B--2---:R-:W-:Y:S02]  /*9a20*/  LOP3.LUT P2, RZ, R2, 0x1, RZ, 0xc0, !PT ;  /* 0x0000000102ff7812 */ /* 0x004fe4000784c0ff */
[----:B---3--:R-:W-:Y:S04]  /*9a30*/  IADD3 R3, P1, R8, UR10, RZ ;  /* 0x0000000a08037c10 */ /* 0x008fe8000ff3e0ff */
[----:B------:R-:W-:Y:S02]  /*9a40*/  LEA R2, P0, R3, c[0x0][0x1f8], 0x1 ;  /* 0x00007e0003027a11 */ /* 0x000fe400078008ff */
[----:B------:R-:W-:Y:S04]  /*9a50*/  IADD3.X R4, R23, UR4, RZ, P1, !PT ;  /* 0x0000000417047c10 */ /* 0x000fe80008ffe4ff */
[----:B------:R-:W-:Y:S05]  /*9a60*/  LEA.HI.X R3, R3, c[0x0][0x1fc], R4, 0x1, P0 ;  /* 0x00007f0003037a11 */ /* 0x000fea00000f0c04 */
[----:B------:R-:W-:Y:S01]  /*9a70*/  @!PT LDS RZ, [RZ] ;  /* 0x00000000fffff984 */ /* 0x000fe20000000800 */
[----:B------:R-:W-:Y:S01]  /*9a80*/  @!PT LDS RZ, [RZ] ;  /* 0x00000000fffff984 */ /* 0x000fe20000000800 */
[----:B------:R-:W-:Y:S01]  /*9a90*/  @!PT LDS RZ, [RZ] ;  /* 0x00000000fffff984 */ /* 0x000fe20000000800 */
[----:B----4-:R1:W-:Y:S02]  /*9aa0*/  LDGSTS.E.BYPASS.LTC128B.128 [R7+0x4080], [R2.64], !P2 ;  /* 0x0408000002077fae */ /* 0x0103e4000d101d58 */
[----:B-1----:R-:W-:Y:S04]  /*9ab0*/  IADD3 R3, P1, R21, UR10, RZ ;  /* 0x0000000a15037c10 */ /* 0x002fe8000ff3e0ff */
[C---:B------:R-:W-:Y:S02]  /*9ac0*/  LEA R2, P0, R3.reuse, c[0x0][0x1f8], 0x1 ;  /* 0x00007e0003027a11 */ /* 0x040fe400078008ff */
[----:B------:R-:W-:Y:S04]  /*9ad0*/  IADD3.X R4, R20, UR4, RZ, P1, !PT ;  /* 0x0000000414047c10 */ /* 0x000fe80008ffe4ff */
[----:B------:R-:W-:Y:S05]  /*9ae0*/  LEA.HI.X R3, R3, c[0x0][0x1fc], R4, 0x1, P0 ;  /* 0x00007f0003037a11 */ /* 0x000fea00000f0c04 */
[----:B------:R1:W-:Y:S02]  /*9af0*/  LDGSTS.E.BYPASS.LTC128B.128 [R7+0x5880], [R2.64], !P6 ;  /* 0x0588000002077fae */ /* 0x0003e4000f101d58 */
        /* <DEDUP_REMOVED lines=8> */
[----:B------:R-:W-:Y:S01]  /*9b80*/  LEA.HI.X R3, R3, c[0x0][0x1fc], R4, 0x1, P0 ;  /* 0x00007f0003037a11 */ /* 0x000fe200000f0c04 */
[----:B------:R-:W-:Y:S04]  /*9b90*/  @!P3 IMAD.MOV.U32 R4, RZ, RZ, c[0x0][0x20c] ;  /* 0x00008300ff04b624 */ /* 0x000fe800078e00ff */
[----:B------:R1:W-:Y:S02]  /*9ba0*/  LDGSTS.E.BYPASS.LTC128B.128 [R7+0x8880], [R2.64], !P4 ;  /* 0x0888000002077fae */ /* 0x0003e4000e101d58 */
[----:B-1----:R-:W-:Y:S05]  /*9bb0*/  @!P3 IMAD.MOV.U32 R2, RZ, RZ, c[0x0][0x208] ;  /* 0x00008200ff02b624 */ /* 0x002fea00078e00ff */
[C---:B------:R-:W-:Y:S04]  /*9bc0*/  @!P3 LEA R3, P0, R2.reuse, UR10, 0x5 ;  /* 0x0000000a0203bc11 */ /* 0x040fe8000f8028ff */
[----:B------:R-:W-:Y:S02]  /*9bd0*/  @!P3 IADD3 R5, P1, R3, R8, RZ ;  /* 0x000000080305b210 */ /* 0x000fe40007f3e0ff */
[----:B------:R-:W-:Y:S01]  /*9be0*/  @!P3 LEA.HI.X R2, R2, UR4, R4, 0x5, P0 ;  /* 0x000000040202bc11 */ /* 0x000fe200080f2c04 */
[----:B------:R1:W5:Y:S01]  /*9bf0*/  LDL.LU.64 R8, [R1+0x80] ;  /* 0x0000800001087983 */ /* 0x0003620000300a00 */
[C---:B------:R-:W-:Y:S03]  /*9c00*/  @!P3 LEA R4, P0, R5.reuse, c[0x0][0x1f8], 0x1 ;  /* 0x00007e000504ba11 */ /* 0x040fe600078008ff */
[C---:B------:R-:W-:Y:S05]  /*9c10*/  @!P3 IMAD.X R6, R2.reuse, 0x1, R23, P1 ;  /* 0x000000010206b824 */ /* 0x040fea00008e0617 */
[----:B------:R-:W-:Y:S05]  /*9c20*/  @!P3 LEA.HI.X R5, R5, c[0x0][0x1fc], R6, 0x1, P0 ;  /* 0x00007f000505ba11 */ /* 0x000fea00000f0c06 */
[----:B------:R2:W-:Y:S02]  /*9c30*/  @!P3 LDGSTS.E.BYPASS.LTC128B.128 [R7+0x5080], [R4.64], !P2 ;  /* 0x050800000407bfae */ /* 0x0005e4000d101d58 */
[----:B--2---:R-:W-:Y:S04]  /*9c40*/  @!P3 IADD3 R5, P1, R3, R21, RZ ;  /* 0x000000150305b210 */ /* 0x004fe80007f3e0ff */
[C---:B------:R-:W-:Y:S01]  /*9c50*/  @!P3 LEA R4, P0, R5.reuse, c[0x0][0x1f8], 0x1 ;  /* 0x00007e000504ba11 */ /* 0x040fe200078008ff */
[C---:B------:R-:W-:Y:S05]  /*9c60*/  @!P3 IMAD.X R6, R2.reuse, 0x1, R20, P1 ;  /* 0x000000010206b824 */ /* 0x040fea00008e0614 */
        /* <DEDUP_REMOVED lines=12> */
.L_x_192:
[C---:B-1-345:R-:W-:Y:S01]  /*9d30*/  HMMA.16816.F32 R4, R160.reuse, R8, RZ ;  /* 0x00000008a004723c */ /* 0x07afe200000018ff */
[----:B------:R-:W0:Y:S01]  /*9d40*/  LDGDEPBAR ;  /* 0x00000000000079af */ /* 0x000e220000000000 */
[----:B------:R-:W-:Y:S06]  /*9d50*/  UISETP.GT.AND UP0, UPT, UR13, UR12, UPT ;  /* 0x0000000c0d00728c */ /* 0x000fec000bf04270 */
[C---:B------:R-:W-:Y:S01]  /*9d60*/  HMMA.16816.F32 R8, R160.reuse, R10, RZ ;  /* 0x0000000aa008723c */ /* 0x040fe200000018ff */
[----:B------:R-:W-:Y:S07]  /*9d70*/  PLOP3.LUT P0, PT, PT, PT, UP0, 0x80, 0x0 ;  /* 0x000000000000781c */ /* 0x000fee0003f0f008 */
[C---:B------:R-:W-:Y:S08]  /*9d80*/  HMMA.16816.F32 R12, R160.reuse, R16, RZ ;  /* 0x00000010a00c723c */ /* 0x040ff000000018ff */
[C---:B------:R-:W-:Y:S08]  /*9d90*/  HMMA.16816.F32 R16, R160.reuse, R18, RZ ;  /* 0x00000012a010723c */ /* 0x040ff000000018ff */
[C---:B------:R-:W-:Y:S08]  /*9da0*/  HMMA.16816.F32 R20, R160.reuse, R24, RZ ;  /* 0x00000018a014723c */ /* 0x040ff000000018ff */
        /* <DEDUP_REMOVED lines=135> */
[----:B------:R-:W-:-:S07]  /*a620*/  @!P0 BRA `(.L_x_193) ;  /* 0x000004e000008947 */ /* 0x000fce0003800000 */
        /* <DEDUP_REMOVED lines=39> */
[----:B-----5:R1:W-:Y:S02]  /*a8a0*/  @P1 LDGSTS.E.BYPASS.LTC128B.128 [R177+0x14080], [R2.64], !P2 ;  /* 0x1408000002b11fae */ /* 0x0203e4000d101d58 */
[----:B-1----:R-:W-:Y:S04]  /*a8b0*/  @P1 IADD3 R3, P2, R173, UR14, RZ ;  /* 0x0000000ead031c10 */ /* 0x002fe8000ff5e0ff */
[----:B------:R-:W-:Y:S02]  /*a8c0*/  @P1 IADD3.X R134, R172, UR4, RZ, P2, !PT ;  /* 0x00000004ac861c10 */ /* 0x000fe400097fe4ff */
[C---:B------:R-:W-:Y:S04]  /*a8d0*/  @P1 LEA R2, P2, R3.reuse, c[0x0][0x1c8], 0x1 ;  /* 0x0000720003021a11 */ /* 0x040fe800078408ff */
[----:B------:R-:W-:Y:S05]  /*a8e0*/  @P1 LEA.HI.X R3, R3, c[0x0][0x1cc], R134, 0x1, P2 ;  /* 0x0000730003031a11 */ /* 0x000fea00010f0c86 */
[----:B------:R1:W-:Y:S02]  /*a8f0*/  @P1 LDGSTS.E.BYPASS.LTC128B.128 [R177+0x15880], [R2.64], !P6 ;  /* 0x1588000002b11fae */ /* 0x0003e4000f101d58 */
[----:B-1----:R-:W-:Y:S04]  /*a900*/  @P1 IADD3 R3, P2, R171, UR14, RZ ;  /* 0x0000000eab031c10 */ /* 0x002fe8000ff5e0ff */
[----:B------:R-:W-:Y:S02]  /*a910*/  @P1 IADD3.X R134, R170, UR4, RZ, P2, !PT ;  /* 0x00000004aa861c10 */ /* 0x000fe400097fe4ff */
[C---:B------:R-:W-:Y:S04]  /*a920*/  @P1 LEA R2, P2, R3.reuse, c[0x0][0x1c8], 0x1 ;  /* 0x0000720003021a11 */ /* 0x040fe800078408ff */
[----:B------:R-:W-:Y:S05]  /*a930*/  @P1 LEA.HI.X R3, R3, c[0x0][0x1cc], R134, 0x1, P2 ;  /* 0x0000730003031a11 */ /* 0x000fea00010f0c86 */
[----:B------:R1:W-:Y:S02]  /*a940*/  @P1 LDGSTS.E.BYPASS.LTC128B.128 [R177+0x17080], [R2.64], !P5 ;  /* 0x1708000002b11fae */ /* 0x0003e4000e901d58 */
[----:B-1----:R-:W-:Y:S01]  /*a950*/  @P1 IADD3 R3, P2, R169, UR14, RZ ;  /* 0x0000000ea9031c10 */ /* 0x002fe2000ff5e0ff */
[----:B------:R-:W-:Y:S03]  /*a960*/  @UP0 UIADD3 UR14, UP1, UR8, UR14, URZ ;  /* 0x0000000e080e0290 */ /* 0x000fe6000ff3e03f */
[----:B------:R-:W-:Y:S01]  /*a970*/  @P1 IADD3.X R134, R168, UR4, RZ, P2, !PT ;  /* 0x00000004a8861c10 */ /* 0x000fe200097fe4ff */
[----:B------:R-:W-:Y:S01]  /*a980*/  @UP0 UIADD3.X UR4, UR6, UR4, URZ, UP1, !UPT ;  /* 0x0000000406040290 */ /* 0x000fe20008ffe43f */
[C---:B------:R-:W-:Y:S04]  /*a990*/  @P1 LEA R2, P2, R3.reuse, c[0x0][0x1c8], 0x1 ;  /* 0x0000720003021a11 */ /* 0x040fe800078408ff */
[----:B------:R-:W-:Y:S02]  /*a9a0*/  @P1 LEA.HI.X R3, R3, c[0x0][0x1cc], R134, 0x1, P2 ;  /* 0x0000730003031a11 */ /* 0x000fe400010f0c86 */
[----:B------:R-:W-:Y:S03]  /*a9b0*/  LOP3.LUT P2, RZ, R176, 0x1, RZ, 0xc0, !PT ;  /* 0x00000001b0ff7812 */ /* 0x000fe6000784c0ff */
[----:B------:R1:W-:Y:S02]  /*a9c0*/  @P1 LDGSTS.E.BYPASS.LTC128B.128 [R177+0x18880], [R2.64], !P4 ;  /* 0x1888000002b11fae */ /* 0x0003e4000e101d58 */
        /* <DEDUP_REMOVED lines=19> */
[----:B------:R1:W-:Y:S04]  /*ab00*/  @P0 LDGSTS.E.BYPASS.LTC128B.128 [R177+0x19880], [R2.64], !P4 ;  /* 0x1988000002b10fae */ /* 0x0003e8000e101d58 */
.L_x_193:
[----:B------:R-:W2:Y:S01]  /*ab10*/  LDL.LU R168, [R1+0x14] ;  /* 0x0000140001a87983 */ /* 0x000ea20000300800 */
[----:B------:R-:W-:Y:S01]  /*ab20*/  FMNMX.FTZ R133, R4, R133, !PT ;  /* 0x0000008504857209 */ /* 0x000fe20007810000 */
[----:B------:R-:W-:Y:S02]  /*ab30*/  UISETP.GT.AND UP0, UPT, UR13, UR9, UPT ;  /* 0x000000090d00728c */ /* 0x000fe4000bf04270 */
[----:B------:R-:W0:Y:S01]  /*ab40*/  LDGDEPBAR ;  /* 0x00000000000079af */ /* 0x000e220000000000 */
[----:B------:R-:W-:Y:S01]  /*ab50*/  FMNMX.FTZ R133, R5, R133, !PT ;  /* 0x0000008505857209 */ /* 0x000fe20007810000 */
[----:B------:R-:W-:Y:S02]  /*ab60*/  UIADD3 UR13, UR13, -0x1, URZ ;  /* 0xffffffff0d0d7890 */ /* 0x000fe4000fffe03f */
[----:B------:R-:W-:Y:S02]  /*ab70*/  PLOP3.LUT P0, PT, PT, PT, UP0, 0x80, 0x0 ;  /* 0x000000000000781c */ /* 0x000fe40003f0f008 */
        /* <DEDUP_REMOVED lines=10> */
[----:B-1----:R-:W1:Y:S02]  /*ac20*/  SHFL.BFLY PT, R2, R133, 0x2, 0x1f ;  /* 0x0c401f0085027f89 */ /* 0x002e6400000e0000 */
[----:B-1----:R-:W-:Y:S06]  /*ac30*/  FMNMX.FTZ R133, R133, R2, !PT ;  /* 0x0000000285857209 */ /* 0x002fec0007810000 */
[----:B------:R-:W1:Y:S02]  /*ac40*/  SHFL.BFLY PT, R2, R133, 0x1, 0x1f ;  /* 0x0c201f0085027f89 */ /* 0x000e6400000e0000 */
[----:B-1----:R-:W-:Y:S05]  /*ac50*/  FMNMX.FTZ R133, R133, R2, !PT ;  /* 0x0000000285857209 */ /* 0x002fea0007810000 */
[C---:B------:R-:W-:Y:S02]  /*ac60*/  FMUL.FTZ R2, R133.reuse, c[0x0][0x2d0] ;  /* 0x0000b40085027a20 */ /* 0x040fe40000410000 */
[----:B------:R-:W-:Y:S02]  /*ac70*/  FADD.FTZ R0, -R133, R0 ;  /* 0x0000000085007221 */ /* 0x000fe40000010100 */
[--C-:B------:R-:W-:Y:S02]  /*ac80*/  FFMA.FTZ R179, R12, c[0x0][0x2d0], -R2.reuse ;  /* 0x0000b4000cb37a23 */ /* 0x100fe40000010802 */
[----:B------:R-:W3:Y:S01]  /*ac90*/  LDL.LU R12, [R1+0x18] ;  /* 0x00001800010c7983 */ /* 0x000ee20000300800 */
[--C-:B------:R-:W-:Y:S02]  /*aca0*/  FFMA.FTZ R4, R4, c[0x0][0x2d0], -R2.reuse ;  /* 0x0000b40004047a23 */ /* 0x100fe40000010802 */
[----:B------:R-:W-:Y:S02]  /*acb0*/  FMUL.FTZ R0, R0, c[0x0][0x2d0] ;  /* 0x0000b40000007a20 */ /* 0x000fe40000410000 */
[--C-:B------:R-:W-:Y:S02]  /*acc0*/  FFMA.FTZ R5, R5, c[0x0][0x2d0], -R2.reuse ;  /* 0x0000b40005057a23 */ /* 0x100fe40000010802 */
[----:B------:R-:W1:Y:S01]  /*acd0*/  MUFU.EX2 R3, R0 ;  /* 0x0000000000037308 */ /* 0x000e620000000800 */
[--C-:B------:R-:W-:Y:S02]  /*ace0*/  FFMA.FTZ R8, R8, c[0x0][0x2d0], -R2.reuse ;  /* 0x0000b40008087a23 */ /* 0x100fe40000010802 */
[--C-:B------:R-:W-:Y:S02]  /*acf0*/  FFMA.FTZ R9, R9, c[0x0][0x2d0], -R2.reuse ;  /* 0x0000b40009097a23 */ /* 0x100fe40000010802 */
[--C-:B------:R-:W-:Y:S02]  /*ad00*/  FFMA.FTZ R134, R20, c[0x0][0x2d0], -R2.reuse ;  /* 0x0000b40014867a23 */ /* 0x100fe40000010802 */
[--C-:B------:R-:W-:Y:S02]  /*ad10*/  FFMA.FTZ R177, R16, c[0x0][0x2d0], -R2.reuse ;  /* 0x0000b40010b17a23 */ /* 0x100fe40000010802 */
[--C-:B------:R-:W-:Y:S01]  /*ad20*/  FFMA.FTZ R21, R21, c[0x0][0x2d0], -R2.reuse ;  /* 0x0000b40015157a23 */ /* 0x100fe20000010802 */
[----:B------:R-:W-:Y:S01]  /*ad30*/  MUFU.EX2 R4, R4 ;  /* 0x0000000400047308 */ /* 0x000fe20000000800 */
[--C-:B------:R-:W-:Y:S02]  /*ad40*/  FFMA.FTZ R24, R24, c[0x0][0x2d0], -R2.reuse ;  /* 0x0000b40018187a23 */ /* 0x100fe40000010802 */
[--C-:B------:R-:W-:Y:S02]  /*ad50*/  FFMA.FTZ R25, R25, c[0x0][0x2d0], -R2.reuse ;  /* 0x0000b40019197a23 */ /* 0x100fe40000010802 */
[--C-:B------:R-:W-:Y:S02]  /*ad60*/  FFMA.FTZ R178, R13, c[0x0][0x2d0], -R2.reuse ;  /* 0x0000b4000db27a23 */ /* 0x100fe40000010802 */
[----:B------:R-:W-:Y:S03]  /*ad70*/  FFMA.FTZ R176, R17, c[0x0][0x2d0], -R2 ;  /* 0x0000b40011b07a23 */ /* 0x000fe60000010802 */
[----:B------:R-:W-:Y:S01]  /*ad80*/  MUFU.EX2 R5, R5 ;  /* 0x0000000500057308 */ /* 0x000fe20000000800 */
[C---:B-1----:R-:W-:Y:S02]  /*ad90*/  FMUL.FTZ R17, R3.reuse, R145 ;  /* 0x0000009103117220 */ /* 0x042fe40000410000 */
[C---:B------:R-:W-:Y:S02]  /*ada0*/  FMUL.FTZ R13, R3.reuse, R149 ;  /* 0x00000095030d7220 */ /* 0x040fe40000410000 */
[C---:B------:R-:W-:Y:S05]  /*adb0*/  FMUL.FTZ R16, R3.reuse, R144 ;  /* 0x0000009003107220 */ /* 0x040fea0000410000 */
[----:B------:R-:W-:Y:S01]  /*adc0*/  MUFU.EX2 R8, R8 ;  /* 0x0000000800087308 */ /* 0x000fe20000000800 */
[C---:B------:R-:W-:Y:S02]  /*add0*/  FMUL.FTZ R28, R3.reuse, R28 ;  /* 0x0000001c031c7220 */ /* 0x040fe40000410000 */
[C---:B------:R-:W-:Y:S02]  /*ade0*/  FMUL.FTZ R29, R3.reuse, R29 ;  /* 0x0000001d031d7220 */ /* 0x040fe40000410000 */
[C---:B------:R-:W-:Y:S02]  /*adf0*/  FMUL.FTZ R32, R3.reuse, R32 ;  /* 0x0000002003207220 */ /* 0x040fe40000410000 */
[C---:B------:R-:W-:Y:S02]  /*ae00*/  FMUL.FTZ R33, R3.reuse, R33 ;  /* 0x0000002103217220 */ /* 0x040fe40000410000 */
[C---:B------:R-:W-:Y:S01]  /*ae10*/  FMUL.FTZ R36, R3.reuse, R36 ;  /* 0x0000002403247220 */ /* 0x040fe20000410000 */
[----:B------:R-:W1:Y:S01]  /*ae20*/  MUFU.EX2 R9, R9 ;  /* 0x0000000900097308 */ /* 0x000e620000000800 */
        /* <DEDUP_REMOVED lines=12> */
[----:B------:R-:W-:Y:S01]  /*aef0*/  FMUL.FTZ R60, R3, R60 ;  /* 0x0000003c033c7220 */ /* 0x000fe20000410000 */
[----:B-1----:R-:W-:Y:S01]  /*af00*/  F2FP.PACK_AB R170, R9, R8 ;  /* 0x0000000809aa723e */ /* 0x002fe200000000ff */
        /* <DEDUP_REMOVED lines=36> */
[C---:B------:R-:W-:Y:S03]  /*b150*/  F2FP.PACK_AB R168, R5.reuse, R4 ;  /* 0x0000000405a8723e */ /* 0x040fe600000000ff */
[----:B------:R-:W-:Y:S02]  /*b160*/  FADD.FTZ R0, R5, R0 ;  /* 0x0000000005007221 */ /* 0x000fe40000010000 */
[C---:B------:R-:W-:Y:S02]  /*b170*/  FMUL.FTZ R5, R3.reuse, R157 ;  /* 0x0000009d03057220 */ /* 0x040fe40000410000 */
[----:B------:R-:W-:Y:S02]  /*b180*/  FADD.FTZ R0, R8, R0 ;  /* 0x0000000008007221 */ /* 0x000fe40000010000 */
[----:B------:R-:W-:Y:S02]  /*b190*/  FMUL.FTZ R8, R3, R152 ;  /* 0x0000009803087220 */ /* 0x000fe40000410000 */
[----:B------:R-:W-:Y:S01]  /*b1a0*/  FADD.FTZ R20, R9, R0 ;  /* 0x0000000009147221 */ /* 0x000fe20000010000 */
[----:B------:R-:W-:Y:S01]  /*b1b0*/  FMNMX.FTZ R0, R6, R132, !PT ;  /* 0x0000008406007209 */ /* 0x000fe20007810000 */
[----:B------:R-:W-:Y:S03]  /*b1c0*/  FMUL.FTZ R9, R3, R153 ;  /* 0x0000009903097220 */ /* 0x000fe60000410000 */
        /* <DEDUP_REMOVED lines=14> */
[----:B-1----:R-:W-:Y:S05]  /*b2b0*/  FMNMX.FTZ R2, R0, R2, !PT ;  /* 0x0000000200027209 */ /* 0x002fea0007810000 */
[C---:B------:R-:W-:Y:S02]  /*b2c0*/  FMUL.FTZ R4, R2.reuse, c[0x0][0x2d0] ;  /* 0x0000b40002047a20 */ /* 0x040fe40000410000 */
[----:B------:R-:W-:Y:S02]  /*b2d0*/  FADD.FTZ R0, -R2, R132 ;  /* 0x0000008402007221 */ /* 0x000fe40000010100 */
[--C-:B------:R-:W-:Y:S02]  /*b2e0*/  FFMA.FTZ R6, R6, c[0x0][0x2d0], -R4.reuse ;  /* 0x0000b40006067a23 */ /* 0x100fe40000010804 */
[----:B------:R-:W-:Y:S02]  /*b2f0*/  FMUL.FTZ R0, R0, c[0x0][0x2d0] ;  /* 0x0000b40000007a20 */ /* 0x000fe40000410000 */
[--C-:B------:R-:W-:Y:S02]  /*b300*/  FFMA.FTZ R7, R7, c[0x0][0x2d0], -R4.reuse ;  /* 0x0000b40007077a23 */ /* 0x100fe40000010804 */
[----:B------:R-:W-:Y:S01]  /*b310*/  MUFU.EX2 R6, R6 ;  /* 0x0000000600067308 */ /* 0x000fe20000000800 */
[--C-:B------:R-:W-:Y:S02]  /*b320*/  FFMA.FTZ R26, R26, c[0x0][0x2d0], -R4.reuse ;  /* 0x0000b4001a1a7a23 */ /* 0x100fe40000010804 */
[--C-:B------:R-:W-:Y:S02]  /*b330*/  FFMA.FTZ R27, R27, c[0x0][0x2d0], -R4.reuse ;  /* 0x0000b4001b1b7a23 */ /* 0x100fe40000010804 */
[--C-:B------:R-:W-:Y:S01]  /*b340*/  FFMA.FTZ R174, R18, c[0x0][0x2d0], -R4.reuse ;  /* 0x0000b40012ae7a23 */ /* 0x100fe20000010804 */
[----:B------:R-:W-:Y:S01]  /*b350*/  MOV R157, R26 ;  /* 0x0000001a009d7202 */ /* 0x000fe20000000f00 */
[--C-:B------:R-:W-:Y:S01]  /*b360*/  FFMA.FTZ R175, R19, c[0x0][0x2d0], -R4.reuse ;  /* 0x0000b40013af7a23 */ /* 0x100fe20000010804 */
[----:B------:R-:W-:Y:S01]  /*b370*/  MOV R18, R21 ;  /* 0x0000001500127202 */ /* 0x000fe20000000f00 */
[--C-:B------:R-:W-:Y:S01]  /*b380*/  FFMA.FTZ R22, R22, c[0x0][0x2d0], -R4.reuse ;  /* 0x0000b40016167a23 */ /* 0x100fe20000010804 */
[----:B------:R-:W3:Y:S01]  /*b390*/  MUFU.EX2 R0, R0 ;  /* 0x0000000000007308 */ /* 0x000ee20000000800 */
[--C-:B------:R-:W-:Y:S02]  /*b3a0*/  FFMA.FTZ R23, R23, c[0x0][0x2d0], -R4.reuse ;  /* 0x0000b40017177a23 */ /* 0x100fe40000010804 */
[--C-:B------:R-:W-:Y:S01]  /*b3b0*/  FFMA.FTZ R171, R10, c[0x0][0x2d0], -R4.reuse ;  /* 0x0000b4000aab7a23 */ /* 0x100fe20000010804 */
[----:B------:R-:W-:Y:S01]  /*b3c0*/  MOV R10, R134 ;  /* 0x00000086000a7202 */ /* 0x000fe20000000f00 */
[--C-:B------:R-:W-:Y:S01]  /*b3d0*/  FFMA.FTZ R134, R11, c[0x0][0x2d0], -R4.reuse ;  /* 0x0000b4000b867a23 */ /* 0x100fe20000010804 */
[----:B------:R-:W-:Y:S01]  /*b3e0*/  MOV R11, R25 ;  /* 0x00000019000b7202 */ /* 0x000fe20000000f00 */
[--C-:B------:R-:W-:Y:S01]  /*b3f0*/  FFMA.FTZ R173, R14, c[0x0][0x2d0], -R4.reuse ;  /* 0x0000b4000ead7a23 */ /* 0x100fe20000010804 */
[----:B------:R-:W-:Y:S01]  /*b400*/  MOV R14, R20 ;  /* 0x00000014000e7202 */ /* 0x000fe20000000f00 */
[----:B------:R-:W-:Y:S01]  /*b410*/  FFMA.FTZ R172, R15, c[0x0][0x2d0], -R4 ;  /* 0x0000b4000fac7a23 */ /* 0x000fe20000010804 */
[----:B------:R-:W1:Y:S01]  /*b420*/  MUFU.EX2 R7, R7 ;  /* 0x0000000700077308 */ /* 0x000e620000000800 */
[C---:B------:R-:W-:Y:S01]  /*b430*/  FMUL.FTZ R25, R3.reuse, R137 ;  /* 0x0000008903197220 */ /* 0x040fe20000410000 */
[----:B------:R-:W-:Y:S01]  /*b440*/  MOV R15, R24 ;  /* 0x00000018000f7202 */ /* 0x000fe20000000f00 */
[C---:B------:R-:W-:Y:S01]  /*b450*/  FMUL.FTZ R24, R3.reuse, R136 ;  /* 0x0000008803187220 */ /* 0x040fe20000410000 */
[----:B------:R-:W-:Y:S01]  /*b460*/  MOV R145, R10 ;  /* 0x0000000a00917202 */ /* 0x000fe20000000f00 */
[C---:B------:R-:W-:Y:S01]  /*b470*/  FMUL.FTZ R20, R3.reuse, R140 ;  /* 0x0000008c03147220 */ /* 0x040fe20000410000 */
[----:B------:R-:W-:Y:S01]  /*b480*/  MOV R153, R22 ;  /* 0x0000001600997202 */ /* 0x000fe20000000f00 */
[C---:B------:R-:W-:Y:S01]  /*b490*/  FMUL.FTZ R21, R3.reuse, R141 ;  /* 0x0000008d03157220 */ /* 0x040fe20000410000 */
[----:B------:R-:W-:Y:S02]  /*b4a0*/  MOV R152, R23 ;  /* 0x0000001700987202 */ /* 0x000fe40000000f00 */
[----:B------:R-:W2:Y:S01]  /*b4b0*/  MUFU.EX2 R171, R171 ;  /* 0x000000ab00ab7308 */ /* 0x000ea20000000800 */
[C---:B---3--:R-:W-:Y:S02]  /*b4c0*/  FFMA.FTZ R4, R0.reuse, R12, R6 ;  /* 0x0000000c00047223 */ /* 0x048fe40000010006 */
[C---:B------:R-:W-:Y:S02]  /*b4d0*/  FMUL.FTZ R26, R0.reuse, R138 ;  /* 0x0000008a001a7220 */ /* 0x040fe40000410000 */
[----:B------:R-:W-:Y:S02]  /*b4e0*/  FMUL.FTZ R12, R3, R148 ;  /* 0x00000094030c7220 */ /* 0x000fe40000410000 */
[C---:B------:R-:W-:Y:S01]  /*b4f0*/  FMUL.FTZ R10, R0.reuse, R154 ;  /* 0x0000009a000a7220 */ /* 0x040fe20000410000 */
[----:B------:R-:W-:Y:S01]  /*b500*/  MOV R154, R18 ;  /* 0x00000012009a7202 */ /* 0x000fe20000000f00 */
[C---:B------:R-:W-:Y:S01]  /*b510*/  FMUL.FTZ R18, R0.reuse, R146 ;  /* 0x0000009200127220 */ /* 0x040fe20000410000 */
[----:B------:R-:W-:Y:S01]  /*b520*/  MUFU.EX2 R149, R173 ;  /* 0x000000ad00957308 */ /* 0x000fe20000000800 */
[C---:B-1----:R-:W-:Y:S01]  /*b530*/  FADD.FTZ R132, R7.reuse, R4 ;  /* 0x0000000407847221 */ /* 0x042fe20000010000 */
[----:B------:R-:W-:Y:S01]  /*b540*/  F2FP.PACK_AB R169, R7, R6 ;  /* 0x0000000607a9723e */ /* 0x000fe200000000ff */
[----:B------:R-:W-:Y:S01]  /*b550*/  FMUL.FTZ R4, R3, R156 ;  /* 0x0000009c03047220 */ /* 0x000fe20000410000 */
[----:B------:R-:W-:Y:S01]  /*b560*/  MOV R156, R27 ;  /* 0x0000001b009c7202 */ /* 0x000fe20000000f00 */
[C---:B------:R-:W-:Y:S02]  /*b570*/  FMUL.FTZ R27, R0.reuse, R139 ;  /* 0x0000008b001b7220 */ /* 0x040fe40000410000 */
[----:B------:R-:W1:Y:S01]  /*b580*/  LDSM.16.MT88.4 R136, [R236+0x4080] ;  /* 0x00408000ec88783b */ /* 0x000e620000004200 */
[C---:B------:R-:W-:Y:S01]  /*b590*/  FMUL.FTZ R6, R0.reuse, R158 ;  /* 0x0000009e00067220 */ /* 0x040fe20000410000 */
[----:B------:R-:W-:Y:S01]  /*b5a0*/  MOV R158, R11 ;  /* 0x0000000b009e7202 */ /* 0x000fe20000000f00 */
[C---:B------:R-:W-:Y:S01]  /*b5b0*/  FMUL.FTZ R11, R0.reuse, R155 ;  /* 0x0000009b000b7220 */ /* 0x040fe20000410000 */
[----:B------:R-:W-:Y:S01]  /*b5c0*/  MOV R155, R14 ;  /* 0x0000000e009b7202 */ /* 0x000fe20000000f00 */
[C---:B------:R-:W-:Y:S01]  /*b5d0*/  FMUL.FTZ R14, R0.reuse, R150 ;  /* 0x00000096000e7220 */ /* 0x040fe20000410000 */
[----:B------:R-:W-:Y:S01]  /*b5e0*/  MUFU.EX2 R3, R178 ;  /* 0x000000b200037308 */ /* 0x000fe20000000800 */
[C---:B------:R-:W-:Y:S01]  /*b5f0*/  FMUL.FTZ R7, R0.reuse, R159 ;  /* 0x0000009f00077220 */ /* 0x040fe20000410000 */
[----:B------:R-:W-:Y:S01]  /*b600*/  MOV R159, R15 ;  /* 0x0000000f009f7202 */ /* 0x000fe20000000f00 */
[----:B--2---:R-:W-:Y:S02]  /*b610*/  FADD.FTZ R148, R171, R132 ;  /* 0x00000084ab947221 */ /* 0x004fe40000010000 */
[C---:B------:R-:W-:Y:S02]  /*b620*/  FMUL.FTZ R15, R0.reuse, R151 ;  /* 0x00000097000f7220 */ /* 0x040fe40000410000 */
[C---:B------:R-:W-:Y:S02]  /*b630*/  FMUL.FTZ R19, R0.reuse, R147 ;  /* 0x0000009300137220 */ /* 0x040fe40000410000 */
[C---:B------:R-:W-:Y:S01]  /*b640*/  FMUL.FTZ R22, R0.reuse, R142 ;  /* 0x0000008e00167220 */ /* 0x040fe20000410000 */
[----:B------:R-:W2:Y:S01]  /*b650*/  MUFU.EX2 R150, R134 ;  /* 0x0000008600967308 */ /* 0x000ea20000000800 */
[C---:B------:R-:W-:Y:S02]  /*b660*/  FMUL.FTZ R23, R0.reuse, R143 ;  /* 0x0000008f00177220 */ /* 0x040fe40000410000 */
[C---:B------:R-:W-:Y:S01]  /*b670*/  FMUL.FTZ R30, R0.reuse, R30 ;  /* 0x0000001e001e7220 */ /* 0x040fe20000410000 */
[----:B------:R-:W-:Y:S01]  /*b680*/  LDSM.16.MT88.4 R140, [R236+0x4880] ;  /* 0x00488000ec8c783b */ /* 0x000fe20000004200 */
[C---:B------:R-:W-:Y:S02]  /*b690*/  FMUL.FTZ R31, R0.reuse, R31 ;  /* 0x0000001f001f7220 */ /* 0x040fe40000410000 */
[C---:B------:R-:W-:Y:S02]  /*b6a0*/  FMUL.FTZ R34, R0.reuse, R34 ;  /* 0x0000002200227220 */ /* 0x040fe40000410000 */
[C---:B------:R-:W-:Y:S01]  /*b6b0*/  FMUL.FTZ R35, R0.reuse, R35 ;  /* 0x0000002300237220 */ /* 0x040fe20000410000 */
[----:B------:R-:W3:Y:S01]  /*b6c0*/  MUFU.EX2 R132, R179 ;  /* 0x000000b300847308 */ /* 0x000ee20000000800 */
[C---:B------:R-:W-:Y:S02]  /*b6d0*/  FMUL.FTZ R38, R0.reuse, R38 ;  /* 0x0000002600267220 */ /* 0x040fe40000410000 */
[C---:B------:R-:W-:Y:S02]  /*b6e0*/  FMUL.FTZ R39, R0.reuse, R39 ;  /* 0x0000002700277220 */ /* 0x040fe40000410000 */
[C---:B------:R-:W-:Y:S02]  /*b6f0*/  FMUL.FTZ R42, R0.reuse, R42 ;  /* 0x0000002a002a7220 */ /* 0x040fe40000410000 */
[C---:B------:R-:W-:Y:S02]  /*b700*/  FMUL.FTZ R43, R0.reuse, R43 ;  /* 0x0000002b002b7220 */ /* 0x040fe40000410000 */
[C---:B------:R-:W-:Y:S01]  /*b710*/  FMUL.FTZ R46, R0.reuse, R46 ;  /* 0x0000002e002e7220 */ /* 0x040fe20000410000 */
[----:B------:R-:W4:Y:S01]  /*b720*/  MUFU.EX2 R134, R176 ;  /* 0x000000b000867308 */ /* 0x000f220000000800 */
[C---:B------:R-:W-:Y:S02]  /*b730*/  FMUL.FTZ R47, R0.reuse, R47 ;  /* 0x0000002f002f7220 */ /* 0x040fe40000410000 */
[----:B------:R-:W-:Y:S01]  /*b740*/  FMUL.FTZ R50, R0, R50 ;  /* 0x0000003200327220 */ /* 0x000fe20000410000 */
[----:B--2---:R-:W-:Y:S01]  /*b750*/  F2FP.PACK_AB R171, R150, R171 ;  /* 0x000000ab96ab723e */ /* 0x004fe200000000ff */
[C---:B------:R-:W-:Y:S02]  /*b760*/  FMUL.FTZ R51, R0.reuse, R51 ;  /* 0x0000003300337220 */ /* 0x040fe40000410000 */
[C---:B------:R-:W-:Y:S02]  /*b770*/  FMUL.FTZ R54, R0.reuse, R54 ;  /* 0x0000003600367220 */ /* 0x040fe40000410000 */
[C---:B------:R-:W-:Y:S01]  /*b780*/  FMUL.FTZ R55, R0.reuse, R55 ;  /* 0x0000003700377220 */ /* 0x040fe20000410000 */
[----:B------:R-:W2:Y:S01]  /*b790*/  MUFU.EX2 R178, R172 ;  /* 0x000000ac00b27308 */ /* 0x000ea20000000800 */
[C---:B-1----:R-:W-:Y:S05]  /*b7a0*/  HMMA.16816.F32 R4, R168.reuse, R136, R4 ;  /* 0x00000088a804723c */ /* 0x042fea0000001804 */
[C---:B------:R-:W-:Y:S02]  /*b7b0*/  FMUL.FTZ R58, R0.reuse, R58 ;  /* 0x0000003a003a7220 */ /* 0x040fe40000410000 */
[C---:B------:R-:W-:Y:S01]  /*b7c0*/  FMUL.FTZ R59, R0.reuse, R59 ;  /* 0x0000003b003b7220 */ /* 0x040fe20000410000 */
[C---:B------:R-:W-:Y:S01]  /*b7d0*/  HMMA.16816.F32 R8, R168.reuse, R138, R8 ;  /* 0x0000008aa808723c */ /* 0x040fe20000001808 */
[----:B------:R-:W1:Y:S01]  /*b7e0*/  LDSM.16.MT88.4 R136, [R237+0x4080] ;  /* 0x00408000ed88783b */ /* 0x000e620000004200 */
[----:B------:R-:W-:Y:S02]  /*b7f0*/  MUFU.EX2 R177, R174 ;  /* 0x000000ae00b17308 */ /* 0x000fe40000000800 */
[C---:B------:R-:W-:Y:S02]  /*b800*/  FMUL.FTZ R62, R0.reuse, R62 ;  /* 0x0000003e003e7220 */ /* 0x040fe40000410000 */
[C---:B------:R-:W-:Y:S02]  /*b810*/  FMUL.FTZ R63, R0.reuse, R63 ;  /* 0x0000003f003f7220 */ /* 0x040fe40000410000 */
[C---:B------:R-:W-:Y:S04]  /*b820*/  FMUL.FTZ R66, R0.reuse, R66 ;  /* 0x0000004200427220 */ /* 0x040fe80000410000 */
[----:B------:R-:W-:Y:S01]  /*b830*/  MUFU.EX2 R174, R153 ;  /* 0x0000009900ae7308 */ /* 0x000fe20000000800 */
[C---:B------:R-:W-:Y:S02]  /*b840*/  FMUL.FTZ R67, R0.reuse, R67 ;  /* 0x0000004300437220 */ /* 0x040fe40000410000 */
[C---:B------:R-:W-:Y:S02]  /*b850*/  FMUL.FTZ R70, R0.reuse, R70 ;  /* 0x0000004600467220 */ /* 0x040fe40000410000 */
[C---:B------:R-:W-:Y:S02]  /*b860*/  FMUL.FTZ R71, R0.reuse, R71 ;  /* 0x0000004700477220 */ /* 0x040fe40000410000 */
[C---:B------:R-:W-:Y:S02]  /*b870*/  FMUL.FTZ R74, R0.reuse, R74 ;  /* 0x0000004a004a7220 */ /* 0x040fe40000410000 */
[C---:B------:R-:W-:Y:S01]  /*b880*/  FMUL.FTZ R75, R0.reuse, R75 ;  /* 0x0000004b004b7220 */ /* 0x040fe20000410000 */
[----:B------:R-:W5:Y:S01]  /*b890*/  MUFU.EX2 R176, R175 ;  /* 0x000000af00b07308 */ /* 0x000f620000000800 */
[C---:B------:R-:W-:Y:S02]  /*b8a0*/  FMUL.FTZ R78, R0.reuse, R78 ;  /* 0x0000004e004e7220 */ /* 0x040fe40000410000 */
[C---:B------:R-:W-:Y:S02]  /*b8b0*/  FMUL.FTZ R79, R0.reuse, R79 ;  /* 0x0000004f004f7220 */ /* 0x040fe40000410000 */
[C---:B------:R-:W-:Y:S02]  /*b8c0*/  FMUL.FTZ R82, R0.reuse, R82 ;  /* 0x0000005200527220 */ /* 0x040fe40000410000 */
[C---:B------:R-:W-:Y:S02]  /*b8d0*/  FMUL.FTZ R83, R0.reuse, R83 ;  /* 0x0000005300537220 */ /* 0x040fe40000410000 */
[C---:B------:R-:W-:Y:S01]  /*b8e0*/  FMUL.FTZ R86, R0.reuse, R86 ;  /* 0x0000005600567220 */ /* 0x040fe20000410000 */
[----:B------:R-:W2:Y:S01]  /*b8f0*/  MUFU.EX2 R175, R152 ;  /* 0x0000009800af7308 */ /* 0x000ea20000000800 */
[C---:B------:R-:W-:Y:S02]  /*b900*/  FMUL.FTZ R87, R0.reuse, R87 ;  /* 0x0000005700577220 */ /* 0x040fe40000410000 */
[C---:B------:R-:W-:Y:S02]  /*b910*/  FMUL.FTZ R90, R0.reuse, R90 ;  /* 0x0000005a005a7220 */ /* 0x040fe40000410000 */
[C---:B------:R-:W-:Y:S02]  /*b920*/  FMUL.FTZ R91, R0.reuse, R91 ;  /* 0x0000005b005b7220 */ /* 0x040fe40000410000 */
[C---:B------:R-:W-:Y:S01]  /*b930*/  FMUL.FTZ R94, R0.reuse, R94 ;  /* 0x0000005e005e7220 */ /* 0x040fe20000410000 */
[C---:B-1----:R-:W-:Y:S02]  /*b940*/  HMMA.16816.F32 R12, R168.reuse, R136, R12 ;  /* 0x00000088a80c723c */ /* 0x042fe4000000180c */
[----:B------:R-:W-:Y:S01]  /*b950*/  MUFU.EX2 R172, R157 ;  /* 0x0000009d00ac7308 */ /* 0x000fe20000000800 */
[C---:B------:R-:W-:Y:S02]  /*b960*/  FMUL.FTZ R95, R0.reuse, R95 ;  /* 0x0000005f005f7220 */ /* 0x040fe40000410000 */
[C---:B------:R-:W-:Y:S02]  /*b970*/  FMUL.FTZ R98, R0.reuse, R98 ;  /* 0x0000006200627220 */ /* 0x040fe40000410000 */
[C---:B------:R-:W-:Y:S01]  /*b980*/  FMUL.FTZ R99, R0.reuse, R99 ;  /* 0x0000006300637220 */ /* 0x040fe20000410000 */
[C---:B------:R-:W-:Y:S01]  /*b990*/  HMMA.16816.F32 R16, R168.reuse, R138, R16 ;  /* 0x0000008aa810723c */ /* 0x040fe20000001810 */
[----:B------:R-:W1:Y:S03]  /*b9a0*/  LDSM.16.MT88.4 R136, [R240+0x4080] ;  /* 0x00408000f088783b */ /* 0x000e660000004200 */
[----:B------:R-:W1:Y:S01]  /*b9b0*/  MUFU.EX2 R173, R156 ;  /* 0x0000009c00ad7308 */ /* 0x000e620000000800 */
[C---:B------:R-:W-:Y:S02]  /*b9c0*/  FMUL.FTZ R102, R0.reuse, R102 ;  /* 0x0000006600667220 */ /* 0x040fe40000410000 */
[C---:B------:R-:W-:Y:S02]  /*b9d0*/  FMUL.FTZ R103, R0.reuse, R103 ;  /* 0x0000006700677220 */ /* 0x040fe40000410000 */
[C---:B------:R-:W-:Y:S03]  /*b9e0*/  FMUL.FTZ R106, R0.reuse, R106 ;  /* 0x0000006a006a7220 */ /* 0x040fe60000410000 */
        /* <DEDUP_REMOVED lines=12> */
[----:B------:R-:W-:Y:S02]  /*bab0*/  FMUL.FTZ R131, R0, R131 ;  /* 0x0000008300837220 */ /* 0x000fe40000410000 */
[----:B---3--:R-:W-:Y:S01]  /*bac0*/  FADD.FTZ R0, R132, R155 ;  /* 0x0000009b84007221 */ /* 0x008fe20000010000 */
[----:B------:R-:W-:Y:S01]  /*bad0*/  MOV R155, R145 ;  /* 0x00000091009b7202 */ /* 0x000fe20000000f00 */
[C---:B-1----:R-:W-:Y:S03]  /*bae0*/  HMMA.16816.F32 R20, R168.reuse, R136, R20 ;  /* 0x00000088a814723c */ /* 0x042fe60000001814 */
[C---:B------:R-:W-:Y:S04]  /*baf0*/  FADD.FTZ R0, R3.reuse, R0 ;  /* 0x0000000003007221 */ /* 0x040fe80000010000 */
[----:B------:R-:W-:Y:S01]  /*bb00*/  FADD.FTZ R0, R144, R0 ;  /* 0x0000000090007221 */ /* 0x000fe20000010000 */
[C---:B------:R-:W-:Y:S01]  /*bb10*/  HMMA.16816.F32 R24, R168.reuse, R138, R24 ;  /* 0x0000008aa818723c */ /* 0x040fe20000001818 */
[----:B------:R-:W1:Y:S03]  /*bb20*/  LDSM.16.MT88.4 R136, [R239+0x4080] ;  /* 0x00408000ef88783b */ /* 0x000e660000004200 */
[----:B----4-:R-:W-:Y:S04]  /*bb30*/  FADD.FTZ R0, R134, R0 ;  /* 0x0000000086007221 */ /* 0x010fe80000010000 */
        /* <DEDUP_REMOVED lines=37> */
[----:B------:R-:W-:Y:S01]  /*bd90*/  F2FP.PACK_AB R136, R3, R132 ;  /* 0x000000840388723e */ /* 0x000fe200000000ff */
[----:B------:R-:W-:Y:S01]  /*bda0*/  HMMA.16816.F32 R128, R168, R138, R128 ;  /* 0x0000008aa880723c */ /* 0x000fe20000001880 */
[----:B------:R-:W1:Y:S03]  /*bdb0*/  MUFU.EX2 R132, R155 ;  /* 0x0000009b00847308 */ /* 0x000e660000000800 */
[----:B--2---:R-:W-:Y:S01]  /*bdc0*/  F2FP.PACK_AB R137, R178, R149 ;  /* 0x00000095b289723e */ /* 0x004fe200000000ff */
[----:B------:R-:W-:Y:S02]  /*bdd0*/  FADD.FTZ R3, R150, R148 ;  /* 0x0000009496037221 */ /* 0x000fe40000010000 */
[----:B------:R-:W-:Y:S02]  /*bde0*/  F2FP.PACK_AB R138, R134, R144 ;  /* 0x00000090868a723e */ /* 0x000fe400000000ff */
[----:B------:R-:W2:Y:S02]  /*bdf0*/  LDSM.16.MT88.4 R144, [R237+0x4880] ;  /* 0x00488000ed90783b */ /* 0x000ea40000004200 */
[----:B------:R-:W3:Y:S01]  /*be00*/  MUFU.EX2 R168, R154 ;  /* 0x0000009a00a87308 */ /* 0x000ee20000000800 */
[----:B-----5:R-:W-:Y:S02]  /*be10*/  F2FP.PACK_AB R139, R176, R177 ;  /* 0x000000b1b08b723e */ /* 0x020fe400000000ff */
[----:B------:R-:W-:Y:S02]  /*be20*/  F2FP.PACK_AB R169, R175, R174 ;  /* 0x000000aeafa9723e */ /* 0x000fe400000000ff */
[----:B------:R-:W-:Y:S03]  /*be30*/  F2FP.PACK_AB R171, R173, R172 ;  /* 0x000000acadab723e */ /* 0x000fe600000000ff */
[C---:B------:R-:W-:Y:S02]  /*be40*/  HMMA.16816.F32 R4, R136.reuse, R140, R4 ;  /* 0x0000008c8804723c */ /* 0x040fe40000001804 */
[----:B------:R-:W4:Y:S03]  /*be50*/  MUFU.EX2 R134, R159 ;  /* 0x0000009f00867308 */ /* 0x000f260000000800 */
[----:B-1----:R-:W-:Y:S03]  /*be60*/  FADD.FTZ R0, R132, R0 ;  /* 0x0000000084007221 */ /* 0x002fe60000010000 */
[C---:B------:R-:W-:Y:S01]  /*be70*/  HMMA.16816.F32 R8, R136.reuse, R142, R8 ;  /* 0x0000008e8808723c */ /* 0x040fe20000001808 */
[----:B------:R-:W1:Y:S03]  /*be80*/  LDSM.16.MT88.4 R140, [R240+0x4880] ;  /* 0x00488000f08c783b */ /* 0x000e660000004200 */
[----:B------:R-:W5:Y:S01]  /*be90*/  MUFU.EX2 R170, R158 ;  /* 0x0000009e00aa7308 */ /* 0x000f620000000800 */
[C---:B---3--:R-:W-:Y:S04]  /*bea0*/  FADD.FTZ R0, R168.reuse, R0 ;  /* 0x00000000a8007221 */ /* 0x048fe80000010000 */
[----:B------:R-:W-:Y:S03]  /*beb0*/  LDSM.16.MT88.4 R152, [R236+0x5080] ;  /* 0x00508000ec98783b */ /* 0x000fe60000004200 */
[----:B------:R-:W-:Y:S01]  /*bec0*/  F2FP.PACK_AB R168, R168, R132 ;  /* 0x00000084a8a8723e */ /* 0x000fe200000000ff */
[----:B----4-:R-:W-:Y:S01]  /*bed0*/  FADD.FTZ R0, R134, R0 ;  /* 0x0000000086007221 */ /* 0x010fe20000010000 */
[C---:B--2---:R-:W-:Y:S03]  /*bee0*/  HMMA.16816.F32 R12, R136.reuse, R144, R12 ;  /* 0x00000090880c723c */ /* 0x044fe6000000180c */
[C---:B-----5:R-:W-:Y:S01]  /*bef0*/  FADD.FTZ R132, R170.reuse, R0 ;  /* 0x00000000aa847221 */ /* 0x060fe20000010000 */
[----:B------:R-:W-:Y:S04]  /*bf00*/  F2FP.PACK_AB R170, R170, R134 ;  /* 0x00000086aaaa723e */ /* 0x000fe800000000ff */
[C---:B------:R-:W-:Y:S01]  /*bf10*/  HMMA.16816.F32 R16, R136.reuse, R146, R16 ;  /* 0x000000928810723c */ /* 0x040fe20000001810 */
[----:B------:R-:W2:Y:S03]  /*bf20*/  LDSM.16.MT88.4 R144, [R239+0x4880] ;  /* 0x00488000ef90783b */ /* 0x000ea60000004200 */
[----:B------:R-:W-:Y:S04]  /*bf30*/  FADD.FTZ R0, R149, R3 ;  /* 0x0000000395007221 */ /* 0x000fe80000010000 */
[----:B------:R-:W-:Y:S01]  /*bf40*/  FADD.FTZ R0, R178, R0 ;  /* 0x00000000b2007221 */ /* 0x000fe20000010000 */
[----:B------:R3:W-:Y:S01]  /*bf50*/  STL [R1+0x14], R132 ;  /* 0x0000148401007387 */ /* 0x0007e20000100800 */
[C---:B-1----:R-:W-:Y:S03]  /*bf60*/  HMMA.16816.F32 R20, R136.reuse, R140, R20 ;  /* 0x0000008c8814723c */ /* 0x042fe60000001814 */
[----:B------:R-:W-:Y:S04]  /*bf70*/  FADD.FTZ R0, R177, R0 ;  /* 0x00000000b1007221 */ /* 0x000fe80000010000 */
[----:B------:R-:W-:Y:S01]  /*bf80*/  FADD.FTZ R0, R176, R0 ;  /* 0x00000000b0007221 */ /* 0x000fe20000010000 */
[C---:B------:R-:W-:Y:S01]  /*bf90*/  HMMA.16816.F32 R24, R136.reuse, R142, R24 ;  /* 0x0000008e8818723c */ /* 0x040fe20000001818 */
[----:B------:R-:W1:Y:S03]  /*bfa0*/  LDSM.16.MT88.4 R140, [R236+0x6080] ;  /* 0x00608000ec8c783b */ /* 0x000e660000004200 */
[----:B------:R-:W-:Y:S04]  /*bfb0*/  FADD.FTZ R0, R174, R0 ;  /* 0x00000000ae007221 */ /* 0x000fe80000010000 */
[----:B------:R-:W-:Y:S04]  /*bfc0*/  FADD.FTZ R0, R175, R0 ;  /* 0x00000000af007221 */ /* 0x000fe80000010000 */
[----:B------:R-:W-:Y:S01]  /*bfd0*/  FADD.FTZ R0, R172, R0 ;  /* 0x00000000ac007221 */ /* 0x000fe20000010000 */
[----:B---3--:R-:W-:Y:S03]  /*bfe0*/  MOV R132, R2 ;  /* 0x0000000200847202 */ /* 0x008fe60000000f00 */
[----:B------:R-:W-:Y:S05]  /*bff0*/  FADD.FTZ R0, R173, R0 ;  /* 0x00000000ad007221 */ /* 0x000fea0000010000 */
[----:B------:R-:W-:Y:S01]  /*c000*/  STL [R1+0x18], R0 ;  /* 0x0000180001007387 */ /* 0x000fe20000100800 */
        /* <DEDUP_REMOVED lines=34> */
[C---:B------:R-:W-:Y:S08]  /*c230*/  HMMA.16816.F32 R120, R136.reuse, R142, R120 ;  /* 0x0000008e8878723c */ /* 0x040ff00000001878 */
[C---:B--2---:R-:W-:Y:S08]  /*c240*/  HMMA.16816.F32 R124, R136.reuse, R144, R124 ;  /* 0x00000090887c723c */ /* 0x044ff0000000187c */
        /* <DEDUP_REMOVED lines=46> */
[C---:B--2---:R-:W-:Y:S08]  /*c530*/  HMMA.16816.F32 R124, R168.reuse, R4, R124 ;  /* 0x00000004a87c723c */ /* 0x044ff0000000187c */
[----:B------:R-:W-:Y:S01]  /*c540*/  HMMA.16816.F32 R128, R168, R6, R128 ;  /* 0x00000006a880723c */ /* 0x000fe20000001880 */
[----:B------:R-:W-:-:S07]  /*c550*/  @P0 BRA `(.L_x_194) ;  /* 0xffffd2b000000947 */ /* 0x000fce000383ffff */
.L_x_191:
[----:B------:R-:W-:-:S06]  /*c560*/  UISETP.GE.AND UP0, UPT, UR13, UR12, UPT ;  /* 0x0000000c0d00728c */ /* 0x000fcc000bf06270 */
[----:B------:R-:W-:-:S13]  /*c570*/  PLOP3.LUT P0, PT, PT, PT, UP0, 0x40, 0x0 ;  /* 0x000000000000781c */ /* 0x000fda0003f0e808 */
[----:B------:R-:W-:Y:S05]  /*c580*/  @P0 BRA `(.L_x_195) ;  /* 0x00003c7000000947 */ /* 0x000fea0003800000 */
[----:B------:R-:W2:Y:S01]  /*c590*/  LDL.64 R8, [R1+0x40] ;  /* 0x0000400001087983 */ /* 0x000ea20000100a00 */
[----:B------:R-:W-:-:S03]  /*c5a0*/  ULDC.64 UR4, c[0x0][0x208] ;  /* 0x0000820000047ab9 */ /* 0x000fc60000000a00 */
[----:B------:R-:W3:Y:S04]  /*c5b0*/  LDL.64 R2, [R1+0x38] ;  /* 0x0000380001027983 */ /* 0x000ee80000100a00 */
[----:B------:R-:W4:Y:S04]  /*c5c0*/  LDL.64 R6, [R1+0x30] ;  /* 0x0000300001067983 */ /* 0x000f280000100a00 */
[----:B-1----:R-:W4:Y:S01]  /*c5d0*/  LDL.64 R4, [R1+0x28] ;  /* 0x0000280001047983 */ /* 0x002f220000100a00 */
[----:B------:R-:W-:Y:S01]  /*c5e0*/  UIMAD.WIDE.U32 UR10, UR4, 0x30, URZ ;  /* 0x00000030040a78a5 */ /* 0x000fe2000f8e003f */
[----:B------:R-:W-:Y:S01]  /*c5f0*/  IMAD.MOV.U32 R134, RZ, RZ, R132 ;  /* 0x000000ffff867224 */ /* 0x000fe200078e0084 */
[----:B------:R-:W-:-:S04]  /*c600*/  UIMAD UR5, UR5, 0x30, URZ ;  /* 0x00000030050578a4 */ /* 0x000fc8000f8e023f */
[----:B------:R-:W-:Y:S01]  /*c610*/  UIADD3 UR9, UR11, UR5, URZ ;  /* 0x000000050b097290 */ /* 0x000fe2000fffe03f */
[C---:B--2---:R-:W-:Y:S02]  /*c620*/  IADD3 R10, P0, R8.reuse, 0x40, RZ ;  /* 0x00000040080a7810 */ /* 0x044fe40007f1e0ff */
[C---:B------:R-:W-:Y:S01]  /*c630*/  IADD3 R0, P1, R8.reuse, 0x80, RZ ;  /* 0x0000008008007810 */ /* 0x040fe20007f3e0ff */
[----:B---3--:R-:W1:Y:S04]  /*c640*/  S2R R2, SR_TID.X ;  /* 0x0000000000027919 */ /* 0x008e680000002100 */
[--C-:B------:R-:W-:Y:S01]  /*c650*/  IMAD.X R9, RZ, RZ, R3.reuse, P1 ;  /* 0x000000ffff097224 */ /* 0x100fe200008e0603 */
[----:B------:R2:W-:Y:S04]  /*c660*/  STL [R1+0x70], R10 ;  /* 0x0000700a01007387 */ /* 0x0005e80000100800 */
[----:B------:R3:W-:Y:S01]  /*c670*/  STL [R1+0x68], R0 ;  /* 0x0000680001007387 */ /* 0x0007e20000100800 */
[----:B--2---:R-:W-:Y:S01]  /*c680*/  IMAD.X R10, RZ, RZ, R3, P0 ;  /* 0x000000ffff0a7224 */ /* 0x004fe200000e0603 */
[----:B---3--:R-:W-:-:S04]  /*c690*/  IADD3 R0, P0, R8, 0xc0, RZ ;  /* 0x000000c008007810 */ /* 0x008fc80007f1e0ff */
[----:B------:R-:W-:Y:S01]  /*c6a0*/  STL [R1+0x6c], R10 ;  /* 0x00006c0a01007387 */ /* 0x000fe20000100800 */
[----:B----4-:R-:W-:-:S03]  /*c6b0*/  IADD3 R8, P2, R6, 0x40, RZ ;  /* 0x0000004006087810 */ /* 0x010fc60007f5e0ff */
[----:B------:R2:W-:Y:S04]  /*c6c0*/  STL [R1+0x60], R0 ;  /* 0x0000600001007387 */ /* 0x0005e80000100800 */
[----:B------:R-:W-:Y:S04]  /*c6d0*/  STL [R1+0x64], R9 ;  /* 0x0000640901007387 */ /* 0x000fe80000100800 */
[----:B------:R-:W-:Y:S01]  /*c6e0*/  STL [R1+0x58], R8 ;  /* 0x0000580801007387 */ /* 0x000fe20000100800 */
[----:B--2---:R-:W-:Y:S01]  /*c6f0*/  IMAD.X R0, RZ, RZ, R3, P0 ;  /* 0x000000ffff007224 */ /* 0x004fe200000e0603 */
[----:B------:R-:W-:-:S04]  /*c700*/  IADD3 R3, P1, R6, 0x80, RZ ;  /* 0x0000008006037810 */ /* 0x000fc80007f3e0ff */
[----:B------:R2:W-:Y:S04]  /*c710*/  STL [R1+0x5c], R0 ;  /* 0x00005c0001007387 */ /* 0x0005e80000100800 */
[----:B------:R3:W-:Y:S04]  /*c720*/  STL [R1+0x50], R3 ;  /* 0x0000500301007387 */ /* 0x0007e80000100800 */
[----:B--2---:R-:W2:Y:S01]  /*c730*/  S2R R0, SR_TID.X ;  /* 0x0000000000007919 */ /* 0x004ea20000002100 */
[----:B---3--:R-:W-:-:S05]  /*c740*/  IMAD.X R3, RZ, RZ, R5, P2 ;  /* 0x000000ffff037224 */ /* 0x008fca00010e0605 */
[----:B------:R3:W-:Y:S01]  /*c750*/  STL [R1+0x54], R3 ;  /* 0x0000540301007387 */ /* 0x0007e20000100800 */
[----:B--2---:R-:W-:-:S04]  /*c760*/  SHF.R.S32.HI R0, RZ, 0x1f, R0 ;  /* 0x0000001fff007819 */ /* 0x004fc80000011400 */
[----:B-1----:R-:W-:Y:S02]  /*c770*/  LEA.HI R0, R0, R2, RZ, 0x3 ;  /* 0x0000000200007211 */ /* 0x002fe400078f18ff */
[----:B------:R-:W-:Y:S02]  /*c780*/  IADD3 R2, P0, R6, 0xc0, RZ ;  /* 0x000000c006027810 */ /* 0x000fe40007f1e0ff */
[----:B------:R-:W-:Y:S01]  /*c790*/  SHF.R.S32.HI R0, RZ, 0x3, R0 ;  /* 0x00000003ff007819 */ /* 0x000fe20000011400 */
[----:B---3--:R-:W-:Y:S02]  /*c7a0*/  IMAD.X R3, RZ, RZ, R5, P1 ;  /* 0x000000ffff037224 */ /* 0x008fe400008e0605 */
[----:B------:R1:W-:Y:S01]  /*c7b0*/  STL [R1+0x48], R2 ;  /* 0x0000480201007387 */ /* 0x0003e20000100800 */
[----:B------:R-:W-:-:S05]  /*c7c0*/  IADD3 R0, -R0, 0x30, RZ ;  /* 0x0000003000007810 */ /* 0x000fca0007ffe1ff */
[----:B------:R2:W-:Y:S01]  /*c7d0*/  STL [R1+0x8], R0 ;  /* 0x0000080001007387 */ /* 0x0005e20000100800 */
[----:B-1----:R-:W-:Y:S02]  /*c7e0*/  IMAD.MOV.U32 R2, RZ, RZ, R133 ;  /* 0x000000ffff027224 */ /* 0x002fe400078e0085 */
[----:B--2---:R-:W-:-:S05]  /*c7f0*/  IMAD.X R0, RZ, RZ, R5, P0 ;  /* 0x000000ffff007224 */ /* 0x004fca00000e0605 */
[----:B------:R1:W-:Y:S04]  /*c800*/  STL [R1+0x20], R0 ;  /* 0x0000200001007387 */ /* 0x0003e80000100800 */
[----:B------:R1:W-:Y:S02]  /*c810*/  STL [R1+0x4c], R3 ;  /* 0x00004c0301007387 */ /* 0x0003e40000100800 */
.L_x_205:
[----:B------:R-:W2:Y:S01]  /*c820*/  LDL.64 R26, [R1+0x40] ;  /* 0x00004000011a7983 */ /* 0x000ea20000100a00 */
[----:B------:R-:W-:Y:S01]  /*c830*/  USHF.R.S32.HI UR5, URZ, 0x1f, UR13 ;  /* 0x0000001f3f057899 */ /* 0x000fe2000801140d */
[----:B------:R-:W-:Y:S01]  /*c840*/  IMAD.MOV.U32 R133, RZ, RZ, c[0x0][0x208] ;  /* 0x00008200ff857624 */ /* 0x000fe200078e00ff */
[----:B------:R-:W-:Y:S01]  /*c850*/  UIMAD UR4, UR9, UR13, URZ ;  /* 0x0000000d090472a4 */ /* 0x000fe2000f8e023f */
[----:B------:R-:W3:Y:S01]  /*c860*/  LDL.64 R22, [R1+0x38] ;  /* 0x0000380001167983 */ /* 0x000ee20000100a00 */
[----:B------:R-:W-:Y:S01]  /*c870*/  UIMAD.WIDE.U32 UR14, UR10, UR13, URZ ;  /* 0x0000000d0a0e72a5 */ /* 0x000fe2000f8e003f */
[----:B------:R-:W-:Y:S01]  /*c880*/  IMAD.MOV.U32 R172, RZ, RZ, c[0x0][0x20c] ;  /* 0x00008300ffac7624 */ /* 0x000fe200078e00ff */
[----:B------:R-:W-:Y:S01]  /*c890*/  UIMAD UR4, UR5, UR10, UR4 ;  /* 0x0000000a050472a4 */ /* 0x000fe2000f8e0204 */
[----:B------:R-:W4:Y:S01]  /*c8a0*/  LDL R24, [R1+0x70] ;  /* 0x0000700001187983 */ /* 0x000f220000100800 */
[----:B------:R-:W-:Y:S04]  /*c8b0*/  DEPBAR.LE SB0, 0x0 ;  /* 0x000080000000791a */ /* 0x000fe80000000000 */
[----:B------:R-:W4:Y:S01]  /*c8c0*/  LDL R132, [R1+0x6c] ;  /* 0x00006c0001847983 */ /* 0x000f220000100800 */
[----:B------:R-:W-:Y:S02]  /*c8d0*/  UIADD3 UR4, UR15, UR4, URZ ;  /* 0x000000040f047290 */ /* 0x000fe4000fffe03f */
[----:B------:R-:W-:Y:S01]  /*c8e0*/  UISETP.GT.AND UP0, UPT, UR13, UR12, UPT ;  /* 0x0000000c0d00728c */ /* 0x000fe2000bf04270 */
[----:B------:R-:W4:Y:S04]  /*c8f0*/  LDL R171, [R1+0x68] ;  /* 0x0000680001ab7983 */ /* 0x000f280000100800 */
[----:B------:R-:W4:Y:S04]  /*c900*/  LDL R170, [R1+0x60] ;  /* 0x0000600001aa7983 */ /* 0x000f280000100800 */
[----:B------:R-:W4:Y:S04]  /*c910*/  LDL R169, [R1+0x64] ;  /* 0x0000640001a97983 */ /* 0x000f280000100800 */
[----:B------:R-:W4:Y:S04]  /*c920*/  LDL R168, [R1+0x5c] ;  /* 0x00005c0001a87983 */ /* 0x000f280000100800 */
[----:B------:R-:W4:Y:S04]  /*c930*/  LDL R25, [R1+0x1c] ;  /* 0x00001c0001197983 */ /* 0x000f280000100800 */
[----:B-1----:R1:W-:Y:S04]  /*c940*/  STL.64 [R1+0x88], R30 ;  /* 0x0000881e01007387 */ /* 0x0023e80000100a00 */
[----:B------:R1:W-:Y:S04]  /*c950*/  STL.64 [R1+0x80], R28 ;  /* 0x0000801c01007387 */ /* 0x0003e80000100a00 */
[----:B------:R-:W-:Y:S06]  /*c960*/  BAR.SYNC.DEFER_BLOCKING 0x0 ;  /* 0x0000000000007b1d */ /* 0x000fec0000010000 */
[----:B-----5:R-:W1:Y:S04]  /*c970*/  LDSM.16.M88.4 R8, [R135+0x14080] ;  /* 0x014080008708783b */ /* 0x020e680000000200 */
[----:B------:R-:W1:Y:S04]  /*c980*/  LDSM.16.M88.4 R16, [R135+0x14880] ;  /* 0x014880008710783b */ /* 0x000e680000000200 */
[----:B------:R-:W-:Y:S01]  /*c990*/  LDSM.16.M88.4 R176, [R252] ;  /* 0x00000000fcb0783b */ /* 0x000fe20000000200 */
[----:B-12---:R-:W-:Y:S04]  /*c9a0*/  IADD3 R0, P1, R26, UR14, RZ ;  /* 0x0000000e1a007c10 */ /* 0x006fe8000ff3e0ff */
[----:B---3--:R-:W-:Y:S02]  /*c9b0*/  IADD3.X R4, R23, UR4, RZ, P1, !PT ;  /* 0x0000000417047c10 */ /* 0x008fe40008ffe4ff */
[----:B------:R-:W-:Y:S02]  /*c9c0*/  LEA R14, P1, R0, c[0x0][0x1f8], 0x1 ;  /* 0x00007e00000e7a11 */ /* 0x000fe400078208ff */
[----:B----4-:R-:W-:Y:S02]  /*c9d0*/  IADD3 R3, P0, R24, UR14, RZ ;  /* 0x0000000e18037c10 */ /* 0x010fe4000ff1e0ff */
[----:B------:R-:W-:Y:S02]  /*c9e0*/  LEA.HI.X R15, R0, c[0x0][0x1fc], R4, 0x1, P1 ;  /* 0x00007f00000f7a11 */ /* 0x000fe400008f0c04 */
[----:B------:R-:W-:Y:S02]  /*c9f0*/  IADD3.X R5, R132, UR4, RZ, P0, !PT ;  /* 0x0000000484057c10 */ /* 0x000fe400087fe4ff */
[----:B------:R-:W-:Y:S02]  /*ca00*/  LEA R12, P0, R3, c[0x0][0x1f8], 0x1 ;  /* 0x00007e00030c7a11 */ /* 0x000fe400078008ff */
[----:B------:R-:W-:Y:S02]  /*ca10*/  IADD3 R0, P1, R171, UR14, RZ ;  /* 0x0000000eab007c10 */ /* 0x000fe4000ff3e0ff */
[----:B------:R-:W-:Y:S02]  /*ca20*/  LEA.HI.X R13, R3, c[0x0][0x1fc], R5, 0x1, P0 ;  /* 0x00007f00030d7a11 */ /* 0x000fe400000f0c05 */
[----:B------:R-:W-:Y:S02]  /*ca30*/  LEA R6, P0, R0, c[0x0][0x1f8], 0x1 ;  /* 0x00007e0000067a11 */ /* 0x000fe400078008ff */
[----:B------:R-:W-:Y:S02]  /*ca40*/  IADD3.X R3, R169, UR4, RZ, P1, !PT ;  /* 0x00000004a9037c10 */ /* 0x000fe40008ffe4ff */
[----:B------:R-:W-:Y:S02]  /*ca50*/  IADD3 R4, P1, R170, UR14, RZ ;  /* 0x0000000eaa047c10 */ /* 0x000fe4000ff3e0ff */
[----:B------:R-:W-:Y:S02]  /*ca60*/  LEA.HI.X R7, R0, c[0x0][0x1fc], R3, 0x1, P0 ;  /* 0x00007f0000077a11 */ /* 0x000fe400000f0c03 */
[----:B------:R-:W-:Y:S02]  /*ca70*/  IADD3.X R21, R168, UR4, RZ, P1, !PT ;  /* 0x00000004a8157c10 */ /* 0x000fe40008ffe4ff */
[C---:B------:R-:W-:Y:S02]  /*ca80*/  LEA R20, P2, R4.reuse, c[0x0][0x1f8], 0x1 ;  /* 0x00007e0004147a11 */ /* 0x040fe400078408ff */
[C---:B------:R-:W-:Y:S02]  /*ca90*/  @!P3 LEA R3, P0, R133.reuse, UR14, 0x5 ;  /* 0x0000000e8503bc11 */ /* 0x040fe4000f8028ff */
[----:B------:R-:W-:Y:S02]  /*caa0*/  LEA.HI.X R21, R4, c[0x0][0x1fc], R21, 0x1, P2 ;  /* 0x00007f0004157a11 */ /* 0x000fe400010f0c15 */
[----:B------:R-:W-:Y:S02]  /*cab0*/  @!P3 LEA.HI.X R0, R133, UR4, R172, 0x5, P0 ;  /* 0x000000048500bc11 */ /* 0x000fe400080f2cac */
[C---:B------:R-:W-:Y:S01]  /*cac0*/  @!P3 IADD3 R5, P1, R3.reuse, R26, RZ ;  /* 0x0000001a0305b210 */ /* 0x040fe20007f3e0ff */
[----:B------:R-:W2:Y:S01]  /*cad0*/  LDL R172, [R1] ;  /* 0x0000000001ac7983 */ /* 0x000ea20000100800 */
[----:B------:R-:W-:Y:S02]  /*cae0*/  @!P3 IADD3 R4, P0, R3, R24, RZ ;  /* 0x000000180304b210 */ /* 0x000fe40007f1e0ff */
[----:B------:R-:W-:Y:S01]  /*caf0*/  LOP3.LUT P2, RZ, R25, 0x1, RZ, 0xc0, !PT ;  /* 0x0000000119ff7812 */ /* 0x000fe2000784c0ff */
[C---:B------:R-:W-:Y:S01]  /*cb00*/  @!P3 IMAD.X R23, R0.reuse, 0x1, R23, P1 ;  /* 0x000000010017b824 */ /* 0x040fe200008e0617 */
[C---:B------:R-:W-:Y:S01]  /*cb10*/  @!P3 LEA R22, P1, R5.reuse, c[0x0][0x1f8], 0x1 ;  /* 0x00007e000516ba11 */ /* 0x040fe200078208ff */
[----:B------:R-:W-:Y:S01]  /*cb20*/  @!P3 IMAD.X R133, R0, 0x1, R132, P0 ;  /* 0x000000010085b824 */ /* 0x000fe200000e0684 */
[C---:B------:R-:W-:Y:S01]  /*cb30*/  @!P3 LEA R132, P0, R4.reuse, c[0x0][0x1f8], 0x1 ;  /* 0x00007e000484ba11 */ /* 0x040fe200078008ff */
[----:B------:R-:W1:Y:S01]  /*cb40*/  LDSM.16.M88.4 R24, [R135+0x15080] ;  /* 0x015080008718783b */ /* 0x000e620000000200 */
[----:B------:R-:W-:Y:S02]  /*cb50*/  @!P3 LEA.HI.X R23, R5, c[0x0][0x1fc], R23, 0x1, P1 ;  /* 0x00007f000517ba11 */ /* 0x000fe400008f0c17 */
[C---:B------:R-:W-:Y:S02]  /*cb60*/  @!P3 IADD3 R5, P1, R3.reuse, R171, RZ ;  /* 0x000000ab0305b210 */ /* 0x040fe40007f3e0ff */
[----:B------:R-:W-:Y:S02]  /*cb70*/  @!P3 LEA.HI.X R133, R4, c[0x0][0x1fc], R133, 0x1, P0 ;  /* 0x00007f000485ba11 */ /* 0x000fe400000f0c85 */
[----:B------:R-:W-:Y:S01]  /*cb80*/  @!P3 IADD3 R3, P0, R3, R170, RZ ;  /* 0x000000aa0303b210 */ /* 0x000fe20007f1e0ff */
[C---:B------:R-:W-:Y:S01]  /*cb90*/  @!P3 IMAD.X R4, R0.reuse, 0x1, R169, P1 ;  /* 0x000000010004b824 */ /* 0x040fe200008e06a9 */
[----:B------:R-:W-:Y:S03]  /*cba0*/  @!P3 LEA R30, P1, R5, c[0x0][0x1f8], 0x1 ;  /* 0x00007e00051eba11 */ /* 0x000fe600078208ff */
[----:B------:R-:W-:Y:S01]  /*cbb0*/  @!P3 IMAD.X R0, R0, 0x1, R168, P0 ;  /* 0x000000010000b824 */ /* 0x000fe200000e06a8 */
[----:B------:R-:W-:Y:S01]  /*cbc0*/  @!P3 LEA R28, P0, R3, c[0x0][0x1f8], 0x1 ;  /* 0x00007e00031cba11 */ /* 0x000fe200078008ff */
[----:B------:R-:W3:Y:S01]  /*cbd0*/  LDSM.16.M88.4 R168, [R242] ;  /* 0x00000000f2a8783b */ /* 0x000ee20000000200 */
[----:B------:R-:W-:Y:S02]  /*cbe0*/  @!P3 LEA.HI.X R31, R5, c[0x0][0x1fc], R4, 0x1, P1 ;  /* 0x00007f00051fba11 */ /* 0x000fe400008f0c04 */
[----:B------:R-:W-:Y:S02]  /*cbf0*/  @!P3 LEA.HI.X R29, R3, c[0x0][0x1fc], R0, 0x1, P0 ;  /* 0x00007f00031dba11 */ /* 0x000fe400000f0c00 */
[----:B------:R-:W4:Y:S01]  /*cc00*/  LDL R0, [R1+0x4] ;  /* 0x0000040001007983 */ /* 0x000f220000100800 */
[----:B------:R-:W-:Y:S03]  /*cc10*/  PLOP3.LUT P0, PT, PT, PT, UP0, 0x40, 0x0 ;  /* 0x000000000000781c */ /* 0x000fe60003f0e808 */
[----:B--2---:R-:W2:Y:S04]  /*cc20*/  LDSM.16.M88.4 R172, [R172] ;  /* 0x00000000acac783b */ /* 0x004ea80000000200 */
[----:B------:R-:W-:Y:S01]  /*cc30*/  @!PT LDS RZ, [RZ] ;  /* 0x00000000fffff984 */ /* 0x000fe20000000800 */
[----:B------:R-:W-:Y:S01]  /*cc40*/  @!PT LDS RZ, [RZ] ;  /* 0x00000000fffff984 */ /* 0x000fe20000000800 */
[----:B------:R-:W-:Y:S01]  /*cc50*/  @!PT LDS RZ, [RZ] ;  /* 0x00000000fffff984 */ /* 0x000fe20000000800 */
[----:B----4-:R4:W-:Y:S04]  /*cc60*/  LDGSTS.E.BYPASS.LTC128B.128 [R0+0x4080], [R14.64], !P2 ;  /* 0x040800000e007fae */ /* 0x0109e8000d101d58 */
[----:B------:R4:W-:Y:S04]  /*cc70*/  LDGSTS.E.BYPASS.LTC128B.128 [R0+0x5880], [R12.64], !P6 ;  /* 0x058800000c007fae */ /* 0x0009e8000f101d58 */
[----:B------:R1:W-:Y:S04]  /*cc80*/  LDGSTS.E.BYPASS.LTC128B.128 [R0+0x7080], [R6.64], !P5 ;  /* 0x0708000006007fae */ /* 0x0003e8000e901d58 */
[----:B------:R2:W-:Y:S04]  /*cc90*/  LDGSTS.E.BYPASS.LTC128B.128 [R0+0x8880], [R20.64], !P4 ;  /* 0x0888000014007fae */ /* 0x0005e8000e101d58 */
[----:B------:R2:W-:Y:S04]  /*cca0*/  @!P3 LDGSTS.E.BYPASS.LTC128B.128 [R0+0x5080], [R22.64], !P2 ;  /* 0x050800001600bfae */ /* 0x0005e8000d101d58 */
[----:B------:R2:W-:Y:S04]  /*ccb0*/  @!P3 LDGSTS.E.BYPASS.LTC128B.128 [R0+0x6880], [R132.64], !P6 ;  /* 0x068800008400bfae */ /* 0x0005e8000f101d58 */
[----:B------:R2:W-:Y:S04]  /*ccc0*/  @!P3 LDGSTS.E.BYPASS.LTC128B.128 [R0+0x8080], [R30.64], !P5 ;  /* 0x080800001e00bfae */ /* 0x0005e8000e901d58 */
[----:B------:R3:W-:Y:S04]  /*ccd0*/  @!P3 LDGSTS.E.BYPASS.LTC128B.128 [R0+0x9880], [R28.64], !P4 ;  /* 0x098800001c00bfae */ /* 0x0007e8000e101d58 */
[----:B------:R-:W0:Y:S01]  /*cce0*/  LDGDEPBAR ;  /* 0x00000000000079af */ /* 0x000e220000000000 */
[C---:B-1----:R-:W-:Y:S08]  /*ccf0*/  HMMA.16816.F32 R4, R160.reuse, R8, RZ ;  /* 0x00000008a004723c */ /* 0x042ff000000018ff */
[C---:B------:R-:W-:Y:S08]  /*cd00*/  HMMA.16816.F32 R8, R160.reuse, R10, RZ ;  /* 0x0000000aa008723c */ /* 0x040ff000000018ff */
[C---:B----4-:R-:W-:Y:S01]  /*cd10*/  HMMA.16816.F32 R12, R160.reuse, R16, RZ ;  /* 0x00000010a00c723c */ /* 0x050fe200000018ff */
[----:B--2---:R1:W5:Y:S04]  /*cd20*/  LDL.LU.64 R30, [R1+0x88] ;  /* 0x00008800011e7983 */ /* 0x0043680000300a00 */
[----:B---3--:R1:W5:Y:S03]  /*cd30*/  LDL.LU.64 R28, [R1+0x80] ;  /* 0x00008000011c7983 */ /* 0x0083660000300a00 */
[C---:B------:R-:W-:Y:S08]  /*cd40*/  HMMA.16816.F32 R16, R160.reuse, R18, RZ ;  /* 0x00000012a010723c */ /* 0x040ff000000018ff */
[C---:B------:R-:W-:Y:S08]  /*cd50*/  HMMA.16816.F32 R20, R160.reuse, R24, RZ ;  /* 0x00000018a014723c */ /* 0x040ff000000018ff */
[----:B------:R-:W-:Y:S08]  /*cd60*/  HMMA.16816.F32 R24, R160, R26, RZ ;  /* 0x0000001aa018723c */ /* 0x000ff000000018ff */
[C---:B------:R-:W-:Y:S08]  /*cd70*/  HMMA.16816.F32 R4, R164.reuse, R168, R4 ;  /* 0x000000a8a404723c */ /* 0x040ff00000001804 */
[C---:B------:R-:W-:Y:S01]  /*cd80*/  HMMA.16816.F32 R8, R164.reuse, R170, R8 ;  /* 0x000000aaa408723c */ /* 0x040fe20000001808 */
[----:B------:R-:W2:Y:S07]  /*cd90*/  LDSM.16.M88.4 R168, [R241+0x14080] ;  /* 0x01408000f1a8783b */ /* 0x000eae0000000200 */
[C---:B------:R-:W-:Y:S08]  /*cda0*/  HMMA.16816.F32 R12, R164.reuse, R172, R12 ;  /* 0x000000aca40c723c */ /* 0x040ff0000000180c */
[C---:B------:R-:W-:Y:S01]  /*cdb0*/  HMMA.16816.F32 R16, R164.reuse, R174, R16 ;  /* 0x000000aea410723c */ /* 0x040fe20000001810 */
[----:B------:R-:W3:Y:S07]  /*cdc0*/  LDSM.16.M88.4 R172, [R241+0x14880] ;  /* 0x01488000f1ac783b */ /* 0x000eee0000000200 */
[C---:B------:R-:W-:Y:S08]  /*cdd0*/  HMMA.16816.F32 R20, R164.reuse, R176, R20 ;  /* 0x000000b0a414723c */ /* 0x040ff00000001814 */
[----:B------:R-:W-:Y:S01]  /*cde0*/  HMMA.16816.F32 R24, R164, R178, R24 ;  /* 0x000000b2a418723c */ /* 0x000fe20000001818 */
[----:B------:R-:W4:Y:S07]  /*cdf0*/  LDSM.16.M88.4 R176, [R241+0x15080] ;  /* 0x01508000f1b0783b */ /* 0x000f2e0000000200 */
[C---:B--2---:R-:W-:Y:S08]  /*ce00*/  HMMA.16816.F32 R4, R180.reuse, R168, R4 ;  /* 0x000000a8b404723c */ /* 0x044ff00000001804 */
[C---:B------:R-:W-:Y:S01]  /*ce10*/  HMMA.16816.F32 R8, R180.reuse, R170, R8 ;  /* 0x000000aab408723c */ /* 0x040fe20000001808 */
[----:B------:R-:W2:Y:S07]  /*ce20*/  LDSM.16.M88.4 R168, [R238] ;  /* 0x00000000eea8783b */ /* 0x000eae0000000200 */
[C---:B---3--:R-:W-:Y:S08]  /*ce30*/  HMMA.16816.F32 R12, R180.reuse, R172, R12 ;  /* 0x000000acb40c723c */ /* 0x048ff0000000180c */
[C---:B------:R-:W-:Y:S01]  /*ce40*/  HMMA.16816.F32 R16, R180.reuse, R174, R16 ;  /* 0x000000aeb410723c */ /* 0x040fe20000001810 */
[----:B------:R-:W3:Y:S07]  /*ce50*/  LDSM.16.M88.4 R172, [R238+0x800] ;  /* 0x00080000eeac783b */ /* 0x000eee0000000200 */
[C---:B----4-:R-:W-:Y:S08]  /*ce60*/  HMMA.16816.F32 R20, R180.reuse, R176, R20 ;  /* 0x000000b0b414723c */ /* 0x050ff00000001814 */
[----:B------:R-:W-:Y:S01]  /*ce70*/  HMMA.16816.F32 R24, R180, R178, R24 ;  /* 0x000000b2b418723c */ /* 0x000fe20000001818 */
[----:B------:R-:W4:Y:S07]  /*ce80*/  LDSM.16.M88.4 R176, [R238+0x1000] ;  /* 0x00100000eeb0783b */ /* 0x000f2e0000000200 */
[C---:B--2---:R-:W-:Y:S08]  /*ce90*/  HMMA.16816.F32 R4, R184.reuse, R168, R4 ;  /* 0x000000a8b804723c */ /* 0x044ff00000001804 */
[C---:B------:R-:W-:Y:S01]  /*cea0*/  HMMA.16816.F32 R8, R184.reuse, R170, R8 ;  /* 0x000000aab808723c */ /* 0x040fe20000001808 */
[----:B------:R-:W2:Y:S07]  /*ceb0*/  LDSM.16.M88.4 R168, [R135+0x15880] ;  /* 0x0158800087a8783b */ /* 0x000eae0000000200 */
        /* <DEDUP_REMOVED lines=8> */
[----:B------:R-:W2:Y:S07]  /*cf40*/  LDSM.16.M88.4 R168, [R251] ;  /* 0x00000000fba8783b */ /* 0x000eae0000000200 */
[C---:B---3--:R-:W-:Y:S08]  /*cf50*/  HMMA.16816.F32 R12, R188.reuse, R172, R12 ;  /* 0x000000acbc0c723c */ /* 0x048ff0000000180c */
[C---:B------:R-:W-:Y:S01]  /*cf60*/  HMMA.16816.F32 R16, R188.reuse, R174, R16 ;  /* 0x000000aebc10723c */ /* 0x040fe20000001810 */
[----:B------:R-:W3:Y:S07]  /*cf70*/  LDSM.16.M88.4 R172, [R250] ;  /* 0x00000000faac783b */ /* 0x000eee0000000200 */
[C---:B----4-:R-:W-:Y:S08]  /*cf80*/  HMMA.16816.F32 R20, R188.reuse, R176, R20 ;  /* 0x000000b0bc14723c */ /* 0x050ff00000001814 */
[----:B------:R-:W-:Y:S01]  /*cf90*/  HMMA.16816.F32 R24, R188, R178, R24 ;  /* 0x000000b2bc18723c */ /* 0x000fe20000001818 */
[----:B------:R-:W4:Y:S07]  /*cfa0*/  LDSM.16.M88.4 R176, [R249] ;  /* 0x00000000f9b0783b */ /* 0x000f2e0000000200 */
        /* <DEDUP_REMOVED lines=89> */
[----:B------:R-:W4:Y:S01]  /*d540*/  LDSM.16.M88.4 R176, [R238+0x5800] ;  /* 0x00580000eeb0783b */ /* 0x000f220000000200 */
[----:B------:R-:W-:Y:S04]  /*d550*/  DEPBAR.LE SB0, 0x0 ;  /* 0x000080000000791a */ /* 0x000fe80000000000 */
[----:B------:R-:W-:Y:S02]  /*d560*/  BAR.SYNC.DEFER_BLOCKING 0x0 ;  /* 0x0000000000007b1d */ /* 0x000fe40000010000 */
[C---:B--2---:R-:W-:Y:S08]  /*d570*/  HMMA.16816.F32 R4, R232.reuse, R168, R4 ;  /* 0x000000a8e804723c */ /* 0x044ff00000001804 */
[C---:B------:R-:W-:Y:S08]  /*d580*/  HMMA.16816.F32 R8, R232.reuse, R170, R8 ;  /* 0x000000aae808723c */ /* 0x040ff00000001808 */
[C---:B---3--:R-:W-:Y:S08]  /*d590*/  HMMA.16816.F32 R12, R232.reuse, R172, R12 ;  /* 0x000000ace80c723c */ /* 0x048ff0000000180c */
[C---:B------:R-:W-:Y:S08]  /*d5a0*/  HMMA.16816.F32 R16, R232.reuse, R174, R16 ;  /* 0x000000aee810723c */ /* 0x040ff00000001810 */
[C---:B----4-:R-:W-:Y:S08]  /*d5b0*/  HMMA.16816.F32 R20, R232.reuse, R176, R20 ;  /* 0x000000b0e814723c */ /* 0x050ff00000001814 */
[----:B------:R-:W-:Y:S01]  /*d5c0*/  HMMA.16816.F32 R24, R232, R178, R24 ;  /* 0x000000b2e818723c */ /* 0x000fe20000001818 */
[----:B------:R-:W-:-:S07]  /*d5d0*/  @P0 BRA `(.L_x_196) ;  /* 0x0000046000000947 */ /* 0x000fce0003800000 */
[----:B-1----:R-:W2:Y:S01]  /*d5e0*/  LDL R174, [R1+0x8] ;  /* 0x0000080001ae7983 */ /* 0x002ea20000100800 */
[----:B------:R-:W-:Y:S02]  /*d5f0*/  ULDC.64 UR4, c[0x0][0x1e0] ;  /* 0x0000780000047ab9 */ /* 0x000fe40000000a00 */
[----:B------:R-:W-:Y:S01]  /*d600*/  UIADD3 UR15, UR13, -0x1, URZ ;  /* 0xffffffff0d0f7890 */ /* 0x000fe2000fffe03f */
[----:B------:R-:W3:Y:S03]  /*d610*/  LDL.64 R178, [R1+0x30] ;  /* 0x0000300001b27983 */ /* 0x000ee60000100a00 */
[----:B------:R-:W-:Y:S01]  /*d620*/  USHF.R.S32.HI UR14, URZ, 0x1f, UR15 ;  /* 0x0000001f3f0e7899 */ /* 0x000fe2000801140f */
[----:B------:R-:W4:Y:S01]  /*d630*/  LDL.64 R176, [R1+0x28] ;  /* 0x0000280001b07983 */ /* 0x000f220000100a00 */
[----:B------:R-:W-:Y:S02]  /*d640*/  UIMAD.WIDE.U32 UR20, UR15, UR4, URZ ;  /* 0x000000040f1472a5 */ /* 0x000fe4000f8e003f */
[----:B------:R-:W-:Y:S01]  /*d650*/  UIMAD UR14, UR14, UR4, URZ ;  /* 0x000000040e0e72a4 */ /* 0x000fe2000f8e023f */
[----:B------:R-:W3:Y:S03]  /*d660*/  LDL R169, [R1+0x4] ;  /* 0x0000040001a97983 */ /* 0x000ee60000100800 */
[----:B------:R-:W-:Y:S01]  /*d670*/  UIMAD UR14, UR15, UR5, UR14 ;  /* 0x000000050f0e72a4 */ /* 0x000fe2000f8e020e */
[----:B------:R-:W4:Y:S03]  /*d680*/  LDL R175, [R1+0x58] ;  /* 0x0000580001af7983 */ /* 0x000f260000100800 */
[----:B------:R-:W-:Y:S01]  /*d690*/  UIADD3 UR14, UR21, UR14, URZ ;  /* 0x0000000e150e7290 */ /* 0x000fe2000fffe03f */
[----:B------:R-:W4:Y:S01]  /*d6a0*/  LDL R172, [R1+0x54] ;  /* 0x0000540001ac7983 */ /* 0x000f220000100800 */
[----:B------:R-:W-:Y:S02]  /*d6b0*/  UIMAD.WIDE.U32 UR20, UR20, 0x30, URZ ;  /* 0x00000030141478a5 */ /* 0x000fe4000f8e003f */
[----:B------:R-:W-:Y:S01]  /*d6c0*/  UIMAD UR4, UR14, 0x30, URZ ;  /* 0x000000300e0478a4 */ /* 0x000fe2000f8e023f */
[----:B------:R-:W4:Y:S03]  /*d6d0*/  LDL R173, [R1+0x50] ;  /* 0x0000500001ad7983 */ /* 0x000f260000100800 */
[----:B------:R-:W-:Y:S01]  /*d6e0*/  UIADD3 UR4, UR21, UR4, URZ ;  /* 0x0000000415047290 */ /* 0x000fe2000fffe03f */
[----:B------:R-:W4:Y:S04]  /*d6f0*/  LDL R170, [R1+0x4c] ;  /* 0x00004c0001aa7983 */ /* 0x000f280000100800 */
[----:B------:R-:W4:Y:S04]  /*d700*/  LDL R171, [R1+0x48] ;  /* 0x0000480001ab7983 */ /* 0x000f280000100800 */
[----:B------:R-:W4:Y:S01]  /*d710*/  LDL R168, [R1+0x20] ;  /* 0x0000200001a87983 */ /* 0x000f220000100800 */
[----:B--2---:R-:W-:Y:S11]  /*d720*/  ISETP.GE.AND P0, PT, R174, 0x1, PT ;  /* 0x00000001ae00780c */ /* 0x004ff60003f06270 */
[----:B------:R-:W-:Y:S02]  /*d730*/  @!UPT UIADD3 URZ, URZ, URZ, URZ ;  /* 0x0000003f3f3ff290 */ /* 0x000fe4000fffe03f */
[----:B---3--:R-:W-:Y:S04]  /*d740*/  @P0 IADD3 R0, P1, R178, UR20, RZ ;  /* 0x00000014b2000c10 */ /* 0x008fe8000ff3e0ff */
[----:B----4-:R-:W-:Y:S02]  /*d750*/  @P0 IADD3.X R3, R177, UR4, RZ, P1, !PT ;  /* 0x00000004b1030c10 */ /* 0x010fe40008ffe4ff */
[C---:B------:R-:W-:Y:S04]  /*d760*/  @P0 LEA R132, P1, R0.reuse, c[0x0][0x1c8], 0x1 ;  /* 0x0000720000840a11 */ /* 0x040fe800078208ff */
[----:B------:R-:W-:Y:S02]  /*d770*/  @P0 LEA.HI.X R133, R0, c[0x0][0x1cc], R3, 0x1, P1 ;  /* 0x0000730000850a11 */ /* 0x000fe400008f0c03 */
[----:B------:R-:W-:Y:S03]  /*d780*/  @P0 IADD3 R0, P1, R175, UR20, RZ ;  /* 0x00000014af000c10 */ /* 0x000fe6000ff3e0ff */
[----:B------:R-:W-:Y:S01]  /*d790*/  @!PT LDS RZ, [RZ] ;  /* 0x00000000fffff984 */ /* 0x000fe20000000800 */
[----:B------:R-:W-:Y:S01]  /*d7a0*/  @!PT LDS RZ, [RZ] ;  /* 0x00000000fffff984 */ /* 0x000fe20000000800 */
[----:B------:R-:W-:Y:S01]  /*d7b0*/  @!PT LDS RZ, [RZ] ;  /* 0x00000000fffff984 */ /* 0x000fe20000000800 */
        /* <DEDUP_REMOVED lines=14> */
[----:B------:R1:W-:Y:S01]  /*d8a0*/  @P0 LDGSTS.E.BYPASS.LTC128B.128 [R169+0x18880], [R132.64], !P4 ;  /* 0x1888000084a90fae */ /* 0x0003e2000e101d58 */
[----:B------:R-:W-:Y:S11]  /*d8b0*/  ISETP.GE.AND P0, PT, R174, 0x21, PT ;  /* 0x00000021ae00780c */ /* 0x000ff60003f06270 */
[----:B------:R-:W-:Y:S02]  /*d8c0*/  @!UPT UIADD3 URZ, URZ, URZ, URZ ;  /* 0x0000003f3f3ff290 */ /* 0x000fe4000fffe03f */
[----:B------:R-:W-:Y:S05]  /*d8d0*/  VOTEU.ANY UP0, P0 ;  /* 0x00000000003f7886 */ /* 0x000fea0000000100 */
[----:B------:R-:W-:Y:S04]  /*d8e0*/  @UP0 UIADD3 UR20, UP1, UR8, UR20, URZ ;  /* 0x0000001408140290 */ /* 0x000fe8000ff3e03f */
[----:B------:R-:W-:Y:S02]  /*d8f0*/  @UP0 UIADD3.X UR4, UR6, UR4, URZ, UP1, !UPT ;  /* 0x0000000406040290 */ /* 0x000fe40008ffe43f */
        /* <DEDUP_REMOVED lines=20> */
.L_x_196:
[----:B-1----:R-:W2:Y:S01]  /*da40*/  LDL R132, [R1+0x78] ;  /* 0x0000780001847983 */ /* 0x002ea20000100800 */
[----:B------:R-:W-:Y:S02]  /*da50*/  UISETP.NE.AND UP1, UPT, UR18, URZ, UPT ;  /* 0x0000003f1200728c */ /* 0x000fe4000bf25270 */
[----:B------:R-:W-:Y:S01]  /*da60*/  UIMAD UR4, UR13, -0x30, URZ ;  /* 0xffffffd00d0478a4 */ /* 0x000fe2000f8e023f */
[----:B------:R-:W3:Y:S01]  /*da70*/  LDL R3, [R1+0x74] ;  /* 0x0000740001037983 */ /* 0x000ee20000100800 */
[----:B------:R-:W-:Y:S02]  /*da80*/  UISETP.NE.AND UP0, UPT, UR17, URZ, UPT ;  /* 0x0000003f1100728c */ /* 0x000fe4000bf05270 */
[----:B------:R-:W-:Y:S01]  /*da90*/  PLOP3.LUT P1, PT, PT, PT, UP1, 0x80, 0x0 ;  /* 0x000000000000781c */ /* 0x000fe20003f2f018 */
[----:B------:R-:W0:Y:S01]  /*daa0*/  LDGDEPBAR ;  /* 0x00000000000079af */ /* 0x000e220000000000 */
[----:B------:R-:W-:Y:S02]  /*dab0*/  PLOP3.LUT P0, PT, PT, PT, UP1, 0x80, 0x0 ;  /* 0x000000000000781c */ /* 0x000fe40003f0f018 */
[C---:B---3--:R-:W-:Y:S09]  /*dac0*/  IADD3 R170, -R3.reuse, UR4, RZ ;  /* 0x0000000403aa7c10 */ /* 0x048ff2000fffe1ff */
[----:B--2---:R-:W-:Y:S04]  /*dad0*/  @P1 IMAD.HI.U32 R0, R132, c[0x0][0x2c8], RZ ;  /* 0x0000b20084001a27 */ /* 0x004fe800078e00ff */
[----:B------:R-:W-:Y:S01]  /*dae0*/  IMAD.MOV.U32 R133, RZ, RZ, R132 ;  /* 0x000000ffff857224 */ /* 0x000fe200078e0084 */
[----:B------:R-:W-:Y:S01]  /*daf0*/  @P0 SHF.R.U32.HI R133, RZ, c[0x0][0x2cc], R0 ;  /* 0x0000b300ff850a19 */ /* 0x000fe20000011600 */
[----:B------:R-:W-:Y:S01]  /*db00*/  IMAD.U32 R0, RZ, RZ, UR4 ;  /* 0x00000004ff007e24 */ /* 0x000fe2000f8e00ff */
[----:B------:R-:W-:Y:S03]  /*db10*/  PLOP3.LUT P0, PT, PT, PT, UP0, 0x40, 0x0 ;  /* 0x000000000000781c */ /* 0x000fe60003f0e808 */
[----:B------:R-:W1:Y:S01]  /*db20*/  SHFL.IDX PT, R132, R133, RZ, 0x1c1f ;  /* 0x001c1fff85847589 */ /* 0x000e6200000e0000 */
[----:B------:R-:W-:Y:S04]  /*db30*/  IADD3 R0, -R3, 0x1, R0 ;  /* 0x0000000103007810 */ /* 0x000fe80007ffe100 */
[----:B------:R-:W-:Y:S04]  /*db40*/  IADD3 R0, R0, c[0x0][0x1d0], RZ ;  /* 0x0000740000007a10 */ /* 0x000fe80007ffe0ff */
[----:B------:R-:W-:Y:S04]  /*db50*/  IADD3 R0, R0, -c[0x0][0x168], RZ ;  /* 0x80005a0000007a10 */ /* 0x000fe80007ffe0ff */
[C---:B------:R-:W-:Y:S02]  /*db60*/  IADD3 R169, R0.reuse, c[0x0][0x328], RZ ;  /* 0x0000ca0000a97a10 */ /* 0x040fe40007ffe0ff */
[----:B------:R-:W-:Y:S03]  /*db70*/  IADD3 R168, R0, UR7, RZ ;  /* 0x0000000700a87c10 */ /* 0x000fe6000fffe0ff */
[--C-:B-1----:R-:W-:Y:S02]  /*db80*/  IMAD.IADD R3, R169, 0x1, R132.reuse ;  /* 0x00000001a9037824 */ /* 0x102fe400078e0284 */
        /* <DEDUP_REMOVED lines=16> */
.L_x_199:
[----:B------:R-:W-:Y:S04]  /*dc90*/  MOV R171, c[0x0][0x32c] ;  /* 0x0000cb0000ab7a02 */ /* 0x000fe80000000f00 */
[----:B------:R-:W-:Y:S11]  /*dca0*/  ISETP.NE.AND P0, PT, R171, 0x1, PT ;  /* 0x00000001ab00780c */ /* 0x000ff60003f05270 */
[----:B------:R-:W-:Y:S02]  /*dcb0*/  @!UPT UIADD3 URZ, URZ, URZ, URZ ;  /* 0x0000003f3f3ff290 */ /* 0x000fe4000fffe03f */
[----:B------:R-:W-:Y:S05]  /*dcc0*/  @P0 IMAD.HI.U32 R171, R132, c[0x0][0x330], RZ ;  /* 0x0000cc0084ab0a27 */ /* 0x000fea00078e00ff */
[----:B------:R-:W-:Y:S02]  /*dcd0*/  @P0 SHF.R.U32.HI R132, RZ, c[0x0][0x334], R171 ;  /* 0x0000cd00ff840a19 */ /* 0x000fe400000116ab */
.L_x_200:
[----:B------:R-:W-:Y:S05]  /*dce0*/  BSYNC B0 ;  /* 0x0000000000007941 */ /* 0x000fea0003800000 */
.L_x_198:
[----:B------:R-:W-:Y:S05]  /*dcf0*/  IMAD R132, R132, c[0x0][0x32c], R170 ;  /* 0x0000cb0084847a24 */ /* 0x000fea00078e02aa */
[----:B------:R-:W-:Y:S02]  /*dd00*/  IMNMX R0, R0, R132, !PT ;  /* 0x0000008400007217 */ /* 0x000fe40007800200 */
[----:B------:R-:W-:Y:S04]  /*dd10*/  IADD3 R132, R132, c[0x0][0x32c], RZ ;  /* 0x0000cb0084847a10 */ /* 0x000fe80007ffe0ff */
[----:B------:R-:W-:Y:S02]  /*dd20*/  IMNMX R3, R3, R132, PT ;  /* 0x0000008403037217 */ /* 0x000fe40003800200 */
.L_x_197:
        /* <DEDUP_REMOVED lines=87> */
.L_x_203:
[----:B------:R-:W-:Y:S04]  /*e2a0*/  MOV R5, c[0x0][0x32c] ;  /* 0x0000cb0000057a02 */ /* 0x000fe80000000f00 */
[----:B------:R-:W-:Y:S11]  /*e2b0*/  ISETP.NE.AND P0, PT, R5, 0x1, PT ;  /* 0x000000010500780c */ /* 0x000ff60003f05270 */
[----:B------:R-:W-:Y:S02]  /*e2c0*/  @!UPT UIADD3 URZ, URZ, URZ, URZ ;  /* 0x0000003f3f3ff290 */ /* 0x000fe4000fffe03f */
[----:B------:R-:W-:Y:S05]  /*e2d0*/  @P0 IMAD.HI.U32 R5, R0, c[0x0][0x330], RZ ;  /* 0x0000cc0000050a27 */ /* 0x000fea00078e00ff */
[----:B------:R-:W-:Y:S02]  /*e2e0*/  @P0 SHF.R.U32.HI R0, RZ, c[0x0][0x334], R5 ;  /* 0x0000cd00ff000a19 */ /* 0x000fe40000011605 */
.L_x_204:
[----:B------:R-:W-:Y:S05]  /*e2f0*/  BSYNC B0 ;  /* 0x0000000000007941 */ /* 0x000fea0003800000 */
.L_x_202:
[----:B------:R-:W-:Y:S05]  /*e300*/  IMAD R0, R0, c[0x0][0x32c], R170 ;  /* 0x0000cb0000007a24 */ /* 0x000fea00078e02aa */
[----:B------:R-:W-:Y:S02]  /*e310*/  IMNMX R3, R3, R0, !PT ;  /* 0x0000000003037217 */ /* 0x000fe40007800200 */
[----:B------:R-:W-:Y:S04]  /*e320*/  IADD3 R0, R0, c[0x0][0x32c], RZ ;  /* 0x0000cb0000007a10 */ /* 0x000fe80007ffe0ff */
[----:B------:R-:W-:Y:S02]  /*e330*/  IMNMX R4, R4, R0, PT ;  /* 0x0000000004047217 */ /* 0x000fe40003800200 */
.L_x_201:
[----:B------:R-:W2:Y:S01]  /*e340*/  LDL.LU R170, [R1+0x14] ;  /* 0x0000140001aa7983 */ /* 0x000ea20000300800 */
        /* <DEDUP_REMOVED lines=40> */
[--C-:B------:R-:W-:Y:S02]  /*e5d0*/  FFMA.FTZ R169, R20, c[0x0][0x2d0], -R2.reuse ;  /* 0x0000b40014a97a23 */ /* 0x100fe40000010802 */
        /* <DEDUP_REMOVED lines=18> */
[----:B------:R-:W-:Y:S01]  /*e700*/  FFMA.FTZ R17, R17, c[0x0][0x2d0], -R2 ;  /* 0x0000b40011117a23 */ /* 0x000fe20000010802 */
[----:B------:R-:W-:Y:S01]  /*e710*/  PLOP3.LUT P1, PT, PT, PT, UP0, 0x40, 0x0 ;  /* 0x000000000000781c */ /* 0x000fe20003f2e808 */
[----:B------:R-:W-:Y:S01]  /*e720*/  UISETP.NE.AND UP1, UPT, UR15, URZ, UPT ;  /* 0x0000003f0f00728c */ /* 0x000fe2000bf25270 */
[----:B------:R-:W-:Y:S01]  /*e730*/  ISETP.LT.OR P0, PT, R4, 0x9, P0 ;  /* 0x000000090400780c */ /* 0x000fe20000701670 */
[----:B------:R-:W-:Y:S01]  /*e740*/  UISETP.NE.AND UP0, UPT, UR14, URZ, UPT ;  /* 0x0000003f0e00728c */ /* 0x000fe2000bf05270 */
[----:B------:R-:W1:Y:S02]  /*e750*/  MUFU.EX2 R2, R0 ;  /* 0x0000000000027308 */ /* 0x000e640000000800 */
        /* <DEDUP_REMOVED lines=10> */
[----:B------:R-:W3:Y:S01]  /*e800*/  MUFU.EX2 R9, R9 ;  /* 0x0000000900097308 */ /* 0x000ee20000000800 */
[----:B------:R-:W-:Y:S02]  /*e810*/  FSEL R174, R14, -INF , !P0 ;  /* 0xff8000000eae7808 */ /* 0x000fe40004000000 */
[----:B------:R-:W-:Y:S01]  /*e820*/  ISETP.GT.AND P0, PT, R3, 0x11, P2 ;  /* 0x000000110300780c */ /* 0x000fe20001704270 */
[----:B-1----:R-:W-:Y:S01]  /*e830*/  FMUL.FTZ R20, R2, R140 ;  /* 0x0000008c02147220 */ /* 0x002fe20000410000 */
[----:B------:R-:W-:Y:S01]  /*e840*/  ISETP.LT.OR P1, PT, R4, 0x19, P1 ;  /* 0x000000190400780c */ /* 0x000fe20000f21670 */
[----:B------:R-:W-:Y:S01]  /*e850*/  FMUL.FTZ R12, R2, R148 ;  /* 0x00000094020c7220 */ /* 0x000fe20000410000 */
[----:B------:R-:W-:Y:S01]  /*e860*/  ISETP.LT.OR P0, PT, R4, 0x12, P0 ;  /* 0x000000120400780c */ /* 0x000fe20000701670 */
[----:B-----5:R-:W-:Y:S01]  /*e870*/  FMUL.FTZ R28, R2, R28 ;  /* 0x0000001c021c7220 */ /* 0x020fe20000410000 */
[----:B------:R-:W-:Y:S01]  /*e880*/  FSEL R175, R18, -INF , !P1 ;  /* 0xff80000012af7808 */ /* 0x000fe20004800000 */
[C---:B------:R-:W-:Y:S01]  /*e890*/  FMUL.FTZ R29, R2.reuse, R29 ;  /* 0x0000001d021d7220 */ /* 0x040fe20000410000 */
        /* <DEDUP_REMOVED lines=35> */
[----:B------:R-:W-:Y:S01]  /*ead0*/  FMUL.FTZ R65, R2, R65 ;  /* 0x0000004102417220 */ /* 0x000fe20000410000 */
[----:B------:R-:W-:Y:S01]  /*eae0*/  FSEL R177, R26, -INF , !P1 ;  /* 0xff8000001ab17808 */ /* 0x000fe20004800000 */
[----:B------:R-:W-:Y:S01]  /*eaf0*/  FMUL.FTZ R68, R2, R68 ;  /* 0x0000004402447220 */ /* 0x000fe20000410000 */
[----:B------:R-:W-:Y:S01]  /*eb00*/  ISETP.LT.OR P0, PT, R4, 0x2a, P0 ;  /* 0x0000002a0400780c */ /* 0x000fe20000701670 */
        /* <DEDUP_REMOVED lines=44> */
[----:B---3--:R-:W-:Y:S03]  /*edd0*/  F2FP.PACK_AB R170, R9, R8 ;  /* 0x0000000809aa723e */ /* 0x008fe600000000ff */
        /* <DEDUP_REMOVED lines=30> */
[----:B------:R-:W-:Y:S01]  /*efc0*/  MOV R149, R11 ;  /* 0x0000000b00957202 */ /* 0x000fe20000000f00 */
[----:B------:R-:W-:Y:S01]  /*efd0*/  FADD.FTZ R0, -R0, R134 ;  /* 0x0000008600007221 */ /* 0x000fe20000010100 */
[----:B------:R-:W-:Y:S01]  /*efe0*/  MUFU.EX2 R152, R152 ;  /* 0x0000009800987308 */ /* 0x000fe20000000800 */
[----:B------:R-:W-:Y:S02]  /*eff0*/  FMUL.FTZ R134, R3, c[0x0][0x2d0] ;  /* 0x0000b40003867a20 */ /* 0x000fe40000410000 */
[----:B------:R-:W-:Y:S02]  /*f000*/  FMUL.FTZ R0, R0, c[0x0][0x2d0] ;  /* 0x0000b40000007a20 */ /* 0x000fe40000410000 */
[----:B------:R-:W-:Y:S01]  /*f010*/  FMUL.FTZ R9, R2, R153 ;  /* 0x0000009902097220 */ /* 0x000fe20000410000 */
[----:B------:R-:W-:Y:S02]  /*f020*/  FSEL R134, R134, RZ, P0 ;  /* 0x000000ff86867208 */ /* 0x000fe40000000000 */
[----:B------:R-:W-:Y:S01]  /*f030*/  MOV R153, R24 ;  /* 0x0000001800997202 */ /* 0x000fe20000000f00 */
[----:B------:R-:W-:Y:S01]  /*f040*/  FMUL.FTZ R24, R2, R136 ;  /* 0x0000008802187220 */ /* 0x000fe20000410000 */
[----:B------:R-:W1:Y:S01]  /*f050*/  MUFU.EX2 R0, R0 ;  /* 0x0000000000007308 */ /* 0x000e620000000800 */
[--C-:B------:R-:W-:Y:S01]  /*f060*/  FFMA.FTZ R169, R6, c[0x0][0x2d0], -R134.reuse ;  /* 0x0000b40006a97a23 */ /* 0x100fe20000010886 */
[----:B------:R-:W-:Y:S01]  /*f070*/  PLOP3.LUT P0, PT, PT, PT, UP0, 0x80, 0x0 ;  /* 0x000000000000781c */ /* 0x000fe20003f0f008 */
[--C-:B------:R-:W-:Y:S02]  /*f080*/  FFMA.FTZ R7, R7, c[0x0][0x2d0], -R134.reuse ;  /* 0x0000b40007077a23 */ /* 0x100fe40000010886 */
[--C-:B------:R-:W-:Y:S05]  /*f090*/  FFMA.FTZ R2, R10, c[0x0][0x2d0], -R134.reuse ;  /* 0x0000b4000a027a23 */ /* 0x100fea0000010886 */
        /* <DEDUP_REMOVED lines=17> */
[C---:B------:R-:W-:Y:S02]  /*f1b0*/  FMUL.FTZ R18, R0.reuse, R146 ;  /* 0x0000009200127220 */ /* 0x040fe40000410000 */
[C---:B---3--:R-:W-:Y:S01]  /*f1c0*/  FMUL.FTZ R7, R0.reuse, R159 ;  /* 0x0000009f00077220 */ /* 0x048fe20000410000 */
[----:B------:R-:W-:Y:S01]  /*f1d0*/  MOV R159, R140 ;  /* 0x0000008c009f7202 */ /* 0x000fe20000000f00 */
        /* <DEDUP_REMOVED lines=57> */
[----:B----4-:R-:W-:Y:S01]  /*f570*/  F2FP.PACK_AB R169, R144, R169 ;  /* 0x000000a990a9723e */ /* 0x010fe200000000ff */
[--C-:B------:R-:W-:Y:S01]  /*f580*/  FFMA.FTZ R0, R172, c[0x0][0x2d0], -R134.reuse ;  /* 0x0000b400ac007a23 */ /* 0x100fe20000010886 */
[----:B------:R-:W-:Y:S01]  /*f590*/  LDSM.16.MT88.4 R140, [R236+0x4880] ;  /* 0x00488000ec8c783b */ /* 0x000fe20000004200 */
        /* <DEDUP_REMOVED lines=16> */
[----:B------:R-:W-:Y:S10]  /*f6a0*/  MUFU.EX2 R176, R159 ;  /* 0x0000009f00b07308 */ /* 0x000ff40000000800 */
        /* <DEDUP_REMOVED lines=53> */
[----:B-1----:R-:W-:Y:S01]  /*fa00*/  MOV R178, R154 ;  /* 0x0000009a00b27202 */ /* 0x002fe20000000f00 */
[----:B------:R-:W-:Y:S02]  /*fa10*/  FADD.FTZ R2, R149, R2 ;  /* 0x0000000295027221 */ /* 0x000fe40000010000 */
[C---:B------:R-:W-:Y:S01]  /*fa20*/  HMMA.16816.F32 R4, R136.reuse, R140, R4 ;  /* 0x0000008c8804723c */ /* 0x040fe20000001804 */
[----:B------:R1:W-:Y:S04]  /*fa30*/  MUFU.EX2 R172, R0 ;  /* 0x0000000000ac7308 */ /* 0x0003e80000000800 */
[----:B------:R-:W-:Y:S03]  /*fa40*/  FADD.FTZ R2, R150, R2 ;  /* 0x0000000296027221 */ /* 0x000fe60000010000 */
[C---:B------:R-:W-:Y:S01]  /*fa50*/  HMMA.16816.F32 R8, R136.reuse, R142, R8 ;  /* 0x0000008e8808723c */ /* 0x040fe20000001808 */
[----:B------:R-:W2:Y:S03]  /*fa60*/  LDSM.16.MT88.4 R140, [R237+0x4880] ;  /* 0x00488000ed8c783b */ /* 0x000ea60000004200 */
[--C-:B-1----:R-:W-:Y:S01]  /*fa70*/  FFMA.FTZ R0, R179, c[0x0][0x2d0], -R134.reuse ;  /* 0x0000b400b3007a23 */ /* 0x102fe20000010886 */
[----:B------:R-:W-:Y:S03]  /*fa80*/  MOV R179, R153 ;  /* 0x0000009900b37202 */ /* 0x000fe60000000f00 */
[----:B------:R1:W3:Y:S01]  /*fa90*/  MUFU.EX2 R173, R0 ;  /* 0x0000000000ad7308 */ /* 0x0002e20000000800 */
[----:B------:R-:W-:Y:S01]  /*faa0*/  F2FP.PACK_AB R170, R178, R179 ;  /* 0x000000b3b2aa723e */ /* 0x000fe200000000ff */
[C---:B--2---:R-:W-:Y:S03]  /*fab0*/  HMMA.16816.F32 R12, R136.reuse, R140, R12 ;  /* 0x0000008c880c723c */ /* 0x044fe6000000180c */
[--C-:B-1----:R-:W-:Y:S01]  /*fac0*/  FFMA.FTZ R0, R177, c[0x0][0x2d0], -R134.reuse ;  /* 0x0000b400b1007a23 */ /* 0x102fe20000010886 */
[----:B------:R-:W-:Y:S01]  /*fad0*/  MOV R177, R152 ;  /* 0x0000009800b17202 */ /* 0x000fe20000000f00 */
[----:B------:R-:W-:Y:S01]  /*fae0*/  FFMA.FTZ R134, R132, c[0x0][0x2d0], -R134 ;  /* 0x0000b40084867a23 */ /* 0x000fe20000010886 */
[----:B------:R-:W-:Y:S02]  /*faf0*/  LDSM.16.MT88.4 R152, [R236+0x5080] ;  /* 0x00508000ec98783b */ /* 0x000fe40000004200 */
[C---:B------:R-:W-:Y:S01]  /*fb00*/  HMMA.16816.F32 R16, R136.reuse, R142, R16 ;  /* 0x0000008e8810723c */ /* 0x040fe20000001810 */
[----:B------:R1:W-:Y:S03]  /*fb10*/  MUFU.EX2 R132, R0 ;  /* 0x0000000000847308 */ /* 0x0003e60000000800 */
[----:B------:R-:W-:Y:S02]  /*fb20*/  F2FP.PACK_AB R168, R177, R176 ;  /* 0x000000b0b1a8723e */ /* 0x000fe400000000ff */
[----:B---3--:R-:W-:Y:S01]  /*fb30*/  F2FP.PACK_AB R169, R173, R172 ;  /* 0x000000acada9723e */ /* 0x008fe200000000ff */
[----:B------:R-:W2:Y:S04]  /*fb40*/  LDSM.16.MT88.4 R140, [R240+0x4880] ;  /* 0x00488000f08c783b */ /* 0x000ea80000004200 */
[----:B------:R-:W3:Y:S01]  /*fb50*/  MUFU.EX2 R134, R134 ;  /* 0x0000008600867308 */ /* 0x000ee20000000800 */
[----:B-1----:R-:W-:Y:S04]  /*fb60*/  FADD.FTZ R0, R156, R151 ;  /* 0x000000979c007221 */ /* 0x002fe80000010000 */
        /* <DEDUP_REMOVED lines=9> */
[C---:B--2---:R-:W-:Y:S03]  /*fc00*/  HMMA.16816.F32 R20, R136.reuse, R140, R20 ;  /* 0x0000008c8814723c */ /* 0x044fe60000001814 */
        /* <DEDUP_REMOVED lines=95> */
.L_x_195:
[----:B-1----:R-:W2:Y:S04]  /*10200*/  LDL.LU R0, [R1+0x14] ;  /* 0x0000140001007983 */ /* 0x002ea80000300800 */
[----:B------:R-:W3:Y:S01]  /*10210*/  LDL.LU R3, [R1+0x18] ;  /* 0x0000180001037983 */ /* 0x000ee20000300800 */
[----:B------:R-:W-:-:S03]  /*10220*/  PLOP3.LUT P2, PT, PT, PT, PT, 0x8, 0x0 ;  /* 0x000000000000781c */ /* 0x000fc60003f4e170 */
[----:B--2---:R-:W1:Y:S04]  /*10230*/  SHFL.BFLY PT, R5, R0, 0x2, 0x1f ;  /* 0x0c401f0000057f89 */ /* 0x004e6800000e0000 */
[----:B---3--:R-:W2:Y:S01]  /*10240*/  SHFL.BFLY PT, R2, R3, 0x2, 0x1f ;  /* 0x0c401f0003027f89 */ /* 0x008ea200000e0000 */
[----:B-1----:R-:W-:Y:S02]  /*10250*/  FADD.FTZ R5, R5, R0 ;  /* 0x0000000005057221 */ /* 0x002fe40000010000 */
[----:B--2---:R-:W-:-:S03]  /*10260*/  FADD.FTZ R2, R2, R3 ;  /* 0x0000000302027221 */ /* 0x004fc60000010000 */
[----:B------:R-:W1:Y:S04]  /*10270*/  SHFL.BFLY PT, R0, R5, 0x1, 0x1f ;  /* 0x0c201f0005007f89 */ /* 0x000e6800000e0000 */
[----:B------:R-:W2:Y:S01]  /*10280*/  SHFL.BFLY PT, R6, R2, 0x1, 0x1f ;  /* 0x0c201f0002067f89 */ /* 0x000ea200000e0000 */
[----:B-1----:R-:W-:Y:S01]  /*10290*/  FADD.FTZ R5, R5, R0 ;  /* 0x0000000005057221 */ /* 0x002fe20000010000 */
[----:B------:R-:W-:Y:S01]  /*102a0*/  MOV R0, RZ ;  /* 0x000000ff00007202 */ /* 0x000fe20000000f00 */
[----:B--2---:R-:W-:-:S03]  /*102b0*/  FADD.FTZ R6, R2, R6 ;  /* 0x0000000602067221 */ /* 0x004fc60000010000 */
[----:B------:R-:W-:Y:S02]  /*102c0*/  FSETP.NE.FTZ.AND P1, PT, R5, RZ, PT ;  /* 0x000000ff0500720b */ /* 0x000fe40003f35000 */
[----:B------:R-:W-:Y:S02]  /*102d0*/  MOV R2, RZ ;  /* 0x000000ff00027202 */ /* 0x000fe40000000f00 */
[----:B------:R-:W-:-:S09]  /*102e0*/  FSETP.NE.FTZ.AND P0, PT, R6, RZ, PT ;  /* 0x000000ff0600720b */ /* 0x000fd20003f15000 */
[----:B------:R-:W1:Y:S01]  /*102f0*/  @P1 MUFU.RCP R0, R5 ;  /* 0x0000000500001308 */ /* 0x000e620000001000 */
[----:B------:R-:W-:-:S05]  /*10300*/  @P1 MOV R3, 0x3f317218 ;  /* 0x3f31721800031802 */ /* 0x000fca0000000f00 */
[----:B------:R-:W-:Y:S02]  /*10310*/  @P1 FMUL.FTZ R4, R3, c[0x0][0x2d0] ;  /* 0x0000b40003041a20 */ /* 0x000fe40000410000 */
[----:B------:R-:W-:Y:S08]  /*10320*/  @P0 MUFU.RCP R2, R6 ;  /* 0x0000000600020308 */ /* 0x000ff00000001000 */
[----:B------:R-:W2:Y:S01]  /*10330*/  @P1 MUFU.LG2 R5, R5 ;  /* 0x0000000500051308 */ /* 0x000ea20000000c00 */
[----:B-1----:R-:W-:-:S02]  /*10340*/  FMUL.FTZ R14, R0, R28 ;  /* 0x0000001c000e7220 */ /* 0x002fc40000410000 */
[C---:B------:R-:W-:Y:S02]  /*10350*/  FMUL.FTZ R13, R0.reuse, R29 ;  /* 0x0000001d000d7220 */ /* 0x040fe40000410000 */
[C---:B------:R-:W-:Y:S02]  /*10360*/  FMUL.FTZ R12, R0.reuse, R32 ;  /* 0x00000020000c7220 */ /* 0x040fe40000410000 */
[C---:B------:R-:W-:Y:S01]  /*10370*/  FMUL.FTZ R11, R0.reuse, R33 ;  /* 0x00000021000b7220 */ /* 0x040fe20000410000 */
[----:B------:R-:W1:Y:S01]  /*10380*/  @P0 MUFU.LG2 R6, R6 ;  /* 0x0000000600060308 */ /* 0x000e620000000c00 */
        /* <DEDUP_REMOVED lines=14> */
[----:B------:R-:W-:Y:S01]  /*10470*/  MOV R36, 0xff800000 ;  /* 0xff80000000247802 */ /* 0x000fe20000000f00 */
[C---:B------:R-:W-:Y:S01]  /*10480*/  FMUL.FTZ R9, R0.reuse, R37 ;  /* 0x0000002500097220 */ /* 0x040fe20000410000 */
[----:B------:R-:W-:Y:S01]  /*10490*/  MOV R37, 0xff800000 ;  /* 0xff80000000257802 */ /* 0x000fe20000000f00 */
        /* <DEDUP_REMOVED lines=45> */
[----:B------:R-:W-:Y:S01]  /*10770*/  @P0 MOV R0, 0x3f317218 ;  /* 0x3f31721800000802 */ /* 0x000fe20000000f00 */
[----:B--2---:R-:W-:Y:S02]  /*10780*/  @P1 FMUL.FTZ R5, R5, 0.69314718246459960938 ;  /* 0x3f31721805051820 */ /* 0x004fe40000410000 */
[----:B-1----:R-:W-:Y:S02]  /*10790*/  @P0 FMUL.FTZ R3, R6, 0.69314718246459960938 ;  /* 0x3f31721806030820 */ /* 0x002fe40000410000 */
[----:B------:R-:W-:Y:S02]  /*107a0*/  @P0 FMUL.FTZ R0, R0, c[0x0][0x2d0] ;  /* 0x0000b40000000a20 */ /* 0x000fe40000410000 */
        /* <DEDUP_REMOVED lines=63> */
[----:B------:R-:W-:Y:S02]  /*10ba0*/  FMUL.FTZ R131, R2, R131 ;  /* 0x0000008302837220 */ /* 0x000fe40000410000 */
[----:B------:R-:W-:Y:S02]  /*10bb0*/  @P1 FFMA.FTZ R36, R4, R133, R5 ;  /* 0x0000008504241223 */ /* 0x000fe40000010005 */
[----:B------:R-:W-:Y:S02]  /*10bc0*/  @P0 FFMA.FTZ R37, R0, R132, R3 ;  /* 0x0000008400250223 */ /* 0x000fe40000010003 */
.L_x_163:
[----:B------:R-:W-:Y:S05]  /*10bd0*/  @P2 BRA `(.L_x_206) ;  /* 0x0000194000002947 */ /* 0x000fea0003800000 */
[----:B------:R-:W1:Y:S01]  /*10be0*/  S2R R16, SR_CTAID.Y ;  /* 0x0000000000107919 */ /* 0x000e620000002600 */
[----:B------:R-:W-:Y:S01]  /*10bf0*/  F2FP.PACK_AB R109, R11, R12 ;  /* 0x0000000c0b6d723e */ /* 0x000fe200000000ff */
[----:B------:R-:W-:Y:S01]  /*10c00*/  BSSY B0, `(.L_x_207) ;  /* 0x0000134000007945 */ /* 0x000fe20003800000 */
[----:B------:R-:W-:Y:S01]  /*10c10*/  F2FP.PACK_AB R117, R13, R14 ;  /* 0x0000000e0d75723e */ /* 0x000fe200000000ff */
[----:B------:R-:W2:Y:S01]  /*10c20*/  S2R R12, SR_TID.X ;  /* 0x00000000000c7919 */ /* 0x000ea20000002100 */
[----:B------:R-:W-:-:S02]  /*10c30*/  F2FP.PACK_AB R65, R7, R8 ;  /* 0x000000080741723e */ /* 0x000fc400000000ff */
[----:B------:R-:W-:Y:S01]  /*10c40*/  F2FP.PACK_AB R101, R9, R10 ;  /* 0x0000000a0965723e */ /* 0x000fe200000000ff */
[----:B------:R-:W3:Y:S01]  /*10c50*/  S2R R13, SR_CTAID.Z ;  /* 0x00000000000d7919 */ /* 0x000ee20000002700 */
[----:B------:R-:W-:Y:S02]  /*10c60*/  F2FP.PACK_AB R105, R35, R34 ;  /* 0x000000222369723e */ /* 0x000fe400000000ff */
[----:B------:R-:W-:Y:S01]  /*10c70*/  F2FP.PACK_AB R34, R81, R80 ;  /* 0x000000505122723e */ /* 0x000fe200000000ff */
[----:B------:R-:W-:Y:S01]  /*10c80*/  IMAD.MOV.U32 R80, RZ, RZ, c[0x0][0x4e8] ;  /* 0x00013a00ff507624 */ /* 0x000fe200078e00ff */
[----:B------:R-:W4:Y:S01]  /*10c90*/  S2R R81, SR_CTAID.X ;  /* 0x0000000000517919 */ /* 0x000f220000002500 */
[----:B------:R-:W-:Y:S02]  /*10ca0*/  F2FP.PACK_AB R41, R157, R156 ;  /* 0x0000009c9d29723e */ /* 0x000fe400000000ff */
[----:B------:R-:W-:Y:S01]  /*10cb0*/  F2FP.PACK_AB R158, R159, R158 ;  /* 0x0000009e9f9e723e */ /* 0x000fe200000000ff */
[----:B------:R-:W-:Y:S01]  /*10cc0*/  BAR.SYNC.DEFER_BLOCKING 0x1, 0x100 ;  /* 0x0044000000007b1d */ /* 0x000fe20000010000 */
[C---:B------:R-:W-:Y:S01]  /*10cd0*/  ISETP.NE.AND P3, PT, R80.reuse, 0x1, PT ;  /* 0x000000015000780c */ /* 0x040fe20003f65270 */
[----:B------:R-:W-:Y:S01]  /*10ce0*/  IMAD R80, R80, c[0x0][0x388], RZ ;  /* 0x0000e20050507a24 */ /* 0x000fe200078e02ff */
[----:B------:R-:W-:-:S02]  /*10cf0*/  F2FP.PACK_AB R85, R153, R152 ;  /* 0x000000989955723e */ /* 0x000fc400000000ff */
[----:B------:R-:W-:Y:S02]  /*10d00*/  F2FP.PACK_AB R154, R155, R154 ;  /* 0x0000009a9b9a723e */ /* 0x000fe400000000ff */
[----:B-1----:R-:W-:Y:S01]  /*10d10*/  SHF.R.S32.HI R0, RZ, 0x1f, R16 ;  /* 0x0000001fff007819 */ /* 0x002fe20000011410 */
[----:B------:R-:W-:Y:S01]  /*10d20*/  IMAD.WIDE.U32 R14, R16, c[0x0][0x490], RZ ;  /* 0x00012400100e7a25 */ /* 0x000fe200078e00ff */
[----:B------:R-:W-:Y:S02]  /*10d30*/  F2FP.PACK_AB R148, R149, R148 ;  /* 0x000000949594723e */ /* 0x000fe400000000ff */
[----:B--2---:R-:W-:Y:S01]  /*10d40*/  SHF.R.S32.HI R20, RZ, 0x1f, R12 ;  /* 0x0000001fff147819 */ /* 0x004fe2000001140c */
[C---:B------:R-:W-:Y:S01]  /*10d50*/  IMAD R4, R0.reuse, c[0x0][0x490], RZ ;  /* 0x0001240000047a24 */ /* 0x040fe200078e02ff */
[----:B------:R-:W-:Y:S01]  /*10d60*/  F2FP.PACK_AB R150, R151, R150 ;  /* 0x000000969796723e */ /* 0x000fe200000000ff */
[----:B------:R-:W-:Y:S01]  /*10d70*/  IMAD R3, R0, c[0x0][0x3e8], RZ ;  /* 0x0000fa0000037a24 */ /* 0x000fe200078e02ff */
[-C--:B------:R-:W-:Y:S01]  /*10d80*/  LEA.HI R0, R20, R12.reuse, RZ, 0x2 ;  /* 0x0000000c14007211 */ /* 0x080fe200078f10ff */
[----:B------:R-:W-:Y:S01]  /*10d90*/  IMAD R4, R16, c[0x0][0x494], R4 ;  /* 0x0001250010047a24 */ /* 0x000fe200078e0204 */
[----:B------:R-:W-:Y:S01]  /*10da0*/  LEA.HI R6, R20, R12, RZ, 0x5 ;  /* 0x0000000c14067211 */ /* 0x000fe200078f28ff */
[C---:B------:R-:W-:Y:S01]  /*10db0*/  IMAD R3, R16.reuse, c[0x0][0x3ec], R3 ;  /* 0x0000fb0010037a24 */ /* 0x040fe200078e0203 */
[----:B------:R-:W-:Y:S01]  /*10dc0*/  SHF.R.S32.HI R8, RZ, 0x2, R0 ;  /* 0x00000002ff087819 */ /* 0x000fe20000011400 */
[----:B------:R-:W-:Y:S01]  /*10dd0*/  IMAD.IADD R5, R15, 0x1, R4 ;  /* 0x000000010f057824 */ /* 0x000fe200078e0204 */
[----:B------:R-:W-:Y:S01]  /*10de0*/  SHF.R.S32.HI R2, RZ, 0x1f, R0 ;  /* 0x0000001fff027819 */ /* 0x000fe20000011400 */
[----:B------:R-:W-:Y:S01]  /*10df0*/  IMAD.WIDE.U32 R16, R16, c[0x0][0x3e8], RZ ;  /* 0x0000fa0010107a25 */ /* 0x000fe200078e00ff */
[----:B------:R-:W-:-:S02]  /*10e00*/  LOP3.LUT R0, R0, 0xfffffffc, RZ, 0xc0, !PT ;  /* 0xfffffffc00007812 */ /* 0x000fc400078ec0ff */
[----:B------:R-:W-:Y:S01]  /*10e10*/  LOP3.LUT R7, R6, 0xffffffe0, RZ, 0xc0, !PT ;  /* 0xffffffe006077812 */ /* 0x000fe200078ec0ff */
[----:B------:R-:W-:Y:S01]  /*10e20*/  IMAD.MOV.U32 R4, RZ, RZ, R14 ;  /* 0x000000ffff047224 */ /* 0x000fe200078e000e */
[----:B------:R-:W-:Y:S01]  /*10e30*/  LEA.HI R2, R2, R8, RZ, 0x3 ;  /* 0x0000000802027211 */ /* 0x000fe200078f18ff */
[----:B------:R-:W-:Y:S01]  /*10e40*/  IMAD.IADD R10, R12, 0x1, -R0 ;  /* 0x000000010c0a7824 */ /* 0x000fe200078e0a00 */
[-C--:B------:R-:W-:Y:S01]  /*10e50*/  LEA.HI R11, R20, R12.reuse, RZ, 0x3 ;  /* 0x0000000c140b7211 */ /* 0x080fe200078f18ff */
[----:B------:R-:W-:Y:S01]  /*10e60*/  IMAD.IADD R0, R12, 0x1, -R7 ;  /* 0x000000010c007824 */ /* 0x000fe200078e0a07 */
[----:B------:R-:W-:Y:S01]  /*10e70*/  LOP3.LUT R7, R2, 0xfffffff8, RZ, 0xc0, !PT ;  /* 0xfffffff802077812 */ /* 0x000fe200078ec0ff */
[----:B------:R-:W-:Y:S01]  /*10e80*/  IMAD.IADD R3, R17, 0x1, R3 ;  /* 0x0000000111037824 */ /* 0x000fe200078e0203 */
[----:B------:R-:W-:Y:S01]  /*10e90*/  LOP3.LUT R9, R11, 0xfffffff8, RZ, 0xc0, !PT ;  /* 0xfffffff80b097812 */ /* 0x000fe200078ec0ff */
[----:B------:R-:W-:Y:S01]  /*10ea0*/  IMAD.MOV.U32 R2, RZ, RZ, R16 ;  /* 0x000000ffff027224 */ /* 0x000fe200078e0010 */
[----:B------:R-:W-:Y:S01]  /*10eb0*/  LEA.HI R20, R20, R12, RZ, 0x6 ;  /* 0x0000000c14147211 */ /* 0x000fe200078f30ff */
[----:B------:R-:W-:Y:S01]  /*10ec0*/  IMAD.IADD R8, R8, 0x1, -R7 ;  /* 0x0000000108087824 */ /* 0x000fe200078e0a07 */
[----:B---3--:R-:W-:Y:S01]  /*10ed0*/  SHF.R.S32.HI R7, RZ, 0x1f, R13 ;  /* 0x0000001fff077819 */ /* 0x008fe2000001140d */
[----:B------:R-:W-:Y:S01]  /*10ee0*/  IMAD.IADD R9, R12, 0x1, -R9 ;  /* 0x000000010c097824 */ /* 0x000fe200078e0a09 */
[----:B------:R-:W-:Y:S01]  /*10ef0*/  SHF.R.S32.HI R12, RZ, 0x1f, R0 ;  /* 0x0000001fff0c7819 */ /* 0x000fe20000011400 */
[----:B------:R-:W-:Y:S01]  /*10f00*/  IMAD.WIDE.U32 R16, R13, c[0x0][0x498], R4 ;  /* 0x000126000d107a25 */ /* 0x000fe200078e0004 */
[----:B------:R-:W-:-:S02]  /*10f10*/  LOP3.LUT P0, RZ, R0, 0x3, RZ, 0xc0, !PT ;  /* 0x0000000300ff7812 */ /* 0x000fc4000780c0ff */
[----:B------:R-:W-:Y:S01]  /*10f20*/  LEA.HI R15, R12, R0, RZ, 0x2 ;  /* 0x000000000c0f7211 */ /* 0x000fe200078f10ff */
[C---:B------:R-:W-:Y:S01]  /*10f30*/  IMAD R21, R7.reuse, c[0x0][0x498], RZ ;  /* 0x0001260007157a24 */ /* 0x040fe200078e02ff */
[--C-:B------:R-:W-:Y:S01]  /*10f40*/  SHF.R.S32.HI R0, RZ, 0x1f, R6.reuse ;  /* 0x0000001fff007819 */ /* 0x100fe20000011406 */
[----:B------:R-:W-:Y:S01]  /*10f50*/  IMAD R18, R7, c[0x0][0x3f0], RZ ;  /* 0x0000fc0007127a24 */ /* 0x000fe200078e02ff */
[----:B------:R-:W-:Y:S01]  /*10f60*/  SHF.R.S32.HI R7, RZ, 0x5, R6 ;  /* 0x00000005ff077819 */ /* 0x000fe20000011406 */
[C---:B------:R-:W-:Y:S01]  /*10f70*/  IMAD R21, R13.reuse, c[0x0][0x49c], R21 ;  /* 0x000127000d157a24 */ /* 0x040fe200078e0215 */
[----:B------:R-:W-:Y:S01]  /*10f80*/  SHF.R.S32.HI R19, RZ, 0x3, R11 ;  /* 0x00000003ff137819 */ /* 0x000fe2000001140b */
[C---:B------:R-:W-:Y:S01]  /*10f90*/  IMAD R18, R13.reuse, c[0x0][0x3f4], R18 ;  /* 0x0000fd000d127a24 */ /* 0x040fe200078e0212 */
[----:B------:R-:W-:Y:S01]  /*10fa0*/  LEA.HI R0, R0, R7, RZ, 0x3 ;  /* 0x0000000700007211 */ /* 0x000fe200078f18ff */
[----:B------:R-:W-:Y:S01]  /*10fb0*/  IMAD.WIDE.U32 R12, R13, c[0x0][0x3f0], R2 ;  /* 0x0000fc000d0c7a25 */ /* 0x000fe200078e0002 */
[----:B------:R-:W-:-:S02]  /*10fc0*/  LEA.HI R3, R10, R10, RZ, 0x1 ;  /* 0x0000000a0a037211 */ /* 0x000fc400078f08ff */
[----:B------:R-:W-:Y:S01]  /*10fd0*/  LOP3.LUT R4, R0, 0xffffff8, RZ, 0xc0, !PT ;  /* 0x0ffffff800047812 */ /* 0x000fe200078ec0ff */
[----:B------:R-:W-:Y:S01]  /*10fe0*/  IMAD.SHL.U32 R6, R19, 0x40, RZ ;  /* 0x0000004013067824 */ /* 0x000fe200078e00ff */
[----:B------:R-:W-:Y:S01]  /*10ff0*/  R2P PR, R8, 0x6 ;  /* 0x0000000608007804 */ /* 0x000fe20000000000 */
[----:B------:R-:W-:Y:S01]  /*11000*/  IMAD.SHL.U32 R0, R9, 0x8, RZ ;  /* 0x0000000809007824 */ /* 0x000fe200078e00ff */
[----:B------:R-:W-:Y:S01]  /*11010*/  F2FP.PACK_AB R144, R145, R144 ;  /* 0x000000909190723e */ /* 0x000fe200000000ff */
[----:B------:R-:W-:Y:S01]  /*11020*/  IMAD R5, R9, 0x20, R19 ;  /* 0x0000002009057824 */ /* 0x000fe200078e0213 */
[----:B------:R-:W-:Y:S01]  /*11030*/  LOP3.LUT R2, R6, 0x1c0, RZ, 0xc0, !PT ;  /* 0x000001c006027812 */ /* 0x000fe200078ec0ff */
[----:B------:R-:W-:Y:S01]  /*11040*/  IMAD.IADD R9, R7, 0x1, -R4 ;  /* 0x0000000107097824 */ /* 0x000fe200078e0a04 */
[----:B------:R-:W-:Y:S01]  /*11050*/  LOP3.LUT R4, R3, 0x1ffffffe, RZ, 0xc0, !PT ;  /* 0x1ffffffe03047812 */ /* 0x000fe200078ec0ff */
[----:B------:R-:W-:Y:S01]  /*11060*/  IMAD R14, R7, 0x200, R10 ;  /* 0x00000200070e7824 */ /* 0x000fe200078e020a */
[----:B------:R-:W-:Y:S01]  /*11070*/  SHF.R.U32.HI R3, RZ, 0x3, R2 ;  /* 0x00000003ff037819 */ /* 0x000fe20000011602 */
[----:B----4-:R-:W-:Y:S01]  /*11080*/  IMAD R7, R81, 0x80, R5 ;  /* 0x0000008051077824 */ /* 0x010fe200078e0205 */
[----:B------:R-:W-:Y:S01]  /*11090*/  LOP3.LUT R2, R2, 0x38, R0, 0xf8, !PT ;  /* 0x0000003802027812 */ /* 0x000fe200078ef800 */
[----:B------:R-:W-:Y:S01]  /*110a0*/  IMAD.IADD R11, R10, 0x1, -R4 ;  /* 0x000000010a0b7824 */ /* 0x000fe200078e0a04 */
[----:B------:R-:W-:Y:S01]  /*110b0*/  SHF.R.S32.HI R6, RZ, 0x2, R15 ;  /* 0x00000002ff067819 */ /* 0x000fe2000001140f */
[----:B------:R-:W-:Y:S01]  /*110c0*/  IMAD.SHL.U32 R5, R8, 0x40, RZ ;  /* 0x0000004008057824 */ /* 0x000fe200078e00ff */
[----:B------:R-:W-:Y:S01]  /*110d0*/  LOP3.LUT R10, R2, R3, RZ, 0x3c, !PT ;  /* 0x00000003020a7212 */ /* 0x000fe200078e3cff */
[----:B------:R-:W-:Y:S01]  /*110e0*/  @P3 IMAD.HI.U32 R2, R7, c[0x0][0x4ec], RZ ;  /* 0x00013b0007023a27 */ /* 0x000fe200078e00ff */
[----:B------:R-:W-:-:S02]  /*110f0*/  LOP3.LUT R3, R8, 0x1, RZ, 0xc0, !PT ;  /* 0x0000000108037812 */ /* 0x000fc400078ec0ff */
[----:B------:R-:W-:Y:S01]  /*11100*/  F2FP.PACK_AB R146, R147, R146 ;  /* 0x000000929392723e */ /* 0x000fe200000000ff */
[--C-:B------:R-:W-:Y:S01]  /*11110*/  IMAD.MOV.U32 R4, RZ, RZ, R7.reuse ;  /* 0x000000ffff047224 */ /* 0x100fe200078e0007 */
[----:B------:R-:W-:Y:S02]  /*11120*/  @P3 SHF.R.U32.HI R4, RZ, c[0x0][0x4f0], R2 ;  /* 0x00013c00ff043a19 */ /* 0x000fe40000011602 */
[----:B------:R-:W-:Y:S01]  /*11130*/  LOP3.LUT R2, R5, 0x1c0, RZ, 0xc0, !PT ;  /* 0x000001c005027812 */ /* 0x000fe200078ec0ff */
[----:B------:R-:W-:Y:S01]  /*11140*/  IMAD R5, R9, 0x10, R6 ;  /* 0x0000001009057824 */ /* 0x000fe200078e0206 */
[----:B------:R-:W-:Y:S01]  /*11150*/  ISETP.NE.U32.AND P4, PT, R3, 0x1, PT ;  /* 0x000000010300780c */ /* 0x000fe20003f85070 */
[----:B------:R-:W-:Y:S01]  /*11160*/  IMAD.SHL.U32 R6, R20, 0x8, RZ ;  /* 0x0000000814067824 */ /* 0x000fe200078e00ff */
[----:B------:R-:W-:Y:S01]  /*11170*/  LEA.HI R9, R2, R2, RZ, 0x1d ;  /* 0x0000000202097211 */ /* 0x000fe200078fe8ff */
[----:B------:R-:W-:Y:S01]  /*11180*/  IMAD.MOV R8, RZ, RZ, -R4 ;  /* 0x000000ffff087224 */ /* 0x000fe200078e0a04 */
[----:B------:R-:W-:Y:S01]  /*11190*/  F2FP.PACK_AB R140, R141, R140 ;  /* 0x0000008c8d8c723e */ /* 0x000fe200000000ff */
[----:B------:R-:W-:Y:S01]  /*111a0*/  IMAD.MOV.U32 R2, RZ, RZ, R12 ;  /* 0x000000ffff027224 */ /* 0x000fe200078e000c */
[----:B------:R-:W-:Y:S01]  /*111b0*/  F2FP.PACK_AB R142, R143, R142 ;  /* 0x0000008e8f8e723e */ /* 0x000fe200000000ff */
[----:B------:R-:W-:Y:S01]  /*111c0*/  IMAD.IADD R3, R13, 0x1, R18 ;  /* 0x000000010d037824 */ /* 0x000fe200078e0212 */
[----:B------:R-:W-:Y:S01]  /*111d0*/  LOP3.LUT R18, R10, 0x7ffffe00, R6, 0xf8, !PT ;  /* 0x7ffffe000a127812 */ /* 0x000fe200078ef806 */
[----:B------:R-:W-:Y:S01]  /*111e0*/  IMAD R12, R8, c[0x0][0x4e8], R7 ;  /* 0x00013a00080c7a24 */ /* 0x000fe200078e0207 */
[----:B------:R-:W-:Y:S01]  /*111f0*/  SHF.R.S32.HI R6, RZ, 0x1f, R4 ;  /* 0x0000001fff067819 */ /* 0x000fe20000011404 */
[----:B------:R-:W-:Y:S01]  /*11200*/  IMAD R8, R11, 0x8, R5 ;  /* 0x000000080b087824 */ /* 0x000fe200078e0205 */
[----:B------:R-:W-:Y:S01]  /*11210*/  F2FP.PACK_AB R136, R137, R136 ;  /* 0x000000888988723e */ /* 0x000fe200000000ff */
[----:B------:R-:W-:Y:S01]  /*11220*/  IMAD.U32 R10, R14, 0x2, R9 ;  /* 0x000000020e0a7824 */ /* 0x000fe200078e0009 */
[----:B------:R-:W-:Y:S01]  /*11230*/  F2FP.PACK_AB R138, R139, R138 ;  /* 0x0000008a8b8a723e */ /* 0x000fe200000000ff */
[----:B------:R-:W-:Y:S01]  /*11240*/  IMAD R8, R81, 0x80, R8 ;  /* 0x0000008051087824 */ /* 0x000fe200078e0208 */
[----:B------:R-:W-:Y:S01]  /*11250*/  F2FP.PACK_AB R113, R31, R30 ;  /* 0x0000001e1f71723e */ /* 0x000fe200000000ff */
[----:B------:R-:W-:Y:S01]  /*11260*/  IMAD R9, R6, c[0x0][0x3e0], RZ ;  /* 0x0000f80006097a24 */ /* 0x000fe200078e02ff */
[----:B------:R-:W-:Y:S01]  /*11270*/  F2FP.PACK_AB R89, R39, R38 ;  /* 0x000000262759723e */ /* 0x000fe200000000ff */
[----:B------:R-:W-:Y:S01]  /*11280*/  IMAD R5, R81, 0x80, R5 ;  /* 0x0000008051057824 */ /* 0x000fe200078e0205 */
[----:B------:R-:W-:Y:S01]  /*11290*/  F2FP.PACK_AB R43, R43, R42 ;  /* 0x0000002a2b2b723e */ /* 0x000fe200000000ff */
[----:B------:R-:W-:Y:S01]  /*112a0*/  IMAD.WIDE.U32 R6, R4, c[0x0][0x3e0], R2 ;  /* 0x0000f80004067a25 */ /* 0x000fe200078e0002 */
[----:B------:R-:W-:-:S02]  /*112b0*/  F2FP.PACK_AB R44, R45, R44 ;  /* 0x0000002c2d2c723e */ /* 0x000fc400000000ff */
[C---:B------:R-:W-:Y:S01]  /*112c0*/  ISETP.GE.OR P6, PT, R5.reuse, R80, P0 ;  /* 0x000000500500720c */ /* 0x040fe200007c6670 */
[----:B------:R-:W-:Y:S01]  /*112d0*/  @P3 IMAD.HI.U32 R3, R8, c[0x0][0x4ec], RZ ;  /* 0x00013b0008033a27 */ /* 0x000fe200078e00ff */
[----:B------:R-:W-:Y:S02]  /*112e0*/  IADD3 R5, R5, 0x8, RZ ;  /* 0x0000000805057810 */ /* 0x000fe40007ffe0ff */
[----:B------:R-:W-:Y:S01]  /*112f0*/  F2FP.PACK_AB R46, R47, R46 ;  /* 0x0000002e2f2e723e */ /* 0x000fe200000000ff */
[----:B------:R-:W-:Y:S01]  /*11300*/  IMAD R9, R4, c[0x0][0x3e4], R9 ;  /* 0x0000f90004097a24 */ /* 0x000fe200078e0209 */
[----:B------:R-:W-:Y:S01]  /*11310*/  ISETP.GE.OR P5, PT, R5, R80, P0 ;  /* 0x000000500500720c */ /* 0x000fe200007a6670 */
[----:B------:R-:W-:Y:S01]  /*11320*/  IMAD.MOV.U32 R4, RZ, RZ, R8 ;  /* 0x000000ffff047224 */ /* 0x000fe200078e0008 */
[----:B------:R-:W-:Y:S01]  /*11330*/  @P3 SHF.R.U32.HI R4, RZ, c[0x0][0x4f0], R3 ;  /* 0x00013c00ff043a19 */ /* 0x000fe20000011603 */
[----:B------:R-:W-:Y:S01]  /*11340*/  IMAD.SHL.U32 R2, R10, 0x2, RZ ;  /* 0x000000020a027824 */ /* 0x000fe200078e00ff */
[----:B------:R-:W-:Y:S01]  /*11350*/  SHF.R.S32.HI R10, RZ, 0x1f, R12 ;  /* 0x0000001fff0a7819 */ /* 0x000fe2000001140c */
[----:B------:R-:W-:Y:S01]  /*11360*/  IMAD.IADD R7, R7, 0x1, R9 ;  /* 0x0000000107077824 */ /* 0x000fe200078e0209 */
[----:B------:R-:W-:-:S02]  /*11370*/  SHF.R.S32.HI R5, RZ, 0x1f, R4 ;  /* 0x0000001fff057819 */ /* 0x000fc40000011404 */
[----:B------:R-:W-:Y:S01]  /*11380*/  IADD3 R16, P0, R4, R16, RZ ;  /* 0x0000001004107210 */ /* 0x000fe20007f1e0ff */
[----:B------:R-:W-:Y:S01]  /*11390*/  IMAD R10, R10, c[0x0][0x3d8], RZ ;  /* 0x0000f6000a0a7a24 */ /* 0x000fe200078e02ff */
[C---:B------:R-:W-:Y:S01]  /*113a0*/  IADD3 R9, R2.reuse, 0x80, RZ ;  /* 0x0000008002097810 */ /* 0x040fe20007ffe0ff */
[----:B------:R-:W-:Y:S01]  /*113b0*/  STS [R2+0x80], R41 ;  /* 0x0000802902007388 */ /* 0x000fe20000000800 */
[----:B------:R-:W-:Y:S01]  /*113c0*/  IADD3.X R17, R5, R17, R21, P0, !PT ;  /* 0x0000001105117210 */ /* 0x000fe200007fe415 */
[----:B------:R-:W-:Y:S01]  /*113d0*/  IMAD.MOV R5, RZ, RZ, -R4 ;  /* 0x000000ffff057224 */ /* 0x000fe200078e0a04 */
[----:B------:R-:W-:Y:S01]  /*113e0*/  IADD3 R3, R2, 0x70, RZ ;  /* 0x0000007002037810 */ /* 0x000fe20007ffe0ff */
[C---:B------:R-:W-:Y:S01]  /*113f0*/  IMAD R20, R12.reuse, c[0x0][0x3dc], R10 ;  /* 0x0000f7000c147a24 */ /* 0x040fe200078e020a */
[----:B------:R-:W-:Y:S01]  /*11400*/  @P4 IADD3 R3, R9, 0x10, RZ ;  /* 0x0000001009034810 */ /* 0x000fe20007ffe0ff */
[----:B------:R-:W-:Y:S01]  /*11410*/  IMAD R5, R5, c[0x0][0x4e8], R8 ;  /* 0x00013a0005057a24 */ /* 0x000fe200078e0208 */
[----:B------:R-:W-:Y:S01]  /*11420*/  STS [R2+0x480], R158 ;  /* 0x0004809e02007388 */ /* 0x000fe20000000800 */
[----:B------:R-:W-:Y:S01]  /*11430*/  IMAD.MOV.U32 R8, RZ, RZ, 0x40 ;  /* 0x00000040ff087424 */ /* 0x000fe200078e00ff */
[----:B------:R-:W-:Y:S01]  /*11440*/  F2FP.PACK_AB R48, R49, R48 ;  /* 0x000000303130723e */ /* 0x000fe200000000ff */
[----:B------:R-:W-:Y:S01]  /*11450*/  IMAD.MOV.U32 R9, RZ, RZ, 0x20 ;  /* 0x00000020ff097424 */ /* 0x000fe200078e00ff */
[----:B------:R-:W-:Y:S01]  /*11460*/  STS [R3], R85 ;  /* 0x0000005503007388 */ /* 0x000fe20000000800 */
[----:B------:R-:W-:Y:S01]  /*11470*/  IMAD.WIDE.U32 R12, R12, c[0x0][0x3d8], R6 ;  /* 0x0000f6000c0c7a25 */ /* 0x000fe200078e0006 */
[----:B------:R-:W-:-:S02]  /*11480*/  SEL R7, R8, 0xffffffc0, !P2 ;  /* 0xffffffc008077807 */ /* 0x000fc40005000000 */
[----:B------:R-:W-:Y:S01]  /*11490*/  SHF.R.S32.HI R8, RZ, 0x1f, R5 ;  /* 0x0000001fff087819 */ /* 0x000fe20000011405 */
[----:B------:R-:W-:Y:S01]  /*114a0*/  STS [R3+0x400], R154 ;  /* 0x0004009a03007388 */ /* 0x000fe20000000800 */
[----:B------:R-:W-:Y:S01]  /*114b0*/  SEL R9, R9, 0xffffffe0, !P1 ;  /* 0xffffffe009097807 */ /* 0x000fe20004800000 */
[----:B------:R-:W-:Y:S01]  /*114c0*/  IMAD.IADD R6, R2, 0x1, R7 ;  /* 0x0000000102067824 */ /* 0x000fe200078e0207 */
[----:B------:R-:W-:Y:S01]  /*114d0*/  F2FP.PACK_AB R50, R51, R50 ;  /* 0x000000323332723e */ /* 0x000fe200000000ff */
[----:B------:R-:W-:Y:S01]  /*114e0*/  IMAD R10, R8, c[0x0][0x488], RZ ;  /* 0x00012200080a7a24 */ /* 0x000fe200078e02ff */
[----:B------:R-:W-:Y:S01]  /*114f0*/  F2FP.PACK_AB R52, R53, R52 ;  /* 0x000000343534723e */ /* 0x000fe200000000ff */
[----:B------:R-:W-:Y:S01]  /*11500*/  IMAD.IADD R4, R2, 0x1, R9 ;  /* 0x0000000102047824 */ /* 0x000fe200078e0209 */
[----:B------:R-:W-:Y:S01]  /*11510*/  F2FP.PACK_AB R54, R55, R54 ;  /* 0x000000363736723e */ /* 0x000fe200000000ff */
[----:B------:R-:W-:Y:S01]  /*11520*/  IMAD.IADD R15, R9, 0x1, R3 ;  /* 0x00000001090f7824 */ /* 0x000fe200078e0203 */
[----:B------:R-:W-:Y:S01]  /*11530*/  F2FP.PACK_AB R57, R57, R56 ;  /* 0x000000383939723e */ /* 0x000fe200000000ff */
[----:B------:R-:W-:Y:S01]  /*11540*/  IMAD.WIDE.U32 R8, R5, c[0x0][0x488], R16 ;  /* 0x0001220005087a25 */ /* 0x000fe200078e0010 */
[----:B------:R-:W-:Y:S01]  /*11550*/  STS [R4+0x80], R148 ;  /* 0x0000809404007388 */ /* 0x000fe20000000800 */
[----:B------:R-:W-:-:S02]  /*11560*/  F2FP.PACK_AB R58, R59, R58 ;  /* 0x0000003a3b3a723e */ /* 0x000fc400000000ff */
[----:B------:R-:W-:Y:S01]  /*11570*/  IMAD R10, R5, c[0x0][0x48c], R10 ;  /* 0x00012300050a7a24 */ /* 0x000fe200078e020a */
[----:B------:R-:W-:Y:S01]  /*11580*/  STS [R4+0x480], R150 ;  /* 0x0004809604007388 */ /* 0x000fe20000000800 */
[----:B------:R-:W-:Y:S01]  /*11590*/  IMAD.IADD R14, R7, 0x1, R3 ;  /* 0x00000001070e7824 */ /* 0x000fe200078e0203 */
[----:B------:R-:W-:Y:S01]  /*115a0*/  F2FP.PACK_AB R42, R61, R60 ;  /* 0x0000003c3d2a723e */ /* 0x000fe200000000ff */
[----:B------:R-:W-:Y:S01]  /*115b0*/  IMAD.IADD R5, R7, 0x1, R4 ;  /* 0x0000000107057824 */ /* 0x000fe200078e0204 */
[----:B------:R-:W-:Y:S01]  /*115c0*/  STS [R15], R144 ;  /* 0x000000900f007388 */ /* 0x000fe20000000800 */
[----:B------:R-:W-:Y:S01]  /*115d0*/  IMAD.IADD R7, R15, 0x1, R7 ;  /* 0x000000010f077824 */ /* 0x000fe200078e0207 */
[----:B------:R-:W-:Y:S01]  /*115e0*/  F2FP.PACK_AB R62, R63, R62 ;  /* 0x0000003e3f3e723e */ /* 0x000fe200000000ff */
[----:B------:R-:W-:Y:S01]  /*115f0*/  IMAD.IADD R9, R9, 0x1, R10 ;  /* 0x0000000109097824 */ /* 0x000fe200078e020a */
        /* <DEDUP_REMOVED lines=41> */
[----:B------:R-:W-:Y:S01]  /*11890*/  LEA R16, P0, R8, c[0x0][0x450], 0x2 ;  /* 0x0001140008107a11 */ /* 0x000fe200078010ff */
        /* <DEDUP_REMOVED lines=10> */
[----:B------:R-:W-:-:S03]  /*11940*/  LEA.HI.X R9, R8, c[0x0][0x454], R9, 0x2, P0 ;  /* 0x0001150008097a11 */ /* 0x000fc600000f1409 */
        /* <DEDUP_REMOVED lines=27> */
[----:B------:R-:W-:Y:S04]  /*11b00*/  STS [R4+0xc080], R27 ;  /* 0x00c0801b04007388 */ /* 0x000fe80000000800 */
[----:B------:R4:W-:Y:S04]  /*11b10*/  STS [R4+0xc480], R110 ;  /* 0x00c4806e04007388 */ /* 0x0009e80000000800 */
[----:B------:R-:W-:Y:S01]  /*11b20*/  STS [R15+0xc000], R26 ;  /* 0x00c0001a0f007388 */ /* 0x000fe20000000800 */
[----:B-1----:R-:W-:-:S03]  /*11b30*/  LEA R29, P0, R12, c[0x0][0x380], 0x1 ;  /* 0x0000e0000c1d7a11 */ /* 0x002fc600078008ff */
[----:B------:R-:W-:Y:S01]  /*11b40*/  STS [R15+0xc400], R114 ;  /* 0x00c400720f007388 */ /* 0x000fe20000000800 */
[----:B--2---:R-:W-:-:S03]  /*11b50*/  IMAD.IADD R2, R13, 0x1, R20 ;  /* 0x000000010d027824 */ /* 0x004fc600078e0214 */
[----:B------:R-:W-:Y:S02]  /*11b60*/  STS [R6+0xc080], R25 ;  /* 0x00c0801906007388 */ /* 0x000fe40000000800 */
[----:B---3--:R-:W-:Y:S02]  /*11b70*/  LEA.HI.X R28, R12, c[0x0][0x384], R2, 0x1, P0 ;  /* 0x0000e1000c1c7a11 */ /* 0x008fe400000f0c02 */
[----:B------:R-:W-:Y:S04]  /*11b80*/  STS [R6+0xc480], R118 ;  /* 0x00c4807606007388 */ /* 0x000fe80000000800 */
[----:B------:R-:W-:Y:S04]  /*11b90*/  STS [R14+0xc000], R24 ;  /* 0x00c000180e007388 */ /* 0x000fe80000000800 */
[----:B------:R-:W-:Y:S01]  /*11ba0*/  STS [R14+0xc400], R122 ;  /* 0x00c4007a0e007388 */ /* 0x000fe20000000800 */
[----:B----4-:R-:W-:-:S03]  /*11bb0*/  IMAD.SHL.U32 R4, R18, 0x2, RZ ;  /* 0x0000000212047824 */ /* 0x010fc600078e00ff */
[----:B------:R-:W-:Y:S04]  /*11bc0*/  STS [R5+0xc080], R23 ;  /* 0x00c0801705007388 */ /* 0x000fe80000000800 */
[----:B------:R-:W-:Y:S04]  /*11bd0*/  STS [R5+0xc480], R126 ;  /* 0x00c4807e05007388 */ /* 0x000fe80000000800 */
[----:B------:R-:W-:Y:S04]  /*11be0*/  STS [R7+0xc000], R22 ;  /* 0x00c0001607007388 */ /* 0x000fe80000000800 */
[----:B------:R-:W-:Y:S04]  /*11bf0*/  STS [R7+0xc400], R130 ;  /* 0x00c4008207007388 */ /* 0x000fe80000000800 */
[----:B------:R-:W-:Y:S04]  /*11c00*/  SHFL.IDX PT, R10, R16, RZ, 0x1c1f ;  /* 0x001c1fff100a7589 */ /* 0x000fe800000e0000 */
[----:B------:R-:W1:Y:S04]  /*11c10*/  SHFL.IDX PT, R11, R9, RZ, 0x1c1f ;  /* 0x001c1fff090b7589 */ /* 0x000e6800000e0000 */
[----:B------:R-:W-:Y:S06]  /*11c20*/  BAR.SYNC.DEFER_BLOCKING 0x1, 0x100 ;  /* 0x0044000000007b1d */ /* 0x000fec0000010000 */
[----:B------:R-:W-:Y:S04]  /*11c30*/  SHFL.IDX PT, R8, R16, 0x1, 0x1c1f ;  /* 0x003c1f0010087f89 */ /* 0x000fe800000e0000 */
[----:B------:R-:W2:Y:S04]  /*11c40*/  SHFL.IDX PT, R9, R9, 0x1, 0x1c1f ;  /* 0x003c1f0009097f89 */ /* 0x000ea800000e0000 */
[----:B------:R-:W3:Y:S04]  /*11c50*/  SHFL.IDX PT, R2, R29, RZ, 0x181f ;  /* 0x00181fff1d027589 */ /* 0x000ee800000e0000 */
[----:B------:R-:W4:Y:S04]  /*11c60*/  SHFL.IDX PT, R3, R28, RZ, 0x181f ;  /* 0x00181fff1c037589 */ /* 0x000f2800000e0000 */
[----:B-1----:R1:W-:Y:S04]  /*11c70*/  @!P6 ST.E [R10.64], R36 ;  /* 0x000000240a00e985 */ /* 0x0023e8000c101918 */
[----:B--2---:R2:W-:Y:S04]  /*11c80*/  @!P5 ST.E [R8.64], R37 ;  /* 0x000000250800d985 */ /* 0x0045e8000c101918 */
[----:B------:R2:W2:Y:S04]  /*11c90*/  LDS.128 R44, [R4+0x1080] ;  /* 0x00108000042c7984 */ /* 0x0004a80000000c00 */
[----:B------:R2:W2:Y:S04]  /*11ca0*/  LDS.128 R60, [R4+0x2080] ;  /* 0x00208000043c7984 */ /* 0x0004a80000000c00 */
[----:B------:R2:W2:Y:S04]  /*11cb0*/  LDS.128 R72, [R4+0x3080] ;  /* 0x0030800004487984 */ /* 0x0004a80000000c00 */
[----:B------:R2:W2:Y:S01]  /*11cc0*/  LDS.128 R40, [R4+0x5080] ;  /* 0x0050800004287984 */ /* 0x0004a20000000c00 */
[----:B-1----:R-:W-:-:S03]  /*11cd0*/  IMAD R11, R81, 0x80, R19 ;  /* 0x00000080510b7824 */ /* 0x002fc600078e0213 */
[----:B------:R1:W1:Y:S02]  /*11ce0*/  LDS.128 R56, [R4+0x6080] ;  /* 0x0060800004387984 */ /* 0x0002640000000c00 */
[----:B------:R-:W-:Y:S02]  /*11cf0*/  ISETP.GE.AND P0, PT, R11, R80, PT ;  /* 0x000000500b00720c */ /* 0x000fe40003f06270 */
[----:B------:R1:W1:Y:S04]  /*11d00*/  LDS.128 R68, [R4+0x7080] ;  /* 0x0070800004447984 */ /* 0x0002680000000c00 */
[----:B------:R1:W1:Y:S04]  /*11d10*/  LDS.128 R36, [R4+0x9080] ;  /* 0x0090800004247984 */ /* 0x0002680000000c00 */
[----:B------:R1:W1:Y:S04]  /*11d20*/  LDS.128 R52, [R4+0xa080] ;  /* 0x00a0800004347984 */ /* 0x0002680000000c00 */
[----:B------:R1:W1:Y:S04]  /*11d30*/  LDS.128 R64, [R4+0xb080] ;  /* 0x00b0800004407984 */ /* 0x0002680000000c00 */
[----:B------:R1:W1:Y:S04]  /*11d40*/  LDS.128 R32, [R4+0xd080] ;  /* 0x00d0800004207984 */ /* 0x0002680000000c00 */
[----:B------:R1:W1:Y:S04]  /*11d50*/  LDS.128 R48, [R4+0xe080] ;  /* 0x00e0800004307984 */ /* 0x0002680000000c00 */
[----:B------:R1:W1:Y:S01]  /*11d60*/  LDS.128 R76, [R4+0xf080] ;  /* 0x00f08000044c7984 */ /* 0x0002620000000c00 */
        /* <DEDUP_REMOVED lines=10> */
[----:B------:R1:W2:Y:S01]  /*11e10*/  LDS.128 R12, [R4+0xc080] ;  /* 0x00c08000040c7984 */ /* 0x0002a20000000c00 */
[----:B------:R-:W-:-:S07]  /*11e20*/  ISETP.GE.AND P3, PT, R0, c[0x0][0x3c8], PT ;  /* 0x0000f20000007a0c */ /* 0x000fce0003f66270 */
[----:B------:R-:W-:-:S04]  /*11e30*/  @!P2 SHF.R.S32.HI R5, RZ, 0x1f, R7 ;  /* 0x0000001fff05a819 */ /* 0x000fc80000011407 */
[----:B------:R-:W-:Y:S02]  /*11e40*/  @!P0 SHF.R.S32.HI R6, RZ, 0x1f, R9 ;  /* 0x0000001fff068819 */ /* 0x000fe40000011409 */
[----:B------:R-:W-:Y:S02]  /*11e50*/  @!P2 LEA.HI R7, R5, R7, RZ, 0x3 ;  /* 0x000000070507a211 */ /* 0x000fe400078f18ff */
[----:B-1----:R-:W-:-:S04]  /*11e60*/  @!P1 SHF.R.S32.HI R4, RZ, 0x1f, R8 ;  /* 0x0000001fff049819 */ /* 0x002fc80000011408 */
        /* <DEDUP_REMOVED lines=13> */
.L_x_208:
[----:B---34-:R-:W-:Y:S05]  /*11f40*/  BSYNC B0 ;  /* 0x0000000000007941 */ /* 0x018fea0003800000 */
.L_x_207:
        /* <DEDUP_REMOVED lines=30> */
.L_x_210:
[----:B------:R-:W-:Y:S05]  /*12130*/  BSYNC B0 ;  /* 0x0000000000007941 */ /* 0x000fea0003800000 */
.L_x_209:
        /* <DEDUP_REMOVED lines=30> */
.L_x_212:
[----:B------:R-:W-:Y:S05]  /*12320*/  BSYNC B0 ;  /* 0x0000000000007941 */ /* 0x000fea0003800000 */
.L_x_211:
        /* <DEDUP_REMOVED lines=31> */
.L_x_206:
[----:B------:R-:W1:Y:S01]  /*12520*/  S2R R9, SR_TID.X ;  /* 0x0000000000097919 */ /* 0x000e620000002100 */
[----:B------:R-:W-:Y:S03]  /*12530*/  BSSY B0, `(.L_x_213) ;  /* 0x0000027000007945 */ /* 0x000fe60003800000 */
[----:B------:R-:W2:Y:S01]  /*12540*/  S2R R10, SR_CTAID.Z ;  /* 0x00000000000a7919 */ /* 0x000ea20000002700 */
[----:B-1----:R-:W-:Y:S02]  /*12550*/  ISETP.GT.AND P0, PT, R9, 0x7f, PT ;  /* 0x0000007f0900780c */ /* 0x002fe40003f04270 */
[----:B--2---:R-:W-:-:S11]  /*12560*/  SHF.R.S32.HI R11, RZ, 0x1f, R10 ;  /* 0x0000001fff0b7819 */ /* 0x004fd6000001140a */
[----:B------:R-:W-:Y:S05]  /*12570*/  @P0 BRA `(.L_x_214) ;  /* 0x0000022000000947 */ /* 0x000fea0003800000 */
[----:B------:R-:W1:Y:S01]  /*12580*/  S2R R5, SR_CTAID.X ;  /* 0x0000000000057919 */ /* 0x000e620000002500 */
[----:B------:R-:W-:-:S05]  /*12590*/  MOV R2, c[0x0][0x4e8] ;  /* 0x00013a0000027a02 */ /* 0x000fca0000000f00 */
[----:B------:R-:W-:Y:S01]  /*125a0*/  IMAD R0, R2, c[0x0][0x388], RZ ;  /* 0x0000e20002007a24 */ /* 0x000fe200078e02ff */
[----:B-1----:R-:W-:-:S04]  /*125b0*/  LEA R5, R5, R9, 0x7 ;  /* 0x0000000905057211 */ /* 0x002fc800078e38ff */
[----:B------:R-:W-:-:S13]  /*125c0*/  ISETP.GE.AND P0, PT, R5, R0, PT ;  /* 0x000000000500720c */ /* 0x000fda0003f06270 */
[----:B------:R-:W-:Y:S05]  /*125d0*/  @P0 BRA `(.L_x_214) ;  /* 0x000001c000000947 */ /* 0x000fea0003800000 */
[----:B------:R-:W1:Y:S01]  /*125e0*/  S2R R4, SR_CTAID.Y ;  /* 0x0000000000047919 */ /* 0x000e620000002600 */
[----:B------:R-:W-:Y:S02]  /*125f0*/  ISETP.NE.AND P0, PT, R2, 0x1, PT ;  /* 0x000000010200780c */ /* 0x000fe40003f05270 */
[----:B------:R-:W-:-:S11]  /*12600*/  MOV R0, R5 ;  /* 0x0000000500007202 */ /* 0x000fd60000000f00 */
[----:B------:R-:W-:-:S05]  /*12610*/  @P0 IMAD.HI.U32 R2, R5, c[0x0][0x4ec], RZ ;  /* 0x00013b0005020a27 */ /* 0x000fca00078e00ff */
[----:B------:R-:W-:Y:S02]  /*12620*/  @P0 SHF.R.U32.HI R0, RZ, c[0x0][0x4f0], R2 ;  /* 0x00013c00ff000a19 */ /* 0x000fe40000011602 */
[----:B-1----:R-:W-:Y:S01]  /*12630*/  SHF.R.S32.HI R3, RZ, 0x1f, R4 ;  /* 0x0000001fff037819 */ /* 0x002fe20000011404 */
[----:B------:R-:W-:-:S04]  /*12640*/  IMAD.WIDE.U32 R6, R4, c[0x0][0x490], RZ ;  /* 0x0001240004067a25 */ /* 0x000fc800078e00ff */
[----:B------:R-:W-:-:S04]  /*12650*/  IMAD R3, R3, c[0x0][0x490], RZ ;  /* 0x0001240003037a24 */ /* 0x000fc800078e02ff */
[----:B------:R-:W-:Y:S01]  /*12660*/  IMAD R2, R4, c[0x0][0x494], R3 ;  /* 0x0001250004027a24 */ /* 0x000fe200078e0203 */
[----:B------:R-:W-:-:S04]  /*12670*/  IADD3 R4, -R0, RZ, RZ ;  /* 0x000000ff00047210 */ /* 0x000fc80007ffe1ff */
[----:B------:R-:W-:Y:S01]  /*12680*/  IADD3 R3, R7, R2, RZ ;  /* 0x0000000207037210 */ /* 0x000fe20007ffe0ff */
[----:B------:R-:W-:Y:S02]  /*12690*/  IMAD.MOV.U32 R2, RZ, RZ, R6 ;  /* 0x000000ffff027224 */ /* 0x000fe400078e0006 */
[----:B------:R-:W-:Y:S02]  /*126a0*/  IMAD R7, R11, c[0x0][0x498], RZ ;  /* 0x000126000b077a24 */ /* 0x000fe400078e02ff */
[----:B------:R-:W-:Y:S02]  /*126b0*/  IMAD R4, R4, c[0x0][0x4e8], R5 ;  /* 0x00013a0004047a24 */ /* 0x000fe400078e0205 */
[----:B------:R-:W-:-:S03]  /*126c0*/  IMAD.WIDE.U32 R2, R10, c[0x0][0x498], R2 ;  /* 0x000126000a027a25 */ /* 0x000fc600078e0002 */
[----:B------:R-:W-:Y:S01]  /*126d0*/  SHF.R.S32.HI R5, RZ, 0x1f, R4 ;  /* 0x0000001fff057819 */ /* 0x000fe20000011404 */
[----:B------:R-:W-:Y:S01]  /*126e0*/  IMAD R6, R10, c[0x0][0x49c], R7 ;  /* 0x000127000a067a24 */ /* 0x000fe200078e0207 */
[----:B------:R-:W-:Y:S02]  /*126f0*/  SHF.R.S32.HI R7, RZ, 0x1f, R0 ;  /* 0x0000001fff077819 */ /* 0x000fe40000011400 */
[----:B------:R-:W-:Y:S01]  /*12700*/  IADD3 R2, P0, R0, R2, RZ ;  /* 0x0000000200027210 */ /* 0x000fe20007f1e0ff */
[----:B------:R-:W-:-:S03]  /*12710*/  IMAD R0, R5, c[0x0][0x488], RZ ;  /* 0x0001220005007a24 */ /* 0x000fc600078e02ff */
[----:B------:R-:W-:Y:S01]  /*12720*/  IADD3.X R3, R7, R3, R6, P0, !PT ;  /* 0x0000000307037210 */ /* 0x000fe200007fe406 */
[----:B------:R-:W-:-:S04]  /*12730*/  IMAD R0, R4, c[0x0][0x48c], R0 ;  /* 0x0001230004007a24 */ /* 0x000fc800078e0200 */
[----:B------:R-:W-:-:S05]  /*12740*/  IMAD.WIDE.U32 R2, R4, c[0x0][0x488], R2 ;  /* 0x0001220004027a25 */ /* 0x000fca00078e0002 */
[----:B------:R-:W-:Y:S02]  /*12750*/  IADD3 R0, R3, R0, RZ ;  /* 0x0000000003007210 */ /* 0x000fe40007ffe0ff */
[----:B------:R-:W-:-:S04]  /*12760*/  LEA R4, P0, R2, c[0x0][0x450], 0x2 ;  /* 0x0001140002047a11 */ /* 0x000fc800078010ff */
[----:B------:R-:W-:Y:S01]  /*12770*/  LEA.HI.X R5, R2, c[0x0][0x454], R0, 0x2, P0 ;  /* 0x0001150002057a11 */ /* 0x000fe200000f1400 */
[----:B------:R-:W-:-:S05]  /*12780*/  IMAD.MOV.U32 R0, RZ, RZ, -0x800000 ;  /* 0xff800000ff007424 */ /* 0x000fca00078e00ff */
[----:B------:R1:W-:Y:S03]  /*12790*/  STG.E [R4.64], R0 ;  /* 0x0000000004007986 */ /* 0x0003e6000c101918 */
.L_x_214:
[----:B------:R-:W-:Y:S05]  /*127a0*/  BSYNC B0 ;  /* 0x0000000000007941 */ /* 0x000fea0003800000 */
.L_x_213:
[----:B------:R-:W2:Y:S01]  /*127b0*/  S2R R6, SR_CTAID.Y ;  /* 0x0000000000067919 */ /* 0x000ea20000002600 */
[----:B-1----:R-:W-:Y:S01]  /*127c0*/  SHF.R.S32.HI R0, RZ, 0x1f, R9 ;  /* 0x0000001fff007819 */ /* 0x002fe20000011409 */
[----:B------:R-:W-:Y:S01]  /*127d0*/  BSSY B0, `(.L_x_215) ;  /* 0x0000044000007945 */ /* 0x000fe20003800000 */
[----:B------:R-:W-:Y:S01]  /*127e0*/  MOV R17, c[0x0][0x4e8] ;  /* 0x00013a0000117a02 */ /* 0x000fe20000000f00 */
[----:B------:R-:W1:Y:S01]  /*127f0*/  S2R R14, SR_CTAID.X ;  /* 0x00000000000e7919 */ /* 0x000e620000002500 */
[----:B------:R-:W-:Y:S02]  /*12800*/  LEA.HI R0, R0, R9, RZ, 0x3 ;  /* 0x0000000900007211 */ /* 0x000fe400078f18ff */
[C---:B------:R-:W-:Y:S01]  /*12810*/  ISETP.NE.AND P0, PT, R17.reuse, 0x1, PT ;  /* 0x000000011100780c */ /* 0x040fe20003f05270 */
[----:B------:R-:W-:Y:S01]  /*12820*/  IMAD R17, R17, c[0x0][0x388], RZ ;  /* 0x0000e20011117a24 */ /* 0x000fe200078e02ff */
[----:B------:R-:W-:Y:S02]  /*12830*/  LOP3.LUT R2, R0, 0xfffffff8, RZ, 0xc0, !PT ;  /* 0xfffffff800027812 */ /* 0x000fe400078ec0ff */
[----:B------:R-:W-:-:S02]  /*12840*/  SHF.R.S32.HI R8, RZ, 0x3, R0 ;  /* 0x00000003ff087819 */ /* 0x000fc40000011400 */
[----:B------:R-:W-:-:S05]  /*12850*/  IADD3 R9, -R2, R9, RZ ;  /* 0x0000000902097210 */ /* 0x000fca0007ffe1ff */
[----:B------:R-:W-:Y:S01]  /*12860*/  IMAD R0, R9, 0x20, R8 ;  /* 0x0000002009007824 */ /* 0x000fe200078e0208 */
[----:B--2---:R-:W-:-:S04]  /*12870*/  SHF.R.S32.HI R3, RZ, 0x1f, R6 ;  /* 0x0000001fff037819 */ /* 0x004fc80000011406 */
[C---:B-1----:R-:W-:Y:S01]  /*12880*/  LEA R5, R14.reuse, R0, 0x7 ;  /* 0x000000000e057211 */ /* 0x042fe200078e38ff */
[----:B------:R-:W-:Y:S01]  /*12890*/  IMAD R2, R3, c[0x0][0x3e8], RZ ;  /* 0x0000fa0003027a24 */ /* 0x000fe200078e02ff */
[----:B------:R-:W-:Y:S02]  /*128a0*/  LEA R14, R14, R8, 0x7 ;  /* 0x000000080e0e7211 */ /* 0x000fe400078e38ff */
[----:B------:R-:W-:Y:S01]  /*128b0*/  MOV R0, R5 ;  /* 0x0000000500007202 */ /* 0x000fe20000000f00 */
[C---:B------:R-:W-:Y:S02]  /*128c0*/  IMAD R2, R6.reuse, c[0x0][0x3ec], R2 ;  /* 0x0000fb0006027a24 */ /* 0x040fe400078e0202 */
[----:B------:R-:W-:-:S04]  /*128d0*/  IMAD.WIDE.U32 R6, R6, c[0x0][0x3e8], RZ ;  /* 0x0000fa0006067a25 */ /* 0x000fc800078e00ff */
[----:B------:R-:W-:-:S04]  /*128e0*/  @P0 IMAD.HI.U32 R4, R5, c[0x0][0x4ec], RZ ;  /* 0x00013b0005040a27 */ /* 0x000fc800078e00ff */
[----:B------:R-:W-:Y:S01]  /*128f0*/  IMAD.IADD R3, R7, 0x1, R2 ;  /* 0x0000000107037824 */ /* 0x000fe200078e0202 */
[----:B------:R-:W-:Y:S01]  /*12900*/  @P0 SHF.R.U32.HI R0, RZ, c[0x0][0x4f0], R4 ;  /* 0x00013c00ff000a19 */ /* 0x000fe20000011604 */
[----:B------:R-:W-:Y:S02]  /*12910*/  IMAD R7, R11, c[0x0][0x3f0], RZ ;  /* 0x0000fc000b077a24 */ /* 0x000fe400078e02ff */
[----:B------:R-:W-:Y:S01]  /*12920*/  IMAD.MOV.U32 R2, RZ, RZ, R6 ;  /* 0x000000ffff027224 */ /* 0x000fe200078e0006 */
[----:B------:R-:W-:Y:S01]  /*12930*/  SHF.R.S32.HI R6, RZ, 0x1f, R0 ;  /* 0x0000001fff067819 */ /* 0x000fe20000011400 */
[----:B------:R-:W-:Y:S01]  /*12940*/  IMAD R7, R10, c[0x0][0x3f4], R7 ;  /* 0x0000fd000a077a24 */ /* 0x000fe200078e0207 */
[----:B------:R-:W-:Y:S01]  /*12950*/  IADD3 R4, -R0, RZ, RZ ;  /* 0x000000ff00047210 */ /* 0x000fe20007ffe1ff */
[----:B------:R-:W-:-:S04]  /*12960*/  IMAD.WIDE.U32 R2, R10, c[0x0][0x3f0], R2 ;  /* 0x0000fc000a027a25 */ /* 0x000fc800078e0002 */
[----:B------:R-:W-:Y:S02]  /*12970*/  IMAD.IADD R3, R3, 0x1, R7 ;  /* 0x0000000103037824 */ /* 0x000fe400078e0207 */
        /* <DEDUP_REMOVED lines=11> */
[----:B------:R-:W-:Y:S01]  /*12a30*/  LEA.HI.X R15, R2, c[0x0][0x384], R0, 0x1, P0 ;  /* 0x0000e100020f7a11 */ /* 0x000fe200000f0c00 */
[----:B------:R-:W-:Y:S01]  /*12a40*/  IMAD.SHL.U32 R0, R9, 0x8, RZ ;  /* 0x0000000809007824 */ /* 0x000fe200078e00ff */
[----:B------:R-:W-:Y:S01]  /*12a50*/  ISETP.GE.AND P0, PT, R14, R17, PT ;  /* 0x000000110e00720c */ /* 0x000fe20003f06270 */
[----:B------:R1:W2:Y:S03]  /*12a60*/  SHFL.IDX PT, R2, R16, RZ, 0x181f ;  /* 0x00181fff10027589 */ /* 0x0002a600000e0000 */
[C---:B------:R-:W-:Y:S01]  /*12a70*/  IADD3 R11, R0.reuse, 0x40, RZ ;  /* 0x00000040000b7810 */ /* 0x040fe20007ffe0ff */
[----:B------:R1:W3:Y:S01]  /*12a80*/  SHFL.IDX PT, R3, R15, RZ, 0x181f ;  /* 0x00181fff0f037589 */ /* 0x0002e200000e0000 */
[C---:B------:R-:W-:Y:S02]  /*12a90*/  IADD3 R12, R0.reuse, 0x80, RZ ;  /* 0x00000080000c7810 */ /* 0x040fe40007ffe0ff */
[----:B------:R-:W-:-:S05]  /*12aa0*/  IADD3 R13, R0, 0xc0, RZ ;  /* 0x000000c0000d7810 */ /* 0x000fca0007ffe0ff */
        /* <DEDUP_REMOVED lines=22> */
.L_x_216:
[----:B------:R-:W-:Y:S05]  /*12c10*/  BSYNC B0 ;  /* 0x0000000000007941 */ /* 0x000fea0003800000 */
.L_x_215:
        /* <DEDUP_REMOVED lines=27> */
.L_x_218:
[----:B------:R-:W-:Y:S05]  /*12dd0*/  BSYNC B0 ;  /* 0x0000000000007941 */ /* 0x000fea0003800000 */
.L_x_217:
        /* <DEDUP_REMOVED lines=27> */
.L_x_220:
[----:B------:R-:W-:Y:S05]  /*12f90*/  BSYNC B0 ;  /* 0x0000000000007941 */ /* 0x000fea0003800000 */
.L_x_219:
        /* <DEDUP_REMOVED lines=28> */
.L_x_221:
        /* <DEDUP_REMOVED lines=10> */
.L_x_1464:


//--------------------- .text._ZN7cutlass13device_kernelIN5flash19enable_sm80_to_sm89INS1_16FlashAttnFwdSm80INS1_25CollectiveMainloopFwdSm80ILi8ELi1ELb1EN4cute5tupleIJNS5_1CILi128EEENS7_ILi48EEENS7_ILi256EEEEEELi256ENS_6half_tEfNS_4arch4Sm80ELb0ELb1ELb0ELb1ELb0ELb0ELb1ELb0EEENS1_21CollectiveEpilogueFwdINS6_IJS8_SA_S9_EEENS6_IJNS7_ILi1EEESI_SI_EEESC_SE_Li256ELb1ELb1ELb0ELb0EEENS1_19SingleTileSchedulerILb1ELb0ELb1ELi128EEEEEEEEEvNT_6ParamsE --------------------------
	.section	.text._ZN7cutlass13device_kernelIN5flash19enable_sm80_to_sm89INS1_16FlashAttnFwdSm80INS1_25CollectiveMainloopFwdSm80ILi8ELi1ELb1EN4cute5tupleIJNS5_1CILi128EEENS7_ILi48EEENS7_ILi256EEEEEELi256ENS_6half_tEfNS_4arch4Sm80ELb0ELb1ELb0ELb1ELb0ELb0ELb1ELb0EEENS1_21CollectiveEpilogueFwdINS6_IJS8_SA_S9_EEENS6_IJNS7_ILi1EEESI_SI_EEESC_SE_Li256ELb1ELb1ELb0ELb0EEENS1_19SingleTileSchedulerILb1ELb0ELb1ELi128EEEEEEEEEvNT_6ParamsE,"ax",@progbits
	.sectioninfo	@"SHI_REGISTERS=255"
	.align	128
.text._ZN7cutlass13device_kernelIN5flash19enable_sm80_to_sm89INS1_16FlashAttnFwdSm80INS1_25CollectiveMainloopFwdSm80ILi8ELi1ELb1EN4cute5tupleIJNS5_1CILi128EEENS7_ILi48EEENS7_ILi256EEEEEELi256ENS_6half_tEfNS_4arch4Sm80ELb0ELb1ELb0ELb1ELb0ELb0ELb1ELb0EEENS1_21CollectiveEpilogueFwdINS6_IJS8_SA_S9_EEENS6_IJNS7_ILi1EEESI_SI_EEESC_SE_Li256ELb1ELb1ELb0ELb0EEENS1_19SingleTileSchedulerILb1ELb0ELb1ELi128EEEEEEEEEvNT_6ParamsE:
        .type           _ZN7cutlass13device_kernelIN5flash19enable_sm80_to_sm89INS1_16FlashAttnFwdSm80INS1_25CollectiveMainloopFwdSm80ILi8ELi1ELb1EN4cute5tupleIJNS5_1CILi128EEENS7_ILi48EEENS7_ILi256EEEEEELi256ENS_6half_tEfNS_4arch4Sm80ELb0ELb1ELb0ELb1ELb0ELb0ELb1ELb0EEENS1_21CollectiveEpilogueFwdINS6_IJS8_SA_S9_EEENS6_IJNS7_ILi1EEESI_SI_EEESC_SE_Li256ELb1ELb1ELb0ELb0EEENS1_19SingleTileSchedulerILb1ELb0ELb1ELi128EEEEEEEEEvNT_6ParamsE,@function
        .size           _ZN7cutlass13device_kernelIN5flash19enable_sm80_to_sm89INS1_16FlashAttnFwdSm80INS1_25CollectiveMainloopFwdSm80ILi8ELi1ELb1EN4cute5tupleIJNS5_1CILi128EEENS7_ILi48EEENS7_ILi256EEEEEELi256ENS_6half_tEfNS_4arch4Sm80ELb0ELb1ELb0ELb1ELb0ELb0ELb1ELb0EEENS1_21CollectiveEpilogueFwdINS6_IJS8_SA_S9_EEENS6_IJNS7_ILi1EEESI_SI_EEESC_SE_Li256ELb1ELb1ELb0ELb0EEENS1_19SingleTileSchedulerILb1ELb0ELb1ELi128EEEEEEEEEvNT_6ParamsE,(.L_x_1465 - _ZN7cutlass13device_kernelIN5flash19enable_sm80_to_sm89INS1_16FlashAttnFwdSm80INS1_25CollectiveMainloopFwdSm80ILi8ELi1ELb1EN4cute5tupleIJNS5_1CILi128EEENS7_ILi48EEENS7_ILi256EEEEEELi256ENS_6half_tEfNS_4arch4Sm80ELb0ELb1ELb0ELb1ELb0ELb0ELb1ELb0EEENS1_21CollectiveEpilogueFwdINS6_IJS8_SA_S9_EEENS6_IJNS7_ILi1EEESI_SI_EEESC_SE_Li256ELb1ELb1ELb0ELb0EEENS1_19SingleTileSchedulerILb1ELb0ELb1ELi128EEEEEEEEEvNT_6ParamsE)
        .other          _ZN7cutlass13device_kernelIN5flash19enable_sm80_to_sm89INS1_16FlashAttnFwdSm80INS1_25CollectiveMainloopFwdSm80ILi8ELi1ELb1EN4cute5tupleIJNS5_1CILi128EEENS7_ILi48EEENS7_ILi256EEEEEELi256ENS_6half_tEfNS_4arch4Sm80ELb0ELb1ELb0ELb1ELb0ELb0ELb1ELb0EEENS1_21CollectiveEpilogueFwdINS6_IJS8_SA_S9_EEENS6_IJNS7_ILi1EEESI_SI_EEESC_SE_Li256ELb1ELb1ELb0ELb0EEENS1_19SingleTileSchedulerILb1ELb0ELb1ELi128EEEEEEEEEvNT_6ParamsE,@"STO_CUDA_ENTRY STV_DEFAULT"
_ZN7cutlass13device_kernelIN5flash19enable_sm80_to_sm89INS1_16FlashAttnFwdSm80INS1_25CollectiveMainloopFwdSm80ILi8ELi1ELb1EN4cute5tupleIJNS5_1CILi128EEENS7_ILi48EEENS7_ILi256EEEEEELi256ENS_6half_tEfNS_4arch4Sm80ELb0ELb1ELb0ELb1ELb0ELb0ELb1ELb0EEENS1_21CollectiveEpilogueFwdINS6_IJS8_SA_S9_EEENS6_IJNS7_ILi1EEESI_SI_EEESC_SE_Li256ELb1ELb1ELb0ELb0EEENS1_19SingleTileSchedulerILb1ELb0ELb1ELi128EEEEEEEEEvNT_6ParamsE:
[----:B------:R-:W-:Y:S02]  /*0000*/  MOV R1, c[0x0][0x28] ;  /* 0x00000a0000017a02 */ /* 0x000fe40000000f00 */
[----:B------:R-:W1:Y:S01]  /*0010*/  S2R R81, SR_TID.X ;  /* 0x0000000000517919 */ /* 0x000e620000002100 */
[----:B------:R-:W2:Y:S01]  /*0020*/  S2UR UR13, SR_CTAID.Z ;  /* 0x00000000000d79c3 */ /* 0x000ea20000002700 */
[----:B------:R-:W-:Y:S01]  /*0030*/  UMOV UR7, 0x4 ;  /* 0x0000000400077882 */ /* 0x000fe20000000000 */
[----:B------:R-:W-:Y:S01]  /*0040*/  IADD3 R1, R1, -0x98, RZ ;  /* 0xffffff6801017810 */ /* 0x000fe20007ffe0ff */
[----:B------:R-:W-:Y:S02]  /*0050*/  ULDC.64 UR4, c[0x0][0x568] ;  /* 0x00015a0000047ab9 */ /* 0x000fe40000000a00 */
[----:B------:R-:W-:-:S03]  /*0060*/  ULDC.64 UR18, c[0x0][0x118] ;  /* 0x0000460000127ab9 */ /* 0x000fc60000000a00 */
[----:B------:R-:W3:Y:S01]  /*0070*/  S2UR UR11, SR_CTAID.X ;  /* 0x00000000000b79c3 */ /* 0x000ee20000002500 */
[----:B-1----:R-:W-:Y:S01]  /*0080*/  SHF.R.U32.HI R0, RZ, 0x5, R81 ;  /* 0x00000005ff007819 */ /* 0x002fe20000011651 */
[----:B--2---:R-:W-:-:S05]  /*0090*/  UIMAD.WIDE UR4, UR13, UR7, UR4 ;  /* 0x000000070d0472a5 */ /* 0x004fca000f8e0204 */
[----:B------:R-:W1:Y:S02]  /*00a0*/  SHFL.IDX PT, R0, R0, RZ, 0x1f ;  /* 0x00001fff00007589 */ /* 0x000e6400000e0000 */
[----:B-1----:R-:W-:-:S13]  /*00b0*/  ISETP.NE.AND P0, PT, R0, RZ, PT ;  /* 0x000000ff0000720c */ /* 0x002fda0003f05270 */
[----:B---3--:R-:W-:Y:S05]  /*00c0*/  @!P0 BRA `(.L_x_222) ;  /* 0x000001c000008947 */ /* 0x008fea0003800000 */
[----:B------:R-:W-:-:S04]  /*00d0*/  ISETP.NE.U32.AND P0, PT, RZ, c[0x0][0x568], PT ;  /* 0x00015a00ff007a0c */ /* 0x000fc80003f05070 */
[----:B------:R-:W-:-:S13]  /*00e0*/  ISETP.NE.AND.EX P0, PT, RZ, c[0x0][0x56c], PT, P0 ;  /* 0x00015b00ff007a0c */ /* 0x000fda0003f05300 */
[----:B------:R-:W-:Y:S05]  /*00f0*/  @!P0 BRA `(.L_x_223) ;  /* 0x0000005000008947 */ /* 0x000fea0003800000 */
[----:B------:R-:W-:Y:S02]  /*0100*/  MOV R2, UR4 ;  /* 0x0000000400027c02 */ /* 0x000fe40008000f00 */
[----:B------:R-:W-:-:S05]  /*0110*/  MOV R3, UR5 ;  /* 0x0000000500037c02 */ /* 0x000fca0008000f00 */
[----:B------:R-:W2:Y:S02]  /*0120*/  LDG.E R0, [R2.64] ;  /* 0x0000001202007981 */ /* 0x000ea4000c1e1900 */
[----:B--2---:R1:W2:Y:S02]  /*0130*/  R2UR UR5, R0 ;  /* 0x00000000000573c2 */ /* 0x0042a400000e0000 */
[----:B-12---:R-:W-:Y:S05]  /*0140*/  BRA `(.L_x_224) ;  /* 0x000000e000007947 */ /* 0x006fea0003800000 */
.L_x_223:
[----:B------:R-:W-:-:S04]  /*0150*/  ISETP.NE.U32.AND P0, PT, RZ, c[0x0][0x560], PT ;  /* 0x00015800ff007a0c */ /* 0x000fc80003f05070 */
[----:B------:R-:W-:-:S13]  /*0160*/  ISETP.NE.AND.EX P0, PT, RZ, c[0x0][0x564], PT, P0 ;  /* 0x00015900ff007a0c */ /* 0x000fda0003f05300 */
[----:B------:R-:W-:Y:S05]  /*0170*/  @!P0 BRA `(.L_x_225) ;  /* 0x000000a000008947 */ /* 0x000fea0003800000 */
[----:B------:R-:W-:Y:S02]  /*0180*/  ULDC.64 UR4, c[0x0][0x560] ;  /* 0x0001580000047ab9 */ /* 0x000fe40000000a00 */
[----:B------:R-:W-:-:S06]  /*0190*/  UIMAD.WIDE UR4, UR13, UR7, UR4 ;  /* 0x000000070d0472a5 */ /* 0x000fcc000f8e0204 */
[----:B------:R-:W-:Y:S02]  /*01a0*/  MOV R2, UR4 ;  /* 0x0000000400027c02 */ /* 0x000fe40008000f00 */
[----:B------:R-:W-:-:S05]  /*01b0*/  MOV R3, UR5 ;  /* 0x0000000500037c02 */ /* 0x000fca0008000f00 */
[----:B------:R1:W2:Y:S04]  /*01c0*/  LDG.E R0, [R2.64] ;  /* 0x0000001202007981 */ /* 0x0002a8000c1e1900 */
[----:B-1----:R-:W3:Y:S01]  /*01d0*/  LDG.E R2, [R2.64+0x4] ;  /* 0x0000041202027981 */ /* 0x002ee2000c1e1900 */
[----:B--2---:R-:W1:Y:S08]  /*01e0*/  R2UR UR4, R0 ;  /* 0x00000000000473c2 */ /* 0x004e7000000e0000 */
[----:B---3--:R-:W1:Y:S02]  /*01f0*/  R2UR UR5, R2 ;  /* 0x00000000020573c2 */ /* 0x008e6400000e0000 */
[----:B-1----:R-:W-:Y:S01]  /*0200*/  UIADD3 UR5, -UR4, UR5, URZ ;  /* 0x0000000504057290 */ /* 0x002fe2000fffe13f */
[----:B------:R-:W-:Y:S05]  /*0210*/  BRA `(.L_x_224) ;  /* 0x0000001000007947 */ /* 0x000fea0003800000 */
.L_x_225:
[----:B------:R-:W-:Y:S02]  /*0220*/  ULDC UR5, c[0x0][0x54c] ;  /* 0x0001530000057ab9 */ /* 0x000fe40000000800 */
.L_x_224:
[----:B------:R-:W-:Y:S02]  /*0230*/  ULDC UR4, c[0x0][0x548] ;  /* 0x0001520000047ab9 */ /* 0x000fe40000000800 */
[----:B------:R-:W-:-:S02]  /*0240*/  USHF.L.U32 UR11, UR11, 0x7, URZ ;  /* 0x000000070b0b7899 */ /* 0x000fc4000800063f */
[----:B------:R-:W-:-:S04]  /*0250*/  UIMAD UR4, UR5, UR4, URZ ;  /* 0x00000004050472a4 */ /* 0x000fc8000f8e023f */
[----:B------:R-:W-:-:S04]  /*0260*/  UISETP.GE.AND UP0, UPT, UR11, UR4, UPT ;  /* 0x000000040b00728c */ /* 0x000fc8000bf06270 */
[----:B------:R-:W-:Y:S01]  /*0270*/  USEL UR13, UR13, 0xffffffff, !UP0 ;  /* 0xffffffff0d0d7887 */ /* 0x000fe2000c000000 */
[----:B------:R-:W-:Y:S05]  /*0280*/  BRA `(.L_x_226) ;  /* 0x000001b000007947 */ /* 0x000fea0003800000 */
.L_x_222:
        /* <DEDUP_REMOVED lines=8> */
.L_x_227:
        /* <DEDUP_REMOVED lines=13> */
.L_x_229:
[----:B------:R-:W-:Y:S02]  /*03e0*/  ULDC UR5, c[0x0][0x54c] ;  /* 0x0001530000057ab9 */ /* 0x000fe40000000800 */
.L_x_228:
[----:B------:R-:W-:Y:S02]  /*03f0*/  ULDC UR4, c[0x0][0x548] ;  /* 0x0001520000047ab9 */ /* 0x000fe40000000800 */
[----:B------:R-:W-:-:S02]  /*0400*/  USHF.L.U32 UR11, UR11, 0x7, URZ ;  /* 0x000000070b0b7899 */ /* 0x000fc4000800063f */
[----:B------:R-:W-:-:S04]  /*0410*/  UIMAD UR4, UR5, UR4, URZ ;  /* 0x00000004050472a4 */ /* 0x000fc8000f8e023f */
[----:B------:R-:W-:-:S04]  /*0420*/  UISETP.GE.AND UP0, UPT, UR11, UR4, UPT ;  /* 0x000000040b00728c */ /* 0x000fc8000bf06270 */
[----:B------:R-:W-:-:S06]  /*0430*/  USEL UR13, UR13, 0xffffffff, !UP0 ;  /* 0xffffffff0d0d7887 */ /* 0x000fcc000c000000 */
.L_x_226:
[----:B------:R-:W-:-:S13]  /*0440*/  ISETP.LE.AND P0, PT, RZ, UR13, PT ;  /* 0x0000000dff007c0c */ /* 0x000fda000bf03270 */
[----:B------:R-:W-:Y:S05]  /*0450*/  @!P0 EXIT ;  /* 0x000000000000894d */ /* 0x000fea0003800000 */
[----:B------:R-:W-:Y:S02]  /*0460*/  ULDC.64 UR14, c[0x0][0x370] ;  /* 0x0000dc00000e7ab9 */ /* 0x000fe40000000a00 */
[----:B------:R-:W-:Y:S02]  /*0470*/  ULDC.64 UR4, c[0x0][0x360] ;  /* 0x0000d80000047ab9 */ /* 0x000fe40000000a00 */
[----:B------:R-:W-:Y:S02]  /*0480*/  UISETP.NE.U32.AND UP0, UPT, URZ, UR14, UPT ;  /* 0x0000000e3f00728c */ /* 0x000fe4000bf05070 */
[----:B------:R-:W-:Y:S02]  /*0490*/  UISETP.NE.U32.AND UP2, UPT, URZ, UR4, UPT ;  /* 0x000000043f00728c */ /* 0x000fe4000bf45070 */
[----:B------:R-:W-:Y:S02]  /*04a0*/  UISETP.NE.AND.EX UP1, UPT, URZ, UR15, UPT, UP0 ;  /* 0x0000000f3f00728c */ /* 0x000fe4000bf25300 */
[----:B------:R-:W-:-:S02]  /*04b0*/  UISETP.NE.AND.EX UP0, UPT, URZ, UR5, UPT, UP2 ;  /* 0x000000053f00728c */ /* 0x000fc4000bf05320 */
[----:B------:R-:W-:Y:S02]  /*04c0*/  ULDC.64 UR8, c[0x0][0x348] ;  /* 0x0000d20000087ab9 */ /* 0x000fe40000000a00 */
[----:B------:R-:W-:Y:S01]  /*04d0*/  ULDC.64 UR4, c[0x0][0x360] ;  /* 0x0000d80000047ab9 */ /* 0x000fe20000000a00 */
[----:B------:R-:W-:Y:S01]  /*04e0*/  PLOP3.LUT P2, PT, PT, PT, UP1, 0x80, 0x0 ;  /* 0x000000000000781c */ /* 0x000fe20003f4f018 */
[----:B------:R-:W-:Y:S01]  /*04f0*/  UISETP.NE.U32.AND UP3, UPT, URZ, UR8, UPT ;  /* 0x000000083f00728c */ /* 0x000fe2000bf65070 */
[----:B------:R-:W-:Y:S01]  /*0500*/  PLOP3.LUT P1, PT, PT, PT, UP0, 0x80, 0x0 ;  /* 0x000000000000781c */ /* 0x000fe20003f2f008 */
[----:B------:R-:W-:Y:S02]  /*0510*/  ULDC.64 UR14, c[0x0][0x370] ;  /* 0x0000dc00000e7ab9 */ /* 0x000fe40000000a00 */
[----:B------:R-:W-:Y:S02]  /*0520*/  UISETP.NE.AND.EX UP3, UPT, URZ, UR9, UPT, UP3 ;  /* 0x000000093f00728c */ /* 0x000fe4000bf65330 */
[----:B------:R-:W-:-:S02]  /*0530*/  @UP0 UIMAD.WIDE UR4, UR13, UR7, UR4 ;  /* 0x000000070d0402a5 */ /* 0x000fc4000f8e0204 */
[----:B------:R-:W-:Y:S02]  /*0540*/  ULDC.64 UR8, c[0x0][0x348] ;  /* 0x0000d20000087ab9 */ /* 0x000fe40000000a00 */
[----:B------:R-:W-:Y:S01]  /*0550*/  @UP1 UIMAD.WIDE UR14, UR13, UR7, UR14 ;  /* 0x000000070d0e12a5 */ /* 0x000fe2000f8e020e */
[----:B------:R-:W-:Y:S01]  /*0560*/  PLOP3.LUT P0, PT, PT, PT, UP3, 0x80, 0x0 ;  /* 0x000000000000781c */ /* 0x000fe20003f0f038 */
[----:B------:R-:W-:Y:S01]  /*0570*/  IMAD.U32 R2, RZ, RZ, UR4 ;  /* 0x00000004ff027e24 */ /* 0x000fe2000f8e00ff */
[----:B------:R-:W-:Y:S01]  /*0580*/  MOV R3, UR5 ;  /* 0x0000000500037c02 */ /* 0x000fe20008000f00 */
[----:B------:R-:W-:Y:S02]  /*0590*/  ULDC.64 UR4, c[0x0][0x350] ;  /* 0x0000d40000047ab9 */ /* 0x000fe40000000a00 */
[----:B------:R-:W-:Y:S01]  /*05a0*/  UISETP.NE.U32.AND UP0, UPT, URZ, UR4, UPT ;  /* 0x000000043f00728c */ /* 0x000fe2000bf05070 */
[----:B------:R-:W-:Y:S01]  /*05b0*/  IMAD.U32 R5, RZ, RZ, UR15 ;  /* 0x0000000fff057e24 */ /* 0x000fe2000f8e00ff */
[----:B------:R-:W-:Y:S01]  /*05c0*/  UIMAD.WIDE UR8, UR13, UR7, UR8 ;  /* 0x000000070d0872a5 */ /* 0x000fe2000f8e0208 */
[----:B------:R-:W-:Y:S01]  /*05d0*/  IMAD.U32 R4, RZ, RZ, UR14 ;  /* 0x0000000eff047e24 */ /* 0x000fe2000f8e00ff */
[----:B------:R-:W-:Y:S01]  /*05e0*/  UISETP.NE.AND.EX UP2, UPT, URZ, UR5, UPT, UP0 ;  /* 0x000000053f00728c */ /* 0x000fe2000bf45300 */
[----:B------:R1:W2:Y:S02]  /*05f0*/  @P1 LDG.E R0, [R2.64] ;  /* 0x0000001202001981 */ /* 0x0002a4000c1e1900 */
[----:B------:R-:W-:Y:S01]  /*0600*/  ULDC.64 UR4, c[0x0][0x350] ;  /* 0x0000d40000047ab9 */ /* 0x000fe20000000a00 */
[----:B------:R-:W-:Y:S01]  /*0610*/  IMAD.U32 R8, RZ, RZ, UR8 ;  /* 0x00000008ff087e24 */ /* 0x000fe2000f8e00ff */
[----:B------:R3:W4:Y:S01]  /*0620*/  @P2 LDG.E R5, [R4.64] ;  /* 0x0000001204052981 */ /* 0x000722000c1e1900 */
[----:B------:R-:W-:Y:S01]  /*0630*/  PLOP3.LUT P3, PT, PT, PT, UP2, 0x80, 0x0 ;  /* 0x000000000000781c */ /* 0x000fe20003f6f028 */
[----:B------:R-:W-:Y:S01]  /*0640*/  IMAD.U32 R9, RZ, RZ, UR9 ;  /* 0x00000009ff097e24 */ /* 0x000fe2000f8e00ff */
[----:B------:R-:W-:Y:S01]  /*0650*/  UIMAD.WIDE UR4, UR13, UR7, UR4 ;  /* 0x000000070d0472a5 */ /* 0x000fe2000f8e0204 */
[----:B------:R-:W-:-:S05]  /*0660*/  MOV R6, RZ ;  /* 0x000000ff00067202 */ /* 0x000fca0000000f00 */
[----:B-1----:R-:W-:Y:S01]  /*0670*/  IMAD.U32 R2, RZ, RZ, UR4 ;  /* 0x00000004ff027e24 */ /* 0x002fe2000f8e00ff */
[----:B------:R-:W-:Y:S01]  /*0680*/  MOV R3, UR5 ;  /* 0x0000000500037c02 */ /* 0x000fe20008000f00 */
[----:B---3--:R-:W3:Y:S04]  /*0690*/  @P0 LDG.E R4, [R8.64] ;  /* 0x0000001208040981 */ /* 0x008ee8000c1e1900 */
[----:B------:R1:W5:Y:S01]  /*06a0*/  @P3 LDG.E R6, [R2.64] ;  /* 0x0000001202063981 */ /* 0x000362000c1e1900 */
[----:B------:R-:W-:Y:S01]  /*06b0*/  PLOP3.LUT P0, PT, PT, PT, UP3, 0x80, 0x0 ;  /* 0x000000000000781c */ /* 0x000fe20003f0f038 */
[----:B------:R-:W-:Y:S02]  /*06c0*/  UMOV UR16, URZ ;  /* 0x0000003f00107c82 */ /* 0x000fe40008000000 */
[----:B------:R-:W-:-:S02]  /*06d0*/  ULDC UR12, c[0x0][0x168] ;  /* 0x00005a00000c7ab9 */ /* 0x000fc40000000800 */
[----:B------:R-:W-:Y:S02]  /*06e0*/  UMOV UR6, URZ ;  /* 0x0000003f00067c82 */ /* 0x000fe40008000000 */
[----:B------:R-:W-:Y:S01]  /*06f0*/  ULDC UR10, c[0x0][0x1d0] ;  /* 0x00007400000a7ab9 */ /* 0x000fe20000000800 */
[----:B--2---:R1:W2:Y:S08]  /*0700*/  @P1 R2UR UR12, R0 ;  /* 0x00000000000c13c2 */ /* 0x0042b000000e0000 */
[----:B----4-:R1:W4:Y:S08]  /*0710*/  @P2 R2UR UR16, R5 ;  /* 0x00000000051023c2 */ /* 0x01033000000e0000 */
[----:B---3--:R1:W3:Y:S02]  /*0720*/  @P0 R2UR UR6, R4 ;  /* 0x00000000040603c2 */ /* 0x0082e400000e0000 */
[----:B-1-34-:R-:W-:Y:S05]  /*0730*/  @P1 BRA `(.L_x_230) ;  /* 0x0000007000001947 */ /* 0x01afea0003800000 */
[----:B--2---:R-:W-:-:S13]  /*0740*/  PLOP3.LUT P0, PT, PT, PT, UP3, 0x40, 0x0 ;  /* 0x000000000000781c */ /* 0x004fda0003f0e838 */
[----:B------:R-:W-:Y:S05]  /*0750*/  @P0 BRA `(.L_x_230) ;  /* 0x0000005000000947 */ /* 0x000fea0003800000 */
[----:B------:R-:W2:Y:S04]  /*0760*/  LDG.E R4, [R8.64] ;  /* 0x0000001208047981 */ /* 0x000ea8000c1e1900 */
[----:B------:R-:W3:Y:S01]  /*0770*/  LDG.E R0, [R8.64+0x4] ;  /* 0x0000041208007981 */ /* 0x000ee2000c1e1900 */
[----:B--2---:R-:W1:Y:S08]  /*0780*/  R2UR UR12, R4 ;  /* 0x00000000040c73c2 */ /* 0x004e7000000e0000 */
[----:B---3--:R-:W1:Y:S02]  /*0790*/  R2UR UR4, R0 ;  /* 0x00000000000473c2 */ /* 0x008e6400000e0000 */
[----:B-1----:R-:W-:-:S06]  /*07a0*/  UIADD3 UR12, -UR12, UR4, URZ ;  /* 0x000000040c0c7290 */ /* 0x002fcc000fffe13f */
.L_x_230:
[----:B--2---:R-:W-:-:S04]  /*07b0*/  ISETP.NE.U32.AND P0, PT, RZ, c[0x0][0x368], PT ;  /* 0x0000da00ff007a0c */ /* 0x004fc80003f05070 */
[----:B------:R-:W-:-:S13]  /*07c0*/  ISETP.NE.AND.EX P0, PT, RZ, c[0x0][0x36c], PT, P0 ;  /* 0x0000db00ff007a0c */ /* 0x000fda0003f05300 */
[----:B------:R-:W-:Y:S05]  /*07d0*/  @!P0 BRA `(.L_x_231) ;  /* 0x0000007000008947 */ /* 0x000fea0003800000 */
[----:B------:R-:W-:Y:S02]  /*07e0*/  ULDC.64 UR4, c[0x0][0x368] ;  /* 0x0000da0000047ab9 */ /* 0x000fe40000000a00 */
[----:B------:R-:W-:-:S06]  /*07f0*/  UIMAD.WIDE UR4, UR13, UR7, UR4 ;  /* 0x000000070d0472a5 */ /* 0x000fcc000f8e0204 */
[----:B------:R-:W-:Y:S02]  /*0800*/  MOV R2, UR4 ;  /* 0x0000000400027c02 */ /* 0x000fe40008000f00 */
[----:B------:R-:W-:-:S05]  /*0810*/  MOV R3, UR5 ;  /* 0x0000000500037c02 */ /* 0x000fca0008000f00 */
[----:B------:R-:W2:Y:S02]  /*0820*/  LDG.E R0, [R2.64] ;  /* 0x0000001202007981 */ /* 0x000ea4000c1e1900 */
[----:B--2---:R1:W2:Y:S02]  /*0830*/  R2UR UR10, R0 ;  /* 0x00000000000a73c2 */ /* 0x0042a400000e0000 */
[----:B-12---:R-:W-:Y:S05]  /*0840*/  BRA `(.L_x_232) ;  /* 0x0000006000007947 */ /* 0x006fea0003800000 */
.L_x_231:
[----:B------:R-:W-:Y:S05]  /*0850*/  @!P3 BRA `(.L_x_232) ;  /* 0x000000500000b947 */ /* 0x000fea0003800000 */
[----:B------:R1:W2:Y:S04]  /*0860*/  LDG.E R0, [R2.64] ;  /* 0x0000001202007981 */ /* 0x0002a8000c1e1900 */
[----:B-1----:R-:W3:Y:S01]  /*0870*/  LDG.E R2, [R2.64+0x4] ;  /* 0x0000041202027981 */ /* 0x002ee2000c1e1900 */
[----:B--2---:R-:W1:Y:S08]  /*0880*/  R2UR UR10, R0 ;  /* 0x00000000000a73c2 */ /* 0x004e7000000e0000 */
[----:B---3--:R-:W1:Y:S02]  /*0890*/  R2UR UR4, R2 ;  /* 0x00000000020473c2 */ /* 0x008e6400000e0000 */
[----:B-1----:R-:W-:-:S06]  /*08a0*/  UIADD3 UR10, -UR10, UR4, URZ ;  /* 0x000000040a0a7290 */ /* 0x002fcc000fffe13f */
.L_x_232:
[----:B------:R-:W-:Y:S01]  /*08b0*/  ULDC UR4, c[0x0][0x2c4] ;  /* 0x0000b10000047ab9 */ /* 0x000fe20000000800 */
[----:B-----5:R-:W-:Y:S01]  /*08c0*/  IADD3 R9, R6, UR16, RZ ;  /* 0x0000001006097c10 */ /* 0x020fe2000fffe0ff */
[----:B------:R-:W-:-:S02]  /*08d0*/  UISETP.NE.AND UP0, UPT, UR4, 0x1, UPT ;  /* 0x000000010400788c */ /* 0x000fc4000bf05270 */
[----:B------:R-:W-:Y:S02]  /*08e0*/  UIADD3 UR14, UR11, 0x7f, URZ ;  /* 0x0000007f0b0e7890 */ /* 0x000fe4000fffe03f */
[----:B------:R-:W-:Y:S02]  /*08f0*/  ULDC.64 UR4, c[0x0][0x2c8] ;  /* 0x0000b20000047ab9 */ /* 0x000fe40000000a00 */
[----:B------:R-:W-:Y:S02]  /*0900*/  ULDC.64 UR8, c[0x0][0x328] ;  /* 0x0000ca0000087ab9 */ /* 0x000fe40000000a00 */
[----:B------:R-:W-:Y:S02]  /*0910*/  UP2UR UR15, UPR, URZ, 0x1 ;  /* 0x000000013f0f7883 */ /* 0x000fe40008000000 */
[----:B------:R-:W-:Y:S02]  /*0920*/  UIADD3 UR10, -UR16, UR10, URZ ;  /* 0x0000000a100a7290 */ /* 0x000fe4000fffe13f */
[----:B------:R-:W-:-:S04]  /*0930*/  @UP0 UIADD3 UR20, UR11, 0x7f, URZ ;  /* 0x0000007f0b140890 */ /* 0x000fc8000fffe03f */
[----:B------:R-:W-:Y:S02]  /*0940*/  UIMAD.WIDE.U32 UR20, UR20, UR4, URZ ;  /* 0x00000004141472a5 */ /* 0x000fe4000f8e003f */
[----:B------:R-:W-:-:S05]  /*0950*/  UIADD3 UR4, UR10, 0x1, -UR12 ;  /* 0x000000010a047890 */ /* 0x000fca000fffe80c */
[----:B------:R-:W-:Y:S02]  /*0960*/  @UP0 UMOV UR17, UR21 ;  /* 0x0000001500110c82 */ /* 0x000fe40008000000 */
[----:B------:R-:W-:Y:S02]  /*0970*/  @UP0 USHF.R.U32.HI UR14, URZ, UR5, UR17 ;  /* 0x000000053f0e0299 */ /* 0x000fe40008011611 */
[----:B------:R-:W-:Y:S02]  /*0980*/  UISETP.GE.AND UP0, UPT, UR9, 0x1, UPT ;  /* 0x000000010900788c */ /* 0x000fe4000bf06270 */
[----:B------:R-:W-:Y:S02]  /*0990*/  UIADD3 UR4, UR4, UR14, URZ ;  /* 0x0000000e04047290 */ /* 0x000fe4000fffe03f */
[----:B------:R-:W-:Y:S02]  /*09a0*/  UP2UR UR14, UPR, URZ, 0x1 ;  /* 0x000000013f0e7883 */ /* 0x000fe40008000000 */
[----:B------:R-:W-:Y:S01]  /*09b0*/  PLOP3.LUT P0, PT, PT, PT, UP0, 0x40, 0x0 ;  /* 0x000000000000781c */ /* 0x000fe20003f0e808 */
[----:B------:R-:W-:-:S12]  /*09c0*/  UIADD3 UR8, UR4, UR8, URZ ;  /* 0x0000000804087290 */ /* 0x000fd8000fffe03f */
[----:B------:R-:W-:Y:S05]  /*09d0*/  @P0 BRA `(.L_x_233) ;  /* 0x0000014000000947 */ /* 0x000fea0003800000 */
[----:B------:R-:W-:Y:S01]  /*09e0*/  ISETP.LT.AND P0, PT, RZ, UR4, PT ;  /* 0x00000004ff007c0c */ /* 0x000fe2000bf01270 */
[----:B------:R-:W-:-:S12]  /*09f0*/  UIADD3 UR16, UR4, -0x1, URZ ;  /* 0xffffffff04107890 */ /* 0x000fd8000fffe03f */
[----:B------:R-:W-:Y:S05]  /*0a00*/  @P0 BRA `(.L_x_234) ;  /* 0x0000008000000947 */ /* 0x000fea0003800000 */
[----:B------:R-:W-:Y:S02]  /*0a10*/  UISETP.NE.AND UP0, UPT, UR9, 0x1, UPT ;  /* 0x000000010900788c */ /* 0x000fe4000bf05270 */
[----:B------:R-:W-:-:S03]  /*0a20*/  UIADD3 UR16, -UR4, URZ, URZ ;  /* 0x0000003f04107290 */ /* 0x000fc6000fffe13f */
[----:B------:R-:W-:Y:S02]  /*0a30*/  ULDC.64 UR4, c[0x0][0x330] ;  /* 0x0000cc0000047ab9 */ /* 0x000fe40000000a00 */
[----:B------:R-:W-:-:S07]  /*0a40*/  UIMAD.WIDE.U32 UR20, UR16, UR4, URZ ;  /* 0x00000004101472a5 */ /* 0x000fce000f8e003f */
[----:B------:R-:W-:Y:S02]  /*0a50*/  @UP0 UMOV UR17, UR21 ;  /* 0x0000001500110c82 */ /* 0x000fe40008000000 */
[----:B------:R-:W-:-:S04]  /*0a60*/  @UP0 USHF.R.U32.HI UR16, URZ, UR5, UR17 ;  /* 0x000000053f100299 */ /* 0x000fc80008011611 */
[----:B------:R-:W-:Y:S01]  /*0a70*/  ULOP3.LUT UR16, URZ, UR16, URZ, 0x33, !UPT ;  /* 0x000000103f107292 */ /* 0x000fe2000f8e333f */
[----:B------:R-:W-:Y:S05]  /*0a80*/  BRA `(.L_x_235) ;  /* 0x0000005000007947 */ /* 0x000fea0003800000 */
.L_x_234:
[----:B------:R-:W-:Y:S02]  /*0a90*/  UISETP.NE.AND UP0, UPT, UR9, 0x1, UPT ;  /* 0x000000010900788c */ /* 0x000fe4000bf05270 */
[----:B------:R-:W-:Y:S02]  /*0aa0*/  ULDC.64 UR4, c[0x0][0x330] ;  /* 0x0000cc0000047ab9 */ /* 0x000fe40000000a00 */
[----:B------:R-:W-:-:S07]  /*0ab0*/  UIMAD.WIDE.U32 UR20, UR16, UR4, URZ ;  /* 0x00000004101472a5 */ /* 0x000fce000f8e003f */
[----:B------:R-:W-:Y:S02]  /*0ac0*/  @UP0 UMOV UR17, UR21 ;  /* 0x0000001500110c82 */ /* 0x000fe40008000000 */
[----:B------:R-:W-:Y:S02]  /*0ad0*/  @UP0 USHF.R.U32.HI UR16, URZ, UR5, UR17 ;  /* 0x000000053f100299 */ /* 0x000fe40008011611 */
.L_x_235:
[----:B------:R-:W-:Y:S02]  /*0ae0*/  ULDC UR4, c[0x0][0x32c] ;  /* 0x0000cb0000047ab9 */ /* 0x000fe40000000800 */
[----:B------:R-:W-:-:S04]  /*0af0*/  UIMAD UR4, UR16, UR9, UR4 ;  /* 0x00000009100472a4 */ /* 0x000fc8000f8e0204 */
[----:B------:R-:W-:-:S04]  /*0b00*/  UISETP.LT.AND UP0, UPT, UR8, UR4, UPT ;  /* 0x000000040800728c */ /* 0x000fc8000bf01270 */
[----:B------:R-:W-:Y:S02]  /*0b10*/  USEL UR8, UR8, UR4, UP0 ;  /* 0x0000000408087287 */ /* 0x000fe40008000000 */
.L_x_233:
[----:B------:R-:W-:Y:S02]  /*0b20*/  UISETP.NE.AND UP0, UPT, UR15, URZ, UPT ;  /* 0x0000003f0f00728c */ /* 0x000fe4000bf05270 */
[----:B------:R-:W-:Y:S02]  /*0b30*/  UIADD3 UR22, UR10, 0x2f, URZ ;  /* 0x0000002f0a167890 */ /* 0x000fe4000fffe03f */
[----:B------:R-:W-:Y:S02]  /*0b40*/  UIADD3 UR20, UR8, 0x2f, URZ ;  /* 0x0000002f08147890 */ /* 0x000fe4000fffe03f */
[----:B------:R-:W-:Y:S02]  /*0b50*/  ULDC.64 UR4, c[0x0][0x2c8] ;  /* 0x0000b20000047ab9 */ /* 0x000fe40000000a00 */
[----:B------:R-:W-:Y:S02]  /*0b60*/  UISETP.GE.AND UP1, UPT, UR9, 0x1, UPT ;  /* 0x000000010900788c */ /* 0x000fe4000bf26270 */
[----:B------:R-:W-:-:S02]  /*0b70*/  UIMAD.WIDE.U32 UR16, UR11, UR4, URZ ;  /* 0x000000040b1072a5 */ /* 0x000fc4000f8e003f */
[----:B------:R-:W-:Y:S02]  /*0b80*/  UIMAD.WIDE UR22, UR22, 0x2aaaaaab, URZ ;  /* 0x2aaaaaab161678a5 */ /* 0x000fe4000f8e023f */
[----:B------:R-:W-:Y:S01]  /*0b90*/  UIMAD.WIDE UR20, UR20, 0x2aaaaaab, URZ ;  /* 0x2aaaaaab141478a5 */ /* 0x000fe2000f8e023f */
[----:B------:R-:W-:Y:S01]  /*0ba0*/  PLOP3.LUT P0, PT, PT, PT, UP1, 0x40, 0x0 ;  /* 0x000000000000781c */ /* 0x000fe20003f0e818 */
[----:B------:R-:W-:Y:S02]  /*0bb0*/  UMOV UR4, UR11 ;  /* 0x0000000b00047c82 */ /* 0x000fe40008000000 */
[----:B------:R-:W-:Y:S02]  /*0bc0*/  @UP0 USHF.R.U32.HI UR4, URZ, UR5, UR17 ;  /* 0x000000053f040299 */ /* 0x000fe40008011611 */
[----:B------:R-:W-:Y:S02]  /*0bd0*/  USHF.R.U32.HI UR5, URZ, 0x1f, UR23 ;  /* 0x0000001f3f057899 */ /* 0x000fe40008011617 */
[----:B------:R-:W-:-:S02]  /*0be0*/  USHF.R.U32.HI UR17, URZ, 0x1f, UR21 ;  /* 0x0000001f3f117899 */ /* 0x000fc40008011615 */
[----:B------:R-:W-:Y:S02]  /*0bf0*/  UIADD3 UR16, UR10, -UR12, URZ ;  /* 0x8000000c0a107290 */ /* 0x000fe4000fffe03f */
[----:B------:R-:W-:Y:S02]  /*0c00*/  ULEA.HI.SX32 UR5, UR23, UR5, 0x1d ;  /* 0x0000000517057291 */ /* 0x000fe4000f8fea3f */
[----:B------:R-:W-:Y:S02]  /*0c10*/  ULEA.HI.SX32 UR17, UR21, UR17, 0x1d ;  /* 0x0000001115117291 */ /* 0x000fe4000f8fea3f */
[----:B------:R-:W-:Y:S02]  /*0c20*/  UIADD3 UR4, UR16, UR4, URZ ;  /* 0x0000000410047290 */ /* 0x000fe4000fffe03f */
[----:B------:R-:W-:Y:S02]  /*0c30*/  UISETP.LT.AND UP0, UPT, UR5, UR17, UPT ;  /* 0x000000110500728c */ /* 0x000fe4000bf01270 */
[----:B------:R-:W-:-:S02]  /*0c40*/  ULDC UR8, c[0x0][0x324] ;  /* 0x0000c90000087ab9 */ /* 0x000fc40000000800 */
[----:B------:R-:W-:Y:S02]  /*0c50*/  UIADD3 UR8, UR4, -UR8, URZ ;  /* 0x8000000804087290 */ /* 0x000fe4000fffe03f */
[----:B------:R-:W-:Y:S01]  /*0c60*/  USEL UR17, UR5, UR17, UP0 ;  /* 0x0000001105117287 */ /* 0x000fe20008000000 */
[----:B------:R-:W-:Y:S05]  /*0c70*/  @P0 BRA `(.L_x_236) ;  /* 0x0000015000000947 */ /* 0x000fea0003800000 */
[----:B------:R-:W-:Y:S02]  /*0c80*/  UMOV UR20, UR4 ;  /* 0x0000000400147c82 */ /* 0x000fe40008000000 */
[----:B------:R-:W-:-:S06]  /*0c90*/  UISETP.GT.AND UP0, UPT, UR20, -0x1, UPT ;  /* 0xffffffff1400788c */ /* 0x000fcc000bf04270 */
[----:B------:R-:W-:-:S13]  /*0ca0*/  PLOP3.LUT P0, PT, PT, PT, UP0, 0x80, 0x0 ;  /* 0x000000000000781c */ /* 0x000fda0003f0f008 */
[----:B------:R-:W-:Y:S05]  /*0cb0*/  @P0 BRA `(.L_x_237) ;  /* 0x0000008000000947 */ /* 0x000fea0003800000 */
        /* <DEDUP_REMOVED lines=8> */
.L_x_237:
[----:B------:R-:W-:Y:S02]  /*0d40*/  UISETP.NE.AND UP0, UPT, UR9, 0x1, UPT ;  /* 0x000000010900788c */ /* 0x000fe4000bf05270 */
[----:B------:R-:W-:Y:S02]  /*0d50*/  ULDC.64 UR4, c[0x0][0x330] ;  /* 0x0000cc0000047ab9 */ /* 0x000fe40000000a00 */
[----:B------:R-:W-:-:S07]  /*0d60*/  UIMAD.WIDE.U32 UR22, UR20, UR4, URZ ;  /* 0x00000004141672a5 */ /* 0x000fce000f8e003f */
[----:B------:R-:W-:Y:S02]  /*0d70*/  @UP0 UMOV UR21, UR23 ;  /* 0x0000001700150c82 */ /* 0x000fe40008000000 */
[----:B------:R-:W-:Y:S02]  /*0d80*/  @UP0 USHF.R.U32.HI UR20, URZ, UR5, UR21 ;  /* 0x000000053f140299 */ /* 0x000fe40008011615 */
.L_x_238:
[----:B------:R-:W-:Y:S02]  /*0d90*/  ULDC UR4, c[0x0][0x32c] ;  /* 0x0000cb0000047ab9 */ /* 0x000fe40000000800 */
[----:B------:R-:W-:-:S04]  /*0da0*/  UIMAD UR4, UR20, UR4, URZ ;  /* 0x00000004140472a4 */ /* 0x000fc8000f8e023f */
[----:B------:R-:W-:-:S04]  /*0db0*/  UISETP.LT.AND UP0, UPT, UR8, UR4, UPT ;  /* 0x000000040800728c */ /* 0x000fc8000bf01270 */
[----:B------:R-:W-:-:S04]  /*0dc0*/  USEL UR8, UR8, UR4, !UP0 ;  /* 0x0000000408087287 */ /* 0x000fc8000c000000 */
.L_x_236:
[----:B------:R-:W-:Y:S01]  /*0dd0*/  UIMAD.WIDE UR4, UR8, 0x2aaaaaab, URZ ;  /* 0x2aaaaaab080478a5 */ /* 0x000fe2000f8e023f */
[----:B------:R-:W-:Y:S01]  /*0de0*/  PLOP3.LUT P2, PT, PT, PT, PT, 0x80, 0x0 ;  /* 0x000000000000781c */ /* 0x000fe20003f4f070 */
[----:B------:R-:W-:Y:S01]  /*0df0*/  CS2R R10, SRZ ;  /* 0x00000000000a7805 */ /* 0x000fe2000001ff00 */
[----:B------:R-:W-:Y:S01]  /*0e00*/  IMAD.MOV.U32 R130, RZ, RZ, RZ ;  /* 0x000000ffff827224 */ /* 0x000fe200078e00ff */
[----:B------:R-:W-:Y:S01]  /*0e10*/  USHF.R.U32.HI UR4, URZ, 0x1f, UR5 ;  /* 0x0000001f3f047899 */ /* 0x000fe20008011605 */
[----:B------:R-:W-:Y:S01]  /*0e20*/  CS2R R128, SRZ ;  /* 0x0000000000807805 */ /* 0x000fe2000001ff00 */
[----:B------:R-:W-:Y:S01]  /*0e30*/  CS2R R14, SRZ ;  /* 0x00000000000e7805 */ /* 0x000fe2000001ff00 */
[----:B------:R-:W-:Y:S01]  /*0e40*/  IMAD.MOV.U32 R126, RZ, RZ, RZ ;  /* 0x000000ffff7e7224 */ /* 0x000fe200078e00ff */
[----:B------:R-:W-:Y:S01]  /*0e50*/  ULEA.HI.SX32 UR4, UR5, UR4, 0x1d ;  /* 0x0000000405047291 */ /* 0x000fe2000f8fea3f */
[----:B------:R-:W-:Y:S01]  /*0e60*/  CS2R R124, SRZ ;  /* 0x00000000007c7805 */ /* 0x000fe2000001ff00 */
[----:B------:R-:W-:Y:S01]  /*0e70*/  MOV R122, RZ ;  /* 0x000000ff007a7202 */ /* 0x000fe20000000f00 */
[----:B------:R-:W-:Y:S01]  /*0e80*/  CS2R R120, SRZ ;  /* 0x0000000000787805 */ /* 0x000fe2000001ff00 */
[----:B------:R-:W-:Y:S01]  /*0e90*/  UISETP.LT.AND UP0, UPT, URZ, UR4, UPT ;  /* 0x000000043f00728c */ /* 0x000fe2000bf01270 */
[----:B------:R-:W-:Y:S01]  /*0ea0*/  CS2R R12, SRZ ;  /* 0x00000000000c7805 */ /* 0x000fe2000001ff00 */
[----:B------:R-:W-:Y:S01]  /*0eb0*/  IMAD.MOV.U32 R118, RZ, RZ, RZ ;  /* 0x000000ffff767224 */ /* 0x000fe200078e00ff */
[----:B------:R-:W-:Y:S01]  /*0ec0*/  CS2R R116, SRZ ;  /* 0x0000000000747805 */ /* 0x000fe2000001ff00 */
[----:B------:R-:W-:Y:S01]  /*0ed0*/  USEL UR8, URZ, UR4, !UP0 ;  /* 0x000000043f087287 */ /* 0x000fe2000c000000 */
[----:B------:R-:W-:Y:S01]  /*0ee0*/  CS2R R16, SRZ ;  /* 0x0000000000107805 */ /* 0x000fe2000001ff00 */
[----:B------:R-:W-:Y:S01]  /*0ef0*/  MOV R114, RZ ;  /* 0x000000ff00727202 */ /* 0x000fe20000000f00 */
[----:B------:R-:W-:Y:S01]  /*0f00*/  CS2R R112, SRZ ;  /* 0x0000000000707805 */ /* 0x000fe2000001ff00 */
[----:B------:R-:W-:Y:S01]  /*0f10*/  UISETP.GT.AND UP0, UPT, UR17, UR8, UPT ;  /* 0x000000081100728c */ /* 0x000fe2000bf04270 */
[----:B------:R-:W-:Y:S01]  /*0f20*/  CS2R R18, SRZ ;  /* 0x0000000000127805 */ /* 0x000fe2000001ff00 */
[----:B------:R-:W-:Y:S01]  /*0f30*/  IMAD.MOV.U32 R110, RZ, RZ, RZ ;  /* 0x000000ffff6e7224 */ /* 0x000fe200078e00ff */
[----:B------:R-:W-:Y:S01]  /*0f40*/  CS2R R108, SRZ ;  /* 0x00000000006c7805 */ /* 0x000fe2000001ff00 */
[----:B------:R-:W-:Y:S01]  /*0f50*/  CS2R R106, SRZ ;  /* 0x00000000006a7805 */ /* 0x000fe2000001ff00 */
[----:B------:R-:W-:Y:S01]  /*0f60*/  CS2R R104, SRZ ;  /* 0x0000000000687805 */ /* 0x000fe2000001ff00 */
[----:B------:R-:W-:Y:S01]  /*0f70*/  PLOP3.LUT P0, PT, PT, PT, UP0, 0x80, 0x0 ;  /* 0x000000000000781c */ /* 0x000fe20003f0f008 */
        /* <DEDUP_REMOVED lines=48> */
[----:B------:R-:W-:Y:S01]  /*1280*/  CS2R R152, SRZ ;  /* 0x0000000000987805 */ /* 0x000fe2000001ff00 */
[----:B------:R-:W-:Y:S01]  /*1290*/  CS2R R158, SRZ ;  /* 0x00000000009e7805 */ /* 0x000fe2000001ff00 */
[----:B------:R-:W-:Y:S01]  /*12a0*/  IMAD.MOV.U32 R8, RZ, RZ, RZ ;  /* 0x000000ffff087224 */ /* 0x000fe200078e00ff */
[----:B------:R-:W-:Y:S01]  /*12b0*/  MOV R156, RZ ;  /* 0x000000ff009c7202 */ /* 0x000fe20000000f00 */
[----:B------:R-:W-:Y:S01]  /*12c0*/  IMAD.MOV.U32 R53, RZ, RZ, RZ ;  /* 0x000000ffff357224 */ /* 0x000fe200078e00ff */
[----:B------:R-:W-:Y:S05]  /*12d0*/  @!P0 BRA `(.L_x_239) ;  /* 0x0001031000008947 */ /* 0x000fea0003800000 */
[----:B------:R-:W-:Y:S01]  /*12e0*/  ULDC.64 UR4, c[0x0][0x340] ;  /* 0x0000d00000047ab9 */ /* 0x000fe20000000a00 */
[----:B------:R-:W2:Y:S01]  /*12f0*/  LDL.LU R85, [R1+0x1c] ;  /* 0x00001c0001557983 */ /* 0x000ea20000300800 */
[----:B------:R-:W-:-:S02]  /*1300*/  UISETP.NE.U32.AND UP0, UPT, URZ, UR4, UPT ;  /* 0x000000043f00728c */ /* 0x000fc4000bf05070 */
[----:B------:R-:W-:Y:S02]  /*1310*/  UISETP.NE.AND UP1, UPT, UR15, URZ, UPT ;  /* 0x0000003f0f00728c */ /* 0x000fe4000bf25270 */
[----:B------:R-:W-:-:S03]  /*1320*/  UISETP.NE.AND.EX UP0, UPT, URZ, UR5, UPT, UP0 ;  /* 0x000000053f00728c */ /* 0x000fc6000bf05300 */
[----:B------:R-:W-:-:S03]  /*1330*/  ULDC.64 UR4, c[0x0][0x340] ;  /* 0x0000d00000047ab9 */ /* 0x000fc60000000a00 */
[----:B------:R-:W-:-:S05]  /*1340*/  PLOP3.LUT P4, PT, PT, PT, UP0, 0x80, 0x0 ;  /* 0x000000000000781c */ /* 0x000fca0003f8f008 */
[----:B------:R-:W-:-:S06]  /*1350*/  @UP0 UIMAD.WIDE UR4, UR13, UR7, UR4 ;  /* 0x000000070d0402a5 */ /* 0x000fcc000f8e0204 */
[----:B------:R-:W-:Y:S02]  /*1360*/  IMAD.U32 R2, RZ, RZ, UR4 ;  /* 0x00000004ff027e24 */ /* 0x000fe4000f8e00ff */
[----:B------:R-:W-:Y:S01]  /*1370*/  IMAD.U32 R3, RZ, RZ, UR5 ;  /* 0x00000005ff037e24 */ /* 0x000fe2000f8e00ff */
[----:B------:R-:W1:Y:S01]  /*1380*/  S2UR UR24, SR_CTAID.Y ;  /* 0x00000000001879c3 */ /* 0x000e620000002600 */
[----:B------:R-:W-:Y:S01]  /*1390*/  SHF.R.S32.HI R67, RZ, 0x1f, R81 ;  /* 0x0000001fff437819 */ /* 0x000fe20000011451 */
[----:B------:R-:W-:Y:S02]  /*13a0*/  USHF.R.S32.HI UR7, URZ, 0x1f, UR6 ;  /* 0x0000001f3f077899 */ /* 0x000fe40008011406 */
[----:B------:R3:W4:Y:S01]  /*13b0*/  @P4 LDG.E R8, [R2.64] ;  /* 0x0000001202084981 */ /* 0x000722000c1e1900 */
[----:B------:R-:W-:Y:S01]  /*13c0*/  ULDC.64 UR4, c[0x0][0x178] ;  /* 0x00005e0000047ab9 */ /* 0x000fe20000000a00 */
[----:B------:R-:W-:Y:S01]  /*13d0*/  PLOP3.LUT P1, PT, PT, PT, UP1, 0x80, 0x0 ;  /* 0x000000000000781c */ /* 0x000fe20003f2f018 */
[----:B------:R-:W-:Y:S01]  /*13e0*/  UIMAD UR7, UR7, UR4, URZ ;  /* 0x00000004070772a4 */ /* 0x000fe2000f8e023f */
[----:B------:R-:W-:Y:S01]  /*13f0*/  BAR.SYNC.DEFER_BLOCKING 0x0 ;  /* 0x0000000000007b1d */ /* 0x000fe20000010000 */
[----:B------:R-:W-:Y:S01]  /*1400*/  UIMAD.WIDE.U32 UR22, UR6, UR4, URZ ;  /* 0x00000004061672a5 */ /* 0x000fe2000f8e003f */
[----:B------:R-:W-:Y:S01]  /*1410*/  PLOP3.LUT P0, PT, PT, PT, UP1, 0x80, 0x0 ;  /* 0x000000000000781c */ /* 0x000fe20003f0f018 */
[----:B------:R-:W-:Y:S01]  /*1420*/  UIMAD UR6, UR6, UR5, UR7 ;  /* 0x00000005060672a4 */ /* 0x000fe2000f8e0207 */
[----:B------:R-:W-:Y:S01]  /*1430*/  LEA.HI R66, R67, R81, RZ, 0x5 ;  /* 0x0000005143427211 */ /* 0x000fe200078f28ff */
[----:B------:R-:W-:-:S02]  /*1440*/  USHF.R.S32.HI UR20, URZ, 0x1f, UR13 ;  /* 0x0000001f3f147899 */ /* 0x000fc4000801140d */
[----:B------:R-:W-:Y:S01]  /*1450*/  ULDC.64 UR4, c[0x0][0x1b8] ;  /* 0x00006e0000047ab9 */ /* 0x000fe20000000a00 */
[----:B------:R-:W-:Y:S01]  /*1460*/  SHF.R.S32.HI R65, RZ, 0x5, R66 ;  /* 0x00000005ff417819 */ /* 0x000fe20000011442 */
[----:B------:R-:W-:Y:S02]  /*1470*/  UIADD3 UR23, UR23, UR6, URZ ;  /* 0x0000000617177290 */ /* 0x000fe4000fffe03f */
[----:B------:R-:W-:Y:S02]  /*1480*/  USEL UR7, UR20, URZ, !UP3 ;  /* 0x0000003f14077287 */ /* 0x000fe4000d800000 */
[----:B-1----:R-:W-:Y:S02]  /*1490*/  USHF.R.S32.HI UR21, URZ, 0x1f, UR24 ;  /* 0x0000001f3f157899 */ /* 0x002fe40008011418 */
[----:B------:R-:W-:Y:S02]  /*14a0*/  UIMAD.WIDE.U32 UR26, UR24, UR4, UR22 ;  /* 0x00000004181a72a5 */ /* 0x000fe4000f8e0016 */
[----:B------:R-:W-:Y:S01]  /*14b0*/  UIMAD UR6, UR21, UR4, URZ ;  /* 0x00000004150672a4 */ /* 0x000fe2000f8e023f */
[----:B---3--:R-:W-:Y:S01]  /*14c0*/  LEA.HI R2, R67, R81, RZ, 0x3 ;  /* 0x0000005143027211 */ /* 0x008fe200078f18ff */
[----:B------:R-:W-:-:S02]  /*14d0*/  USEL UR22, UR13, URZ, !UP3 ;  /* 0x0000003f0d167287 */ /* 0x000fc4000d800000 */
[----:B------:R-:W-:Y:S01]  /*14e0*/  UIMAD UR6, UR24, UR5, UR6 ;  /* 0x00000005180672a4 */ /* 0x000fe2000f8e0206 */
[----:B------:R-:W-:Y:S02]  /*14f0*/  LOP3.LUT R0, R2, 0xfffffff8, RZ, 0xc0, !PT ;  /* 0xfffffff802007812 */ /* 0x000fe400078ec0ff */
[----:B------:R-:W-:Y:S01]  /*1500*/  SHF.R.S32.HI R69, RZ, 0x3, R2 ;  /* 0x00000003ff457819 */ /* 0x000fe20000011402 */
[----:B------:R-:W-:Y:S02]  /*1510*/  ULDC.64 UR4, c[0x0][0x1c0] ;  /* 0x0000700000047ab9 */ /* 0x000fe40000000a00 */
[----:B------:R-:W-:Y:S01]  /*1520*/  IMAD.IADD R26, R81, 0x1, -R0 ;  /* 0x00000001511a7824 */ /* 0x000fe200078e0a00 */
[----:B------:R-:W-:Y:S01]  /*1530*/  UIMAD UR7, UR7, UR4, URZ ;  /* 0x00000004070772a4 */ /* 0x000fe2000f8e023f */
[----:B------:R-:W-:Y:S01]  /*1540*/  IADD3 R17, R69, UR11, RZ ;  /* 0x0000000b45117c10 */ /* 0x000fe2000fffe0ff */
[----:B------:R-:W-:Y:S01]  /*1550*/  UIADD3 UR27, UR27, UR6, URZ ;  /* 0x000000061b1b7290 */ /* 0x000fe2000fffe03f */
[----:B------:R-:W-:Y:S01]  /*1560*/  IMAD R0, R26, 0x20, R69 ;  /* 0x000000201a007824 */ /* 0x000fe200078e0245 */
[----:B------:R-:W-:-:S02]  /*1570*/  UIMAD UR5, UR22, UR5, UR7 ;  /* 0x00000005160572a4 */ /* 0x000fc4000f8e0207 */
[----:B------:R-:W-:Y:S02]  /*1580*/  UIMAD.WIDE.U32 UR22, UR22, UR4, UR26 ;  /* 0x00000004161672a5 */ /* 0x000fe4000f8e001a */
[----:B------:R-:W-:Y:S01]  /*1590*/  IADD3 R3, R0, UR11, RZ ;  /* 0x0000000b00037c10 */ /* 0x000fe2000fffe0ff */
[----:B------:R-:W-:Y:S02]  /*15a0*/  ULDC UR4, c[0x0][0x2c4] ;  /* 0x0000b10000047ab9 */ /* 0x000fe40000000800 */
[----:B------:R-:W-:Y:S01]  /*15b0*/  UIADD3 UR5, UR23, UR5, URZ ;  /* 0x0000000517057290 */ /* 0x000fe2000fffe03f */
[----:B------:R-:W-:Y:S01]  /*15c0*/  IMAD.U32 R5, RZ, RZ, UR23 ;  /* 0x00000017ff057e24 */ /* 0x000fe2000f8e00ff */
[----:B------:R-:W-:Y:S01]  /*15d0*/  UIMAD UR4, UR12, UR4, URZ ;  /* 0x000000040c0472a4 */ /* 0x000fe2000f8e023f */
[----:B------:R-:W-:Y:S01]  /*15e0*/  @P1 IMAD.HI.U32 R0, R3, c[0x0][0x2c8], RZ ;  /* 0x0000b20003001a27 */ /* 0x000fe200078e00ff */
[----:B------:R-:W-:Y:S02]  /*15f0*/  UMOV UR23, 0x30 ;  /* 0x0000003000177882 */ /* 0x000fe40000000000 */
[----:B------:R-:W-:Y:S01]  /*1600*/  ULDC.64 UR6, c[0x0][0x1e8] ;  /* 0x00007a0000067ab9 */ /* 0x000fe20000000a00 */
[----:B------:R-:W-:Y:S01]  /*1610*/  IMAD.MOV.U32 R2, RZ, RZ, R3 ;  /* 0x000000ffff027224 */ /* 0x000fe200078e0003 */
[----:B------:R-:W-:Y:S01]  /*1620*/  @P0 SHF.R.U32.HI R2, RZ, c[0x0][0x2cc], R0 ;  /* 0x0000b300ff020a19 */ /* 0x000fe20000011600 */
[----:B------:R-:W-:Y:S01]  /*1630*/  IMAD.U32 R4, RZ, RZ, UR22 ;  /* 0x00000016ff047e24 */ /* 0x000fe2000f8e00ff */
[----:B------:R-:W-:Y:S01]  /*1640*/  UIMAD UR22, UR17, -0x30, UR23 ;  /* 0xffffffd0111678a4 */ /* 0x000fe2000f8e0217 */
[----:B------:R-:W-:Y:S01]  /*1650*/  IMAD.U32 R5, RZ, RZ, UR5 ;  /* 0x00000005ff057e24 */ /* 0x000fe2000f8e00ff */
[--C-:B------:R-:W-:Y:S01]  /*1660*/  SHF.R.S32.HI R6, RZ, 0x1f, R2.reuse ;  /* 0x0000001fff067819 */ /* 0x100fe20000011402 */
[----:B------:R-:W-:Y:S01]  /*1670*/  IMAD.MOV R0, RZ, RZ, -R2 ;  /* 0x000000ffff007224 */ /* 0x000fe200078e0a02 */
[----:B------:R-:W-:-:S02]  /*1680*/  UIMAD UR6, UR21, UR6, URZ ;  /* 0x00000006150672a4 */ /* 0x000fc4000f8e023f */
[----:B------:R-:W-:Y:S02]  /*1690*/  IMAD.U32 R64, RZ, RZ, UR22 ;  /* 0x00000016ff407e24 */ /* 0x000fe4000f8e00ff */
[----:B------:R-:W-:Y:S01]  /*16a0*/  IMAD R0, R0, c[0x0][0x2c4], R3 ;  /* 0x0000b10000007a24 */ /* 0x000fe200078e0203 */
[----:B------:R-:W-:Y:S01]  /*16b0*/  UIMAD UR25, UR24, UR7, UR6 ;  /* 0x00000007181972a4 */ /* 0x000fe2000f8e0206 */
[----:B------:R-:W-:Y:S02]  /*16c0*/  IMAD R3, R6, c[0x0][0x1b0], RZ ;  /* 0x00006c0006037a24 */ /* 0x000fe400078e02ff */
[----:B------:R-:W-:Y:S01]  /*16d0*/  ULDC.64 UR6, c[0x0][0x1f0] ;  /* 0x00007c0000067ab9 */ /* 0x000fe20000000a00 */
[----:B------:R-:W-:Y:S01]  /*16e0*/  SHF.R.S32.HI R6, RZ, 0x1f, R0 ;  /* 0x0000001fff067819 */ /* 0x000fe20000011400 */
[C---:B------:R-:W-:Y:S02]  /*16f0*/  IMAD R7, R2.reuse, c[0x0][0x1b4], R3 ;  /* 0x00006d0002077a24 */ /* 0x040fe400078e0203 */
[----:B------:R-:W-:-:S04]  /*1700*/  IMAD.WIDE.U32 R2, R2, c[0x0][0x1b0], R4 ;  /* 0x00006c0002027a25 */ /* 0x000fc800078e0004 */
[----:B------:R-:W-:Y:S01]  /*1710*/  IMAD R4, R6, c[0x0][0x1a8], RZ ;  /* 0x00006a0006047a24 */ /* 0x000fe200078e02ff */
[----:B------:R-:W-:Y:S01]  /*1720*/  IADD3 R6, R17, 0x20, RZ ;  /* 0x0000002011067810 */ /* 0x000fe20007ffe0ff */
[----:B------:R-:W-:Y:S02]  /*1730*/  IMAD.IADD R3, R3, 0x1, R7 ;  /* 0x0000000103037824 */ /* 0x000fe400078e0207 */
[----:B------:R-:W-:Y:S01]  /*1740*/  IMAD R7, R0, c[0x0][0x1ac], R4 ;  /* 0x00006b0000077a24 */ /* 0x000fe200078e0204 */
[----:B------:R-:W-:Y:S01]  /*1750*/  ISETP.GE.AND P2, PT, R6, UR4, PT ;  /* 0x0000000406007c0c */ /* 0x000fe2000bf46270 */
[----:B------:R-:W-:Y:S01]  /*1760*/  IMAD.WIDE.U32 R4, R0, c[0x0][0x1a8], R2 ;  /* 0x00006a0000047a25 */ /* 0x000fe200078e0002 */
[----:B------:R-:W-:-:S03]  /*1770*/  LEA.HI R6, R67, R81, RZ, 0x6 ;  /* 0x0000005143067211 */ /* 0x000fc600078f30ff */
[----:B------:R-:W-:Y:S01]  /*1780*/  IMAD.SHL.U32 R0, R69, 0x40, RZ ;  /* 0x0000004045007824 */ /* 0x000fe200078e00ff */
[----:B------:R-:W-:Y:S01]  /*1790*/  LEA R20, P0, R4, c[0x0][0x160], 0x1 ;  /* 0x0000580004147a11 */ /* 0x000fe200078008ff */
[----:B------:R-:W-:Y:S02]  /*17a0*/  IMAD.SHL.U32 R2, R26, 0x8, RZ ;  /* 0x000000081a027824 */ /* 0x000fe400078e00ff */
[----:B------:R-:W-:Y:S01]  /*17b0*/  IMAD.IADD R3, R5, 0x1, R7 ;  /* 0x0000000105037824 */ /* 0x000fe200078e0207 */
[----:B------:R-:W-:Y:S01]  /*17c0*/  LOP3.LUT R0, R0, 0x1c0, RZ, 0xc0, !PT ;  /* 0x000001c000007812 */ /* 0x000fe200078ec0ff */
[----:B------:R-:W-:Y:S01]  /*17d0*/  IMAD.SHL.U32 R6, R6, 0x8, RZ ;  /* 0x0000000806067824 */ /* 0x000fe200078e00ff */
[----:B------:R-:W-:Y:S02]  /*17e0*/  IADD3 R7, R17, 0x40, RZ ;  /* 0x0000004011077810 */ /* 0x000fe40007ffe0ff */
[----:B------:R-:W-:Y:S02]  /*17f0*/  LOP3.LUT R5, R0, 0x38, R2, 0xf8, !PT ;  /* 0x0000003800057812 */ /* 0x000fe400078ef802 */
[----:B------:R-:W-:-:S02]  /*1800*/  SHF.R.U32.HI R0, RZ, 0x3, R0 ;  /* 0x00000003ff007819 */ /* 0x000fc40000011600 */
[----:B------:R-:W-:Y:S02]  /*1810*/  LEA.HI.X R19, R4, c[0x0][0x164], R3, 0x1, P0 ;  /* 0x0000590004137a11 */ /* 0x000fe400000f0c03 */
[----:B------:R-:W1:Y:S01]  /*1820*/  SHFL.IDX PT, R4, R20, RZ, 0x181f ;  /* 0x00181fff14047589 */ /* 0x000e6200000e0000 */
[----:B------:R-:W-:Y:S02]  /*1830*/  LOP3.LUT R3, R5, R0, RZ, 0x3c, !PT ;  /* 0x0000000005037212 */ /* 0x000fe400078e3cff */
[----:B------:R-:W-:Y:S01]  /*1840*/  ISETP.GE.AND P0, PT, R17, UR4, PT ;  /* 0x0000000411007c0c */ /* 0x000fe2000bf06270 */
[----:B------:R-:W3:Y:S01]  /*1850*/  SHFL.IDX PT, R5, R19, RZ, 0x181f ;  /* 0x00181fff13057589 */ /* 0x000ee200000e0000 */
[----:B------:R-:W-:Y:S02]  /*1860*/  SHF.R.S32.HI R0, RZ, 0x1f, R9 ;  /* 0x0000001fff007819 */ /* 0x000fe40000011409 */
[----:B------:R-:W-:Y:S02]  /*1870*/  IADD3 R9, P3, R9, R69, RZ ;  /* 0x0000004509097210 */ /* 0x000fe40007f7e0ff */
[----:B------:R-:W-:-:S02]  /*1880*/  LOP3.LUT R18, R3, 0xfffffe00, R6, 0xf8, !PT ;  /* 0xfffffe0003127812 */ /* 0x000fc400078ef806 */
[----:B------:R-:W-:Y:S01]  /*1890*/  LEA.HI.X.SX32 R21, R69, R0, 0x1, P3 ;  /* 0x0000000045157211 */ /* 0x000fe200018f0eff */
[----:B------:R-:W5:Y:S01]  /*18a0*/  SHFL.IDX PT, R6, R20, 0x1, 0x181f ;  /* 0x00381f0014067f89 */ /* 0x000f6200000e0000 */
[----:B------:R-:W-:Y:S01]  /*18b0*/  IADD3 R0, R2, 0x80, RZ ;  /* 0x0000008002007810 */ /* 0x000fe20007ffe0ff */
[----:B------:R-:W-:Y:S01]  /*18c0*/  IMAD.SHL.U32 R68, R18, 0x2, RZ ;  /* 0x0000000212447824 */ /* 0x000fe200078e00ff */
[----:B------:R-:W-:Y:S02]  /*18d0*/  IADD3 R27, R2, 0xc0, RZ ;  /* 0x000000c0021b7810 */ /* 0x000fe40007ffe0ff */
[----:B------:R-:W-:Y:S02]  /*18e0*/  ISETP.GE.AND P1, PT, R7, UR4, PT ;  /* 0x0000000407007c0c */ /* 0x000fe4000bf26270 */
[----:B------:R-:W-:Y:S01]  /*18f0*/  @!P0 SHF.R.S32.HI R11, RZ, 0x1f, R0 ;  /* 0x0000001fff0b8819 */ /* 0x000fe20000011400 */
[----:B------:R-:W2:Y:S01]  /*1900*/  SHFL.IDX PT, R7, R19, 0x1, 0x181f ;  /* 0x00381f0013077f89 */ /* 0x000ea200000e0000 */
[----:B------:R-:W-:-:S02]  /*1910*/  SHF.R.S32.HI R3, RZ, 0x1f, R2 ;  /* 0x0000001fff037819 */ /* 0x000fc40000011402 */
[----:B------:R-:W-:Y:S01]  /*1920*/  @!P0 SHF.R.S32.HI R14, RZ, 0x1f, R27 ;  /* 0x0000001fff0e8819 */ /* 0x000fe2000001141b */
[----:B------:R-:W-:Y:S01]  /*1930*/  STL [R1+0x4], R68 ;  /* 0x0000044401007387 */ /* 0x000fe20000100800 */
[----:B-1----:R-:W-:Y:S01]  /*1940*/  @!P0 LEA R10, P3, R2, R4, 0x1 ;  /* 0x00000004020a8211 */ /* 0x002fe200078608ff */
[--C-:B------:R-:W-:Y:S01]  /*1950*/  IMAD.WIDE.U32 R22, R9, c[0x0][0x1e0], R2.reuse ;  /* 0x0000780009167a25 */ /* 0x100fe200078e0002 */
[----:B------:R-:W-:Y:S02]  /*1960*/  @!P0 LEA.HI R13, R11, R0, RZ, 0x3 ;  /* 0x000000000b0d8211 */ /* 0x000fe400078f18ff */
[----:B------:R-:W-:Y:S01]  /*1970*/  ISETP.GE.AND P6, PT, R0, c[0x0][0x198], PT ;  /* 0x0000660000007a0c */ /* 0x000fe20003fc6270 */
[----:B------:R-:W-:Y:S01]  /*1980*/  IMAD.WIDE.U32 R24, R9, c[0x0][0x208], R2 ;  /* 0x0000820009187a25 */ /* 0x000fe200078e0002 */
[----:B---3--:R-:W-:Y:S02]  /*1990*/  @!P0 LEA.HI.X R11, R2, R5, R3, 0x1, P3 ;  /* 0x00000005020b8211 */ /* 0x008fe400018f0c03 */
[----:B------:R-:W-:-:S02]  /*19a0*/  ISETP.GE.AND P3, PT, R27, c[0x0][0x198], PT ;  /* 0x000066001b007a0c */ /* 0x000fc40003f66270 */
[----:B------:R-:W-:Y:S02]  /*19b0*/  @!P0 LOP3.LUT R13, R13, 0xfffffff8, RZ, 0xc0, !PT ;  /* 0xfffffff80d0d8812 */ /* 0x000fe400078ec0ff */
[----:B--2---:R-:W-:Y:S01]  /*19c0*/  LOP3.LUT R85, R85, 0xfffffffe, RZ, 0xc0, !PT ;  /* 0xfffffffe55557812 */ /* 0x004fe200078ec0ff */
[----:B----4-:R1:W2:Y:S01]  /*19d0*/  @P4 R2UR UR26, R8 ;  /* 0x00000000081a43c2 */ /* 0x0102a200000e0000 */
[----:B------:R-:W-:-:S13]  /*19e0*/  ISETP.GE.AND P4, PT, R2, c[0x0][0x198], PT ;  /* 0x0000660002007a0c */ /* 0x000fda0003f86270 */
[----:B------:R5:W-:Y:S01]  /*19f0*/  @!P0 LDGSTS.E.BYPASS.LTC128B.128 [R68+0x4080], [R10.64], !P4 ;  /* 0x040800000a448fae */ /* 0x000be2000e101d52 */
[----:B-1----:R-:W-:Y:S01]  /*1a00*/  IADD3 R8, R2, 0x40, RZ ;  /* 0x0000004002087810 */ /* 0x002fe20007ffe0ff */
[----:B--2---:R-:W-:Y:S02]  /*1a10*/  @UP0 USHF.R.S32.HI UR29, URZ, 0x1f, UR26 ;  /* 0x0000001f3f1d0899 */ /* 0x004fe4000801141a */
[----:B------:R-:W-:Y:S01]  /*1a20*/  @UP0 UMOV UR28, UR26 ;  /* 0x0000001a001c0c82 */ /* 0x000fe20008000000 */
[----:B------:R-:W-:Y:S01]  /*1a30*/  @!P0 SHF.R.S32.HI R12, RZ, 0x1f, R8 ;  /* 0x0000001fff0c8819 */ /* 0x000fe20000011408 */
[----:B------:R-:W-:Y:S01]  /*1a40*/  @!UP0 UMOV UR28, UR13 ;  /* 0x0000000d001c8c82 */ /* 0x000fe20008000000 */
[----:B------:R-:W-:Y:S02]  /*1a50*/  ISETP.GE.AND P5, PT, R8, c[0x0][0x198], PT ;  /* 0x0000660008007a0c */ /* 0x000fe40003fa6270 */
[----:B------:R-:W-:Y:S01]  /*1a60*/  @!P0 LEA.HI R15, R12, R8, RZ, 0x3 ;  /* 0x000000080c0f8211 */ /* 0x000fe200078f18ff */
[----:B------:R-:W-:Y:S01]  /*1a70*/  @!UP0 UMOV UR29, UR20 ;  /* 0x00000014001d8c82 */ /* 0x000fe20008000000 */
[----:B------:R-:W-:Y:S01]  /*1a80*/  @!P0 LEA.HI R12, R14, R27, RZ, 0x3 ;  /* 0x0000001b0e0c8211 */ /* 0x000fe200078f18ff */
[----:B------:R-:W-:Y:S01]  /*1a90*/  USEL UR20, UR28, URZ, !UP2 ;  /* 0x0000003f1c147287 */ /* 0x000fe2000d000000 */
[----:B------:R-:W-:Y:S01]  /*1aa0*/  @!P0 LOP3.LUT R14, R15, 0xfffffff8, RZ, 0xc0, !PT ;  /* 0xfffffff80f0e8812 */ /* 0x000fe200078ec0ff */
[----:B------:R-:W-:Y:S01]  /*1ab0*/  USEL UR28, UR29, URZ, !UP2 ;  /* 0x0000003f1d1c7287 */ /* 0x000fe2000d000000 */
[----:B------:R-:W-:Y:S01]  /*1ac0*/  @!P0 LOP3.LUT R16, R12, 0xfffffff8, RZ, 0xc0, !PT ;  /* 0xfffffff80c108812 */ /* 0x000fe200078ec0ff */
[----:B------:R-:W-:-:S02]  /*1ad0*/  @!P0 IMAD.WIDE R12, R13, 0x2, R4 ;  /* 0x000000020d0c8825 */ /* 0x000fc400078e0204 */
[----:B------:R-:W-:Y:S02]  /*1ae0*/  UIMAD UR6, UR28, UR6, URZ ;  /* 0x000000061c0672a4 */ /* 0x000fe4000f8e023f */
[--C-:B------:R-:W-:Y:S02]  /*1af0*/  @!P0 IMAD.WIDE R14, R14, 0x2, R4.reuse ;  /* 0x000000020e0e8825 */ /* 0x100fe400078e0204 */
[----:B------:R-:W-:Y:S02]  /*1b00*/  UIMAD UR26, UR20, UR7, UR6 ;  /* 0x00000007141a72a4 */ /* 0x000fe4000f8e0206 */
[----:B------:R-:W-:Y:S01]  /*1b10*/  @!P0 IMAD.WIDE R4, R16, 0x2, R4 ;  /* 0x0000000210048825 */ /* 0x000fe200078e0204 */
[----:B------:R1:W-:Y:S01]  /*1b20*/  @!P0 LDGSTS.E.BYPASS.LTC128B.128 [R68+0x8080], [R14.64], !P5 ;  /* 0x080800000e448fae */ /* 0x0003e2000e901d52 */
[----:B------:R-:W-:Y:S02]  /*1b30*/  ULDC.64 UR6, c[0x0][0x1e0] ;  /* 0x0000780000067ab9 */ /* 0x000fe40000000a00 */
[----:B------:R-:W-:Y:S01]  /*1b40*/  UIMAD.WIDE.U32 UR30, UR23, UR6, URZ ;  /* 0x00000006171e72a5 */ /* 0x000fe2000f8e003f */
[----:B------:R2:W-:Y:S01]  /*1b50*/  @!P0 LDGSTS.E.BYPASS.LTC128B.128 [R68+0xc080], [R12.64], !P6 ;  /* 0x0c0800000c448fae */ /* 0x0005e2000f101d52 */
[----:B------:R-:W-:-:S03]  /*1b60*/  UIMAD UR23, UR23, UR7, URZ ;  /* 0x00000007171772a4 */ /* 0x000fc6000f8e023f */
[----:B------:R3:W-:Y:S01]  /*1b70*/  @!P0 LDGSTS.E.BYPASS.LTC128B.128 [R68+0x10080], [R4.64], !P3 ;  /* 0x1008000004448fae */ /* 0x0007e2000d901d52 */
[----:B-----5:R-:W-:-:S04]  /*1b80*/  @!P2 LEA R10, P0, R2, R6, 0x1 ;  /* 0x00000006020aa211 */ /* 0x020fc800078008ff */
[----:B------:R-:W-:-:S05]  /*1b90*/  @!P2 LEA.HI.X R11, R2, R7, R3, 0x1, P0 ;  /* 0x00000007020ba211 */ /* 0x000fca00000f0c03 */
[----:B------:R4:W-:Y:S01]  /*1ba0*/  @!P2 LDGSTS.E.BYPASS.LTC128B.128 [R68+0x5080], [R10.64], !P4 ;  /* 0x050800000a44afae */ /* 0x0009e2000e101d52 */
[----:B--2---:R-:W-:Y:S01]  /*1bb0*/  IMAD R12, R21, c[0x0][0x1e0], RZ ;  /* 0x00007800150c7a24 */ /* 0x004fe200078e02ff */
[----:B---3--:R-:W-:Y:S01]  /*1bc0*/  IADD3 R4, R17, 0x60, RZ ;  /* 0x0000006011047810 */ /* 0x008fe20007ffe0ff */
[----:B------:R-:W-:Y:S02]  /*1bd0*/  IMAD R5, R21, c[0x0][0x208], RZ ;  /* 0x0000820015057a24 */ /* 0x000fe400078e02ff */
[C---:B------:R-:W-:Y:S01]  /*1be0*/  IMAD R17, R9.reuse, c[0x0][0x1e4], R12 ;  /* 0x0000790009117a24 */ /* 0x040fe200078e020c */
[----:B------:R-:W-:Y:S01]  /*1bf0*/  ISETP.GE.AND P0, PT, R4, UR4, PT ;  /* 0x0000000404007c0c */ /* 0x000fe2000bf06270 */
[----:B------:R-:W-:Y:S01]  /*1c00*/  IMAD R18, R9, c[0x0][0x20c], R5 ;  /* 0x0000830009127a24 */ /* 0x000fe200078e0205 */
[----:B------:R-:W-:Y:S01]  /*1c10*/  @!P2 SHF.R.S32.HI R4, RZ, 0x1f, R0 ;  /* 0x0000001fff04a819 */ /* 0x000fe20000011400 */
[----:B------:R-:W-:Y:S01]  /*1c20*/  ULDC.64 UR4, c[0x0][0x210] ;  /* 0x0000840000047ab9 */ /* 0x000fe20000000a00 */
[----:B------:R-:W-:Y:S01]  /*1c30*/  @!P2 SHF.R.S32.HI R5, RZ, 0x1f, R8 ;  /* 0x0000001fff05a819 */ /* 0x000fe20000011408 */
[----:B------:R-:W-:Y:S01]  /*1c40*/  UIMAD UR4, UR21, UR4, URZ ;  /* 0x00000004150472a4 */ /* 0x000fe2000f8e023f */
[----:B------:R-:W-:Y:S01]  /*1c50*/  @!P2 SHF.R.S32.HI R12, RZ, 0x1f, R27 ;  /* 0x0000001fff0ca819 */ /* 0x000fe2000001141b */
[----:B------:R-:W-:Y:S01]  /*1c60*/  UIADD3 UR21, UR10, UR22, URZ ;  /* 0x000000160a157290 */ /* 0x000fe2000fffe03f */
[----:B------:R-:W-:Y:S01]  /*1c70*/  @!P2 LEA.HI R4, R4, R0, RZ, 0x3 ;  /* 0x000000000404a211 */ /* 0x000fe200078f18ff */
[----:B------:R-:W-:Y:S01]  /*1c80*/  UIMAD UR24, UR24, UR5, UR4 ;  /* 0x00000005181872a4 */ /* 0x000fe2000f8e0204 */
[----:B-1----:R-:W-:Y:S01]  /*1c90*/  @!P2 LEA.HI R14, R5, R8, RZ, 0x3 ;  /* 0x00000008050ea211 */ /* 0x002fe200078f18ff */
[----:B------:R-:W-:Y:S01]  /*1ca0*/  UISETP.LT.AND UP1, UPT, UR21, 0x30, UPT ;  /* 0x000000301500788c */ /* 0x000fe2000bf21270 */
[----:B------:R-:W-:Y:S01]  /*1cb0*/  @!P2 LEA.HI R5, R12, R27, RZ, 0x3 ;  /* 0x0000001b0c05a211 */ /* 0x000fe200078f18ff */
[----:B------:R-:W-:Y:S01]  /*1cc0*/  ULDC.64 UR4, c[0x0][0x218] ;  /* 0x0000860000047ab9 */ /* 0x000fe20000000a00 */
[----:B------:R-:W-:Y:S01]  /*1cd0*/  @!P2 LOP3.LUT R12, R4, 0xfffffff8, RZ, 0xc0, !PT ;  /* 0xfffffff8040ca812 */ /* 0x000fe200078ec0ff */
[----:B------:R-:W-:Y:S01]  /*1ce0*/  USEL UR27, UR21, 0x30, UP1 ;  /* 0x00000030151b7887 */ /* 0x000fe20008800000 */
[----:B------:R-:W-:Y:S01]  /*1cf0*/  SHFL.IDX PT, R4, R20, 0x2, 0x181f ;  /* 0x00581f0014047f89 */ /* 0x000fe200000e0000 */
[----:B------:R-:W-:Y:S01]  /*1d00*/  @!P2 LOP3.LUT R9, R5, 0xfffffff8, RZ, 0xc0, !PT ;  /* 0xfffffff80509a812 */ /* 0x000fe200078ec0ff */
[----:B------:R-:W-:Y:S01]  /*1d10*/  UIMAD UR28, UR28, UR4, URZ ;  /* 0x000000041c1c72a4 */ /* 0x000fe2000f8e023f */
[----:B------:R-:W-:Y:S01]  /*1d20*/  @!P2 LOP3.LUT R14, R14, 0xfffffff8, RZ, 0xc0, !PT ;  /* 0xfffffff80e0ea812 */ /* 0x000fe200078ec0ff */
[----:B------:R-:W1:Y:S01]  /*1d30*/  SHFL.IDX PT, R5, R19, 0x2, 0x181f ;  /* 0x00581f0013057f89 */ /* 0x000e6200000e0000 */
[----:B------:R-:W-:Y:S01]  /*1d40*/  @!P2 IMAD.WIDE R12, R12, 0x2, R6 ;  /* 0x000000020c0ca825 */ /* 0x000fe200078e0206 */
[----:B----4-:R-:W-:Y:S01]  /*1d50*/  @!P1 SHF.R.S32.HI R10, RZ, 0x1f, R0 ;  /* 0x0000001fff0a9819 */ /* 0x010fe20000011400 */
[----:B------:R-:W-:-:S02]  /*1d60*/  UIMAD UR28, UR20, UR5, UR28 ;  /* 0x00000005141c72a4 */ /* 0x000fc4000f8e021c */
[----:B------:R-:W-:Y:S01]  /*1d70*/  @!P2 IMAD.WIDE R14, R14, 0x2, R6 ;  /* 0x000000020e0ea825 */ /* 0x000fe200078e0206 */
[----:B------:R-:W-:-:S03]  /*1d80*/  ULDC.64 UR4, c[0x0][0x208] ;  /* 0x0000820000047ab9 */ /* 0x000fc60000000a00 */
[----:B------:R-:W-:Y:S01]  /*1d90*/  @!P2 IMAD.WIDE R6, R9, 0x2, R6 ;  /* 0x000000020906a825 */ /* 0x000fe200078e0206 */
[----:B------:R1:W-:Y:S01]  /*1da0*/  @!P2 LDGSTS.E.BYPASS.LTC128B.128 [R68+0x9080], [R14.64], !P5 ;  /* 0x090800000e44afae */ /* 0x0003e2000e901d52 */
[----:B------:R-:W-:-:S03]  /*1db0*/  @!P1 SHF.R.S32.HI R9, RZ, 0x1f, R8 ;  /* 0x0000001fff099819 */ /* 0x000fc60000011408 */
[----:B------:R2:W-:Y:S01]  /*1dc0*/  @!P2 LDGSTS.E.BYPASS.LTC128B.128 [R68+0xd080], [R12.64], !P6 ;  /* 0x0d0800000c44afae */ /* 0x0005e2000f101d52 */
[----:B------:R-:W-:Y:S02]  /*1dd0*/  @!P1 LEA.HI R9, R9, R8, RZ, 0x3 ;  /* 0x0000000809099211 */ /* 0x000fe400078f18ff */
[----:B------:R-:W-:Y:S01]  /*1de0*/  ISETP.GE.AND P6, PT, R8, c[0x0][0x1d4], PT ;  /* 0x0000750008007a0c */ /* 0x000fe20003fc6270 */
[----:B------:R3:W-:Y:S01]  /*1df0*/  @!P2 LDGSTS.E.BYPASS.LTC128B.128 [R68+0x11080], [R6.64], !P3 ;  /* 0x110800000644afae */ /* 0x0007e2000d901d52 */
[----:B------:R-:W-:-:S05]  /*1e00*/  @!P1 LOP3.LUT R9, R9, 0xfffffff8, RZ, 0xc0, !PT ;  /* 0xfffffff809099812 */ /* 0x000fca00078ec0ff */
[----:B-1----:R-:W-:Y:S01]  /*1e10*/  @!P1 IMAD.WIDE R14, R9, 0x2, R4 ;  /* 0x00000002090e9825 */ /* 0x002fe200078e0204 */
[----:B------:R-:W-:Y:S02]  /*1e20*/  @!P0 SHF.R.S32.HI R9, RZ, 0x1f, R8 ;  /* 0x0000001fff098819 */ /* 0x000fe40000011408 */
[----:B--2---:R-:W-:Y:S02]  /*1e30*/  @!P1 LEA.HI R12, R10, R0, RZ, 0x3 ;  /* 0x000000000a0c9211 */ /* 0x004fe400078f18ff */
[----:B------:R-:W-:Y:S02]  /*1e40*/  @!P1 LEA R10, P2, R2, R4, 0x1 ;  /* 0x00000004020a9211 */ /* 0x000fe400078408ff */
[----:B---3--:R-:W-:Y:S01]  /*1e50*/  @!P1 SHF.R.S32.HI R7, RZ, 0x1f, R27 ;  /* 0x0000001fff079819 */ /* 0x008fe2000001141b */
[----:B------:R-:W-:Y:S01]  /*1e60*/  SHFL.IDX PT, R6, R20, 0x3, 0x181f ;  /* 0x00781f0014067f89 */ /* 0x000fe200000e0000 */
[----:B------:R-:W-:Y:S02]  /*1e70*/  @!P1 LOP3.LUT R12, R12, 0xfffffff8, RZ, 0xc0, !PT ;  /* 0xfffffff80c0c9812 */ /* 0x000fe400078ec0ff */
[----:B------:R-:W-:-:S02]  /*1e80*/  @!P1 LEA.HI R11, R7, R27, RZ, 0x3 ;  /* 0x0000001b070b9211 */ /* 0x000fc400078f18ff */
[----:B------:R-:W1:Y:S01]  /*1e90*/  SHFL.IDX PT, R7, R19, 0x3, 0x181f ;  /* 0x00781f0013077f89 */ /* 0x000e6200000e0000 */
[----:B------:R-:W-:Y:S01]  /*1ea0*/  @!P1 IMAD.WIDE R12, R12, 0x2, R4 ;  /* 0x000000020c0c9825 */ /* 0x000fe200078e0204 */
[----:B------:R-:W-:Y:S02]  /*1eb0*/  @!P1 LOP3.LUT R16, R11, 0xfffffff8, RZ, 0xc0, !PT ;  /* 0xfffffff80b109812 */ /* 0x000fe400078ec0ff */
[----:B------:R-:W-:Y:S02]  /*1ec0*/  @!P1 LEA.HI.X R11, R2, R5, R3, 0x1, P2 ;  /* 0x00000005020b9211 */ /* 0x000fe400010f0c03 */
[----:B------:R-:W-:Y:S01]  /*1ed0*/  ISETP.GE.AND P2, PT, R0, c[0x0][0x198], PT ;  /* 0x0000660000007a0c */ /* 0x000fe20003f46270 */
[----:B------:R-:W-:Y:S01]  /*1ee0*/  @!P1 IMAD.WIDE R4, R16, 0x2, R4 ;  /* 0x0000000210049825 */ /* 0x000fe200078e0204 */
[----:B------:R-:W-:Y:S01]  /*1ef0*/  @!P0 LEA.HI R9, R9, R8, RZ, 0x3 ;  /* 0x0000000809098211 */ /* 0x000fe200078f18ff */
[----:B------:R2:W-:Y:S04]  /*1f00*/  @!P1 LDGSTS.E.BYPASS.LTC128B.128 [R68+0x6080], [R10.64], !P4 ;  /* 0x060800000a449fae */ /* 0x0005e8000e101d52 */
[----:B------:R3:W-:Y:S01]  /*1f10*/  @!P1 LDGSTS.E.BYPASS.LTC128B.128 [R68+0xa080], [R14.64], !P5 ;  /* 0x0a0800000e449fae */ /* 0x0007e2000e901d52 */
[----:B------:R-:W-:-:S05]  /*1f20*/  ISETP.GE.AND P5, PT, R2, c[0x0][0x1d4], PT ;  /* 0x0000750002007a0c */ /* 0x000fca0003fa6270 */
[----:B------:R4:W-:Y:S04]  /*1f30*/  @!P1 LDGSTS.E.BYPASS.LTC128B.128 [R68+0xe080], [R12.64], !P2 ;  /* 0x0e0800000c449fae */ /* 0x0009e8000d101d52 */
[----:B------:R5:W-:Y:S04]  /*1f40*/  @!P1 LDGSTS.E.BYPASS.LTC128B.128 [R68+0x12080], [R4.64], !P3 ;  /* 0x1208000004449fae */ /* 0x000be8000d901d52 */
[----:B------:R-:W-:Y:S02]  /*1f50*/  @P5 LOP3.LUT R85, R85, 0x1, RZ, 0xfc, !PT ;  /* 0x0000000155555812 */ /* 0x000fe400078efcff */
[----:B------:R-:W-:-:S03]  /*1f60*/  ISETP.GE.AND P5, PT, R0, c[0x0][0x1d4], PT ;  /* 0x0000750000007a0c */ /* 0x000fc60003fa6270 */
[----:B------:R-:W-:Y:S01]  /*1f70*/  STL [R1+0x1c], R85 ;  /* 0x00001c5501007387 */ /* 0x000fe20000100800 */
[----:B--2---:R-:W-:-:S05]  /*1f80*/  @!P0 LOP3.LUT R10, R9, 0xfffffff8, RZ, 0xc0, !PT ;  /* 0xfffffff8090a8812 */ /* 0x004fca00078ec0ff */
[----:B-1----:R-:W-:Y:S01]  /*1f90*/  @!P0 IMAD.WIDE R10, R10, 0x2, R6 ;  /* 0x000000020a0a8825 */ /* 0x002fe200078e0206 */
[----:B----4-:R-:W1:Y:S01]  /*1fa0*/  S2R R12, SR_CTAID.Y ;  /* 0x00000000000c7919 */ /* 0x010e620000002600 */
[----:B-----5:R-:W-:-:S04]  /*1fb0*/  @!P0 LEA R4, P1, R2, R6, 0x1 ;  /* 0x0000000602048211 */ /* 0x020fc800078208ff */
[----:B------:R-:W-:Y:S02]  /*1fc0*/  @!P0 LEA.HI.X R5, R2, R7, R3, 0x1, P1 ;  /* 0x0000000702058211 */ /* 0x000fe400008f0c03 */
[----:B------:R-:W-:Y:S02]  /*1fd0*/  @!P0 SHF.R.S32.HI R2, RZ, 0x1f, R0 ;  /* 0x0000001fff028819 */ /* 0x000fe40000011400 */
[----:B------:R-:W-:Y:S01]  /*1fe0*/  ISETP.GE.AND P1, PT, R8, c[0x0][0x198], PT ;  /* 0x0000660008007a0c */ /* 0x000fe20003f26270 */
[----:B------:R2:W-:Y:S01]  /*1ff0*/  @!P0 LDGSTS.E.BYPASS.LTC128B.128 [R68+0x7080], [R4.64], !P4 ;  /* 0x0708000004448fae */ /* 0x0005e2000e101d52 */
[----:B------:R-:W-:Y:S01]  /*2000*/  @!P0 LEA.HI R2, R2, R0, RZ, 0x3 ;  /* 0x0000000002028211 */ /* 0x000fe200078f18ff */
[----:B------:R-:W-:Y:S01]  /*2010*/  IMAD.U32 R8, RZ, RZ, UR20 ;  /* 0x00000014ff087e24 */ /* 0x000fe2000f8e00ff */
[----:B------:R-:W-:Y:S01]  /*2020*/  IADD3 R0, -R69, UR27, RZ ;  /* 0x0000001b45007c10 */ /* 0x000fe2000fffe1ff */
[----:B------:R-:W-:Y:S01]  /*2030*/  UIADD3 UR27, UR17, -0x1, URZ ;  /* 0xffffffff111b7890 */ /* 0x000fe2000fffe03f */
[----:B------:R-:W-:-:S02]  /*2040*/  @!P0 LOP3.LUT R2, R2, 0xfffffff8, RZ, 0xc0, !PT ;  /* 0xfffffff802028812 */ /* 0x000fc400078ec0ff */
[----:B------:R-:W-:Y:S01]  /*2050*/  ISETP.GE.AND P4, PT, R27, c[0x0][0x1d4], PT ;  /* 0x000075001b007a0c */ /* 0x000fe20003f86270 */
[----:B------:R-:W-:Y:S02]  /*2060*/  USHF.R.S32.HI UR20, URZ, 0x1f, UR27 ;  /* 0x0000001f3f147899 */ /* 0x000fe4000801141b */
[----:B------:R-:W-:Y:S01]  /*2070*/  @!P0 IMAD.WIDE R2, R2, 0x2, R6 ;  /* 0x0000000202028825 */ /* 0x000fe200078e0206 */
[----:B------:R-:W-:Y:S01]  /*2080*/  UIMAD.WIDE.U32 UR32, UR27, UR4, URZ ;  /* 0x000000041b2072a5 */ /* 0x000fe2000f8e003f */
[----:B------:R4:W-:Y:S01]  /*2090*/  @!P0 LDGSTS.E.BYPASS.LTC128B.128 [R68+0xb080], [R10.64], !P1 ;  /* 0x0b0800000a448fae */ /* 0x0009e2000c901d52 */
[C---:B------:R-:W-:Y:S01]  /*20a0*/  ISETP.GE.AND P1, PT, R0.reuse, 0x21, PT ;  /* 0x000000210000780c */ /* 0x040fe20003f26270 */
[----:B------:R-:W-:Y:S02]  /*20b0*/  UIMAD UR4, UR20, UR4, URZ ;  /* 0x00000004140472a4 */ /* 0x000fe4000f8e023f */
[----:B------:R5:W-:Y:S01]  /*20c0*/  @!P0 LDGSTS.E.BYPASS.LTC128B.128 [R68+0xf080], [R2.64], !P2 ;  /* 0x0f08000002448fae */ /* 0x000be2000d101d52 */
[----:B------:R-:W-:Y:S01]  /*20d0*/  ISETP.GE.AND P2, PT, R0, 0x1, PT ;  /* 0x000000010000780c */ /* 0x000fe20003f46270 */
[----:B------:R-:W-:Y:S01]  /*20e0*/  UIMAD UR4, UR27, UR5, UR4 ;  /* 0x000000051b0472a4 */ /* 0x000fe2000f8e0204 */
[----:B------:R-:W-:Y:S01]  /*20f0*/  @!P0 SHF.R.S32.HI R0, RZ, 0x1f, R27 ;  /* 0x0000001fff008819 */ /* 0x000fe2000001141b */
[----:B------:R-:W-:-:S02]  /*2100*/  UISETP.GT.AND UP0, UPT, UR27, UR8, UPT ;  /* 0x000000081b00728c */ /* 0x000fc4000bf04270 */
[----:B------:R-:W-:Y:S01]  /*2110*/  UMOV UR5, 0x5 ;  /* 0x0000000500057882 */ /* 0x000fe20000000000 */
[----:B------:R-:W-:Y:S01]  /*2120*/  @!P0 LEA.HI R0, R0, R27, RZ, 0x3 ;  /* 0x0000001b00008211 */ /* 0x000fe200078f18ff */
[----:B------:R-:W-:Y:S01]  /*2130*/  UIADD3 UR4, UR33, UR4, URZ ;  /* 0x0000000421047290 */ /* 0x000fe2000fffe03f */
[----:B--2---:R-:W-:Y:S02]  /*2140*/  IMAD.IADD R5, R23, 0x1, R17 ;  /* 0x0000000117057824 */ /* 0x004fe400078e0211 */
[----:B------:R-:W-:Y:S01]  /*2150*/  @!P0 LOP3.LUT R0, R0, 0xfffffff8, RZ, 0xc0, !PT ;  /* 0xfffffff800008812 */ /* 0x000fe200078ec0ff */
[----:B------:R-:W-:Y:S01]  /*2160*/  IMAD.MOV.U32 R4, RZ, RZ, R22 ;  /* 0x000000ffff047224 */ /* 0x000fe200078e0016 */
[----:B------:R-:W-:-:S03]  /*2170*/  UIMAD UR4, UR4, 0x30, URZ ;  /* 0x00000030040478a4 */ /* 0x000fc6000f8e023f */
[----:B-1----:R-:W-:-:S04]  /*2180*/  IMAD.WIDE.U32 R4, R12, c[0x0][0x1e8], R4 ;  /* 0x00007a000c047a25 */ /* 0x002fc800078e0004 */
[----:B------:R-:W-:Y:S01]  /*2190*/  @!P0 IMAD.WIDE R6, R0, 0x2, R6 ;  /* 0x0000000200068825 */ /* 0x000fe200078e0206 */
[----:B------:R-:W-:Y:S02]  /*21a0*/  IADD3 R5, R5, UR25, RZ ;  /* 0x0000001905057c10 */ /* 0x000fe4000fffe0ff */
[----:B----4-:R-:W-:Y:S02]  /*21b0*/  LEA.HI R10, R67, R81, RZ, 0x4 ;  /* 0x00000051430a7211 */ /* 0x010fe400078f20ff */
[----:B------:R1:W-:Y:S01]  /*21c0*/  @!P0 LDGSTS.E.BYPASS.LTC128B.128 [R68+0x13080], [R6.64], !P3 ;  /* 0x1308000006448fae */ /* 0x0003e2000d901d52 */
[----:B-----5:R-:W-:Y:S01]  /*21d0*/  IMAD.IADD R3, R25, 0x1, R18 ;  /* 0x0000000119037824 */ /* 0x020fe200078e0212 */
[----:B------:R-:W-:Y:S01]  /*21e0*/  LOP3.LUT P3, RZ, R85, 0x1, RZ, 0xc0, !PT ;  /* 0x0000000155ff7812 */ /* 0x000fe2000786c0ff */
[----:B------:R-:W-:Y:S01]  /*21f0*/  IMAD.MOV.U32 R2, RZ, RZ, R24 ;  /* 0x000000ffff027224 */ /* 0x000fe200078e0018 */
[----:B------:R-:W0:Y:S01]  /*2200*/  LDGDEPBAR ;  /* 0x00000000000079af */ /* 0x000e220000000000 */
[----:B------:R-:W-:-:S04]  /*2210*/  IMAD.WIDE.U32 R72, R8, c[0x0][0x1f0], R4 ;  /* 0x00007c0008487a25 */ /* 0x000fc800078e0004 */
[----:B------:R-:W-:Y:S01]  /*2220*/  IMAD.WIDE.U32 R2, R12, c[0x0][0x210], R2 ;  /* 0x000084000c027a25 */ /* 0x000fe200078e0002 */
[----:B------:R-:W-:Y:S01]  /*2230*/  IADD3 R71, R73, UR26, RZ ;  /* 0x0000001a49477c10 */ /* 0x000fe2000fffe0ff */
[----:B------:R-:W-:Y:S02]  /*2240*/  STL.64 [R1+0x30], R72 ;  /* 0x0000304801007387 */ /* 0x000fe40000100a00 */
[----:B------:R-:W-:Y:S01]  /*2250*/  IMAD.U32 R4, RZ, RZ, UR30 ;  /* 0x0000001eff047e24 */ /* 0x000fe2000f8e00ff */
[----:B------:R-:W-:Y:S01]  /*2260*/  IADD3 R3, R3, UR24, RZ ;  /* 0x0000001803037c10 */ /* 0x000fe2000fffe0ff */
[----:B------:R-:W-:Y:S01]  /*2270*/  UIADD3 UR24, UR31, UR23, URZ ;  /* 0x000000171f187290 */ /* 0x000fe2000fffe03f */
[----:B------:R-:W-:Y:S02]  /*2280*/  IMAD.MOV.U32 R70, RZ, RZ, R72 ;  /* 0x000000ffff467224 */ /* 0x000fe400078e0048 */
[----:B------:R-:W-:Y:S01]  /*2290*/  IMAD.U32 R5, RZ, RZ, UR31 ;  /* 0x0000001fff057e24 */ /* 0x000fe2000f8e00ff */
[----:B------:R-:W-:Y:S01]  /*22a0*/  UIMAD UR23, UR24, UR27, URZ ;  /* 0x0000001b181772a4 */ /* 0x000fe2000f8e023f */
[----:B------:R-:W-:Y:S01]  /*22b0*/  IMAD.WIDE.U32 R4, R4, UR27, R70 ;  /* 0x0000001b04047c25 */ /* 0x000fe2000f8e0046 */
[----:B------:R-:W-:Y:S02]  /*22c0*/  STL.64 [R1+0x28], R70 ;  /* 0x0000284601007387 */ /* 0x000fe40000100a00 */
[----:B------:R-:W-:Y:S01]  /*22d0*/  UIMAD UR23, UR20, UR30, UR23 ;  /* 0x0000001e141772a4 */ /* 0x000fe2000f8e0217 */
[----:B------:R-:W-:Y:S01]  /*22e0*/  IMAD.WIDE.U32 R30, R8, c[0x0][0x218], R2 ;  /* 0x00008600081e7a25 */ /* 0x000fe200078e0002 */
[----:B------:R-:W-:Y:S01]  /*22f0*/  USHF.L.U32 UR20, UR6, 0x5, URZ ;  /* 0x0000000506147899 */ /* 0x000fe2000800063f */
[C---:B------:R-:W-:Y:S01]  /*2300*/  @P2 LEA R2, P0, R4.reuse, c[0x0][0x1c8], 0x1 ;  /* 0x0000720004022a11 */ /* 0x040fe200078008ff */
[----:B------:R-:W-:Y:S01]  /*2310*/  USHF.L.U64.HI UR6, UR6, UR5, UR7 ;  /* 0x0000000506067299 */ /* 0x000fe20008010207 */
[----:B-1----:R-:W-:Y:S01]  /*2320*/  IMAD.U32 R6, RZ, RZ, UR32 ;  /* 0x00000020ff067e24 */ /* 0x002fe2000f8e00ff */
[----:B------:R-:W-:Y:S01]  /*2330*/  IADD3 R0, R5, UR23, RZ ;  /* 0x0000001705007c10 */ /* 0x000fe2000fffe0ff */
[----:B------:R-:W-:Y:S01]  /*2340*/  IMAD.MOV.U32 R28, RZ, RZ, R30 ;  /* 0x000000ffff1c7224 */ /* 0x000fe200078e001e */
[----:B------:R-:W-:Y:S01]  /*2350*/  IADD3 R29, R31, UR28, RZ ;  /* 0x0000001c1f1d7c10 */ /* 0x000fe2000fffe0ff */
[----:B------:R-:W-:Y:S01]  /*2360*/  IMAD.U32 R7, RZ, RZ, UR33 ;  /* 0x00000021ff077e24 */ /* 0x000fe2000f8e00ff */
[C---:B------:R-:W-:Y:S01]  /*2370*/  @P2 LEA.HI.X R3, R4.reuse, c[0x0][0x1cc], R0, 0x1, P0 ;  /* 0x0000730004032a11 */ /* 0x040fe200000f0c00 */
[----:B------:R-:W-:Y:S01]  /*2380*/  STL.64 [R1+0x40], R30 ;  /* 0x0000401e01007387 */ /* 0x000fe20000100a00 */
[----:B------:R-:W-:Y:S01]  /*2390*/  @P1 IADD3 R4, P0, R4, UR20, RZ ;  /* 0x0000001404041c10 */ /* 0x000fe2000ff1e0ff */
[----:B------:R-:W-:-:S02]  /*23a0*/  IMAD.WIDE.U32 R6, R6, 0x30, R28 ;  /* 0x0000003006067825 */ /* 0x000fc400078e001c */
[----:B------:R1:W-:Y:S01]  /*23b0*/  @P2 LDGSTS.E.BYPASS.LTC128B.128 [R68+0x14080], [R2.64], !P3 ;  /* 0x1408000002442fae */ /* 0x0003e2000d901d52 */
[----:B------:R-:W-:Y:S02]  /*23c0*/  @P1 IADD3.X R0, R0, UR6, RZ, P0, !PT ;  /* 0x0000000600001c10 */ /* 0x000fe400087fe4ff */
[C---:B------:R-:W-:Y:S01]  /*23d0*/  @P1 LEA R8, P0, R4.reuse, c[0x0][0x1c8], 0x1 ;  /* 0x0000720004081a11 */ /* 0x040fe200078008ff */
[----:B------:R1:W-:Y:S01]  /*23e0*/  @P2 LDGSTS.E.BYPASS.LTC128B.128 [R68+0x15880], [R2.64+0x80], !P6 ;  /* 0x1588008002442fae */ /* 0x0003e2000f101d52 */
[----:B------:R-:W-:Y:S02]  /*23f0*/  ISETP.GT.AND P3, PT, R81, 0x7f, PT ;  /* 0x0000007f5100780c */ /* 0x000fe40003f64270 */
[----:B------:R-:W-:Y:S01]  /*2400*/  @P1 LEA.HI.X R9, R4, c[0x0][0x1cc], R0, 0x1, P0 ;  /* 0x0000730004091a11 */ /* 0x000fe200000f0c00 */
[----:B------:R1:W-:Y:S01]  /*2410*/  @P2 LDGSTS.E.BYPASS.LTC128B.128 [R68+0x17080], [R2.64+0x100], !P5 ;  /* 0x1708010002442fae */ /* 0x0003e2000e901d52 */
[----:B------:R-:W-:Y:S02]  /*2420*/  IADD3 R0, R7, UR4, RZ ;  /* 0x0000000407007c10 */ /* 0x000fe4000fffe0ff */
[----:B------:R-:W-:Y:S01]  /*2430*/  LEA R12, P0, R6, c[0x0][0x1f8], 0x1 ;  /* 0x00007e00060c7a11 */ /* 0x000fe200078008ff */
[----:B------:R1:W-:Y:S01]  /*2440*/  @P2 LDGSTS.E.BYPASS.LTC128B.128 [R68+0x18880], [R2.64+0x180], !P4 ;  /* 0x1888018002442fae */ /* 0x0003e2000e101d52 */
[----:B------:R-:W-:-:S02]  /*2450*/  LOP3.LUT P2, RZ, R85, 0x1, RZ, 0xc0, !PT ;  /* 0x0000000155ff7812 */ /* 0x000fc4000784c0ff */
[----:B------:R-:W-:Y:S01]  /*2460*/  LEA.HI.X R13, R6, c[0x0][0x1fc], R0, 0x1, P0 ;  /* 0x00007f00060d7a11 */ /* 0x000fe200000f0c00 */
[----:B------:R-:W-:Y:S01]  /*2470*/  IMAD.SHL.U32 R6, R69, 0x8, RZ ;  /* 0x0000000845067824 */ /* 0x000fe200078e00ff */
[----:B------:R-:W-:Y:S01]  /*2480*/  STL.64 [R1+0x38], R28 ;  /* 0x0000381c01007387 */ /* 0x000fe20000100a00 */
[----:B------:R-:W-:Y:S02]  /*2490*/  @!P3 IMAD.MOV.U32 R7, RZ, RZ, c[0x0][0x208] ;  /* 0x00008200ff07b624 */ /* 0x000fe400078e00ff */
[----:B------:R-:W-:-:S03]  /*24a0*/  @!P3 IMAD.MOV.U32 R11, RZ, RZ, c[0x0][0x20c] ;  /* 0x00008300ff0bb624 */ /* 0x000fc600078e00ff */
[----:B---3--:R-:W-:-:S03]  /*24b0*/  @!P3 LEA R14, P0, R7, R12, 0x6 ;  /* 0x0000000c070eb211 */ /* 0x008fc600078030ff */
[----:B------:R2:W-:Y:S01]  /*24c0*/  @P1 LDGSTS.E.BYPASS.LTC128B.128 [R68+0x15080], [R8.64], !P2 ;  /* 0x1508000008441fae */ /* 0x0005e2000d101d52 */
[----:B------:R-:W-:Y:S02]  /*24d0*/  @!P3 LEA.HI.X R15, R7, R13, R11, 0x6, P0 ;  /* 0x0000000d070fb211 */ /* 0x000fe400000f340b */
[----:B------:R-:W-:Y:S01]  /*24e0*/  LOP3.LUT P0, RZ, R26, 0x2, RZ, 0xc0, !PT ;  /* 0x000000021aff7812 */ /* 0x000fe2000780c0ff */
[----:B------:R2:W-:Y:S01]  /*24f0*/  @P1 LDGSTS.E.BYPASS.LTC128B.128 [R68+0x16880], [R8.64+0x80], !P6 ;  /* 0x1688008008441fae */ /* 0x0005e2000f101d52 */
[----:B------:R-:W-:Y:S02]  /*2500*/  SEL R7, RZ, 0x1, P2 ;  /* 0x00000001ff077807 */ /* 0x000fe40001000000 */
[----:B------:R-:W-:Y:S01]  /*2510*/  P2R R11, PR, RZ, 0x8 ;  /* 0x00000008ff0b7803 */ /* 0x000fe20000000000 */
[----:B------:R2:W-:Y:S04]  /*2520*/  @P1 LDGSTS.E.BYPASS.LTC128B.128 [R68+0x18080], [R8.64+0x100], !P5 ;  /* 0x1808010008441fae */ /* 0x0005e8000e901d52 */
[----:B------:R2:W-:Y:S01]  /*2530*/  @P1 LDGSTS.E.BYPASS.LTC128B.128 [R68+0x19880], [R8.64+0x180], !P4 ;  /* 0x1988018008441fae */ /* 0x0005e2000e101d52 */
[----:B-1----:R-:W-:-:S02]  /*2540*/  LOP3.LUT R2, R10, 0xfffffff0, RZ, 0xc0, !PT ;  /* 0xfffffff00a027812 */ /* 0x002fc400078ec0ff */
[----:B------:R-:W-:Y:S01]  /*2550*/  SHF.R.S32.HI R3, RZ, 0x4, R10 ;  /* 0x00000004ff037819 */ /* 0x000fe2000001140a */
[----:B------:R-:W0:Y:S02]  /*2560*/  LDGDEPBAR ;  /* 0x00000000000079af */ /* 0x000e240000000000 */
[----:B------:R-:W-:Y:S01]  /*2570*/  IMAD.IADD R0, R81, 0x1, -R2 ;  /* 0x0000000151007824 */ /* 0x000fe200078e0a02 */
[----:B------:R-:W-:Y:S01]  /*2580*/  LEA.HI R4, R10, R3, RZ, 0x1 ;  /* 0x000000030a047211 */ /* 0x000fe200078f08ff */
[----:B------:R-:W-:-:S03]  /*2590*/  IMAD.SHL.U32 R2, R26, 0x40, RZ ;  /* 0x000000401a027824 */ /* 0x000fc600078e00ff */
[----:B------:R-:W-:Y:S02]  /*25a0*/  SHF.R.S32.HI R5, RZ, 0x1f, R0 ;  /* 0x0000001fff057819 */ /* 0x000fe40000011400 */
[----:B------:R-:W-:Y:S02]  /*25b0*/  LOP3.LUT R2, R2, 0x1c0, RZ, 0xc0, !PT ;  /* 0x000001c002027812 */ /* 0x000fe400078ec0ff */
[----:B------:R-:W-:Y:S02]  /*25c0*/  LEA.HI R10, R5, R0, RZ, 0x3 ;  /* 0x00000000050a7211 */ /* 0x000fe400078f18ff */
[----:B------:R-:W-:Y:S02]  /*25d0*/  LOP3.LUT R4, R4, 0xfffffffe, RZ, 0xc0, !PT ;  /* 0xfffffffe04047812 */ /* 0x000fe400078ec0ff */
[----:B------:R-:W-:Y:S02]  /*25e0*/  LOP3.LUT R5, R10, 0xfffffff8, RZ, 0xc0, !PT ;  /* 0xfffffff80a057812 */ /* 0x000fe400078ec0ff */
[----:B------:R-:W-:Y:S01]  /*25f0*/  LOP3.LUT R6, R2, 0x8, R6, 0xf8, !PT ;  /* 0x0000000802067812 */ /* 0x000fe200078ef806 */
[----:B------:R-:W-:Y:S01]  /*2600*/  IMAD.IADD R3, R3, 0x1, -R4 ;  /* 0x0000000103037824 */ /* 0x000fe200078e0a04 */
[----:B------:R-:W-:Y:S01]  /*2610*/  SHF.R.U32.HI R2, RZ, 0x3, R2 ;  /* 0x00000003ff027819 */ /* 0x000fe20000011602 */
[----:B------:R-:W-:Y:S01]  /*2620*/  IMAD.IADD R4, R0, 0x1, -R5 ;  /* 0x0000000100047824 */ /* 0x000fe200078e0a05 */
[----:B------:R-:W-:-:S02]  /*2630*/  SEL R5, RZ, 0x4, P5 ;  /* 0x00000004ff057807 */ /* 0x000fc40002800000 */
[----:B------:R-:W-:Y:S01]  /*2640*/  LOP3.LUT R0, R6, R2, RZ, 0x3c, !PT ;  /* 0x0000000206007212 */ /* 0x000fe200078e3cff */
[----:B------:R-:W-:Y:S01]  /*2650*/  IMAD.SHL.U32 R2, R4, 0x40, RZ ;  /* 0x0000004004027824 */ /* 0x000fe200078e00ff */
[----:B------:R-:W-:Y:S01]  /*2660*/  SEL R6, RZ, 0x2, P6 ;  /* 0x00000002ff067807 */ /* 0x000fe20003000000 */
[----:B------:R-:W-:-:S04]  /*2670*/  DEPBAR.LE SB0, 0x1 ;  /* 0x000080400000791a */ /* 0x000fc80000000000 */
[C---:B------:R-:W-:Y:S01]  /*2680*/  IMAD R0, R3.reuse, 0x200, R0 ;  /* 0x0000020003007824 */ /* 0x040fe200078e0200 */
[----:B------:R-:W-:Y:S01]  /*2690*/  LOP3.LUT R2, R2, 0x1c0, RZ, 0xc0, !PT ;  /* 0x000001c002027812 */ /* 0x000fe200078ec0ff */
[----:B------:R-:W-:Y:S01]  /*26a0*/  IMAD.SHL.U32 R3, R3, 0x8, RZ ;  /* 0x0000000803037824 */ /* 0x000fe200078e00ff */
[----:B------:R-:W-:Y:S01]  /*26b0*/  IADD3 R5, R5, R6, R7 ;  /* 0x0000000605057210 */ /* 0x000fe20007ffe007 */
[----:B------:R-:W-:Y:S01]  /*26c0*/  IMAD.SHL.U32 R135, R0, 0x2, RZ ;  /* 0x0000000200877824 */ /* 0x000fe200078e00ff */
[----:B------:R-:W-:Y:S01]  /*26d0*/  BAR.SYNC.DEFER_BLOCKING 0x0 ;  /* 0x0000000000007b1d */ /* 0x000fe20000010000 */
[----:B------:R-:W-:Y:S02]  /*26e0*/  LOP3.LUT P1, RZ, R4, 0x4, RZ, 0xc0, !PT ;  /* 0x0000000404ff7812 */ /* 0x000fe4000782c0ff */
[----:B------:R-:W-:Y:S02]  /*26f0*/  LOP3.LUT R3, R2, 0x8, R3, 0xf8, !PT ;  /* 0x0000000802037812 */ /* 0x000fe400078ef803 */
[----:B------:R-:W-:-:S02]  /*2700*/  SHF.R.U32.HI R2, RZ, 0x3, R2 ;  /* 0x00000003ff027819 */ /* 0x000fc40000011602 */
[----:B------:R-:W-:Y:S02]  /*2710*/  IADD3 R0, R135, 0x14080, RZ ;  /* 0x0001408087007810 */ /* 0x000fe40007ffe0ff */
[----:B------:R-:W-:Y:S01]  /*2720*/  LOP3.LUT R2, R3, R2, RZ, 0x3c, !PT ;  /* 0x0000000203027212 */ /* 0x000fe200078e3cff */
[----:B------:R-:W-:Y:S01]  /*2730*/  IMAD.SHL.U32 R3, R10, 0x40, RZ ;  /* 0x000000400a037824 */ /* 0x000fe200078e00ff */
[----:B------:R-:W-:Y:S02]  /*2740*/  IADD3 R242, R135, 0x140a0, RZ ;  /* 0x000140a087f27810 */ /* 0x000fe40007ffe0ff */
[----:B------:R-:W-:Y:S02]  /*2750*/  @P0 IADD3 R242, R0, -0x20, RZ ;  /* 0xffffffe000f20810 */ /* 0x000fe40007ffe0ff */
[----:B------:R-:W-:Y:S01]  /*2760*/  LOP3.LUT R3, R2, 0xfffffe00, R3, 0xf8, !PT ;  /* 0xfffffe0002037812 */ /* 0x000fe200078ef803 */
[----:B------:R-:W-:Y:S01]  /*2770*/  IMAD.MOV.U32 R2, RZ, RZ, 0x40 ;  /* 0x00000040ff027424 */ /* 0x000fe200078e00ff */
[----:B------:R-:W-:-:S02]  /*2780*/  SEL R0, RZ, 0x8, P4 ;  /* 0x00000008ff007807 */ /* 0x000fc40002000000 */
[----:B------:R-:W-:Y:S01]  /*2790*/  LOP3.LUT P0, RZ, R4, 0x2, RZ, 0xc0, !PT ;  /* 0x0000000204ff7812 */ /* 0x000fe2000780c0ff */
[----:B------:R-:W-:Y:S01]  /*27a0*/  IMAD.MOV.U32 R4, RZ, RZ, 0x10 ;  /* 0x00000010ff047424 */ /* 0x000fe200078e00ff */
[----:B------:R-:W-:Y:S01]  /*27b0*/  P2R R7, PR, RZ, 0x40 ;  /* 0x00000040ff077803 */ /* 0x000fe20000000000 */
[----:B------:R-:W-:Y:S01]  /*27c0*/  IMAD R220, R65, 0x400, R3 ;  /* 0x0000040041dc7824 */ /* 0x000fe200078e0203 */
[----:B------:R-:W-:Y:S01]  /*27d0*/  IADD3 R252, R242, 0x1000, RZ ;  /* 0x00001000f2fc7810 */ /* 0x000fe20007ffe0ff */
[----:B------:R-:W-:Y:S01]  /*27e0*/  IMAD.IADD R6, R0, 0x1, R5 ;  /* 0x0000000100067824 */ /* 0x000fe200078e0205 */
[----:B------:R-:W-:Y:S01]  /*27f0*/  SEL R4, R4, 0xfffffff0, !P0 ;  /* 0xfffffff004047807 */ /* 0x000fe20004000000 */
[----:B------:R-:W-:Y:S01]  /*2800*/  IMAD.MOV.U32 R0, RZ, RZ, 0x20 ;  /* 0x00000020ff007424 */ /* 0x000fe200078e00ff */
[C---:B------:R-:W-:Y:S01]  /*2810*/  LEA R228, R220.reuse, 0x4080, 0x1 ;  /* 0x00004080dce47811 */ /* 0x040fe200078e08ff */
[----:B------:R-:W-:Y:S01]  /*2820*/  IMAD.SHL.U32 R220, R220, 0x2, RZ ;  /* 0x00000002dcdc7824 */ /* 0x000fe200078e00ff */
[----:B------:R-:W-:-:S02]  /*2830*/  IADD3 R5, R64, UR10, -R69 ;  /* 0x0000000a40057c10 */ /* 0x000fc4000fffe845 */
[----:B------:R-:W-:Y:S01]  /*2840*/  SEL R0, R0, 0xffffffe0, !P1 ;  /* 0xffffffe000007807 */ /* 0x000fe20004800000 */
[--C-:B------:R-:W-:Y:S01]  /*2850*/  IMAD R224, R4, 0x2, R228.reuse ;  /* 0x0000000204e07824 */ /* 0x100fe200078e02e4 */
[----:B------:R-:W-:Y:S01]  /*2860*/  LDSM.16.M88.4 R160, [R220+0x4080] ;  /* 0x00408000dca0783b */ /* 0x000fe20000000200 */
[----:B------:R-:W-:Y:S02]  /*2870*/  LOP3.LUT P6, RZ, R6, 0x1, RZ, 0xc0, !PT ;  /* 0x0000000106ff7812 */ /* 0x000fe400078cc0ff */
[C---:B------:R-:W-:Y:S01]  /*2880*/  IMAD R228, R0.reuse, 0x2, R228 ;  /* 0x0000000200e47824 */ /* 0x040fe200078e02e4 */
[----:B------:R-:W-:Y:S01]  /*2890*/  LDSM.16.M88.4 R188, [R220+0x8080] ;  /* 0x00808000dcbc783b */ /* 0x000fe20000000200 */
[----:B------:R-:W-:Y:S01]  /*28a0*/  IMAD R232, R0, 0x2, R224 ;  /* 0x0000000200e87824 */ /* 0x000fe200078e02e0 */
[----:B------:R-:W-:Y:S02]  /*28b0*/  ISETP.LT.OR P0, PT, R5, 0x1, !P6 ;  /* 0x000000010500780c */ /* 0x000fe40007701670 */
[----:B------:R-:W-:Y:S01]  /*28c0*/  LDSM.16.M88.4 R204, [R220+0xc080] ;  /* 0x00c08000dccc783b */ /* 0x000fe20000000200 */
[----:B------:R-:W-:-:S02]  /*28d0*/  LOP3.LUT P2, RZ, R6, 0x2, RZ, 0xc0, !PT ;  /* 0x0000000206ff7812 */ /* 0x000fc4000784c0ff */
[----:B------:R-:W-:Y:S01]  /*28e0*/  LOP3.LUT P1, RZ, R6, 0x4, RZ, 0xc0, !PT ;  /* 0x0000000406ff7812 */ /* 0x000fe2000782c0ff */
        /* <DEDUP_REMOVED lines=13> */
[----:B------:R-:W-:-:S03]  /*29c0*/  IADD3 R243, R242, 0x5800, RZ ;  /* 0x00005800f2f37810 */ /* 0x000fc60007ffe0ff */
        /* <DEDUP_REMOVED lines=11> */
[----:B------:R-:W-:Y:S04]  /*2a80*/  LDSM.16.M88.4 R16, [R135+0x14080] ;  /* 0x014080008710783b */ /* 0x000fe80000000200 */
[----:B------:R-:W1:Y:S04]  /*2a90*/  LDSM.16.M88.4 R20, [R135+0x14880] ;  /* 0x014880008714783b */ /* 0x000e680000000200 */
[----:B------:R-:W3:Y:S04]  /*2aa0*/  LDSM.16.M88.4 R32, [R135+0x15080] ;  /* 0x015080008720783b */ /* 0x000ee80000000200 */
[----:B------:R-:W-:Y:S04]  /*2ab0*/  LDSM.16.M88.4 R40, [R242] ;  /* 0x00000000f228783b */ /* 0x000fe80000000200 */
[----:B------:R-:W4:Y:S04]  /*2ac0*/  LDSM.16.M88.4 R44, [R242+0x800] ;  /* 0x00080000f22c783b */ /* 0x000f280000000200 */
[----:B------:R-:W5:Y:S04]  /*2ad0*/  LDSM.16.M88.4 R52, [R242+0x1000] ;  /* 0x00100000f234783b */ /* 0x000f680000000200 */
        /* <DEDUP_REMOVED lines=17> */
[----:B---3--:R-:W-:Y:S03]  /*2bf0*/  HMMA.16816.F32 R36, R160, R32, RZ ;  /* 0x00000020a024723c */ /* 0x008fe600000018ff */
[----:B------:R-:W-:-:S05]  /*2c00*/  ISETP.LT.OR P3, PT, R5, 0x1, !P0 ;  /* 0x000000010500780c */ /* 0x000fca0004761670 */
[----:B------:R-:W-:Y:S08]  /*2c10*/  HMMA.16816.F32 R32, R160, R34, RZ ;  /* 0x00000022a020723c */ /* 0x000ff000000018ff */
[----:B------:R1:W-:Y:S01]  /*2c20*/  LDGSTS.E.BYPASS.LTC128B.128 [R68+0x8880], [R12.64+0x180], !P3 ;  /* 0x088801800c447fae */ /* 0x0003e2000d901d52 */
[----:B------:R-:W-:Y:S01]  /*2c30*/  ISETP.NE.AND P3, PT, R11, RZ, PT ;  /* 0x000000ff0b00720c */ /* 0x000fe20003f65270 */
[----:B----4-:R-:W-:Y:S08]  /*2c40*/  HMMA.16816.F32 R20, R164, R44, R24 ;  /* 0x0000002ca414723c */ /* 0x010ff00000001818 */
[----:B--2---:R-:W-:Y:S04]  /*2c50*/  HMMA.16816.F32 R8, R160, R16, RZ ;  /* 0x00000010a008723c */ /* 0x004fe800000018ff */
[----:B------:R-:W-:-:S02]  /*2c60*/  @!P3 ISETP.LT.OR P6, PT, R5, 0x21, !P6 ;  /* 0x000000210500b80c */ /* 0x000fc400077c1670 */
[C---:B------:R-:W-:Y:S02]  /*2c70*/  @!P3 ISETP.LT.OR P2, PT, R5.reuse, 0x21, !P2 ;  /* 0x000000210500b80c */ /* 0x040fe40005741670 */
[C---:B------:R-:W-:Y:S01]  /*2c80*/  @!P3 ISETP.LT.OR P1, PT, R5.reuse, 0x21, !P1 ;  /* 0x000000210500b80c */ /* 0x040fe20004f21670 */
[----:B------:R-:W-:Y:S01]  /*2c90*/  HMMA.16816.F32 R16, R160, R18, RZ ;  /* 0x00000012a010723c */ /* 0x000fe200000018ff */
[----:B------:R-:W-:-:S07]  /*2ca0*/  @!P3 ISETP.LT.OR P0, PT, R5, 0x21, !P0 ;  /* 0x000000210500b80c */ /* 0x000fce0004701670 */
[----:B------:R1:W-:Y:S01]  /*2cb0*/  @!P3 LDGSTS.E.BYPASS.LTC128B.128 [R68+0x5080], [R14.64], !P6 ;  /* 0x050800000e44bfae */ /* 0x0003e2000f101d52 */
[C---:B------:R-:W-:Y:S01]  /*2cc0*/  HMMA.16816.F32 R24, R164.reuse, R46, R28 ;  /* 0x0000002ea418723c */ /* 0x040fe2000000181c */
[----:B------:R-:W-:Y:S02]  /*2cd0*/  ISETP.NE.AND P6, PT, R7, RZ, PT ;  /* 0x000000ff0700720c */ /* 0x000fe40003fc5270 */
[----:B------:R1:W-:Y:S04]  /*2ce0*/  @!P3 LDGSTS.E.BYPASS.LTC128B.128 [R68+0x6880], [R14.64+0x80], !P2 ;  /* 0x068800800e44bfae */ /* 0x0003e8000d101d52 */
[----:B------:R1:W-:Y:S01]  /*2cf0*/  @!P3 LDGSTS.E.BYPASS.LTC128B.128 [R68+0x8080], [R14.64+0x100], !P1 ;  /* 0x080801000e44bfae */ /* 0x0003e2000c901d52 */
[----:B------:R-:W-:Y:S03]  /*2d00*/  HMMA.16816.F32 R8, R164, R40, R8 ;  /* 0x00000028a408723c */ /* 0x000fe60000001808 */
[----:B------:R1:W-:Y:S01]  /*2d10*/  @!P3 LDGSTS.E.BYPASS.LTC128B.128 [R68+0x9880], [R14.64+0x180], !P0 ;  /* 0x098801800e44bfae */ /* 0x0003e2000c101d52 */
[----:B------:R-:W-:-:S03]  /*2d20*/  PLOP3.LUT P0, PT, PT, PT, UP0, 0x40, 0x0 ;  /* 0x000000000000781c */ /* 0x000fc60003f0e808 */
[----:B------:R-:W2:Y:S01]  /*2d30*/  LDSM.16.M88.4 R48, [R241+0x14080] ;  /* 0x01408000f130783b */ /* 0x000ea20000000200 */
[C---:B------:R-:W-:Y:S03]  /*2d40*/  HMMA.16816.F32 R16, R164.reuse, R42, R16 ;  /* 0x0000002aa410723c */ /* 0x040fe60000001810 */
[----:B------:R-:W3:Y:S04]  /*2d50*/  LDSM.16.M88.4 R56, [R241+0x14880] ;  /* 0x01488000f138783b */ /* 0x000ee80000000200 */
[----:B------:R-:W4:Y:S01]  /*2d60*/  LDSM.16.M88.4 R60, [R241+0x15080] ;  /* 0x01508000f13c783b */ /* 0x000f220000000200 */
[C---:B-----5:R-:W-:Y:S03]  /*2d70*/  HMMA.16816.F32 R28, R164.reuse, R52, R36 ;  /* 0x00000034a41c723c */ /* 0x060fe60000001824 */
[----:B------:R-:W-:Y:S04]  /*2d80*/  LDSM.16.M88.4 R40, [R238+0x800] ;  /* 0x00080000ee28783b */ /* 0x000fe80000000200 */
[----:B------:R-:W-:Y:S01]  /*2d90*/  LDSM.16.M88.4 R36, [R135+0x15880] ;  /* 0x015880008724783b */ /* 0x000fe20000000200 */
[----:B------:R-:W-:Y:S03]  /*2da0*/  HMMA.16816.F32 R32, R164, R54, R32 ;  /* 0x00000036a420723c */ /* 0x000fe60000001820 */
[----:B------:R-:W-:Y:S04]  /*2db0*/  LDSM.16.M88.4 R52, [R238+0x1000] ;  /* 0x00100000ee34783b */ /* 0x000fe80000000200 */
[----:B-1----:R-:W1:Y:S04]  /*2dc0*/  LDSM.16.M88.4 R12, [R238] ;  /* 0x00000000ee0c783b */ /* 0x002e680000000200 */
[----:B------:R-:W5:Y:S04]  /*2dd0*/  LDSM.16.M88.4 R44, [R135+0x16080] ;  /* 0x01608000872c783b */ /* 0x000f680000000200 */
[----:B------:R-:W0:Y:S01]  /*2de0*/  LDGDEPBAR ;  /* 0x00000000000079af */ /* 0x000e220000000000 */
[C---:B--2---:R-:W-:Y:S08]  /*2df0*/  HMMA.16816.F32 R8, R180.reuse, R48, R8 ;  /* 0x00000030b408723c */ /* 0x044ff00000001808 */
[C---:B------:R-:W-:Y:S01]  /*2e00*/  HMMA.16816.F32 R16, R180.reuse, R50, R16 ;  /* 0x00000032b410723c */ /* 0x040fe20000001810 */
[----:B------:R-:W-:Y:S07]  /*2e10*/  LDSM.16.M88.4 R48, [R242+0x2800] ;  /* 0x00280000f230783b */ /* 0x000fee0000000200 */
[C---:B---3--:R-:W-:Y:S08]  /*2e20*/  HMMA.16816.F32 R20, R180.reuse, R56, R20 ;  /* 0x00000038b414723c */ /* 0x048ff00000001814 */
[C---:B------:R-:W-:Y:S01]  /*2e30*/  HMMA.16816.F32 R24, R180.reuse, R58, R24 ;  /* 0x0000003ab418723c */ /* 0x040fe20000001818 */
[----:B------:R-:W2:Y:S07]  /*2e40*/  LDSM.16.M88.4 R56, [R135+0x16880] ;  /* 0x016880008738783b */ /* 0x000eae0000000200 */
[C---:B----4-:R-:W-:Y:S08]  /*2e50*/  HMMA.16816.F32 R28, R180.reuse, R60, R28 ;  /* 0x0000003cb41c723c */ /* 0x050ff0000000181c */
[----:B------:R-:W-:Y:S01]  /*2e60*/  HMMA.16816.F32 R32, R180, R62, R32 ;  /* 0x0000003eb420723c */ /* 0x000fe20000001820 */
[----:B------:R-:W-:Y:S07]  /*2e70*/  LDSM.16.M88.4 R60, [R135+0x19880] ;  /* 0x01988000873c783b */ /* 0x000fee0000000200 */
[C---:B-1----:R-:W-:Y:S08]  /*2e80*/  HMMA.16816.F32 R8, R184.reuse, R12, R8 ;  /* 0x0000000cb808723c */ /* 0x042ff00000001808 */
[C---:B------:R-:W-:Y:S01]  /*2e90*/  HMMA.16816.F32 R16, R184.reuse, R14, R16 ;  /* 0x0000000eb810723c */ /* 0x040fe20000001810 */
[----:B------:R-:W1:Y:S07]  /*2ea0*/  LDSM.16.M88.4 R12, [R242+0x1800] ;  /* 0x00180000f20c783b */ /* 0x000e6e0000000200 */
[C---:B------:R-:W-:Y:S08]  /*2eb0*/  HMMA.16816.F32 R20, R184.reuse, R40, R20 ;  /* 0x00000028b814723c */ /* 0x040ff00000001814 */
[C---:B------:R-:W-:Y:S01]  /*2ec0*/  HMMA.16816.F32 R24, R184.reuse, R42, R24 ;  /* 0x0000002ab818723c */ /* 0x040fe20000001818 */
[----:B------:R-:W3:Y:S07]  /*2ed0*/  LDSM.16.M88.4 R40, [R242+0x2000] ;  /* 0x00200000f228783b */ /* 0x000eee0000000200 */
[C---:B------:R-:W-:Y:S08]  /*2ee0*/  HMMA.16816.F32 R28, R184.reuse, R52, R28 ;  /* 0x00000034b81c723c */ /* 0x040ff0000000181c */
[----:B------:R-:W-:Y:S01]  /*2ef0*/  HMMA.16816.F32 R32, R184, R54, R32 ;  /* 0x00000036b820723c */ /* 0x000fe20000001820 */
[----:B------:R-:W-:Y:S07]  /*2f00*/  LDSM.16.M88.4 R52, [R238+0x2800] ;  /* 0x00280000ee34783b */ /* 0x000fee0000000200 */
[C---:B------:R-:W-:Y:S08]  /*2f10*/  HMMA.16816.F32 R8, R188.reuse, R36, R8 ;  /* 0x00000024bc08723c */ /* 0x040ff00000001808 */
[C---:B------:R-:W-:Y:S01]  /*2f20*/  HMMA.16816.F32 R16, R188.reuse, R38, R16 ;  /* 0x00000026bc10723c */ /* 0x040fe20000001810 */
[----:B------:R-:W4:Y:S07]  /*2f30*/  LDSM.16.M88.4 R36, [R241+0x15880] ;  /* 0x01588000f124783b */ /* 0x000f2e0000000200 */
[C---:B-----5:R-:W-:Y:S08]  /*2f40*/  HMMA.16816.F32 R20, R188.reuse, R44, R20 ;  /* 0x0000002cbc14723c */ /* 0x060ff00000001814 */
[C---:B------:R-:W-:Y:S01]  /*2f50*/  HMMA.16816.F32 R24, R188.reuse, R46, R24 ;  /* 0x0000002ebc18723c */ /* 0x040fe20000001818 */
[----:B------:R-:W5:Y:S07]  /*2f60*/  LDSM.16.M88.4 R44, [R241+0x16080] ;  /* 0x01608000f12c783b */ /* 0x000f6e0000000200 */
[C---:B--2---:R-:W-:Y:S08]  /*2f70*/  HMMA.16816.F32 R28, R188.reuse, R56, R28 ;  /* 0x00000038bc1c723c */ /* 0x044ff0000000181c */
[----:B------:R-:W-:Y:S01]  /*2f80*/  HMMA.16816.F32 R32, R188, R58, R32 ;  /* 0x0000003abc20723c */ /* 0x000fe20000001820 */
[----:B------:R-:W2:Y:S07]  /*2f90*/  LDSM.16.M88.4 R56, [R241+0x16880] ;  /* 0x01688000f138783b */ /* 0x000eae0000000200 */
[C---:B-1----:R-:W-:Y:S08]  /*2fa0*/  HMMA.16816.F32 R8, R192.reuse, R12, R8 ;  /* 0x0000000cc008723c */ /* 0x042ff00000001808 */
[C---:B------:R-:W-:Y:S01]  /*2fb0*/  HMMA.16816.F32 R16, R192.reuse, R14, R16 ;  /* 0x0000000ec010723c */ /* 0x040fe20000001810 */
[----:B------:R-:W1:Y:S07]  /*2fc0*/  LDSM.16.M88.4 R12, [R238+0x1800] ;  /* 0x00180000ee0c783b */ /* 0x000e6e0000000200 */
        /* <DEDUP_REMOVED lines=30> */
[C---:B--2---:R-:W-:Y:S08]  /*31b0*/  HMMA.16816.F32 R28, R204.reuse, R56, R28 ;  /* 0x00000038cc1c723c */ /* 0x044ff0000000181c */
[----:B------:R-:W-:Y:S01]  /*31c0*/  HMMA.16816.F32 R32, R204, R58, R32 ;  /* 0x0000003acc20723c */ /* 0x000fe20000001820 */
[----:B------:R-:W2:Y:S07]  /*31d0*/  LDSM.16.M88.4 R56, [R241+0x18080] ;  /* 0x01808000f138783b */ /* 0x000eae0000000200 */
[C---:B-1----:R-:W-:Y:S08]  /*31e0*/  HMMA.16816.F32 R8, R208.reuse, R12, R8 ;  /* 0x0000000cd008723c */ /* 0x042ff00000001808 */
[C---:B------:R-:W-:Y:S08]  /*31f0*/  HMMA.16816.F32 R16, R208.reuse, R14, R16 ;  /* 0x0000000ed010723c */ /* 0x040ff00000001810 */
[C---:B------:R-:W-:Y:S08]  /*3200*/  HMMA.16816.F32 R20, R208.reuse, R44, R20 ;  /* 0x0000002cd014723c */ /* 0x040ff00000001814 */
[C---:B------:R-:W-:Y:S01]  /*3210*/  HMMA.16816.F32 R24, R208.reuse, R46, R24 ;  /* 0x0000002ed018723c */ /* 0x040fe20000001818 */
[----:B------:R-:W1:Y:S07]  /*3220*/  LDSM.16.M88.4 R44, [R238+0x3800] ;  /* 0x00380000ee2c783b */ /* 0x000e6e0000000200 */
        /* <DEDUP_REMOVED lines=9> */
[C---:B--2---:R-:W-:Y:S08]  /*32c0*/  HMMA.16816.F32 R28, R212.reuse, R56, R28 ;  /* 0x00000038d41c723c */ /* 0x044ff0000000181c */
[----:B------:R-:W-:Y:S01]  /*32d0*/  HMMA.16816.F32 R32, R212, R58, R32 ;  /* 0x0000003ad420723c */ /* 0x000fe20000001820 */
[----:B------:R-:W-:Y:S07]  /*32e0*/  LDSM.16.M88.4 R56, [R242+0x5800] ;  /* 0x00580000f238783b */ /* 0x000fee0000000200 */
[C---:B------:R-:W-:Y:S08]  /*32f0*/  HMMA.16816.F32 R16, R216.reuse, R36, R12 ;  /* 0x00000024d810723c */ /* 0x040ff0000000180c */
[C---:B------:R-:W-:Y:S01]  /*3300*/  HMMA.16816.F32 R12, R216.reuse, R38, R8 ;  /* 0x00000026d80c723c */ /* 0x040fe20000001808 */
[----:B------:R-:W2:Y:S07]  /*3310*/  LDSM.16.M88.4 R36, [R242+0x4800] ;  /* 0x00480000f224783b */ /* 0x000eae0000000200 */
[C---:B-1----:R-:W-:Y:S08]  /*3320*/  HMMA.16816.F32 R8, R216.reuse, R44, R20 ;  /* 0x0000002cd808723c */ /* 0x042ff00000001814 */
[C---:B------:R-:W-:Y:S01]  /*3330*/  HMMA.16816.F32 R24, R216.reuse, R46, R24 ;  /* 0x0000002ed818723c */ /* 0x040fe20000001818 */
[----:B------:R-:W1:Y:S07]  /*3340*/  LDSM.16.M88.4 R44, [R242+0x5000] ;  /* 0x00500000f22c783b */ /* 0x000e6e0000000200 */
        /* <DEDUP_REMOVED lines=12> */
[C---:B--2---:R-:W-:Y:S08]  /*3410*/  HMMA.16816.F32 R24, R224.reuse, R36, R20 ;  /* 0x00000024e018723c */ /* 0x044ff00000001814 */
[C---:B------:R-:W-:Y:S01]  /*3420*/  HMMA.16816.F32 R20, R224.reuse, R38, R16 ;  /* 0x00000026e014723c */ /* 0x040fe20000001810 */
[----:B------:R-:W-:Y:S07]  /*3430*/  LDSM.16.M88.4 R36, [R238+0x5800] ;  /* 0x00580000ee24783b */ /* 0x000fee0000000200 */
[C---:B-1----:R-:W-:Y:S08]  /*3440*/  HMMA.16816.F32 R16, R224.reuse, R44, R12 ;  /* 0x0000002ce010723c */ /* 0x042ff0000000180c */
        /* <DEDUP_REMOVED lines=50> */
.L_x_240:
[----:B------:R-:W-:Y:S01]  /*3770*/  LOP3.LUT R2, R66, 0xffffffe0, RZ, 0xc0, !PT ;  /* 0xffffffe042027812 */ /* 0x000fe200078ec0ff */
[----:B------:R-:W-:Y:S01]  /*3780*/  UISETP.NE.AND UP0, UPT, UR15, URZ, UPT ;  /* 0x0000003f0f00728c */ /* 0x000fe2000bf05270 */
[----:B------:R-:W-:Y:S01]  /*3790*/  LEA.HI R5, R67, R81, RZ, 0x2 ;  /* 0x0000005143057211 */ /* 0x000fe200078f10ff */
[----:B------:R-:W-:Y:S01]  /*37a0*/  ULDC UR7, c[0x0][0x324] ;  /* 0x0000c90000077ab9 */ /* 0x000fe20000000800 */
[----:B-1----:R-:W-:Y:S01]  /*37b0*/  SHF.R.S32.HI R7, RZ, 0x1f, R65 ;  /* 0x0000001fff077819 */ /* 0x002fe20000011441 */
[----:B------:R-:W-:Y:S01]  /*37c0*/  IMAD.IADD R2, R81, 0x1, -R2 ;  /* 0x0000000151027824 */ /* 0x000fe200078e0a02 */
[----:B------:R-:W-:Y:S01]  /*37d0*/  LOP3.LUT R5, R5, 0xfffffffc, RZ, 0xc0, !PT ;  /* 0xfffffffc05057812 */ /* 0x000fe200078ec0ff */
[----:B------:R-:W-:Y:S01]  /*37e0*/  ULOP3.LUT UR7, URZ, UR7, URZ, 0x33, !UPT ;  /* 0x000000073f077292 */ /* 0x000fe2000f8e333f */
[----:B------:R-:W-:Y:S01]  /*37f0*/  LEA.HI R7, R7, R65, RZ, 0x3 ;  /* 0x0000004107077211 */ /* 0x000fe200078f18ff */
[----:B------:R-:W0:Y:S01]  /*3800*/  LDGDEPBAR ;  /* 0x00000000000079af */ /* 0x000e220000000000 */
[----:B------:R-:W-:Y:S01]  /*3810*/  SHF.R.S32.HI R6, RZ, 0x1f, R2 ;  /* 0x0000001fff067819 */ /* 0x000fe20000011402 */
[----:B------:R-:W-:Y:S01]  /*3820*/  IMAD.IADD R5, R81, 0x1, -R5 ;  /* 0x0000000151057824 */ /* 0x000fe200078e0a05 */
[----:B------:R-:W-:-:S02]  /*3830*/  LOP3.LUT R7, R7, 0xffffff8, RZ, 0xc0, !PT ;  /* 0x0ffffff807077812 */ /* 0x000fc400078ec0ff */
[----:B------:R-:W-:Y:S02]  /*3840*/  LEA.HI R6, R6, R2, RZ, 0x2 ;  /* 0x0000000206067211 */ /* 0x000fe400078f10ff */
[----:B------:R-:W-:Y:S01]  /*3850*/  LEA.HI R8, R5, R5, RZ, 0x1 ;  /* 0x0000000505087211 */ /* 0x000fe200078f08ff */
[----:B------:R-:W-:Y:S01]  /*3860*/  IMAD.IADD R9, R65, 0x1, -R7 ;  /* 0x0000000141097824 */ /* 0x000fe200078e0a07 */
[----:B------:R-:W-:Y:S02]  /*3870*/  PLOP3.LUT P1, PT, PT, PT, UP0, 0x80, 0x0 ;  /* 0x000000000000781c */ /* 0x000fe40003f2f008 */
[----:B------:R-:W-:Y:S02]  /*3880*/  LEA.HI.SX32 R7, R6, UR11, 0x1e ;  /* 0x0000000b06077c11 */ /* 0x000fe4000f8ff2ff */
[----:B------:R-:W-:Y:S02]  /*3890*/  LOP3.LUT R8, R8, 0x1ffffffe, RZ, 0xc0, !PT ;  /* 0x1ffffffe08087812 */ /* 0x000fe400078ec0ff */
[----:B------:R-:W-:Y:S01]  /*38a0*/  PLOP3.LUT P0, PT, PT, PT, UP0, 0x80, 0x0 ;  /* 0x000000000000781c */ /* 0x000fe20003f0f008 */
[----:B------:R-:W-:Y:S01]  /*38b0*/  IMAD R7, R9, 0x10, R7 ;  /* 0x0000001009077824 */ /* 0x000fe200078e0207 */
[----:B------:R-:W-:Y:S01]  /*38c0*/  UISETP.GE.AND UP0, UPT, UR9, 0x1, UPT ;  /* 0x000000010900788c */ /* 0x000fe2000bf06270 */
        /* <DEDUP_REMOVED lines=14> */
[----:B------:R-:W-:Y:S02]  /*39b0*/  IADD3 R9, -R11, UR10, R64 ;  /* 0x0000000a0b097c10 */ /* 0x000fe4000fffe140 */
[----:B------:R-:W-:-:S04]  /*39c0*/  IADD3 R2, R2, -UR12, RZ ;  /* 0x8000000c02027c10 */ /* 0x000fc8000fffe0ff */
[C---:B------:R-:W-:Y:S02]  /*39d0*/  IADD3 R8, R2.reuse, c[0x0][0x328], RZ ;  /* 0x0000ca0002087a10 */ /* 0x040fe40007ffe0ff */
[----:B-1----:R-:W-:-:S03]  /*39e0*/  IADD3 R10, R2, UR7, RZ ;  /* 0x00000007020a7c10 */ /* 0x002fc6000fffe0ff */
[--C-:B--2---:R-:W-:Y:S02]  /*39f0*/  IMAD.IADD R5, R8, 0x1, R6.reuse ;  /* 0x0000000108057824 */ /* 0x104fe400078e0206 */
[----:B------:R-:W-:-:S03]  /*3a00*/  IMAD.IADD R2, R10, 0x1, R6 ;  /* 0x000000010a027824 */ /* 0x000fc600078e0206 */
[----:B------:R-:W-:Y:S02]  /*3a10*/  IMNMX R5, R5, R9, PT ;  /* 0x0000000905057217 */ /* 0x000fe40003800200 */
[----:B---3--:R-:W-:Y:S01]  /*3a20*/  IADD3 R11, -R11, UR22, RZ ;  /* 0x000000160b0b7c10 */ /* 0x008fe2000fffe1ff */
[----:B------:R-:W-:Y:S05]  /*3a30*/  @P0 BRA `(.L_x_241) ;  /* 0x0000017000000947 */ /* 0x000fea0003800000 */
[----:B------:R-:W-:Y:S01]  /*3a40*/  IMAD.U32 R12, RZ, RZ, UR12 ;  /* 0x0000000cff0c7e24 */ /* 0x000fe2000f8e00ff */
[----:B------:R-:W-:Y:S04]  /*3a50*/  BSSY B0, `(.L_x_242) ;  /* 0x0000011000007945 */ /* 0x000fe80003800000 */
[----:B------:R-:W-:-:S04]  /*3a60*/  IADD3 R6, -R12, UR10, R6 ;  /* 0x0000000a0c067c10 */ /* 0x000fc8000fffe106 */
[----:B------:R-:W-:-:S13]  /*3a70*/  ISETP.GT.AND P0, PT, R6, -0x1, PT ;  /* 0xffffffff0600780c */ /* 0x000fda0003f04270 */
[----:B------:R-:W-:Y:S05]  /*3a80*/  @P0 BRA `(.L_x_243) ;  /* 0x0000008000000947 */ /* 0x000fea0003800000 */
[----:B------:R-:W-:Y:S01]  /*3a90*/  UISETP.NE.AND UP0, UPT, UR9, 0x1, UPT ;  /* 0x000000010900788c */ /* 0x000fe2000bf05270 */
[----:B------:R-:W-:-:S05]  /*3aa0*/  LOP3.LUT R6, RZ, R6, RZ, 0x33, !PT ;  /* 0x00000006ff067212 */ /* 0x000fca00078e33ff */
[----:B------:R-:W-:Y:S02]  /*3ab0*/  PLOP3.LUT P1, PT, PT, PT, UP0, 0x80, 0x0 ;  /* 0x000000000000781c */ /* 0x000fe40003f2f008 */
[----:B------:R-:W-:-:S11]  /*3ac0*/  PLOP3.LUT P0, PT, PT, PT, UP0, 0x80, 0x0 ;  /* 0x000000000000781c */ /* 0x000fd60003f0f008 */
[----:B------:R-:W-:-:S05]  /*3ad0*/  @P1 IMAD.HI.U32 R12, R6, c[0x0][0x330], RZ ;  /* 0x0000cc00060c1a27 */ /* 0x000fca00078e00ff */
[----:B------:R-:W-:-:S04]  /*3ae0*/  @P0 SHF.R.U32.HI R6, RZ, c[0x0][0x334], R12 ;  /* 0x0000cd00ff060a19 */ /* 0x000fc8000001160c */
[----:B------:R-:W-:Y:S01]  /*3af0*/  LOP3.LUT R6, RZ, R6, RZ, 0x33, !PT ;  /* 0x00000006ff067212 */ /* 0x000fe200078e33ff */
[----:B------:R-:W-:Y:S05]  /*3b00*/  BRA `(.L_x_244) ;  /* 0x0000005000007947 */ /* 0x000fea0003800000 */
.L_x_243:
[----:B------:R-:W-:-:S06]  /*3b10*/  UISETP.NE.AND UP0, UPT, UR9, 0x1, UPT ;  /* 0x000000010900788c */ /* 0x000fcc000bf05270 */
[----:B------:R-:W-:Y:S02]  /*3b20*/  PLOP3.LUT P1, PT, PT, PT, UP0, 0x80, 0x0 ;  /* 0x000000000000781c */ /* 0x000fe40003f2f008 */
[----:B------:R-:W-:-:S11]  /*3b30*/  PLOP3.LUT P0, PT, PT, PT, UP0, 0x80, 0x0 ;  /* 0x000000000000781c */ /* 0x000fd60003f0f008 */
[----:B------:R-:W-:-:S05]  /*3b40*/  @P1 IMAD.HI.U32 R12, R6, c[0x0][0x330], RZ ;  /* 0x0000cc00060c1a27 */ /* 0x000fca00078e00ff */
[----:B------:R-:W-:Y:S02]  /*3b50*/  @P0 SHF.R.U32.HI R6, RZ, c[0x0][0x334], R12 ;  /* 0x0000cd00ff060a19 */ /* 0x000fe4000001160c */
.L_x_244:
[----:B------:R-:W-:Y:S05]  /*3b60*/  BSYNC B0 ;  /* 0x0000000000007941 */ /* 0x000fea0003800000 */
.L_x_242:
[----:B------:R-:W-:-:S05]  /*3b70*/  IMAD R6, R6, c[0x0][0x32c], R11 ;  /* 0x0000cb0006067a24 */ /* 0x000fca00078e020b */
[----:B------:R-:W-:Y:S02]  /*3b80*/  IADD3 R12, R6, c[0x0][0x32c], RZ ;  /* 0x0000cb00060c7a10 */ /* 0x000fe40007ffe0ff */
[----:B------:R-:W-:Y:S02]  /*3b90*/  IMNMX R2, R2, R6, !PT ;  /* 0x0000000602027217 */ /* 0x000fe40007800200 */
[----:B------:R-:W-:Y:S02]  /*3ba0*/  IMNMX R5, R5, R12, PT ;  /* 0x0000000c05057217 */ /* 0x000fe40003800200 */
.L_x_241:
        /* <DEDUP_REMOVED lines=37> */
[----:B------:R-:W-:Y:S01]  /*3e00*/  UISETP.GE.AND UP6, UPT, UR9, 0x1, UPT ;  /* 0x000000010900788c */ /* 0x000fe2000bfc6270 */
        /* <DEDUP_REMOVED lines=36> */
[----:B------:R-:W-:Y:S01]  /*4050*/  IMAD.U32 R7, RZ, RZ, UR12 ;  /* 0x0000000cff077e24 */ /* 0x000fe2000f8e00ff */
[----:B------:R-:W-:Y:S04]  /*4060*/  BSSY B0, `(.L_x_246) ;  /* 0x0000015000007945 */ /* 0x000fe80003800000 */
[----:B------:R-:W-:-:S04]  /*4070*/  IADD3 R6, -R7, UR10, R6 ;  /* 0x0000000a07067c10 */ /* 0x000fc8000fffe106 */
[----:B------:R-:W-:-:S13]  /*4080*/  ISETP.GT.AND P0, PT, R6, -0x1, PT ;  /* 0xffffffff0600780c */ /* 0x000fda0003f04270 */
[----:B------:R-:W-:Y:S05]  /*4090*/  @P0 BRA `(.L_x_247) ;  /* 0x000000a000000947 */ /* 0x000fea0003800000 */
[----:B------:R-:W-:Y:S01]  /*40a0*/  UP2UR UR22, UPR, URZ, 0x1 ;  /* 0x000000013f167883 */ /* 0x000fe20008000000 */
[----:B------:R-:W-:Y:S01]  /*40b0*/  LOP3.LUT R6, RZ, R6, RZ, 0x33, !PT ;  /* 0x00000006ff067212 */ /* 0x000fe200078e33ff */
[----:B------:R-:W-:-:S06]  /*40c0*/  UISETP.NE.AND UP0, UPT, UR9, 0x1, UPT ;  /* 0x000000010900788c */ /* 0x000fcc000bf05270 */
[----:B------:R-:W-:Y:S02]  /*40d0*/  PLOP3.LUT P1, PT, PT, PT, UP0, 0x80, 0x0 ;  /* 0x000000000000781c */ /* 0x000fe40003f2f008 */
[----:B------:R-:W-:Y:S01]  /*40e0*/  PLOP3.LUT P0, PT, PT, PT, UP0, 0x80, 0x0 ;  /* 0x000000000000781c */ /* 0x000fe20003f0f008 */
[----:B------:R-:W-:-:S10]  /*40f0*/  UISETP.NE.AND UP0, UPT, UR22, URZ, UPT ;  /* 0x0000003f1600728c */ /* 0x000fd4000bf05270 */
[----:B------:R-:W-:-:S05]  /*4100*/  @P1 IMAD.HI.U32 R7, R6, c[0x0][0x330], RZ ;  /* 0x0000cc0006071a27 */ /* 0x000fca00078e00ff */
[----:B------:R-:W-:-:S04]  /*4110*/  @P0 SHF.R.U32.HI R6, RZ, c[0x0][0x334], R7 ;  /* 0x0000cd00ff060a19 */ /* 0x000fc80000011607 */
[----:B------:R-:W-:Y:S01]  /*4120*/  LOP3.LUT R6, RZ, R6, RZ, 0x33, !PT ;  /* 0x00000006ff067212 */ /* 0x000fe200078e33ff */
[----:B------:R-:W-:Y:S05]  /*4130*/  BRA `(.L_x_248) ;  /* 0x0000007000007947 */ /* 0x000fea0003800000 */
.L_x_247:
[----:B------:R-:W-:Y:S02]  /*4140*/  UP2UR UR22, UPR, URZ, 0x1 ;  /* 0x000000013f167883 */ /* 0x000fe40008000000 */
[----:B------:R-:W-:-:S06]  /*4150*/  UISETP.NE.AND UP0, UPT, UR9, 0x1, UPT ;  /* 0x000000010900788c */ /* 0x000fcc000bf05270 */
[----:B------:R-:W-:Y:S02]  /*4160*/  PLOP3.LUT P1, PT, PT, PT, UP0, 0x80, 0x0 ;  /* 0x000000000000781c */ /* 0x000fe40003f2f008 */
[----:B------:R-:W-:Y:S01]  /*4170*/  PLOP3.LUT P0, PT, PT, PT, UP0, 0x80, 0x0 ;  /* 0x000000000000781c */ /* 0x000fe20003f0f008 */
[----:B------:R-:W-:-:S10]  /*4180*/  UISETP.NE.AND UP0, UPT, UR22, URZ, UPT ;  /* 0x0000003f1600728c */ /* 0x000fd4000bf05270 */
[----:B------:R-:W-:-:S05]  /*4190*/  @P1 IMAD.HI.U32 R7, R6, c[0x0][0x330], RZ ;  /* 0x0000cc0006071a27 */ /* 0x000fca00078e00ff */
[----:B------:R-:W-:Y:S02]  /*41a0*/  @P0 SHF.R.U32.HI R6, RZ, c[0x0][0x334], R7 ;  /* 0x0000cd00ff060a19 */ /* 0x000fe40000011607 */
.L_x_248:
[----:B------:R-:W-:Y:S05]  /*41b0*/  BSYNC B0 ;  /* 0x0000000000007941 */ /* 0x000fea0003800000 */
.L_x_246:
[----:B------:R-:W-:-:S05]  /*41c0*/  IMAD R6, R6, c[0x0][0x32c], R11 ;  /* 0x0000cb0006067a24 */ /* 0x000fca00078e020b */
[----:B------:R-:W-:Y:S02]  /*41d0*/  IADD3 R7, R6, c[0x0][0x32c], RZ ;  /* 0x0000cb0006077a10 */ /* 0x000fe40007ffe0ff */
[----:B------:R-:W-:Y:S02]  /*41e0*/  IMNMX R2, R2, R6, !PT ;  /* 0x0000000602027217 */ /* 0x000fe40007800200 */
[----:B------:R-:W-:Y:S02]  /*41f0*/  IMNMX R5, R5, R7, PT ;  /* 0x0000000705057217 */ /* 0x000fe40003800200 */
.L_x_245:
        /* <DEDUP_REMOVED lines=63> */
[----:B------:R-:W-:-:S02]  /*45f0*/  FMNMX.FTZ R133, R94, R7, !PT ;  /* 0x000000075e857209 */ /* 0x000fc40007810000 */
[----:B------:R-:W-:Y:S01]  /*4600*/  FSEL R7, R31, -INF , !P0 ;  /* 0xff8000001f077808 */ /* 0x000fe20004000000 */
[----:B------:R-:W-:Y:S01]  /*4610*/  STL [R1+0x80], R135 ;  /* 0x0000808701007387 */ /* 0x000fe20000100800 */
[----:B------:R-:W-:Y:S02]  /*4620*/  PLOP3.LUT P0, PT, PT, PT, UP4, 0x40, 0x0 ;  /* 0x000000000000781c */ /* 0x000fe40003f0e848 */
[----:B------:R-:W-:Y:S01]  /*4630*/  ISETP.GT.AND P1, PT, R2, 0x18, P1 ;  /* 0x000000180200780c */ /* 0x000fe20000f24270 */
[----:B------:R-:W-:Y:S01]  /*4640*/  LDSM.16.MT88.4 R28, [R237+0x4080] ;  /* 0x00408000ed1c783b */ /* 0x000fe20000004200 */
[----:B------:R-:W-:Y:S02]  /*4650*/  FMNMX.FTZ R23, R6, R11, !PT ;  /* 0x0000000b06177209 */ /* 0x000fe40007810000 */
[----:B------:R-:W-:Y:S02]  /*4660*/  ISETP.GT.AND P0, PT, R2, 0x19, P0 ;  /* 0x000000190200780c */ /* 0x000fe40000704270 */
[----:B------:R-:W-:-:S02]  /*4670*/  ISETP.LT.OR P1, PT, R5, 0x19, P1 ;  /* 0x000000190500780c */ /* 0x000fc40000f21670 */
[----:B------:R-:W-:Y:S02]  /*4680*/  FMNMX.FTZ R23, R10, R23, !PT ;  /* 0x000000170a177209 */ /* 0x000fe40007810000 */
[----:B------:R-:W-:Y:S02]  /*4690*/  ISETP.LT.OR P0, PT, R5, 0x1a, P0 ;  /* 0x0000001a0500780c */ /* 0x000fe40000701670 */
[----:B------:R-:W-:Y:S02]  /*46a0*/  FSEL R13, R42, -INF , !P1 ;  /* 0xff8000002a0d7808 */ /* 0x000fe40004800000 */
[----:B------:R-:W-:Y:S02]  /*46b0*/  PLOP3.LUT P1, PT, PT, PT, UP3, 0x40, 0x0 ;  /* 0x000000000000781c */ /* 0x000fe40003f2e838 */
[----:B------:R-:W-:Y:S02]  /*46c0*/  FMNMX.FTZ R23, R9, R23, !PT ;  /* 0x0000001709177209 */ /* 0x000fe40007810000 */
[----:B------:R-:W-:-:S02]  /*46d0*/  FSEL R15, R43, -INF , !P0 ;  /* 0xff8000002b0f7808 */ /* 0x000fc40004000000 */
[----:B------:R-:W-:Y:S01]  /*46e0*/  PLOP3.LUT P0, PT, PT, PT, UP2, 0x40, 0x0 ;  /* 0x000000000000781c */ /* 0x000fe20003f0e828 */
[----:B------:R-:W-:Y:S01]  /*46f0*/  LDSM.16.MT88.4 R40, [R240+0x4880] ;  /* 0x00488000f028783b */ /* 0x000fe20000004200 */
[----:B------:R-:W-:Y:S02]  /*4700*/  ISETP.GT.AND P1, PT, R2, 0x20, P1 ;  /* 0x000000200200780c */ /* 0x000fe40000f24270 */
[----:B------:R-:W-:Y:S02]  /*4710*/  FMNMX.FTZ R23, R8, R23, !PT ;  /* 0x0000001708177209 */ /* 0x000fe40007810000 */
[----:B------:R-:W-:Y:S02]  /*4720*/  ISETP.GT.AND P0, PT, R2, 0x21, P0 ;  /* 0x000000210200780c */ /* 0x000fe40000704270 */
[----:B------:R-:W-:Y:S02]  /*4730*/  ISETP.LT.OR P1, PT, R5, 0x21, P1 ;  /* 0x000000210500780c */ /* 0x000fe40000f21670 */
[----:B------:R-:W-:-:S02]  /*4740*/  FMNMX.FTZ R23, R7, R23, !PT ;  /* 0x0000001707177209 */ /* 0x000fc40007810000 */
[----:B------:R-:W-:Y:S02]  /*4750*/  ISETP.LT.OR P0, PT, R5, 0x22, P0 ;  /* 0x000000220500780c */ /* 0x000fe40000701670 */
        /* <DEDUP_REMOVED lines=11> */
[----:B------:R-:W-:Y:S02]  /*4810*/  FMNMX.FTZ R133, R93, R133, !PT ;  /* 0x000000855d857209 */ /* 0x000fe40007810000 */
[----:B------:R-:W-:-:S02]  /*4820*/  ISETP.LT.OR P0, PT, R5, 0x2a, P0 ;  /* 0x0000002a0500780c */ /* 0x000fc40000701670 */
[----:B------:R-:W-:Y:S01]  /*4830*/  FSEL R90, R38, -INF , !P1 ;  /* 0xff800000265a7808 */ /* 0x000fe20004800000 */
[----:B------:R-:W1:Y:S01]  /*4840*/  SHFL.BFLY PT, R12, R133, 0x2, 0x1f ;  /* 0x0c401f00850c7f89 */ /* 0x000e6200000e0000 */
[----:B------:R-:W-:Y:S02]  /*4850*/  FMNMX.FTZ R132, R92, R132, !PT ;  /* 0x000000845c847209 */ /* 0x000fe40007810000 */
        /* <DEDUP_REMOVED lines=212> */
[----:B------:R-:W-:Y:S01]  /*55a0*/  UIMAD.WIDE.U32 UR22, UR11, UR4, URZ ;  /* 0x000000040b1672a5 */ /* 0x000fe2000f8e003f */
[----:B------:R4:W5:Y:S01]  /*55b0*/  LDL.LU R163, [R1+0x90] ;  /* 0x0000900001a37983 */ /* 0x0009620000300800 */
        /* <DEDUP_REMOVED lines=76> */
[----:B------:R-:W-:Y:S01]  /*5a80*/  HMMA.16816.F32 R156, R128, R152, R156 ;  /* 0x00000098809c723c */ /* 0x000fe2000000189c */
[----:B------:R-:W-:Y:S01]  /*5a90*/  FADD.FTZ R0, R88, R0 ;  /* 0x0000000058007221 */ /* 0x000fe20000010000 */
[----:B------:R-:W-:Y:S01]  /*5aa0*/  @UP6 UMOV UR21, UR23 ;  /* 0x0000001700156c82 */ /* 0x000fe20008000000 */
[----:B------:R-:W-:Y:S01]  /*5ab0*/  LDSM.16.MT88.4 R88, [R240+0x8080] ;  /* 0x00808000f058783b */ /* 0x000fe20000004200 */
[----:B------:R-:W-:-:S03]  /*5ac0*/  IMAD.MOV.U32 R11, RZ, RZ, R64 ;  /* 0x000000ffff0b7224 */ /* 0x000fc600078e0040 */
[----:B------:R4:W5:Y:S01]  /*5ad0*/  LDL.LU R160, [R1+0x84] ;  /* 0x0000840001a07983 */ /* 0x0009620000300800 */
[C---:B------:R-:W-:Y:S03]  /*5ae0*/  HMMA.16816.F32 R144, R128.reuse, R146, R136 ;  /* 0x000000928090723c */ /* 0x040fe60000001888 */
[----:B------:R-:W1:Y:S05]  /*5af0*/  LDSM.16.MT88.4 R136, [R240+0x5080] ;  /* 0x00508000f088783b */ /* 0x000e6a0000004200 */
[----:B------:R-:W-:Y:S01]  /*5b00*/  HMMA.16816.F32 R152, R128, R154, R96 ;  /* 0x0000009a8098723c */ /* 0x000fe20000001860 */
[----:B------:R-:W-:Y:S01]  /*5b10*/  FADD.FTZ R2, R87, R0 ;  /* 0x0000000057027221 */ /* 0x000fe20000010000 */
[----:B------:R4:W5:Y:S05]  /*5b20*/  LDL.LU R135, [R1+0x80] ;  /* 0x0000800001877983 */ /* 0x00096a0000300800 */
[----:B------:R-:W-:Y:S01]  /*5b30*/  IMAD.MOV.U32 R98, RZ, RZ, R33 ;  /* 0x000000ffff627224 */ /* 0x000fe200078e0021 */
[----:B------:R-:W-:-:S02]  /*5b40*/  MOV R97, R34 ;  /* 0x0000002200617202 */ /* 0x000fc40000000f00 */
        /* <DEDUP_REMOVED lines=46> */
[----:B------:R-:W-:Y:S01]  /*5e30*/  FADD.FTZ R0, R3, R5 ;  /* 0x0000000503007221 */ /* 0x000fe20000010000 */
[----:B------:R-:W-:-:S02]  /*5e40*/  @UP6 USHF.R.U32.HI UR11, URZ, UR5, UR21 ;  /* 0x000000053f0b6299 */ /* 0x000fc40008011615 */
[----:B------:R-:W-:Y:S02]  /*5e50*/  UISETP.GE.AND UP6, UPT, UR9, 0x1, UPT ;  /* 0x000000010900788c */ /* 0x000fe4000bfc6270 */
[----:B------:R4:W-:Y:S04]  /*5e60*/  STL [R1+0x18], R0 ;  /* 0x0000180001007387 */ /* 0x0009e80000100800 */
[----:B------:R4:W-:Y:S01]  /*5e70*/  STL [R1+0x14], R2 ;  /* 0x0000140201007387 */ /* 0x0009e20000100800 */
[----:B------:R-:W-:Y:S01]  /*5e80*/  PLOP3.LUT P0, PT, PT, PT, UP6, 0x40, 0x0 ;  /* 0x000000000000781c */ /* 0x000fe20003f0e868 */
[----:B---3--:R-:W-:Y:S01]  /*5e90*/  HMMA.16816.F32 R108, R128, R112, R108 ;  /* 0x00000070806c723c */ /* 0x008fe2000000186c */
[----:B------:R-:W-:-:S03]  /*5ea0*/  UIADD3 UR4, UR16, UR11, URZ ;  /* 0x0000000b10047290 */ /* 0x000fc6000fffe03f */
[----:B------:R-:W-:-:S04]  /*5eb0*/  ULDC UR11, c[0x0][0x328] ;  /* 0x0000ca00000b7ab9 */ /* 0x000fc80000000800 */
[----:B------:R-:W-:Y:S01]  /*5ec0*/  HMMA.16816.F32 R112, R128, R114, R116 ;  /* 0x000000728070723c */ /* 0x000fe20000001874 */
[----:B------:R-:W-:Y:S02]  /*5ed0*/  UIADD3 UR17, UR17, -0x2, URZ ;  /* 0xfffffffe11117890 */ /* 0x000fe4000fffe03f */
[----:B------:R-:W-:-:S05]  /*5ee0*/  UIADD3 UR11, UR4, UR11, URZ ;  /* 0x0000000b040b7290 */ /* 0x000fca000fffe03f */
        /* <DEDUP_REMOVED lines=18> */
.L_x_250:
[----:B------:R-:W-:Y:S02]  /*6010*/  UISETP.NE.AND UP0, UPT, UR9, 0x1, UPT ;  /* 0x000000010900788c */ /* 0x000fe4000bf05270 */
[----:B------:R-:W-:Y:S02]  /*6020*/  ULDC.64 UR4, c[0x0][0x330] ;  /* 0x0000cc0000047ab9 */ /* 0x000fe40000000a00 */
[----:B------:R-:W-:-:S07]  /*6030*/  UIMAD.WIDE.U32 UR22, UR16, UR4, URZ ;  /* 0x00000004101672a5 */ /* 0x000fce000f8e003f */
[----:B------:R-:W-:Y:S02]  /*6040*/  @UP0 UMOV UR21, UR23 ;  /* 0x0000001700150c82 */ /* 0x000fe40008000000 */
[----:B------:R-:W-:Y:S02]  /*6050*/  @UP0 USHF.R.U32.HI UR16, URZ, UR5, UR21 ;  /* 0x000000053f100299 */ /* 0x000fe40008011615 */
.L_x_251:
[----:B------:R-:W-:Y:S02]  /*6060*/  ULDC UR4, c[0x0][0x32c] ;  /* 0x0000cb0000047ab9 */ /* 0x000fe40000000800 */
[----:B------:R-:W-:-:S04]  /*6070*/  UIMAD UR4, UR16, UR9, UR4 ;  /* 0x00000009100472a4 */ /* 0x000fc8000f8e0204 */
[----:B------:R-:W-:-:S04]  /*6080*/  UISETP.LT.AND UP0, UPT, UR11, UR4, UPT ;  /* 0x000000040b00728c */ /* 0x000fc8000bf01270 */
[----:B------:R-:W-:-:S04]  /*6090*/  USEL UR11, UR11, UR4, UP0 ;  /* 0x000000040b0b7287 */ /* 0x000fc80008000000 */
.L_x_249:
        /* <DEDUP_REMOVED lines=38> */
.L_x_263:
        /* <DEDUP_REMOVED lines=79> */
.L_x_253:
        /* <DEDUP_REMOVED lines=222> */
.L_x_254:
        /* <DEDUP_REMOVED lines=12> */
[----:B------:R-:W-:Y:S01]  /*7690*/  PLOP3.LUT P0, PT, PT, PT, UP0, 0x40, 0x0 ;  /* 0x000000000000781c */ /* 0x000fe20003f0e808 */
[----:B------:R-:W-:Y:S02]  /*76a0*/  IMAD.U32 R0, RZ, RZ, UR12 ;  /* 0x0000000cff007e24 */ /* 0x000fe4000f8e00ff */
[----:B------:R-:W1:Y:S01]  /*76b0*/  SHFL.IDX PT, R132, R133, RZ, 0x1c1f ;  /* 0x001c1fff85847589 */ /* 0x000e6200000e0000 */
[----:B---3--:R-:W-:Y:S04]  /*76c0*/  IADD3 R3, -R171, 0x1, R3 ;  /* 0x00000001ab037810 */ /* 0x008fe80007ffe103 */
[----:B------:R-:W-:Y:S04]  /*76d0*/  IADD3 R0, -R0, UR10, R3 ;  /* 0x0000000a00007c10 */ /* 0x000fe8000fffe103 */
[C---:B------:R-:W-:Y:S02]  /*76e0*/  IADD3 R169, R0.reuse, c[0x0][0x328], RZ ;  /* 0x0000ca0000a97a10 */ /* 0x040fe40007ffe0ff */
[----:B------:R-:W-:Y:S03]  /*76f0*/  IADD3 R168, R0, UR7, RZ ;  /* 0x0000000700a87c10 */ /* 0x000fe6000fffe0ff */
[----:B-1----:R-:W-:Y:S02]  /*7700*/  IMAD.IADD R3, R169, 0x1, R132 ;  /* 0x00000001a9037824 */ /* 0x002fe400078e0284 */
[----:B------:R-:W-:Y:S01]  /*7710*/  IMAD.IADD R0, R132, 0x1, R168 ;  /* 0x0000000184007824 */ /* 0x000fe200078e02a8 */
[----:B------:R-:W-:-:S05]  /*7720*/  @P0 BRA `(.L_x_255) ;  /* 0x0000019000000947 */ /* 0x000fca0003800000 */
[----:B------:R-:W-:Y:S01]  /*7730*/  IMAD.U32 R170, RZ, RZ, UR12 ;  /* 0x0000000cffaa7e24 */ /* 0x000fe2000f8e00ff */
[----:B------:R-:W-:Y:S04]  /*7740*/  BSSY B0, `(.L_x_256) ;  /* 0x0000012000007945 */ /* 0x000fe80003800000 */
[----:B------:R-:W-:Y:S04]  /*7750*/  IADD3 R132, -R170, UR10, R132 ;  /* 0x0000000aaa847c10 */ /* 0x000fe8000fffe184 */
        /* <DEDUP_REMOVED lines=11> */
.L_x_257:
[----:B------:R-:W-:Y:S04]  /*7810*/  MOV R170, c[0x0][0x32c] ;  /* 0x0000cb0000aa7a02 */ /* 0x000fe80000000f00 */
[----:B------:R-:W-:Y:S11]  /*7820*/  ISETP.NE.AND P0, PT, R170, 0x1, PT ;  /* 0x00000001aa00780c */ /* 0x000ff60003f05270 */
[----:B------:R-:W-:Y:S02]  /*7830*/  @!UPT UIADD3 URZ, URZ, URZ, URZ ;  /* 0x0000003f3f3ff290 */ /* 0x000fe4000fffe03f */
[----:B------:R-:W-:Y:S05]  /*7840*/  @P0 IMAD.HI.U32 R170, R132, c[0x0][0x330], RZ ;  /* 0x0000cc0084aa0a27 */ /* 0x000fea00078e00ff */
[----:B------:R-:W-:Y:S02]  /*7850*/  @P0 SHF.R.U32.HI R132, RZ, c[0x0][0x334], R170 ;  /* 0x0000cd00ff840a19 */ /* 0x000fe400000116aa */
.L_x_258:
[----:B------:R-:W-:Y:S05]  /*7860*/  BSYNC B0 ;  /* 0x0000000000007941 */ /* 0x000fea0003800000 */
.L_x_256:
[----:B------:R-:W-:Y:S05]  /*7870*/  IADD3 R170, -R171, UR4, RZ ;  /* 0x00000004abaa7c10 */ /* 0x000fea000fffe1ff */
[----:B------:R-:W-:Y:S05]  /*7880*/  IMAD R132, R132, c[0x0][0x32c], R170 ;  /* 0x0000cb0084847a24 */ /* 0x000fea00078e02aa */
[----:B------:R-:W-:Y:S02]  /*7890*/  IMNMX R0, R0, R132, !PT ;  /* 0x0000008400007217 */ /* 0x000fe40007800200 */
[----:B------:R-:W-:Y:S04]  /*78a0*/  IADD3 R132, R132, c[0x0][0x32c], RZ ;  /* 0x0000cb0084847a10 */ /* 0x000fe80007ffe0ff */
[----:B------:R-:W-:Y:S02]  /*78b0*/  IMNMX R3, R3, R132, PT ;  /* 0x0000008403037217 */ /* 0x000fe40003800200 */
.L_x_255:
        /* <DEDUP_REMOVED lines=87> */
.L_x_261:
[----:B------:R-:W-:Y:S04]  /*7e30*/  MOV R5, c[0x0][0x32c] ;  /* 0x0000cb0000057a02 */ /* 0x000fe80000000f00 */
[----:B------:R-:W-:Y:S11]  /*7e40*/  ISETP.NE.AND P0, PT, R5, 0x1, PT ;  /* 0x000000010500780c */ /* 0x000ff60003f05270 */
[----:B------:R-:W-:Y:S02]  /*7e50*/  @!UPT UIADD3 URZ, URZ, URZ, URZ ;  /* 0x0000003f3f3ff290 */ /* 0x000fe4000fffe03f */
[----:B------:R-:W-:Y:S05]  /*7e60*/  @P0 IMAD.HI.U32 R5, R0, c[0x0][0x330], RZ ;  /* 0x0000cc0000050a27 */ /* 0x000fea00078e00ff */
[----:B------:R-:W-:Y:S02]  /*7e70*/  @P0 SHF.R.U32.HI R0, RZ, c[0x0][0x334], R5 ;  /* 0x0000cd00ff000a19 */ /* 0x000fe40000011605 */
.L_x_262:
[----:B------:R-:W-:Y:S05]  /*7e80*/  BSYNC B0 ;  /* 0x0000000000007941 */ /* 0x000fea0003800000 */
.L_x_260:
[----:B------:R-:W-:Y:S05]  /*7e90*/  IADD3 R5, -R171, UR4, RZ ;  /* 0x00000004ab057c10 */ /* 0x000fea000fffe1ff */
[----:B------:R-:W-:Y:S05]  /*7ea0*/  IMAD R0, R0, c[0x0][0x32c], R5 ;  /* 0x0000cb0000007a24 */ /* 0x000fea00078e0205 */
[----:B------:R-:W-:Y:S02]  /*7eb0*/  IMNMX R3, R3, R0, !PT ;  /* 0x0000000003037217 */ /* 0x000fe40007800200 */
[----:B------:R-:W-:Y:S04]  /*7ec0*/  IADD3 R0, R0, c[0x0][0x32c], RZ ;  /* 0x0000cb0000007a10 */ /* 0x000fe80007ffe0ff */
[----:B------:R-:W-:Y:S02]  /*7ed0*/  IMNMX R4, R4, R0, PT ;  /* 0x0000000004047217 */ /* 0x000fe40003800200 */
.L_x_259:
        /* <DEDUP_REMOVED lines=493> */
.L_x_252:
[----:B------:R-:W2:Y:S01]  /*9db0*/  S2UR UR9, SR_CTAID.X ;  /* 0x00000000000979c3 */ /* 0x000ea20000002500 */
[----:B------:R-:W-:-:S02]  /*9dc0*/  UISETP.NE.AND UP1, UPT, UR15, URZ, UPT ;  /* 0x0000003f0f00728c */ /* 0x000fc4000bf25270 */
[----:B------:R-:W-:Y:S02]  /*9dd0*/  UISETP.NE.AND UP0, UPT, UR14, URZ, UPT ;  /* 0x0000003f0e00728c */ /* 0x000fe4000bf05270 */
[----:B------:R-:W-:-:S04]  /*9de0*/  ULDC.64 UR4, c[0x0][0x2c8] ;  /* 0x0000b20000047ab9 */ /* 0x000fc80000000a00 */
[----:B------:R-:W-:Y:S01]  /*9df0*/  PLOP3.LUT P0, PT, PT, PT, UP0, 0x40, 0x0 ;  /* 0x000000000000781c */ /* 0x000fe20003f0e808 */
[----:B--2---:R-:W-:-:S04]  /*9e00*/  ULEA UR9, UR9, 0x7f, 0x7 ;  /* 0x0000007f09097891 */ /* 0x004fc8000f8e383f */
[----:B------:R-:W-:Y:S02]  /*9e10*/  UIMAD.WIDE.U32 UR22, UR9, UR4, URZ ;  /* 0x00000004091672a5 */ /* 0x000fe4000f8e003f */
[----:B------:R-:W-:Y:S02]  /*9e20*/  UIADD3 UR4, UR10, 0x1, -UR12 ;  /* 0x000000010a047890 */ /* 0x000fe4000fffe80c */
[----:B------:R-:W-:-:S04]  /*9e30*/  @UP1 USHF.R.U32.HI UR9, URZ, UR5, UR23 ;  /* 0x000000053f091299 */ /* 0x000fc80008011617 */
[----:B------:R-:W-:-:S03]  /*9e40*/  UIADD3 UR11, UR4, UR9, URZ ;  /* 0x00000009040b7290 */ /* 0x000fc6000fffe03f */
        /* <DEDUP_REMOVED lines=15> */
.L_x_265:
[----:B------:R-:W-:Y:S02]  /*9f40*/  ULDC UR4, c[0x0][0x32c] ;  /* 0x0000cb0000047ab9 */ /* 0x000fe40000000800 */
[----:B------:R-:W-:-:S03]  /*9f50*/  UISETP.NE.AND UP0, UPT, UR4, 0x1, UPT ;  /* 0x000000010400788c */ /* 0x000fc6000bf05270 */
[----:B------:R-:W-:Y:S02]  /*9f60*/  ULDC.64 UR4, c[0x0][0x330] ;  /* 0x0000cc0000047ab9 */ /* 0x000fe40000000a00 */
[----:B------:R-:W-:-:S07]  /*9f70*/  UIMAD.WIDE.U32 UR22, UR11, UR4, URZ ;  /* 0x000000040b1672a5 */ /* 0x000fce000f8e003f */
[----:B------:R-:W-:Y:S02]  /*9f80*/  @UP0 UMOV UR21, UR23 ;  /* 0x0000001700150c82 */ /* 0x000fe40008000000 */
[----:B------:R-:W-:Y:S02]  /*9f90*/  @UP0 USHF.R.U32.HI UR11, URZ, UR5, UR21 ;  /* 0x000000053f0b0299 */ /* 0x000fe40008011615 */
.L_x_266:
[----:B------:R-:W-:Y:S02]  /*9fa0*/  ULDC UR4, c[0x0][0x32c] ;  /* 0x0000cb0000047ab9 */ /* 0x000fe40000000800 */
[----:B------:R-:W-:-:S04]  /*9fb0*/  UIMAD UR4, UR11, UR4, URZ ;  /* 0x000000040b0472a4 */ /* 0x000fc8000f8e023f */
[----:B------:R-:W-:-:S04]  /*9fc0*/  UISETP.LT.AND UP0, UPT, UR9, UR4, UPT ;  /* 0x000000040900728c */ /* 0x000fc8000bf01270 */
[----:B------:R-:W-:-:S04]  /*9fd0*/  USEL UR9, UR9, UR4, !UP0 ;  /* 0x0000000409097287 */ /* 0x000fc8000c000000 */
.L_x_264:
        /* <DEDUP_REMOVED lines=37> */
.L_x_270:
        /* <DEDUP_REMOVED lines=82> */
.L_x_268:
        /* <DEDUP_REMOVED lines=222> */
.L_x_269:
        /* <DEDUP_REMOVED lines=421> */
.L_x_267:
        /* <DEDUP_REMOVED lines=44> */
.L_x_281:
        /* <DEDUP_REMOVED lines=290> */
.L_x_272:
[----:B-1----:R-:W2:Y:S01]  /*e460*/  LDL R3, [R1+0x78] ;  /* 0x0000780001037983 */ /* 0x002ea20000100800 */
        /* <DEDUP_REMOVED lines=8> */
[----:B------:R-:W-:Y:S01]  /*e4f0*/  IMAD.MOV.U32 R133, RZ, RZ, R3 ;  /* 0x000000ffff857224 */ /* 0x000fe200078e0003 */
[----:B------:R-:W-:Y:S01]  /*e500*/  @P0 SHF.R.U32.HI R133, RZ, c[0x0][0x2cc], R0 ;  /* 0x0000b300ff850a19 */ /* 0x000fe20000011600 */
[----:B------:R-:W-:Y:S01]  /*e510*/  IMAD.U32 R0, RZ, RZ, UR4 ;  /* 0x00000004ff007e24 */ /* 0x000fe2000f8e00ff */
[----:B------:R-:W-:Y:S01]  /*e520*/  PLOP3.LUT P0, PT, PT, PT, UP0, 0x40, 0x0 ;  /* 0x000000000000781c */ /* 0x000fe20003f0e808 */
[----:B------:R-:W-:Y:S02]  /*e530*/  IMAD.U32 R3, RZ, RZ, UR12 ;  /* 0x0000000cff037e24 */ /* 0x000fe4000f8e00ff */
[----:B------:R-:W1:Y:S01]  /*e540*/  SHFL.IDX PT, R132, R133, RZ, 0x1c1f ;  /* 0x001c1fff85847589 */ /* 0x000e6200000e0000 */
[C---:B---3--:R-:W-:Y:S02]  /*e550*/  IADD3 R0, -R170.reuse, 0x1, R0 ;  /* 0x00000001aa007810 */ /* 0x048fe40007ffe100 */
[----:B------:R-:W-:Y:S02]  /*e560*/  IADD3 R170, -R170, UR4, RZ ;  /* 0x00000004aaaa7c10 */ /* 0x000fe4000fffe1ff */
[----:B------:R-:W-:Y:S04]  /*e570*/  IADD3 R0, -R3, UR10, R0 ;  /* 0x0000000a03007c10 */ /* 0x000fe8000fffe100 */
[C---:B------:R-:W-:Y:S02]  /*e580*/  IADD3 R169, R0.reuse, c[0x0][0x328], RZ ;  /* 0x0000ca0000a97a10 */ /* 0x040fe40007ffe0ff */
[----:B------:R-:W-:Y:S03]  /*e590*/  IADD3 R168, R0, UR7, RZ ;  /* 0x0000000700a87c10 */ /* 0x000fe6000fffe0ff */
[--C-:B-1----:R-:W-:Y:S02]  /*e5a0*/  IMAD.IADD R3, R169, 0x1, R132.reuse ;  /* 0x00000001a9037824 */ /* 0x102fe400078e0284 */
        /* <DEDUP_REMOVED lines=16> */
.L_x_275:
[----:B------:R-:W-:Y:S04]  /*e6b0*/  MOV R171, c[0x0][0x32c] ;  /* 0x0000cb0000ab7a02 */ /* 0x000fe80000000f00 */
[----:B------:R-:W-:Y:S11]  /*e6c0*/  ISETP.NE.AND P0, PT, R171, 0x1, PT ;  /* 0x00000001ab00780c */ /* 0x000ff60003f05270 */
[----:B------:R-:W-:Y:S02]  /*e6d0*/  @!UPT UIADD3 URZ, URZ, URZ, URZ ;  /* 0x0000003f3f3ff290 */ /* 0x000fe4000fffe03f */
[----:B------:R-:W-:Y:S05]  /*e6e0*/  @P0 IMAD.HI.U32 R171, R132, c[0x0][0x330], RZ ;  /* 0x0000cc0084ab0a27 */ /* 0x000fea00078e00ff */
[----:B------:R-:W-:Y:S02]  /*e6f0*/  @P0 SHF.R.U32.HI R132, RZ, c[0x0][0x334], R171 ;  /* 0x0000cd00ff840a19 */ /* 0x000fe400000116ab */
.L_x_276:
[----:B------:R-:W-:Y:S05]  /*e700*/  BSYNC B0 ;  /* 0x0000000000007941 */ /* 0x000fea0003800000 */
.L_x_274:
[----:B------:R-:W-:Y:S05]  /*e710*/  IMAD R132, R132, c[0x0][0x32c], R170 ;  /* 0x0000cb0084847a24 */ /* 0x000fea00078e02aa */
[----:B------:R-:W-:Y:S02]  /*e720*/  IMNMX R0, R0, R132, !PT ;  /* 0x0000008400007217 */ /* 0x000fe40007800200 */
[----:B------:R-:W-:Y:S04]  /*e730*/  IADD3 R132, R132, c[0x0][0x32c], RZ ;  /* 0x0000cb0084847a10 */ /* 0x000fe80007ffe0ff */
[----:B------:R-:W-:Y:S02]  /*e740*/  IMNMX R3, R3, R132, PT ;  /* 0x0000008403037217 */ /* 0x000fe40003800200 */
.L_x_273:
        /* <DEDUP_REMOVED lines=87> */
.L_x_279:
[----:B------:R-:W-:Y:S04]  /*ecc0*/  MOV R5, c[0x0][0x32c] ;  /* 0x0000cb0000057a02 */ /* 0x000fe80000000f00 */
[----:B------:R-:W-:Y:S11]  /*ecd0*/  ISETP.NE.AND P0, PT, R5, 0x1, PT ;  /* 0x000000010500780c */ /* 0x000ff60003f05270 */
[----:B------:R-:W-:Y:S02]  /*ece0*/  @!UPT UIADD3 URZ, URZ, URZ, URZ ;  /* 0x0000003f3f3ff290 */ /* 0x000fe4000fffe03f */
[----:B------:R-:W-:Y:S05]  /*ecf0*/  @P0 IMAD.HI.U32 R5, R0, c[0x0][0x330], RZ ;  /* 0x0000cc0000050a27 */ /* 0x000fea00078e00ff */
[----:B------:R-:W-:Y:S02]  /*ed00*/  @P0 SHF.R.U32.HI R0, RZ, c[0x0][0x334], R5 ;  /* 0x0000cd00ff000a19 */ /* 0x000fe40000011605 */
.L_x_280:
[----:B------:R-:W-:Y:S05]  /*ed10*/  BSYNC B0 ;  /* 0x0000000000007941 */ /* 0x000fea0003800000 */
.L_x_278:
[----:B------:R-:W-:Y:S05]  /*ed20*/  IMAD R0, R0, c[0x0][0x32c], R170 ;  /* 0x0000cb0000007a24 */ /* 0x000fea00078e02aa */
[----:B------:R-:W-:Y:S02]  /*ed30*/  IMNMX R3, R3, R0, !PT ;  /* 0x0000000003037217 */ /* 0x000fe40007800200 */
[----:B------:R-:W-:Y:S04]  /*ed40*/  IADD3 R0, R0, c[0x0][0x32c], RZ ;  /* 0x0000cb0000007a10 */ /* 0x000fe80007ffe0ff */
[----:B------:R-:W-:Y:S02]  /*ed50*/  IMNMX R4, R4, R0, PT ;  /* 0x0000000004047217 */ /* 0x000fe40003800200 */
.L_x_277:
        /* <DEDUP_REMOVED lines=492> */
.L_x_271:
[----:B------:R-:W2:Y:S04]  /*10c20*/  LDL.LU R5, [R1+0x14] ;  /* 0x0000140001057983 */ /* 0x000ea80000300800 */
[----:B-1----:R-:W3:Y:S01]  /*10c30*/  LDL.LU R4, [R1+0x18] ;  /* 0x0000180001047983 */ /* 0x002ee20000300800 */
[----:B------:R-:W-:-:S02]  /*10c40*/  MOV R2, RZ ;  /* 0x000000ff00027202 */ /* 0x000fc40000000f00 */
[----:B------:R-:W-:Y:S01]  /*10c50*/  PLOP3.LUT P2, PT, PT, PT, PT, 0x8, 0x0 ;  /* 0x000000000000781c */ /* 0x000fe20003f4e170 */
        /* <DEDUP_REMOVED lines=153> */
.L_x_239:
[----:B------:R-:W-:Y:S05]  /*115f0*/  @P2 BRA `(.L_x_282) ;  /* 0x00001c0000002947 */ /* 0x000fea0003800000 */
[----:B------:R-:W1:Y:S01]  /*11600*/  S2R R65, SR_TID.X ;  /* 0x0000000000417919 */ /* 0x000e620000002100 */
[----:B------:R-:W-:Y:S01]  /*11610*/  F2FP.PACK_AB R50, R51, R50 ;  /* 0x000000323332723e */ /* 0x000fe200000000ff */
[----:B------:R-:W-:Y:S01]  /*11620*/  ULDC.64 UR4, c[0x0][0x500] ;  /* 0x0001400000047ab9 */ /* 0x000fe20000000a00 */
[----:B------:R-:W-:Y:S01]  /*11630*/  F2FP.PACK_AB R46, R47, R46 ;  /* 0x0000002e2f2e723e */ /* 0x000fe200000000ff */
[----:B------:R-:W-:Y:S01]  /*11640*/  UISETP.NE.U32.AND UP0, UPT, URZ, UR4, UPT ;  /* 0x000000043f00728c */ /* 0x000fe2000bf05070 */
[----:B------:R-:W-:Y:S01]  /*11650*/  F2FP.PACK_AB R39, R39, R38 ;  /* 0x000000262727723e */ /* 0x000fe200000000ff */
[----:B------:R-:W-:Y:S01]  /*11660*/  UMOV UR6, 0x4 ;  /* 0x0000000400067882 */ /* 0x000fe20000000000 */
[----:B------:R-:W-:Y:S01]  /*11670*/  F2FP.PACK_AB R38, R12, R22 ;  /* 0x000000160c26723e */ /* 0x000fe200000000ff */
[----:B------:R-:W-:Y:S01]  /*11680*/  UISETP.NE.AND.EX UP0, UPT, URZ, UR5, UPT, UP0 ;  /* 0x000000053f00728c */ /* 0x000fe2000bf05300 */
[----:B------:R-:W-:Y:S02]  /*11690*/  F2FP.PACK_AB R42, R43, R42 ;  /* 0x0000002a2b2a723e */ /* 0x000fe400000000ff */
[----:B------:R-:W-:Y:S01]  /*116a0*/  F2FP.PACK_AB R8, R8, R156 ;  /* 0x0000009c0808723e */ /* 0x000fe200000000ff */
[----:B------:R-:W-:Y:S01]  /*116b0*/  ULDC.64 UR4, c[0x0][0x500] ;  /* 0x0001400000047ab9 */ /* 0x000fe20000000a00 */
[----:B------:R-:W-:Y:S01]  /*116c0*/  F2FP.PACK_AB R159, R159, R158 ;  /* 0x0000009e9f9f723e */ /* 0x000fe200000000ff */
[----:B------:R-:W-:Y:S01]  /*116d0*/  UIMAD.WIDE UR4, UR13, UR6, UR4 ;  /* 0x000000060d0472a5 */ /* 0x000fe2000f8e0204 */
[----:B------:R-:W-:-:S02]  /*116e0*/  F2FP.PACK_AB R6, R153, R152 ;  /* 0x000000989906723e */ /* 0x000fc400000000ff */
[----:B------:R-:W-:Y:S02]  /*116f0*/  F2FP.PACK_AB R154, R155, R154 ;  /* 0x0000009a9b9a723e */ /* 0x000fe400000000ff */
[----:B------:R-:W-:Y:S02]  /*11700*/  F2FP.PACK_AB R5, R149, R148 ;  /* 0x000000949505723e */ /* 0x000fe400000000ff */
[----:B------:R-:W-:Y:S02]  /*11710*/  F2FP.PACK_AB R150, R151, R150 ;  /* 0x000000969796723e */ /* 0x000fe400000000ff */
[----:B------:R-:W-:Y:S02]  /*11720*/  F2FP.PACK_AB R7, R7, R144 ;  /* 0x000000900707723e */ /* 0x000fe400000000ff */
[----:B-1----:R-:W-:Y:S02]  /*11730*/  SHF.R.S32.HI R51, RZ, 0x1f, R65 ;  /* 0x0000001fff337819 */ /* 0x002fe40000011441 */
[----:B------:R-:W-:-:S02]  /*11740*/  F2FP.PACK_AB R146, R147, R146 ;  /* 0x000000929392723e */ /* 0x000fc400000000ff */
[CC--:B------:R-:W-:Y:S02]  /*11750*/  LEA.HI R2, R51.reuse, R65.reuse, RZ, 0x2 ;  /* 0x0000004133027211 */ /* 0x0c0fe400078f10ff */
[----:B------:R-:W-:Y:S02]  /*11760*/  LEA.HI R47, R51, R65, RZ, 0x5 ;  /* 0x00000041332f7211 */ /* 0x000fe400078f28ff */
[--C-:B------:R-:W-:Y:S02]  /*11770*/  SHF.R.S32.HI R4, RZ, 0x2, R2.reuse ;  /* 0x00000002ff047819 */ /* 0x100fe40000011402 */
[----:B------:R-:W-:Y:S02]  /*11780*/  SHF.R.S32.HI R0, RZ, 0x1f, R2 ;  /* 0x0000001fff007819 */ /* 0x000fe40000011402 */
[----:B------:R-:W-:Y:S02]  /*11790*/  SHF.R.S32.HI R43, RZ, 0x5, R47 ;  /* 0x00000005ff2b7819 */ /* 0x000fe4000001142f */
[----:B------:R-:W-:-:S02]  /*117a0*/  LEA.HI R0, R0, R4, RZ, 0x3 ;  /* 0x0000000400007211 */ /* 0x000fc400078f18ff */
[----:B------:R-:W-:Y:S02]  /*117b0*/  F2FP.PACK_AB R52, R141, R140 ;  /* 0x0000008c8d34723e */ /* 0x000fe400000000ff */
[----:B------:R-:W-:Y:S02]  /*117c0*/  LOP3.LUT R0, R0, 0xfffffff8, RZ, 0xc0, !PT ;  /* 0xfffffff800007812 */ /* 0x000fe400078ec0ff */
        /* <DEDUP_REMOVED lines=46> */
[----:B------:R3:W-:Y:S01]  /*11ab0*/  STS [R3+0x80], R5 ;  /* 0x0000800503007388 */ /* 0x0007e20000000800 */
        /* <DEDUP_REMOVED lines=10> */
[----:B--2---:R-:W-:Y:S01]  /*11b60*/  SEL R6, R8, 0xffffffc0, !P2 ;  /* 0xffffffc008067807 */ /* 0x004fe20005000000 */
[----:B------:R-:W-:Y:S01]  /*11b70*/  IMAD.IADD R8, R4, 0x1, R2 ;  /* 0x0000000104087824 */ /* 0x000fe200078e0202 */
[----:B------:R-:W-:Y:S02]  /*11b80*/  F2FP.PACK_AB R94, R95, R94 ;  /* 0x0000005e5f5e723e */ /* 0x000fe400000000ff */
[----:B------:R-:W-:Y:S01]  /*11b90*/  F2FP.PACK_AB R24, R97, R96 ;  /* 0x000000606118723e */ /* 0x000fe200000000ff */
[----:B------:R-:W-:Y:S01]  /*11ba0*/  IMAD.IADD R4, R6, 0x1, R3 ;  /* 0x0000000106047824 */ /* 0x000fe200078e0203 */
[----:B------:R1:W-:Y:S01]  /*11bb0*/  STS [R8], R7 ;  /* 0x0000000708007388 */ /* 0x0003e20000000800 */
[----:B---3--:R-:W-:Y:S01]  /*11bc0*/  IMAD.IADD R5, R0, 0x1, R6 ;  /* 0x0000000100057824 */ /* 0x008fe200078e0206 */
[----:B------:R-:W-:-:S02]  /*11bd0*/  F2FP.PACK_AB R98, R99, R98 ;  /* 0x000000626362723e */ /* 0x000fc400000000ff */
[----:B------:R-:W-:Y:S01]  /*11be0*/  STS [R8+0x400], R146 ;  /* 0x0004009208007388 */ /* 0x000fe20000000800 */
        /* <DEDUP_REMOVED lines=23> */
[----:B------:R-:W-:-:S03]  /*11d60*/  PLOP3.LUT P0, PT, PT, PT, UP0, 0x80, 0x0 ;  /* 0x000000000000781c */ /* 0x000fc60003f0f008 */
        /* <DEDUP_REMOVED lines=47> */
[----:B------:R2:W-:Y:S04]  /*12060*/  STS [R4+0xc080], R9 ;  /* 0x00c0800904007388 */ /* 0x0005e80000000800 */
[----:B------:R3:W-:Y:S01]  /*12070*/  STS [R4+0xc480], R15 ;  /* 0x00c4800f04007388 */ /* 0x0007e20000000800 */
[----:B-1----:R-:W-:-:S03]  /*12080*/  IMAD.U32 R8, RZ, RZ, UR4 ;  /* 0x00000004ff087e24 */ /* 0x002fc6000f8e00ff */
[----:B------:R3:W-:Y:S04]  /*12090*/  STS [R6+0xc000], R14 ;  /* 0x00c0000e06007388 */ /* 0x0007e80000000800 */
[----:B------:R3:W-:Y:S01]  /*120a0*/  STS [R6+0xc400], R10 ;  /* 0x00c4000a06007388 */ /* 0x0007e20000000800 */
[----:B--2---:R-:W-:-:S03]  /*120b0*/  IMAD.U32 R9, RZ, RZ, UR5 ;  /* 0x00000005ff097e24 */ /* 0x004fc6000f8e00ff */
[----:B------:R-:W-:Y:S06]  /*120c0*/  BAR.SYNC.DEFER_BLOCKING 0x1, 0x100 ;  /* 0x0044000000007b1d */ /* 0x000fec0000010000 */
[----:B------:R-:W-:Y:S02]  /*120d0*/  ULDC.64 UR4, c[0x0][0x508] ;  /* 0x0001420000047ab9 */ /* 0x000fe40000000a00 */
[----:B------:R-:W-:Y:S01]  /*120e0*/  UISETP.NE.U32.AND UP1, UPT, URZ, UR4, UPT ;  /* 0x000000043f00728c */ /* 0x000fe2000bf25070 */
[----:B------:R-:W2:Y:S03]  /*120f0*/  @P0 LDG.E R0, [R8.64] ;  /* 0x0000001208000981 */ /* 0x000ea6000c1e1900 */
[----:B------:R-:W-:Y:S01]  /*12100*/  UISETP.NE.AND.EX UP1, UPT, URZ, UR5, UPT, UP1 ;  /* 0x000000053f00728c */ /* 0x000fe2000bf25310 */
[----:B------:R-:W-:-:S02]  /*12110*/  IMAD.MOV.U32 R16, RZ, RZ, c[0x0][0x388] ;  /* 0x0000e200ff107624 */ /* 0x000fc400078e00ff */
[----:B------:R-:W-:-:S03]  /*12120*/  ULDC.64 UR4, c[0x0][0x508] ;  /* 0x0001420000047ab9 */ /* 0x000fc60000000a00 */
[----:B------:R-:W-:-:S05]  /*12130*/  PLOP3.LUT P1, PT, PT, PT, UP1, 0x80, 0x0 ;  /* 0x000000000000781c */ /* 0x000fca0003f2f018 */
[----:B------:R-:W-:-:S06]  /*12140*/  @UP1 UIMAD.WIDE UR4, UR13, UR6, UR4 ;  /* 0x000000060d0412a5 */ /* 0x000fcc000f8e0204 */
[----:B------:R-:W-:Y:S02]  /*12150*/  IMAD.U32 R2, RZ, RZ, UR4 ;  /* 0x00000004ff027e24 */ /* 0x000fe4000f8e00ff */
[----:B------:R-:W-:-:S05]  /*12160*/  IMAD.U32 R3, RZ, RZ, UR5 ;  /* 0x00000005ff037e24 */ /* 0x000fca000f8e00ff */
[----:B------:R3:W5:Y:S01]  /*12170*/  @P1 LDG.E R16, [R2.64] ;  /* 0x0000001202101981 */ /* 0x000762000c1e1900 */
[----:B------:R-:W-:Y:S02]  /*12180*/  UMOV UR16, URZ ;  /* 0x0000003f00107c82 */ /* 0x000fe40008000000 */
[----:B------:R-:W-:Y:S01]  /*12190*/  UMOV UR17, URZ ;  /* 0x0000003f00117c82 */ /* 0x000fe20008000000 */
[----:B--2---:R-:W1:Y:S02]  /*121a0*/  @P0 R2UR UR5, R0 ;  /* 0x00000000000503c2 */ /* 0x004e6400000e0000 */
[----:B-1----:R-:W-:Y:S02]  /*121b0*/  @UP0 USHF.R.S32.HI UR4, URZ, 0x1f, UR5 ;  /* 0x0000001f3f040899 */ /* 0x002fe40008011405 */
[----:B------:R-:W-:-:S05]  /*121c0*/  @UP0 UMOV UR16, UR5 ;  /* 0x0000000500100c82 */ /* 0x000fca0008000000 */
[----:B------:R-:W-:Y:S01]  /*121d0*/  @UP0 UMOV UR17, UR4 ;  /* 0x0000000400110c82 */ /* 0x000fe20008000000 */
[----:B------:R-:W-:Y:S05]  /*121e0*/  @P1 BRA `(.L_x_283) ;  /* 0x0000004000001947 */ /* 0x000fea0003800000 */
[----:B---3--:R-:W-:Y:S05]  /*121f0*/  @!P0 BRA `(.L_x_283) ;  /* 0x0000003000008947 */ /* 0x008fea0003800000 */
[----:B------:R-:W2:Y:S04]  /*12200*/  LDG.E R0, [R8.64] ;  /* 0x0000001208007981 */ /* 0x000ea8000c1e1900 */
[----:B------:R-:W2:Y:S02]  /*12210*/  LDG.E R2, [R8.64+0x4] ;  /* 0x0000041208027981 */ /* 0x000ea4000c1e1900 */
[----:B--2--5:R-:W-:Y:S02]  /*12220*/  IADD3 R16, -R0, R2, RZ ;  /* 0x0000000200107210 */ /* 0x024fe40007ffe1ff */
.L_x_283:
[----:B---3--:R-:W-:Y:S01]  /*12230*/  SHF.R.S32.HI R0, RZ, 0x1f, R43 ;  /* 0x0000001fff007819 */ /* 0x008fe2000001142b */
[----:B------:R-:W-:Y:S01]  /*12240*/  IMAD.MOV.U32 R2, RZ, RZ, c[0x0][0x4e8] ;  /* 0x00013a00ff027624 */ /* 0x000fe200078e00ff */
[----:B------:R-:W-:Y:S01]  /*12250*/  LOP3.LUT R3, R47, 0xffffffe0, RZ, 0xc0, !PT ;  /* 0xffffffe02f037812 */ /* 0x000fe200078ec0ff */
[----:B------:R-:W1:Y:S01]  /*12260*/  S2R R28, SR_CTAID.X ;  /* 0x00000000001c7919 */ /* 0x000e620000002500 */
[----:B------:R-:W-:Y:S01]  /*12270*/  LEA.HI R0, R0, R43, RZ, 0x3 ;  /* 0x0000002b00007211 */ /* 0x000fe200078f18ff */
[----:B------:R-:W2:Y:S01]  /*12280*/  S2UR UR9, SR_CTAID.Y ;  /* 0x00000000000979c3 */ /* 0x000ea20000002600 */
[----:B------:R-:W-:Y:S01]  /*12290*/  ISETP.NE.AND P1, PT, R2, 0x1, PT ;  /* 0x000000010200780c */ /* 0x000fe20003f25270 */
[----:B------:R-:W-:Y:S01]  /*122a0*/  IMAD.IADD R3, R65, 0x1, -R3 ;  /* 0x0000000141037824 */ /* 0x000fe200078e0a03 */
[----:B------:R-:W-:Y:S01]  /*122b0*/  LOP3.LUT R0, R0, 0xffffff8, RZ, 0xc0, !PT ;  /* 0x0ffffff800007812 */ /* 0x000fe200078ec0ff */
[----:B------:R-:W-:Y:S01]  /*122c0*/  ULDC.64 UR4, c[0x0][0x3a0] ;  /* 0x0000e80000047ab9 */ /* 0x000fe20000000a00 */
[----:B------:R-:W-:Y:S01]  /*122d0*/  LEA.HI R6, R51, R65, RZ, 0x3 ;  /* 0x0000004133067211 */ /* 0x000fe200078f18ff */
[----:B------:R-:W-:Y:S01]  /*122e0*/  ULDC.64 UR6, c[0x0][0x490] ;  /* 0x0001240000067ab9 */ /* 0x000fe20000000a00 */
[----:B------:R-:W-:Y:S01]  /*122f0*/  SHF.R.S32.HI R2, RZ, 0x1f, R3 ;  /* 0x0000001fff027819 */ /* 0x000fe20000011403 */
[----:B------:R-:W-:Y:S01]  /*12300*/  IMAD.IADD R4, R43, 0x1, -R0 ;  /* 0x000000012b047824 */ /* 0x000fe200078e0a00 */
[----:B------:R-:W-:Y:S01]  /*12310*/  LEA.HI R0, R22, R22, RZ, 0x1 ;  /* 0x0000001616007211 */ /* 0x000fe200078f08ff */
[----:B------:R-:W-:Y:S01]  /*12320*/  UIMAD.WIDE.U32 UR10, UR16, UR4, URZ ;  /* 0x00000004100a72a5 */ /* 0x000fe2000f8e003f */
[----:B------:R-:W-:Y:S01]  /*12330*/  LEA.HI R2, R2, R3, RZ, 0x2 ;  /* 0x0000000302027211 */ /* 0x000fe200078f10ff */
[----:B------:R-:W-:Y:S01]  /*12340*/  UIMAD UR12, UR17, UR4, URZ ;  /* 0x00000004110c72a4 */ /* 0x000fe2000f8e023f */
[----:B------:R-:W-:Y:S01]  /*12350*/  LOP3.LUT R0, R0, 0x1ffffffe, RZ, 0xc0, !PT ;  /* 0x1ffffffe00007812 */ /* 0x000fe200078ec0ff */
[----:B------:R-:W-:Y:S01]  /*12360*/  USHF.R.S32.HI UR4, URZ, 0x1f, UR13 ;  /* 0x0000001f3f047899 */ /* 0x000fe2000801140d */
[----:B------:R-:W-:Y:S01]  /*12370*/  SHF.R.S32.HI R2, RZ, 0x2, R2 ;  /* 0x00000002ff027819 */ /* 0x000fe20000011402 */
[----:B------:R-:W-:Y:S01]  /*12380*/  UMOV UR20, UR16 ;  /* 0x0000001000147c82 */ /* 0x000fe20008000000 */
[----:B------:R-:W-:Y:S01]  /*12390*/  LOP3.LUT P2, RZ, R3, 0x3, RZ, 0xc0, !PT ;  /* 0x0000000303ff7812 */ /* 0x000fe2000784c0ff */
[----:B------:R-:W-:Y:S01]  /*123a0*/  IMAD.IADD R0, R22, 0x1, -R0 ;  /* 0x0000000116007824 */ /* 0x000fe200078e0a00 */
[----:B------:R-:W-:Y:S01]  /*123b0*/  UMOV UR21, UR17 ;  /* 0x0000001100157c82 */ /* 0x000fe20008000000 */
[----:B------:R-:W-:Y:S01]  /*123c0*/  IMAD R15, R4, 0x10, R2 ;  /* 0x00000010040f7824 */ /* 0x000fe200078e0202 */
[----:B------:R-:W-:Y:S01]  /*123d0*/  USEL UR15, UR13, URZ, !UP0 ;  /* 0x0000003f0d0f7287 */ /* 0x000fe2000c000000 */
[----:B------:R-:W-:Y:S01]  /*123e0*/  LOP3.LUT R4, R6, 0xfffffff8, RZ, 0xc0, !PT ;  /* 0xfffffff806047812 */ /* 0x000fe200078ec0ff */
[----:B------:R-:W-:Y:S01]  /*123f0*/  USEL UR13, UR4, URZ, !UP0 ;  /* 0x0000003f040d7287 */ /* 0x000fe2000c000000 */
[----:B------:R-:W-:Y:S01]  /*12400*/  IMAD R0, R0, 0x8, R15 ;  /* 0x0000000800007824 */ /* 0x000fe200078e020f */
[----:B--2---:R-:W-:Y:S01]  /*12410*/  USHF.R.S32.HI UR8, URZ, 0x1f, UR9 ;  /* 0x0000001f3f087899 */ /* 0x004fe20008011409 */
[----:B------:R-:W-:Y:S01]  /*12420*/  SHF.R.S32.HI R14, RZ, 0x3, R6 ;  /* 0x00000003ff0e7819 */ /* 0x000fe20000011406 */
[----:B------:R-:W-:Y:S01]  /*12430*/  UIMAD.WIDE.U32 UR20, UR9, UR6, UR20 ;  /* 0x00000006091472a5 */ /* 0x000fe2000f8e0014 */
[----:B------:R-:W-:Y:S01]  /*12440*/  IMAD.IADD R7, R65, 0x1, -R4 ;  /* 0x0000000141077824 */ /* 0x000fe200078e0a04 */
[----:B-1----:R-:W-:Y:S01]  /*12450*/  LEA R0, R28, R0, 0x7 ;  /* 0x000000001c007211 */ /* 0x002fe200078e38ff */
[----:B------:R-:W-:Y:S01]  /*12460*/  UIMAD UR14, UR8, UR6, URZ ;  /* 0x00000006080e72a4 */ /* 0x000fe2000f8e023f */
[----:B-----5:R-:W-:Y:S01]  /*12470*/  IMAD R29, R16, c[0x0][0x4e8], RZ ;  /* 0x00013a00101d7a24 */ /* 0x020fe200078e02ff */
[----:B------:R-:W-:Y:S01]  /*12480*/  UIMAD UR12, UR16, UR5, UR12 ;  /* 0x00000005100c72a4 */ /* 0x000fe2000f8e020c */
[----:B------:R-:W-:Y:S01]  /*12490*/  LEA R6, R7, R14, 0x5 ;  /* 0x0000000e07067211 */ /* 0x000fe200078e28ff */
[----:B------:R-:W-:Y:S01]  /*124a0*/  @P1 IMAD.HI.U32 R3, R0, c[0x0][0x4ec], RZ ;  /* 0x00013b0000031a27 */ /* 0x000fe200078e00ff */
[----:B------:R-:W-:Y:S01]  /*124b0*/  UIMAD UR14, UR9, UR7, UR14 ;  /* 0x00000007090e72a4 */ /* 0x000fe2000f8e020e */
[----:B------:R-:W-:Y:S01]  /*124c0*/  LEA.HI R18, R51, R65, RZ, 0x6 ;  /* 0x0000004133127211 */ /* 0x000fe200078f30ff */
[----:B------:R-:W-:Y:S01]  /*124d0*/  ULDC.64 UR4, c[0x0][0x3e8] ;  /* 0x0000fa0000047ab9 */ /* 0x000fe20000000a00 */
[----:B------:R-:W-:Y:S01]  /*124e0*/  IMAD.MOV.U32 R2, RZ, RZ, R0 ;  /* 0x000000ffff027224 */ /* 0x000fe200078e0000 */
[----:B------:R-:W-:Y:S01]  /*124f0*/  @P1 SHF.R.U32.HI R2, RZ, c[0x0][0x4f0], R3 ;  /* 0x00013c00ff021a19 */ /* 0x000fe20000011603 */
[----:B------:R-:W-:Y:S01]  /*12500*/  ULDC.64 UR6, c[0x0][0x498] ;  /* 0x0001260000067ab9 */ /* 0x000fe20000000a00 */
[----:B------:R-:W-:Y:S01]  /*12510*/  IMAD R6, R28, 0x80, R6 ;  /* 0x000000801c067824 */ /* 0x000fe200078e0206 */
[----:B------:R-:W-:Y:S01]  /*12520*/  UIMAD UR16, UR13, UR6, URZ ;  /* 0x000000060d1072a4 */ /* 0x000fe2000f8e023f */
[--C-:B------:R-:W-:Y:S01]  /*12530*/  SHF.R.S32.HI R5, RZ, 0x1f, R2.reuse ;  /* 0x0000001fff057819 */ /* 0x100fe20000011402 */
[----:B------:R-:W-:Y:S01]  /*12540*/  UIADD3 UR21, UR21, UR14, URZ ;  /* 0x0000000e15157290 */ /* 0x000fe2000fffe03f */
[----:B------:R-:W-:Y:S01]  /*12550*/  IMAD.MOV R3, RZ, RZ, -R2 ;  /* 0x000000ffff037224 */ /* 0x000fe200078e0a02 */
[----:B------:R-:W-:Y:S01]  /*12560*/  UIMAD UR7, UR15, UR7, UR16 ;  /* 0x000000070f0772a4 */ /* 0x000fe2000f8e0210 */
[----:B------:R-:W-:Y:S01]  /*12570*/  @P1 IMAD.HI.U32 R10, R6, c[0x0][0x4ec], RZ ;  /* 0x00013b00060a1a27 */ /* 0x000fe200078e00ff */
[----:B------:R-:W-:Y:S01]  /*12580*/  UIMAD.WIDE.U32 UR20, UR15, UR6, UR20 ;  /* 0x000000060f1472a5 */ /* 0x000fe2000f8e0014 */
[----:B------:R-:W-:Y:S01]  /*12590*/  BSSY B0, `(.L_x_284) ;  /* 0x0000069000007945 */ /* 0x000fe20003800000 */
[----:B------:R-:W-:Y:S01]  /*125a0*/  UIMAD UR8, UR8, UR4, URZ ;  /* 0x00000004080872a4 */ /* 0x000fe2000f8e023f */
[----:B------:R-:W-:Y:S01]  /*125b0*/  IMAD R0, R3, c[0x0][0x4e8], R0 ;  /* 0x00013a0003007a24 */ /* 0x000fe200078e0200 */
[----:B------:R-:W-:Y:S01]  /*125c0*/  UIADD3 UR11, UR11, UR12, URZ ;  /* 0x0000000c0b0b7290 */ /* 0x000fe2000fffe03f */
[----:B------:R-:W-:Y:S01]  /*125d0*/  IMAD.U32 R3, RZ, RZ, UR7 ;  /* 0x00000007ff037e24 */ /* 0x000fe2000f8e00ff */
[----:B------:R-:W-:Y:S01]  /*125e0*/  IADD3 R2, P0, R2, UR20, RZ ;  /* 0x0000001402027c10 */ /* 0x000fe2000ff1e0ff */
[----:B------:R-:W-:Y:S01]  /*125f0*/  UIMAD UR5, UR9, UR5, UR8 ;  /* 0x00000005090572a4 */ /* 0x000fe2000f8e0208 */
[----:B------:R-:W-:Y:S01]  /*12600*/  SHF.R.S32.HI R4, RZ, 0x1f, R0 ;  /* 0x0000001fff047819 */ /* 0x000fe20000011400 */
[----:B------:R-:W-:Y:S01]  /*12610*/  UIMAD.WIDE.U32 UR10, UR9, UR4, UR10 ;  /* 0x00000004090a72a5 */ /* 0x000fe2000f8e000a */
[----:B------:R-:W-:Y:S01]  /*12620*/  IADD3.X R3, R5, UR21, R3, P0, !PT ;  /* 0x0000001505037c10 */ /* 0x000fe200087fe403 */
[----:B------:R-:W-:Y:S01]  /*12630*/  IMAD.SHL.U32 R5, R14, 0x40, RZ ;  /* 0x000000400e057824 */ /* 0x000fe200078e00ff */
[----:B------:R-:W-:Y:S01]  /*12640*/  ULDC.64 UR6, c[0x0][0x3f0] ;  /* 0x0000fc0000067ab9 */ /* 0x000fe20000000a00 */
[----:B------:R-:W-:Y:S01]  /*12650*/  IMAD R4, R4, c[0x0][0x488], RZ ;  /* 0x0001220004047a24 */ /* 0x000fe200078e02ff */
[----:B------:R-:W-:Y:S01]  /*12660*/  UIMAD UR13, UR13, UR6, URZ ;  /* 0x000000060d0d72a4 */ /* 0x000fe2000f8e023f */
[----:B------:R-:W-:Y:S01]  /*12670*/  IMAD.WIDE.U32 R2, R0, c[0x0][0x488], R2 ;  /* 0x0001220000027a25 */ /* 0x000fe200078e0002 */
[----:B------:R-:W-:Y:S01]  /*12680*/  LOP3.LUT R5, R5, 0x1c0, RZ, 0xc0, !PT ;  /* 0x000001c005057812 */ /* 0x000fe200078ec0ff */
[----:B------:R-:W-:-:S02]  /*12690*/  UIADD3 UR11, UR11, UR5, URZ ;  /* 0x000000050b0b7290 */ /* 0x000fc4000fffe03f */
[----:B------:R-:W-:Y:S01]  /*126a0*/  IMAD R9, R0, c[0x0][0x48c], R4 ;  /* 0x0001230000097a24 */ /* 0x000fe200078e0204 */
[----:B------:R-:W-:Y:S01]  /*126b0*/  SHF.R.U32.HI R8, RZ, 0x3, R5 ;  /* 0x00000003ff087819 */ /* 0x000fe20000011605 */
[----:B------:R-:W-:Y:S01]  /*126c0*/  IMAD.SHL.U32 R0, R7, 0x8, RZ ;  /* 0x0000000807007824 */ /* 0x000fe200078e00ff */
[C---:B------:R-:W-:Y:S01]  /*126d0*/  LEA R7, P0, R2.reuse, c[0x0][0x450], 0x2 ;  /* 0x0001140002077a11 */ /* 0x040fe200078010ff */
[----:B------:R-:W-:Y:S01]  /*126e0*/  IMAD.IADD R3, R3, 0x1, R9 ;  /* 0x0000000103037824 */ /* 0x000fe200078e0209 */
[----:B------:R-:W-:Y:S01]  /*126f0*/  UIMAD UR7, UR15, UR7, UR13 ;  /* 0x000000070f0772a4 */ /* 0x000fe2000f8e020d */
[----:B------:R-:W-:Y:S01]  /*12700*/  IMAD.MOV.U32 R4, RZ, RZ, R6 ;  /* 0x000000ffff047224 */ /* 0x000fe200078e0006 */
[----:B------:R-:W-:Y:S01]  /*12710*/  LOP3.LUT R5, R5, 0x38, R0, 0xf8, !PT ;  /* 0x0000003805057812 */ /* 0x000fe200078ef800 */
[----:B------:R-:W-:Y:S01]  /*12720*/  UIMAD.WIDE.U32 UR10, UR15, UR6, UR10 ;  /* 0x000000060f0a72a5 */ /* 0x000fe2000f8e000a */
[----:B------:R-:W-:Y:S01]  /*12730*/  @P1 SHF.R.U32.HI R4, RZ, c[0x0][0x4f0], R10 ;  /* 0x00013c00ff041a19 */ /* 0x000fe2000001160a */
[----:B------:R-:W-:Y:S01]  /*12740*/  SHFL.IDX PT, R12, R7, RZ, 0x1c1f ;  /* 0x001c1fff070c7589 */ /* 0x000fe200000e0000 */
[----:B------:R-:W-:Y:S01]  /*12750*/  LOP3.LUT R17, R5, R8, RZ, 0x3c, !PT ;  /* 0x0000000805117212 */ /* 0x000fe200078e3cff */
[----:B------:R-:W-:Y:S01]  /*12760*/  UIADD3 UR7, UR11, UR7, URZ ;  /* 0x000000070b077290 */ /* 0x000fe2000fffe03f */
[----:B------:R-:W-:Y:S01]  /*12770*/  LEA.HI.X R5, R2, c[0x0][0x454], R3, 0x2, P0 ;  /* 0x0001150002057a11 */ /* 0x000fe200000f1403 */
[--C-:B------:R-:W-:Y:S01]  /*12780*/  IMAD.MOV R8, RZ, RZ, -R4.reuse ;  /* 0x000000ffff087224 */ /* 0x100fe200078e0a04 */
[----:B------:R-:W-:Y:S01]  /*12790*/  SHF.R.S32.HI R9, RZ, 0x1f, R4 ;  /* 0x0000001fff097819 */ /* 0x000fe20000011404 */
[----:B------:R1:W-:Y:S01]  /*127a0*/  SHFL.IDX PT, R10, R7, 0x1, 0x1c1f ;  /* 0x003c1f00070a7f89 */ /* 0x0003e200000e0000 */
[----:B------:R-:W-:Y:S01]  /*127b0*/  MOV R2, UR10 ;  /* 0x0000000a00027c02 */ /* 0x000fe20008000f00 */
[----:B------:R-:W-:-:S02]  /*127c0*/  IMAD.U32 R3, RZ, RZ, UR11 ;  /* 0x0000000bff037e24 */ /* 0x000fc4000f8e00ff */
[----:B------:R-:W2:Y:S01]  /*127d0*/  SHFL.IDX PT, R13, R5, RZ, 0x1c1f ;  /* 0x001c1fff050d7589 */ /* 0x000ea200000e0000 */
[----:B------:R-:W-:Y:S02]  /*127e0*/  IMAD.U32 R3, RZ, RZ, UR7 ;  /* 0x00000007ff037e24 */ /* 0x000fe4000f8e00ff */
[----:B------:R-:W-:Y:S01]  /*127f0*/  IMAD R6, R8, c[0x0][0x4e8], R6 ;  /* 0x00013a0008067a24 */ /* 0x000fe200078e0206 */
[----:B------:R3:W4:Y:S01]  /*12800*/  SHFL.IDX PT, R11, R5, 0x1, 0x1c1f ;  /* 0x003c1f00050b7f89 */ /* 0x00072200000e0000 */
[----:B------:R-:W-:-:S04]  /*12810*/  IMAD.WIDE.U32 R2, R4, c[0x0][0x3e0], R2 ;  /* 0x0000f80004027a25 */ /* 0x000fc800078e0002 */
[----:B-1----:R-:W-:-:S04]  /*12820*/  IMAD R7, R9, c[0x0][0x3e0], RZ ;  /* 0x0000f80009077a24 */ /* 0x002fc800078e02ff */
[----:B------:R-:W-:Y:S01]  /*12830*/  IMAD R7, R4, c[0x0][0x3e4], R7 ;  /* 0x0000f90004077a24 */ /* 0x000fe200078e0207 */
[----:B------:R-:W-:Y:S01]  /*12840*/  SHF.R.S32.HI R4, RZ, 0x1f, R6 ;  /* 0x0000001fff047819 */ /* 0x000fe20000011406 */
[----:B---3--:R-:W-:-:S03]  /*12850*/  IMAD R5, R28, 0x80, R15 ;  /* 0x000000801c057824 */ /* 0x008fc600078e020f */
[----:B------:R-:W-:Y:S01]  /*12860*/  IADD3 R3, R3, R7, RZ ;  /* 0x0000000703037210 */ /* 0x000fe20007ffe0ff */
[----:B------:R-:W-:Y:S02]  /*12870*/  IMAD R4, R4, c[0x0][0x3d8], RZ ;  /* 0x0000f60004047a24 */ /* 0x000fe400078e02ff */
[----:B------:R-:W-:Y:S01]  /*12880*/  IMAD R28, R28, 0x80, R14 ;  /* 0x000000801c1c7824 */ /* 0x000fe200078e020e */
[C---:B------:R-:W-:Y:S01]  /*12890*/  IADD3 R8, R5.reuse, 0x8, RZ ;  /* 0x0000000805087810 */ /* 0x040fe20007ffe0ff */
[----:B------:R-:W-:Y:S01]  /*128a0*/  IMAD R7, R6, c[0x0][0x3dc], R4 ;  /* 0x0000f70006077a24 */ /* 0x000fe200078e0204 */
[-C--:B------:R-:W-:Y:S01]  /*128b0*/  ISETP.GE.OR P1, PT, R5, R29.reuse, P2 ;  /* 0x0000001d0500720c */ /* 0x080fe20001726670 */
[----:B------:R-:W-:Y:S01]  /*128c0*/  IMAD.SHL.U32 R5, R18, 0x8, RZ ;  /* 0x0000000812057824 */ /* 0x000fe200078e00ff */
[----:B------:R-:W-:-:S04]  /*128d0*/  ISETP.GE.OR P0, PT, R8, R29, P2 ;  /* 0x0000001d0800720c */ /* 0x000fc80001706670 */
[----:B------:R-:W-:Y:S01]  /*128e0*/  LOP3.LUT R8, R17, 0x7ffffe00, R5, 0xf8, !PT ;  /* 0x7ffffe0011087812 */ /* 0x000fe200078ef805 */
[----:B------:R-:W-:-:S04]  /*128f0*/  IMAD.WIDE.U32 R4, R6, c[0x0][0x3d8], R2 ;  /* 0x0000f60006047a25 */ /* 0x000fc800078e0002 */
[----:B------:R-:W-:Y:S02]  /*12900*/  IMAD.SHL.U32 R2, R8, 0x2, RZ ;  /* 0x0000000208027824 */ /* 0x000fe400078e00ff */
[----:B--2---:R1:W-:Y:S01]  /*12910*/  @!P1 ST.E [R12.64], R53 ;  /* 0x000000350c009985 */ /* 0x0043e2000c101912 */
[----:B------:R-:W-:-:S03]  /*12920*/  IMAD.IADD R3, R5, 0x1, R7 ;  /* 0x0000000105037824 */ /* 0x000fc600078e0207 */
[----:B----4-:R1:W-:Y:S01]  /*12930*/  @!P0 ST.E [R10.64], R56 ;  /* 0x000000380a008985 */ /* 0x0103e2000c101912 */
[----:B------:R-:W-:-:S03]  /*12940*/  LEA R31, P0, R4, c[0x0][0x380], 0x1 ;  /* 0x0000e000041f7a11 */ /* 0x000fc600078008ff */
[----:B------:R1:W2:Y:S01]  /*12950*/  LDS.128 R44, [R2+0x1080] ;  /* 0x00108000022c7984 */ /* 0x0002a20000000c00 */
[----:B------:R-:W-:Y:S02]  /*12960*/  LEA.HI.X R30, R4, c[0x0][0x384], R3, 0x1, P0 ;  /* 0x0000e100041e7a11 */ /* 0x000fe400000f0c03 */
[----:B------:R-:W-:Y:S01]  /*12970*/  ISETP.GE.AND P0, PT, R28, R29, PT ;  /* 0x0000001d1c00720c */ /* 0x000fe20003f06270 */
[----:B------:R1:W3:Y:S04]  /*12980*/  LDS.128 R60, [R2+0x2080] ;  /* 0x00208000023c7984 */ /* 0x0002e80000000c00 */
        /* <DEDUP_REMOVED lines=19> */
[----:B------:R-:W4:Y:S01]  /*12ac0*/  LDS.128 R16, [R2+0x8080] ;  /* 0x0080800002107984 */ /* 0x000f220000000c00 */
[----:B------:R-:W-:Y:S02]  /*12ad0*/  ISETP.GE.AND P1, PT, R8, c[0x0][0x3c8], PT ;  /* 0x0000f20008007a0c */ /* 0x000fe40003f26270 */
[----:B------:R-:W-:Y:S01]  /*12ae0*/  ISETP.GE.AND P0, PT, R9, c[0x0][0x3c8], PT ;  /* 0x0000f20009007a0c */ /* 0x000fe20003f06270 */
[----:B-1----:R1:W5:Y:S01]  /*12af0*/  LDS.128 R12, [R2+0xc080] ;  /* 0x00c08000020c7984 */ /* 0x0023620000000c00 */
[----:B------:R-:W-:-:S07]  /*12b00*/  ISETP.GE.AND P3, PT, R0, c[0x0][0x3c8], PT ;  /* 0x0000f20000007a0c */ /* 0x000fce0003f66270 */
[----:B------:R-:W-:-:S04]  /*12b10*/  @!P2 SHF.R.S32.HI R3, RZ, 0x1f, R7 ;  /* 0x0000001fff03a819 */ /* 0x000fc80000011407 */
[----:B------:R-:W-:Y:S02]  /*12b20*/  @!P0 SHF.R.S32.HI R6, RZ, 0x1f, R9 ;  /* 0x0000001fff068819 */ /* 0x000fe40000011409 */
[----:B------:R-:W-:Y:S01]  /*12b30*/  @!P2 LEA.HI R7, R3, R7, RZ, 0x3 ;  /* 0x000000070307a211 */ /* 0x000fe200078f18ff */
[----:B------:R-:W-:Y:S01]  /*12b40*/  @!P3 IMAD.WIDE R10, R0, 0x2, R4 ;  /* 0x00000002000ab825 */ /* 0x000fe200078e0204 */
[----:B-1----:R-:W-:-:S04]  /*12b50*/  @!P1 SHF.R.S32.HI R2, RZ, 0x1f, R8 ;  /* 0x0000001fff029819 */ /* 0x002fc80000011408 */
[----:B------:R-:W-:Y:S01]  /*12b60*/  @!P1 LEA.HI R3, R2, R8, RZ, 0x3 ;  /* 0x0000000802039211 */ /* 0x000fe200078f18ff */
[----:B--2---:R1:W-:Y:S01]  /*12b70*/  @!P3 ST.E.128 [R10.64], R24 ;  /* 0x000000180a00b985 */ /* 0x0043e2000c101d12 */
[----:B------:R-:W-:Y:S02]  /*12b80*/  @!P0 LEA.HI R2, R6, R9, RZ, 0x3 ;  /* 0x0000000906028211 */ /* 0x000fe400078f18ff */
[----:B------:R-:W-:Y:S02]  /*12b90*/  @!P2 LOP3.LUT R6, R7, 0xfffffff8, RZ, 0xc0, !PT ;  /* 0xfffffff80706a812 */ /* 0x000fe400078ec0ff */
[----:B------:R-:W-:Y:S02]  /*12ba0*/  @!P1 LOP3.LUT R3, R3, 0xfffffff8, RZ, 0xc0, !PT ;  /* 0xfffffff803039812 */ /* 0x000fe400078ec0ff */
[----:B------:R-:W-:Y:S01]  /*12bb0*/  @!P0 LOP3.LUT R2, R2, 0xfffffff8, RZ, 0xc0, !PT ;  /* 0xfffffff802028812 */ /* 0x000fe200078ec0ff */
[----:B------:R-:W-:-:S04]  /*12bc0*/  @!P2 IMAD.WIDE R8, R6, 0x2, R4 ;  /* 0x000000020608a825 */ /* 0x000fc800078e0204 */
[--C-:B------:R-:W-:Y:S01]  /*12bd0*/  @!P1 IMAD.WIDE R6, R3, 0x2, R4.reuse ;  /* 0x0000000203069825 */ /* 0x100fe200078e0204 */
[----:B---3--:R1:W-:Y:S03]  /*12be0*/  @!P2 ST.E.128 [R8.64], R20 ;  /* 0x000000140800a985 */ /* 0x0083e6000c101d12 */
[----:B------:R-:W-:Y:S01]  /*12bf0*/  @!P0 IMAD.WIDE R2, R2, 0x2, R4 ;  /* 0x0000000202028825 */ /* 0x000fe200078e0204 */
[----:B----4-:R1:W-:Y:S04]  /*12c00*/  @!P1 ST.E.128 [R6.64], R16 ;  /* 0x0000001006009985 */ /* 0x0103e8000c101d12 */
[----:B-----5:R1:W-:Y:S02]  /*12c10*/  @!P0 ST.E.128 [R2.64], R12 ;  /* 0x0000000c02008985 */ /* 0x0203e4000c101d12 */
.L_x_285:
[----:B--234-:R-:W-:Y:S05]  /*12c20*/  BSYNC B0 ;  /* 0x0000000000007941 */ /* 0x01cfea0003800000 */
.L_x_284:
[----:B-1----:R-:W-:Y:S01]  /*12c30*/  IADD3 R4, R28, 0x20, RZ ;  /* 0x000000201c047810 */ /* 0x002fe20007ffe0ff */
        /* <DEDUP_REMOVED lines=29> */
.L_x_287:
[----:B------:R-:W-:Y:S05]  /*12e10*/  BSYNC B0 ;  /* 0x0000000000007941 */ /* 0x000fea0003800000 */
.L_x_286:
        /* <DEDUP_REMOVED lines=30> */
.L_x_289:
[----:B------:R-:W-:Y:S05]  /*13000*/  BSYNC B0 ;  /* 0x0000000000007941 */ /* 0x000fea0003800000 */
.L_x_288:
        /* <DEDUP_REMOVED lines=31> */
.L_x_282:
[----:B------:R-:W-:Y:S02]  /*13200*/  ULDC.64 UR4, c[0x0][0x500] ;  /* 0x0001400000047ab9 */ /* 0x000fe40000000a00 */
[----:B------:R-:W-:Y:S02]  /*13210*/  UISETP.NE.U32.AND UP0, UPT, URZ, UR4, UPT ;  /* 0x000000043f00728c */ /* 0x000fe4000bf05070 */
[----:B------:R-:W-:Y:S02]  /*13220*/  UMOV UR6, 0x4 ;  /* 0x0000000400067882 */ /* 0x000fe40000000000 */
[----:B------:R-:W-:-:S03]  /*13230*/  UISETP.NE.AND.EX UP0, UPT, URZ, UR5, UPT, UP0 ;  /* 0x000000053f00728c */ /* 0x000fc6000bf05300 */
[----:B------:R-:W-:Y:S02]  /*13240*/  ULDC.64 UR4, c[0x0][0x500] ;  /* 0x0001400000047ab9 */ /* 0x000fe40000000a00 */
[----:B------:R-:W-:Y:S01]  /*13250*/  UIMAD.WIDE UR4, UR13, UR6, UR4 ;  /* 0x000000060d0472a5 */ /* 0x000fe2000f8e0204 */
[----:B------:R-:W-:-:S05]  /*13260*/  PLOP3.LUT P0, PT, PT, PT, UP0, 0x80, 0x0 ;  /* 0x000000000000781c */ /* 0x000fca0003f0f008 */
[----:B------:R-:W-:Y:S01]  /*13270*/  IMAD.U32 R4, RZ, RZ, UR4 ;  /* 0x00000004ff047e24 */ /* 0x000fe2000f8e00ff */
[----:B------:R-:W-:Y:S01]  /*13280*/  MOV R5, UR5 ;  /* 0x0000000500057c02 */ /* 0x000fe20008000f00 */
[----:B------:R-:W-:-:S06]  /*13290*/  ULDC.64 UR4, c[0x0][0x508] ;  /* 0x0001420000047ab9 */ /* 0x000fcc0000000a00 */
[----:B------:R-:W2:Y:S01]  /*132a0*/  @P0 LDG.E R0, [R4.64] ;  /* 0x0000001204000981 */ /* 0x000ea2000c1e1900 */
[----:B------:R-:W-:Y:S01]  /*132b0*/  UISETP.NE.U32.AND UP1, UPT, URZ, UR4, UPT ;  /* 0x000000043f00728c */ /* 0x000fe2000bf25070 */
[----:B------:R-:W-:-:S03]  /*132c0*/  IMAD.MOV.U32 R9, RZ, RZ, c[0x0][0x388] ;  /* 0x0000e200ff097624 */ /* 0x000fc600078e00ff */
[----:B------:R-:W-:-:S03]  /*132d0*/  UISETP.NE.AND.EX UP1, UPT, URZ, UR5, UPT, UP1 ;  /* 0x000000053f00728c */ /* 0x000fc6000bf25310 */
[----:B------:R-:W-:-:S03]  /*132e0*/  ULDC.64 UR4, c[0x0][0x508] ;  /* 0x0001420000047ab9 */ /* 0x000fc60000000a00 */
[----:B------:R-:W-:-:S05]  /*132f0*/  PLOP3.LUT P1, PT, PT, PT, UP1, 0x80, 0x0 ;  /* 0x000000000000781c */ /* 0x000fca0003f2f018 */
[----:B------:R-:W-:-:S06]  /*13300*/  @UP1 UIMAD.WIDE UR4, UR13, UR6, UR4 ;  /* 0x000000060d0412a5 */ /* 0x000fcc000f8e0204 */
[----:B------:R-:W-:Y:S01]  /*13310*/  MOV R2, UR4 ;  /* 0x0000000400027c02 */ /* 0x000fe20008000f00 */
[----:B------:R-:W-:-:S05]  /*13320*/  IMAD.U32 R3, RZ, RZ, UR5 ;  /* 0x00000005ff037e24 */ /* 0x000fca000f8e00ff */
[----:B------:R1:W5:Y:S01]  /*13330*/  @P1 LDG.E R9, [R2.64] ;  /* 0x0000001202091981 */ /* 0x000362000c1e1900 */
[----:B------:R-:W-:Y:S02]  /*13340*/  UMOV UR8, URZ ;  /* 0x0000003f00087c82 */ /* 0x000fe40008000000 */
[----:B------:R-:W-:Y:S01]  /*13350*/  UMOV UR9, URZ ;  /* 0x0000003f00097c82 */ /* 0x000fe20008000000 */
[----:B--2---:R-:W2:Y:S02]  /*13360*/  @P0 R2UR UR5, R0 ;  /* 0x00000000000503c2 */ /* 0x004ea400000e0000 */
[----:B--2---:R-:W-:Y:S02]  /*13370*/  @UP0 USHF.R.S32.HI UR4, URZ, 0x1f, UR5 ;  /* 0x0000001f3f040899 */ /* 0x004fe40008011405 */
[----:B------:R-:W-:-:S05]  /*13380*/  @UP0 UMOV UR8, UR5 ;  /* 0x0000000500080c82 */ /* 0x000fca0008000000 */
[----:B------:R-:W-:Y:S01]  /*13390*/  @UP0 UMOV UR9, UR4 ;  /* 0x0000000400090c82 */ /* 0x000fe20008000000 */
[----:B------:R-:W-:Y:S05]  /*133a0*/  @P1 BRA `(.L_x_290) ;  /* 0x0000004000001947 */ /* 0x000fea0003800000 */
[----:B-1----:R-:W-:Y:S05]  /*133b0*/  @!P0 BRA `(.L_x_290) ;  /* 0x0000003000008947 */ /* 0x002fea0003800000 */
[----:B------:R-:W2:Y:S04]  /*133c0*/  LDG.E R0, [R4.64] ;  /* 0x0000001204007981 */ /* 0x000ea8000c1e1900 */
[----:B------:R-:W2:Y:S02]  /*133d0*/  LDG.E R2, [R4.64+0x4] ;  /* 0x0000041204027981 */ /* 0x000ea4000c1e1900 */
[----:B--2--5:R-:W-:Y:S02]  /*133e0*/  IADD3 R9, -R0, R2, RZ ;  /* 0x0000000200097210 */ /* 0x024fe40007ffe1ff */
.L_x_290:
[----:B-1----:R-:W1:Y:S01]  /*133f0*/  S2R R8, SR_TID.X ;  /* 0x0000000000087919 */ /* 0x002e620000002100 */
[----:B------:R-:W-:Y:S01]  /*13400*/  USHF.R.S32.HI UR6, URZ, 0x1f, UR13 ;  /* 0x0000001f3f067899 */ /* 0x000fe2000801140d */
[----:B------:R-:W-:Y:S01]  /*13410*/  BSSY B0, `(.L_x_291) ;  /* 0x000002b000007945 */ /* 0x000fe20003800000 */
[----:B------:R-:W-:-:S02]  /*13420*/  USEL UR13, UR13, URZ, !UP0 ;  /* 0x0000003f0d0d7287 */ /* 0x000fc4000c000000 */
[----:B------:R-:W-:Y:S01]  /*13430*/  USEL UR6, UR6, URZ, !UP0 ;  /* 0x0000003f06067287 */ /* 0x000fe2000c000000 */
[----:B-1----:R-:W-:-:S13]  /*13440*/  ISETP.GT.AND P0, PT, R8, 0x7f, PT ;  /* 0x0000007f0800780c */ /* 0x002fda0003f04270 */
[----:B------:R-:W-:Y:S05]  /*13450*/  @P0 BRA `(.L_x_292) ;  /* 0x0000026000000947 */ /* 0x000fea0003800000 */
[----:B------:R-:W1:Y:S01]  /*13460*/  S2R R3, SR_CTAID.X ;  /* 0x0000000000037919 */ /* 0x000e620000002500 */
[----:B-----5:R-:W-:Y:S01]  /*13470*/  IMAD R0, R9, c[0x0][0x4e8], RZ ;  /* 0x00013a0009007a24 */ /* 0x020fe200078e02ff */
[----:B-1----:R-:W-:-:S04]  /*13480*/  LEA R3, R3, R8, 0x7 ;  /* 0x0000000803037211 */ /* 0x002fc800078e38ff */
[----:B------:R-:W-:-:S13]  /*13490*/  ISETP.GE.AND P0, PT, R3, R0, PT ;  /* 0x000000000300720c */ /* 0x000fda0003f06270 */
[----:B------:R-:W-:Y:S05]  /*134a0*/  @P0 BRA `(.L_x_292) ;  /* 0x0000021000000947 */ /* 0x000fea0003800000 */
[----:B------:R-:W1:Y:S01]  /*134b0*/  S2UR UR10, SR_CTAID.Y ;  /* 0x00000000000a79c3 */ /* 0x000e620000002600 */
[----:B------:R-:W-:Y:S01]  /*134c0*/  IMAD.MOV.U32 R0, RZ, RZ, c[0x0][0x4e8] ;  /* 0x00013a00ff007624 */ /* 0x000fe200078e00ff */
[----:B------:R-:W-:Y:S01]  /*134d0*/  ULDC.64 UR4, c[0x0][0x490] ;  /* 0x0001240000047ab9 */ /* 0x000fe20000000a00 */
[----:B------:R-:W-:Y:S01]  /*134e0*/  IMAD.MOV.U32 R2, RZ, RZ, R3 ;  /* 0x000000ffff027224 */ /* 0x000fe200078e0003 */
[----:B------:R-:W-:Y:S02]  /*134f0*/  UMOV UR14, UR8 ;  /* 0x00000008000e7c82 */ /* 0x000fe40008000000 */
[----:B------:R-:W-:Y:S01]  /*13500*/  ISETP.NE.AND P0, PT, R0, 0x1, PT ;  /* 0x000000010000780c */ /* 0x000fe20003f05270 */
[----:B------:R-:W-:-:S12]  /*13510*/  UMOV UR15, UR9 ;  /* 0x00000009000f7c82 */ /* 0x000fd80008000000 */
[----:B------:R-:W-:Y:S01]  /*13520*/  @P0 IMAD.HI.U32 R0, R3, c[0x0][0x4ec], RZ ;  /* 0x00013b0003000a27 */ /* 0x000fe200078e00ff */
[----:B-1----:R-:W-:-:S04]  /*13530*/  USHF.R.S32.HI UR7, URZ, 0x1f, UR10 ;  /* 0x0000001f3f077899 */ /* 0x002fc8000801140a */
[----:B------:R-:W-:Y:S01]  /*13540*/  @P0 SHF.R.U32.HI R2, RZ, c[0x0][0x4f0], R0 ;  /* 0x00013c00ff020a19 */ /* 0x000fe20000011600 */
[----:B------:R-:W-:Y:S02]  /*13550*/  UIMAD.WIDE.U32 UR14, UR10, UR4, UR14 ;  /* 0x000000040a0e72a5 */ /* 0x000fe4000f8e000e */
[----:B------:R-:W-:Y:S01]  /*13560*/  UIMAD UR7, UR7, UR4, URZ ;  /* 0x00000004070772a4 */ /* 0x000fe2000f8e023f */
[----:B------:R-:W-:-:S03]  /*13570*/  IADD3 R0, -R2, RZ, RZ ;  /* 0x000000ff02007210 */ /* 0x000fc60007ffe1ff */
[----:B------:R-:W-:Y:S02]  /*13580*/  UIMAD UR7, UR10, UR5, UR7 ;  /* 0x000000050a0772a4 */ /* 0x000fe4000f8e0207 */
[----:B------:R-:W-:Y:S01]  /*13590*/  IMAD R0, R0, c[0x0][0x4e8], R3 ;  /* 0x00013a0000007a24 */ /* 0x000fe200078e0203 */
[----:B------:R-:W-:Y:S01]  /*135a0*/  ULDC.64 UR4, c[0x0][0x498] ;  /* 0x0001260000047ab9 */ /* 0x000fe20000000a00 */
[----:B------:R-:W-:Y:S01]  /*135b0*/  SHF.R.S32.HI R3, RZ, 0x1f, R2 ;  /* 0x0000001fff037819 */ /* 0x000fe20000011402 */
[----:B------:R-:W-:Y:S02]  /*135c0*/  UIMAD UR10, UR6, UR4, URZ ;  /* 0x00000004060a72a4 */ /* 0x000fe4000f8e023f */
[----:B------:R-:W-:Y:S01]  /*135d0*/  UIADD3 UR15, UR7, UR15, URZ ;  /* 0x0000000f070f7290 */ /* 0x000fe2000fffe03f */
[----:B------:R-:W-:Y:S01]  /*135e0*/  SHF.R.S32.HI R4, RZ, 0x1f, R0 ;  /* 0x0000001fff047819 */ /* 0x000fe20000011400 */
[----:B------:R-:W-:Y:S02]  /*135f0*/  UIMAD UR5, UR13, UR5, UR10 ;  /* 0x000000050d0572a4 */ /* 0x000fe4000f8e020a */
[----:B------:R-:W-:-:S02]  /*13600*/  UIMAD.WIDE.U32 UR14, UR13, UR4, UR14 ;  /* 0x000000040d0e72a5 */ /* 0x000fc4000f8e000e */
[----:B------:R-:W-:Y:S02]  /*13610*/  IMAD R4, R4, c[0x0][0x488], RZ ;  /* 0x0001220004047a24 */ /* 0x000fe400078e02ff */
[----:B------:R-:W-:Y:S02]  /*13620*/  IMAD.U32 R5, RZ, RZ, UR5 ;  /* 0x00000005ff057e24 */ /* 0x000fe4000f8e00ff */
[----:B------:R-:W-:Y:S01]  /*13630*/  IADD3 R2, P0, R2, UR14, RZ ;  /* 0x0000000e02027c10 */ /* 0x000fe2000ff1e0ff */
[----:B------:R-:W-:-:S03]  /*13640*/  IMAD R4, R0, c[0x0][0x48c], R4 ;  /* 0x0001230000047a24 */ /* 0x000fc600078e0204 */
[----:B------:R-:W-:-:S05]  /*13650*/  IADD3.X R3, R3, UR15, R5, P0, !PT ;  /* 0x0000000f03037c10 */ /* 0x000fca00087fe405 */
[----:B------:R-:W-:-:S05]  /*13660*/  IMAD.WIDE.U32 R2, R0, c[0x0][0x488], R2 ;  /* 0x0001220000027a25 */ /* 0x000fca00078e0002 */
[----:B------:R-:W-:Y:S02]  /*13670*/  IADD3 R0, R3, R4, RZ ;  /* 0x0000000403007210 */ /* 0x000fe40007ffe0ff */
[----:B------:R-:W-:-:S04]  /*13680*/  LEA R4, P0, R2, c[0x0][0x450], 0x2 ;  /* 0x0001140002047a11 */ /* 0x000fc800078010ff */
[----:B------:R-:W-:Y:S01]  /*13690*/  LEA.HI.X R5, R2, c[0x0][0x454], R0, 0x2, P0 ;  /* 0x0001150002057a11 */ /* 0x000fe200000f1400 */
[----:B------:R-:W-:-:S05]  /*136a0*/  IMAD.MOV.U32 R0, RZ, RZ, -0x800000 ;  /* 0xff800000ff007424 */ /* 0x000fca00078e00ff */
[----:B------:R1:W-:Y:S03]  /*136b0*/  STG.E [R4.64], R0 ;  /* 0x0000000004007986 */ /* 0x0003e6000c101912 */
.L_x_292:
[----:B------:R-:W-:Y:S05]  /*136c0*/  BSYNC B0 ;  /* 0x0000000000007941 */ /* 0x000fea0003800000 */
.L_x_291:
[----:B------:R-:W2:Y:S01]  /*136d0*/  S2UR UR7, SR_CTAID.Y ;  /* 0x00000000000779c3 */ /* 0x000ea20000002600 */
[----:B------:R-:W3:Y:S01]  /*136e0*/  S2R R14, SR_CTAID.X ;  /* 0x00000000000e7919 */ /* 0x000ee20000002500 */
[----:B-1----:R-:W-:Y:S01]  /*136f0*/  SHF.R.S32.HI R0, RZ, 0x1f, R8 ;  /* 0x0000001fff007819 */ /* 0x002fe20000011408 */
[----:B------:R-:W-:Y:S01]  /*13700*/  IMAD.MOV.U32 R3, RZ, RZ, c[0x0][0x4e8] ;  /* 0x00013a00ff037624 */ /* 0x000fe200078e00ff */
[----:B------:R-:W-:Y:S01]  /*13710*/  ULDC.64 UR4, c[0x0][0x3a0] ;  /* 0x0000e80000047ab9 */ /* 0x000fe20000000a00 */
[----:B-----5:R-:W-:Y:S01]  /*13720*/  IMAD R16, R9, c[0x0][0x4e8], RZ ;  /* 0x00013a0009107a24 */ /* 0x020fe200078e02ff */
[----:B------:R-:W-:Y:S01]  /*13730*/  LEA.HI R0, R0, R8, RZ, 0x3 ;  /* 0x0000000800007211 */ /* 0x000fe200078f18ff */
[----:B------:R-:W-:Y:S01]  /*13740*/  UIMAD UR9, UR9, UR4, URZ ;  /* 0x00000004090972a4 */ /* 0x000fe2000f8e023f */
[----:B------:R-:W-:Y:S01]  /*13750*/  ISETP.NE.AND P0, PT, R3, 0x1, PT ;  /* 0x000000010300780c */ /* 0x000fe20003f05270 */
[----:B------:R-:W-:Y:S01]  /*13760*/  UIMAD.WIDE.U32 UR10, UR8, UR4, URZ ;  /* 0x00000004080a72a5 */ /* 0x000fe2000f8e003f */
[----:B------:R-:W-:Y:S01]  /*13770*/  LOP3.LUT R2, R0, 0xfffffff8, RZ, 0xc0, !PT ;  /* 0xfffffff800027812 */ /* 0x000fe200078ec0ff */
[----:B------:R-:W-:Y:S01]  /*13780*/  UIMAD UR9, UR8, UR5, UR9 ;  /* 0x00000005080972a4 */ /* 0x000fe2000f8e0209 */
[----:B------:R-:W-:Y:S01]  /*13790*/  SHF.R.S32.HI R7, RZ, 0x3, R0 ;  /* 0x00000003ff077819 */ /* 0x000fe20000011400 */
[----:B------:R-:W-:Y:S01]  /*137a0*/  BSSY B0, `(.L_x_293) ;  /* 0x0000043000007945 */ /* 0x000fe20003800000 */
[----:B------:R-:W-:Y:S01]  /*137b0*/  ULDC.64 UR4, c[0x0][0x3e8] ;  /* 0x0000fa0000047ab9 */ /* 0x000fe20000000a00 */
[----:B------:R-:W-:Y:S01]  /*137c0*/  IMAD.IADD R8, R8, 0x1, -R2 ;  /* 0x0000000108087824 */ /* 0x000fe200078e0a02 */
[----:B------:R-:W-:-:S04]  /*137d0*/  UIADD3 UR11, UR11, UR9, URZ ;  /* 0x000000090b0b7290 */ /* 0x000fc8000fffe03f */
[----:B------:R-:W-:Y:S01]  /*137e0*/  LEA R0, R8, R7, 0x5 ;  /* 0x0000000708007211 */ /* 0x000fe200078e28ff */
[----:B--2---:R-:W-:-:S04]  /*137f0*/  USHF.R.S32.HI UR8, URZ, 0x1f, UR7 ;  /* 0x0000001f3f087899 */ /* 0x004fc80008011407 */
[C---:B---3--:R-:W-:Y:S01]  /*13800*/  IMAD R0, R14.reuse, 0x80, R0 ;  /* 0x000000800e007824 */ /* 0x048fe200078e0200 */
[----:B------:R-:W-:Y:S01]  /*13810*/  UIMAD.WIDE.U32 UR10, UR7, UR4, UR10 ;  /* 0x00000004070a72a5 */ /* 0x000fe2000f8e000a */
[----:B------:R-:W-:Y:S01]  /*13820*/  IMAD R14, R14, 0x80, R7 ;  /* 0x000000800e0e7824 */ /* 0x000fe200078e0207 */
[----:B------:R-:W-:Y:S01]  /*13830*/  UIMAD UR8, UR8, UR4, URZ ;  /* 0x00000004080872a4 */ /* 0x000fe2000f8e023f */
[----:B------:R-:W-:-:S03]  /*13840*/  @P0 IMAD.HI.U32 R2, R0, c[0x0][0x4ec], RZ ;  /* 0x00013b0000020a27 */ /* 0x000fc600078e00ff */
[----:B------:R-:W-:Y:S01]  /*13850*/  UIMAD UR8, UR7, UR5, UR8 ;  /* 0x00000005070872a4 */ /* 0x000fe2000f8e0208 */
[----:B------:R-:W-:Y:S01]  /*13860*/  IMAD.MOV.U32 R4, RZ, RZ, R0 ;  /* 0x000000ffff047224 */ /* 0x000fe200078e0000 */
[----:B------:R-:W-:Y:S01]  /*13870*/  @P0 SHF.R.U32.HI R4, RZ, c[0x0][0x4f0], R2 ;  /* 0x00013c00ff040a19 */ /* 0x000fe20000011602 */
[----:B------:R-:W-:Y:S02]  /*13880*/  ULDC.64 UR4, c[0x0][0x3f0] ;  /* 0x0000fc0000047ab9 */ /* 0x000fe40000000a00 */
[----:B------:R-:W-:Y:S01]  /*13890*/  UIMAD UR6, UR6, UR4, URZ ;  /* 0x00000004060672a4 */ /* 0x000fe2000f8e023f */
[----:B------:R-:W-:Y:S01]  /*138a0*/  IADD3 R2, -R4, RZ, RZ ;  /* 0x000000ff04027210 */ /* 0x000fe20007ffe1ff */
[----:B------:R-:W-:Y:S01]  /*138b0*/  UIADD3 UR9, UR8, UR11, URZ ;  /* 0x0000000b08097290 */ /* 0x000fe2000fffe03f */
[----:B------:R-:W-:Y:S01]  /*138c0*/  SHF.R.S32.HI R3, RZ, 0x1f, R4 ;  /* 0x0000001fff037819 */ /* 0x000fe20000011404 */
[----:B------:R-:W-:Y:S02]  /*138d0*/  UIMAD UR5, UR13, UR5, UR6 ;  /* 0x000000050d0572a4 */ /* 0x000fe4000f8e0206 */
[----:B------:R-:W-:Y:S01]  /*138e0*/  UMOV UR8, UR10 ;  /* 0x0000000a00087c82 */ /* 0x000fe20008000000 */
[----:B------:R-:W-:Y:S01]  /*138f0*/  IMAD R5, R2, c[0x0][0x4e8], R0 ;  /* 0x00013a0002057a24 */ /* 0x000fe200078e0200 */
[----:B------:R-:W-:Y:S01]  /*13900*/  UIMAD.WIDE.U32 UR8, UR13, UR4, UR8 ;  /* 0x000000040d0872a5 */ /* 0x000fe2000f8e0008 */
[----:B------:R-:W-:-:S03]  /*13910*/  IMAD R0, R3, c[0x0][0x3e0], RZ ;  /* 0x0000f80003007a24 */ /* 0x000fc600078e02ff */
[----:B------:R-:W-:Y:S01]  /*13920*/  UIADD3 UR5, UR9, UR5, URZ ;  /* 0x0000000509057290 */ /* 0x000fe2000fffe03f */
[----:B------:R-:W-:Y:S01]  /*13930*/  IMAD R6, R4, c[0x0][0x3e4], R0 ;  /* 0x0000f90004067a24 */ /* 0x000fe200078e0200 */
[----:B------:R-:W-:Y:S01]  /*13940*/  SHF.R.S32.HI R0, RZ, 0x1f, R5 ;  /* 0x0000001fff007819 */ /* 0x000fe20000011405 */
[----:B------:R-:W-:Y:S02]  /*13950*/  IMAD.U32 R3, RZ, RZ, UR9 ;  /* 0x00000009ff037e24 */ /* 0x000fe4000f8e00ff */
[----:B------:R-:W-:Y:S01]  /*13960*/  IMAD.U32 R2, RZ, RZ, UR8 ;  /* 0x00000008ff027e24 */ /* 0x000fe2000f8e00ff */
[----:B------:R-:W-:Y:S01]  /*13970*/  MOV R3, UR5 ;  /* 0x0000000500037c02 */ /* 0x000fe20008000f00 */
[----:B------:R-:W-:-:S04]  /*13980*/  IMAD R0, R0, c[0x0][0x3d8], RZ ;  /* 0x0000f60000007a24 */ /* 0x000fc800078e02ff */
[----:B------:R-:W-:-:S04]  /*13990*/  IMAD.WIDE.U32 R2, R4, c[0x0][0x3e0], R2 ;  /* 0x0000f80004027a25 */ /* 0x000fc800078e0002 */
[----:B------:R-:W-:Y:S02]  /*139a0*/  IMAD.IADD R3, R3, 0x1, R6 ;  /* 0x0000000103037824 */ /* 0x000fe400078e0206 */
[C---:B------:R-:W-:Y:S02]  /*139b0*/  IMAD R0, R5.reuse, c[0x0][0x3dc], R0 ;  /* 0x0000f70005007a24 */ /* 0x040fe400078e0200 */
[----:B------:R-:W-:-:S05]  /*139c0*/  IMAD.WIDE.U32 R2, R5, c[0x0][0x3d8], R2 ;  /* 0x0000f60005027a25 */ /* 0x000fca00078e0002 */
[----:B------:R-:W-:Y:S02]  /*139d0*/  IADD3 R0, R3, R0, RZ ;  /* 0x0000000003007210 */ /* 0x000fe40007ffe0ff */
        /* <DEDUP_REMOVED lines=31> */
.L_x_294:
[----:B------:R-:W-:Y:S05]  /*13bd0*/  BSYNC B0 ;  /* 0x0000000000007941 */ /* 0x000fea0003800000 */
.L_x_293:
        /* <DEDUP_REMOVED lines=27> */
.L_x_296:
[----:B------:R-:W-:Y:S05]  /*13d90*/  BSYNC B0 ;  /* 0x0000000000007941 */ /* 0x000fea0003800000 */
.L_x_295:
        /* <DEDUP_REMOVED lines=27> */
.L_x_298:
[----:B------:R-:W-:Y:S05]  /*13f50*/  BSYNC B0 ;  /* 0x0000000000007941 */ /* 0x000fea0003800000 */
.L_x_297:
        /* <DEDUP_REMOVED lines=28> */
.L_x_299:
        /* <DEDUP_REMOVED lines=14> */
.L_x_1465:


//--------------------- .text._ZN7cutlass13device_kernelIN5flash19enable_sm80_to_sm89INS1_16FlashAttnFwdSm80INS1_25CollectiveMainloopFwdSm80ILi8ELi1ELb0EN4cute5tupleIJNS5_1CILi128EEENS7_ILi32EEENS7_ILi256EEEEEELi256ENS_6half_tEfNS_4arch4Sm80ELb0ELb1ELb0ELb1ELb0ELb1ELb1ELb0EEENS1_21CollectiveEpilogueFwdINS6_IJS8_SA_S9_EEENS6_IJNS7_ILi1EEESI_SI_EEESC_SE_Li256ELb1ELb1ELb0ELb0EEENS1_19SingleTileSchedulerILb1ELb0ELb1ELi128EEEEEEEEEvNT_6ParamsE --------------------------
	.section	.text._ZN7cutlass13device_kernelIN5flash19enable_sm80_to_sm89INS1_16FlashAttnFwdSm80INS1_25CollectiveMainloopFwdSm80ILi8ELi1ELb0EN4cute5tupleIJNS5_1CILi128EEENS7_ILi32EEENS7_ILi256EEEEEELi256ENS_6half_tEfNS_4arch4Sm80ELb0ELb1ELb0ELb1ELb0ELb1ELb1ELb0EEENS1_21CollectiveEpilogueFwdINS6_IJS8_SA_S9_EEENS6_IJNS7_ILi1EEESI_SI_EEESC_SE_Li256ELb1ELb1ELb0ELb0EEENS1_19SingleTileSchedulerILb1ELb0ELb1ELi128EEEEEEEEEvNT_6ParamsE,"ax",@progbits
	.sectioninfo	@"SHI_REGISTERS=245"
	.align	128
.text._ZN7cutlass13device_kernelIN5flash19enable_sm80_to_sm89INS1_16FlashAttnFwdSm80INS1_25CollectiveMainloopFwdSm80ILi8ELi1ELb0EN4cute5tupleIJNS5_1CILi128EEENS7_ILi32EEENS7_ILi256EEEEEELi256ENS_6half_tEfNS_4arch4Sm80ELb0ELb1ELb0ELb1ELb0ELb1ELb1ELb0EEENS1_21CollectiveEpilogueFwdINS6_IJS8_SA_S9_EEENS6_IJNS7_ILi1EEESI_SI_EEESC_SE_Li256ELb1ELb1ELb0ELb0EEENS1_19SingleTileSchedulerILb1ELb0ELb1ELi128EEEEEEEEEvNT_6ParamsE:
        .type           _ZN7cutlass13device_kernelIN5flash19enable_sm80_to_sm89INS1_16FlashAttnFwdSm80INS1_25CollectiveMainloopFwdSm80ILi8ELi1ELb0EN4cute5tupleIJNS5_1CILi128EEENS7_ILi32EEENS7_ILi256EEEEEELi256ENS_6half_tEfNS_4arch4Sm80ELb0ELb1ELb0ELb1ELb0ELb1ELb1ELb0EEENS1_21CollectiveEpilogueFwdINS6_IJS8_SA_S9_EEENS6_IJNS7_ILi1EEESI_SI_EEESC_SE_Li256ELb1ELb1ELb0ELb0EEENS1_19SingleTileSchedulerILb1ELb0ELb1ELi128EEEEEEEEEvNT_6ParamsE,@function
        .size           _ZN7cutlass13device_kernelIN5flash19enable_sm80_to_sm89INS1_16FlashAttnFwdSm80INS1_25CollectiveMainloopFwdSm80ILi8ELi1ELb0EN4cute5tupleIJNS5_1CILi128EEENS7_ILi32EEENS7_ILi256EEEEEELi256ENS_6half_tEfNS_4arch4Sm80ELb0ELb1ELb0ELb1ELb0ELb1ELb1ELb0EEENS1_21CollectiveEpilogueFwdINS6_IJS8_SA_S9_EEENS6_IJNS7_ILi1EEESI_SI_EEESC_SE_Li256ELb1ELb1ELb0ELb0EEENS1_19SingleTileSchedulerILb1ELb0ELb1ELi128EEEEEEEEEvNT_6ParamsE,(.L_x_1466 - _ZN7cutlass13device_kernelIN5flash19enable_sm80_to_sm89INS1_16FlashAttnFwdSm80INS1_25CollectiveMainloopFwdSm80ILi8ELi1ELb0EN4cute5tupleIJNS5_1CILi128EEENS7_ILi32EEENS7_ILi256EEEEEELi256ENS_6half_tEfNS_4arch4Sm80ELb0ELb1ELb0ELb1ELb0ELb1ELb1ELb0EEENS1_21CollectiveEpilogueFwdINS6_IJS8_SA_S9_EEENS6_IJNS7_ILi1EEESI_SI_EEESC_SE_Li256ELb1ELb1ELb0ELb0EEENS1_19SingleTileSchedulerILb1ELb0ELb1ELi128EEEEEEEEEvNT_6ParamsE)
        .other          _ZN7cutlass13device_kernelIN5flash19enable_sm80_to_sm89INS1_16FlashAttnFwdSm80INS1_25CollectiveMainloopFwdSm80ILi8ELi1ELb0EN4cute5tupleIJNS5_1CILi128EEENS7_ILi32EEENS7_ILi256EEEEEELi256ENS_6half_tEfNS_4arch4Sm80ELb0ELb1ELb0ELb1ELb0ELb1ELb1ELb0EEENS1_21CollectiveEpilogueFwdINS6_IJS8_SA_S9_EEENS6_IJNS7_ILi1EEESI_SI_EEESC_SE_Li256ELb1ELb1ELb0ELb0EEENS1_19SingleTileSchedulerILb1ELb0ELb1ELi128EEEEEEEEEvNT_6ParamsE,@"STO_CUDA_ENTRY STV_DEFAULT"
_ZN7cutlass13device_kernelIN5flash19enable_sm80_to_sm89INS1_16FlashAttnFwdSm80INS1_25CollectiveMainloopFwdSm80ILi8ELi1ELb0EN4cute5tupleIJNS5_1CILi128EEENS7_ILi32EEENS7_ILi256EEEEEELi256ENS_6half_tEfNS_4arch4Sm80ELb0ELb1ELb0ELb1ELb0ELb1ELb1ELb0EEENS1_21CollectiveEpilogueFwdINS6_IJS8_SA_S9_EEENS6_IJNS7_ILi1EEESI_SI_EEESC_SE_Li256ELb1ELb1ELb0ELb0EEENS1_19SingleTileSchedulerILb1ELb0ELb1ELi128EEEEEEEEEvNT_6ParamsE:
[----:B------:R-:W-:Y:S02]  /*0000*/  MOV R1, c[0x0][0x28] ;  /* 0x00000a0000017a02 */ /* 0x000fe40000000f00 */
[----:B------:R-:W1:Y:S01]  /*0010*/  S2R R55, SR_TID.X ;  /* 0x0000000000377919 */ /* 0x000e620000002100 */
[----:B------:R-:W2:Y:S01]  /*0020*/  S2UR UR29, SR_CTAID.Z ;  /* 0x00000000001d79c3 */ /* 0x000ea20000002700 */
[----:B------:R-:W-:Y:S02]  /*0030*/  UMOV UR8, 0x4 ;  /* 0x0000000400087882 */ /* 0x000fe40000000000 */
[----:B------:R-:W-:Y:S02]  /*0040*/  ULDC.64 UR4, c[0x0][0x568] ;  /* 0x00015a0000047ab9 */ /* 0x000fe40000000a00 */
[----:B------:R-:W-:-:S03]  /*0050*/  ULDC.64 UR30, c[0x0][0x118] ;  /* 0x00004600001e7ab9 */ /* 0x000fc60000000a00 */
[----:B------:R-:W3:Y:S01]  /*0060*/  S2UR UR21, SR_CTAID.X ;  /* 0x00000000001579c3 */ /* 0x000ee20000002500 */
[----:B-1----:R-:W-:Y:S01]  /*0070*/  SHF.R.U32.HI R0, RZ, 0x5, R55 ;  /* 0x00000005ff007819 */ /* 0x002fe20000011637 */
[----:B--2---:R-:W-:-:S05]  /*0080*/  UIMAD.WIDE UR4, UR29, UR8, UR4 ;  /* 0x000000081d0472a5 */ /* 0x004fca000f8e0204 */
[----:B------:R-:W1:Y:S02]  /*0090*/  SHFL.IDX PT, R0, R0, RZ, 0x1f ;  /* 0x00001fff00007589 */ /* 0x000e6400000e0000 */
[----:B-1----:R-:W-:-:S13]  /*00a0*/  ISETP.NE.AND P0, PT, R0, RZ, PT ;  /* 0x000000ff0000720c */ /* 0x002fda0003f05270 */
[----:B------:R-:W-:Y:S05]  /*00b0*/  @!P0 BRA `(.L_x_300) ;  /* 0x000001c000008947 */ /* 0x000fea0003800000 */
[----:B---3--:R-:W-:-:S04]  /*00c0*/  ISETP.NE.U32.AND P0, PT, RZ, c[0x0][0x568], PT ;  /* 0x00015a00ff007a0c */ /* 0x008fc80003f05070 */
[----:B------:R-:W-:-:S13]  /*00d0*/  ISETP.NE.AND.EX P0, PT, RZ, c[0x0][0x56c], PT, P0 ;  /* 0x00015b00ff007a0c */ /* 0x000fda0003f05300 */
[----:B------:R-:W-:Y:S05]  /*00e0*/  @!P0 BRA `(.L_x_301) ;  /* 0x0000005000008947 */ /* 0x000fea0003800000 */
[----:B------:R-:W-:Y:S02]  /*00f0*/  MOV R2, UR4 ;  /* 0x0000000400027c02 */ /* 0x000fe40008000f00 */
[----:B------:R-:W-:-:S05]  /*0100*/  MOV R3, UR5 ;  /* 0x0000000500037c02 */ /* 0x000fca0008000f00 */
[----:B------:R-:W2:Y:S02]  /*0110*/  LDG.E R2, [R2.64] ;  /* 0x0000001e02027981 */ /* 0x000ea4000c1e1900 */
[----:B--2---:R1:W2:Y:S02]  /*0120*/  R2UR UR5, R2 ;  /* 0x00000000020573c2 */ /* 0x0042a400000e0000 */
[----:B-12---:R-:W-:Y:S05]  /*0130*/  BRA `(.L_x_302) ;  /* 0x000000e000007947 */ /* 0x006fea0003800000 */
.L_x_301:
[----:B------:R-:W-:-:S04]  /*0140*/  ISETP.NE.U32.AND P0, PT, RZ, c[0x0][0x560], PT ;  /* 0x00015800ff007a0c */ /* 0x000fc80003f05070 */
[----:B------:R-:W-:-:S13]  /*0150*/  ISETP.NE.AND.EX P0, PT, RZ, c[0x0][0x564], PT, P0 ;  /* 0x00015900ff007a0c */ /* 0x000fda0003f05300 */
[----:B------:R-:W-:Y:S05]  /*0160*/  @!P0 BRA `(.L_x_303) ;  /* 0x000000a000008947 */ /* 0x000fea0003800000 */
[----:B------:R-:W-:Y:S02]  /*0170*/  ULDC.64 UR4, c[0x0][0x560] ;  /* 0x0001580000047ab9 */ /* 0x000fe40000000a00 */
[----:B------:R-:W-:-:S06]  /*0180*/  UIMAD.WIDE UR4, UR29, UR8, UR4 ;  /* 0x000000081d0472a5 */ /* 0x000fcc000f8e0204 */
[----:B------:R-:W-:Y:S02]  /*0190*/  MOV R4, UR4 ;  /* 0x0000000400047c02 */ /* 0x000fe40008000f00 */
[----:B------:R-:W-:-:S05]  /*01a0*/  MOV R5, UR5 ;  /* 0x0000000500057c02 */ /* 0x000fca0008000f00 */
[----:B------:R-:W2:Y:S04]  /*01b0*/  LDG.E R2, [R4.64] ;  /* 0x0000001e04027981 */ /* 0x000ea8000c1e1900 */
[----:B------:R-:W3:Y:S01]  /*01c0*/  LDG.E R0, [R4.64+0x4] ;  /* 0x0000041e04007981 */ /* 0x000ee2000c1e1900 */
[----:B--2---:R-:W1:Y:S08]  /*01d0*/  R2UR UR4, R2 ;  /* 0x00000000020473c2 */ /* 0x004e7000000e0000 */
[----:B---3--:R-:W1:Y:S02]  /*01e0*/  R2UR UR5, R0 ;  /* 0x00000000000573c2 */ /* 0x008e6400000e0000 */
[----:B-1----:R-:W-:Y:S01]  /*01f0*/  UIADD3 UR5, -UR4, UR5, URZ ;  /* 0x0000000504057290 */ /* 0x002fe2000fffe13f */
[----:B------:R-:W-:Y:S05]  /*0200*/  BRA `(.L_x_302) ;  /* 0x0000001000007947 */ /* 0x000fea0003800000 */
.L_x_303:
[----:B------:R-:W-:Y:S02]  /*0210*/  ULDC UR5, c[0x0][0x54c] ;  /* 0x0001530000057ab9 */ /* 0x000fe40000000800 */
.L_x_302:
[----:B------:R-:W-:Y:S02]  /*0220*/  ULDC UR4, c[0x0][0x548] ;  /* 0x0001520000047ab9 */ /* 0x000fe40000000800 */
[----:B------:R-:W-:-:S02]  /*0230*/  USHF.L.U32 UR23, UR21, 0x7, URZ ;  /* 0x0000000715177899 */ /* 0x000fc4000800063f */
[----:B------:R-:W-:-:S04]  /*0240*/  UIMAD UR4, UR5, UR4, URZ ;  /* 0x00000004050472a4 */ /* 0x000fc8000f8e023f */
[----:B------:R-:W-:-:S04]  /*0250*/  UISETP.GE.AND UP0, UPT, UR23, UR4, UPT ;  /* 0x000000041700728c */ /* 0x000fc8000bf06270 */
[----:B------:R-:W-:Y:S01]  /*0260*/  USEL UR29, UR29, 0xffffffff, !UP0 ;  /* 0xffffffff1d1d7887 */ /* 0x000fe2000c000000 */
[----:B------:R-:W-:Y:S05]  /*0270*/  BRA `(.L_x_304) ;  /* 0x000001b000007947 */ /* 0x000fea0003800000 */
.L_x_300:
        /* <DEDUP_REMOVED lines=8> */
.L_x_305:
        /* <DEDUP_REMOVED lines=13> */
.L_x_307:
[----:B------:R-:W-:Y:S02]  /*03d0*/  ULDC UR5, c[0x0][0x54c] ;  /* 0x0001530000057ab9 */ /* 0x000fe40000000800 */
.L_x_306:
[----:B------:R-:W-:Y:S02]  /*03e0*/  ULDC UR4, c[0x0][0x548] ;  /* 0x0001520000047ab9 */ /* 0x000fe40000000800 */
[----:B------:R-:W-:-:S02]  /*03f0*/  USHF.L.U32 UR23, UR21, 0x7, URZ ;  /* 0x0000000715177899 */ /* 0x000fc4000800063f */
[----:B------:R-:W-:-:S04]  /*0400*/  UIMAD UR4, UR5, UR4, URZ ;  /* 0x00000004050472a4 */ /* 0x000fc8000f8e023f */
[----:B------:R-:W-:-:S04]  /*0410*/  UISETP.GE.AND UP0, UPT, UR23, UR4, UPT ;  /* 0x000000041700728c */ /* 0x000fc8000bf06270 */
[----:B------:R-:W-:-:S06]  /*0420*/  USEL UR29, UR29, 0xffffffff, !UP0 ;  /* 0xffffffff1d1d7887 */ /* 0x000fcc000c000000 */
.L_x_304:
[----:B------:R-:W-:-:S13]  /*0430*/  ISETP.LE.AND P0, PT, RZ, UR29, PT ;  /* 0x0000001dff007c0c */ /* 0x000fda000bf03270 */
[----:B------:R-:W-:Y:S05]  /*0440*/  @!P0 EXIT ;  /* 0x000000000000894d */ /* 0x000fea0003800000 */
[----:B------:R-:W-:Y:S01]  /*0450*/  ULDC.64 UR4, c[0x0][0x360] ;  /* 0x0000d80000047ab9 */ /* 0x000fe20000000a00 */
[----:B------:R-:W-:Y:S01]  /*0460*/  ISETP.NE.U32.AND P4, PT, RZ, c[0x0][0x348], PT ;  /* 0x0000d200ff007a0c */ /* 0x000fe20003f85070 */
[----:B------:R-:W-:Y:S02]  /*0470*/  UISETP.NE.U32.AND UP0, UPT, URZ, UR4, UPT ;  /* 0x000000043f00728c */ /* 0x000fe4000bf05070 */
[----:B------:R-:W-:Y:S01]  /*0480*/  ULDC.64 UR10, c[0x0][0x370] ;  /* 0x0000dc00000a7ab9 */ /* 0x000fe20000000a00 */
[----:B------:R-:W-:Y:S01]  /*0490*/  ISETP.NE.AND.EX P4, PT, RZ, c[0x0][0x34c], PT, P4 ;  /* 0x0000d300ff007a0c */ /* 0x000fe20003f85340 */
[----:B------:R-:W-:Y:S02]  /*04a0*/  UISETP.NE.AND.EX UP0, UPT, URZ, UR5, UPT, UP0 ;  /* 0x000000053f00728c */ /* 0x000fe4000bf05300 */
[----:B------:R-:W-:Y:S02]  /*04b0*/  UISETP.NE.U32.AND UP1, UPT, URZ, UR10, UPT ;  /* 0x0000000a3f00728c */ /* 0x000fe4000bf25070 */
[----:B------:R-:W-:-:S02]  /*04c0*/  ULDC.64 UR4, c[0x0][0x360] ;  /* 0x0000d80000047ab9 */ /* 0x000fc40000000a00 */
[----:B------:R-:W-:Y:S01]  /*04d0*/  ULDC.64 UR6, c[0x0][0x350] ;  /* 0x0000d40000067ab9 */ /* 0x000fe20000000a00 */
[----:B------:R-:W-:Y:S01]  /*04e0*/  PLOP3.LUT P1, PT, PT, PT, UP0, 0x80, 0x0 ;  /* 0x000000000000781c */ /* 0x000fe20003f2f008 */
[----:B------:R-:W-:Y:S02]  /*04f0*/  UISETP.NE.U32.AND UP5, UPT, URZ, UR6, UPT ;  /* 0x000000063f00728c */ /* 0x000fe4000bfa5070 */
[----:B------:R-:W-:Y:S02]  /*0500*/  UISETP.NE.AND.EX UP1, UPT, URZ, UR11, UPT, UP1 ;  /* 0x0000000b3f00728c */ /* 0x000fe4000bf25310 */
[----:B------:R-:W-:Y:S02]  /*0510*/  @UP0 UIMAD.WIDE UR4, UR29, UR8, UR4 ;  /* 0x000000081d0402a5 */ /* 0x000fe4000f8e0204 */
[----:B------:R-:W-:Y:S02]  /*0520*/  UISETP.NE.AND.EX UP5, UPT, URZ, UR7, UPT, UP5 ;  /* 0x000000073f00728c */ /* 0x000fe4000bfa5350 */
[----:B------:R-:W-:Y:S01]  /*0530*/  ULDC.64 UR12, c[0x0][0x370] ;  /* 0x0000dc00000c7ab9 */ /* 0x000fe20000000a00 */
[----:B------:R-:W-:Y:S01]  /*0540*/  PLOP3.LUT P3, PT, PT, PT, UP1, 0x80, 0x0 ;  /* 0x000000000000781c */ /* 0x000fe20003f6f018 */
[----:B------:R-:W-:Y:S01]  /*0550*/  IMAD.U32 R13, RZ, RZ, UR5 ;  /* 0x00000005ff0d7e24 */ /* 0x000fe2000f8e00ff */
[----:B------:R-:W-:Y:S01]  /*0560*/  MOV R12, UR4 ;  /* 0x00000004000c7c02 */ /* 0x000fe20008000f00 */
[----:B------:R-:W-:Y:S01]  /*0570*/  ULDC.64 UR4, c[0x0][0x358] ;  /* 0x0000d60000047ab9 */ /* 0x000fe20000000a00 */
[----:B------:R-:W-:Y:S01]  /*0580*/  PLOP3.LUT P2, PT, PT, PT, UP5, 0x80, 0x0 ;  /* 0x000000000000781c */ /* 0x000fe20003f4f058 */
[----:B------:R-:W-:-:S02]  /*0590*/  UISETP.NE.U32.AND UP4, UPT, URZ, UR4, UPT ;  /* 0x000000043f00728c */ /* 0x000fc4000bf85070 */
[----:B------:R-:W-:Y:S01]  /*05a0*/  ULDC.64 UR10, c[0x0][0x348] ;  /* 0x0000d200000a7ab9 */ /* 0x000fe20000000a00 */
[----:B------:R-:W2:Y:S01]  /*05b0*/  @P1 LDG.E R0, [R12.64] ;  /* 0x0000001e0c001981 */ /* 0x000ea2000c1e1900 */
[----:B------:R-:W-:Y:S02]  /*05c0*/  ULDC.64 UR6, c[0x0][0x350] ;  /* 0x0000d40000067ab9 */ /* 0x000fe40000000a00 */
[----:B------:R-:W-:Y:S02]  /*05d0*/  @UP1 UIMAD.WIDE UR12, UR29, UR8, UR12 ;  /* 0x000000081d0c12a5 */ /* 0x000fe4000f8e020c */
[----:B------:R-:W-:Y:S02]  /*05e0*/  UISETP.NE.AND.EX UP4, UPT, URZ, UR5, UPT, UP4 ;  /* 0x000000053f00728c */ /* 0x000fe4000bf85340 */
[----:B------:R-:W-:Y:S02]  /*05f0*/  UIMAD.WIDE UR10, UR29, UR8, UR10 ;  /* 0x000000081d0a72a5 */ /* 0x000fe4000f8e020a */
[----:B------:R-:W-:Y:S01]  /*0600*/  UIMAD.WIDE UR6, UR29, UR8, UR6 ;  /* 0x000000081d0672a5 */ /* 0x000fe2000f8e0206 */
[----:B------:R-:W-:Y:S01]  /*0610*/  IMAD.U32 R4, RZ, RZ, UR12 ;  /* 0x0000000cff047e24 */ /* 0x000fe2000f8e00ff */
[----:B------:R-:W-:Y:S01]  /*0620*/  ULDC.64 UR4, c[0x0][0x358] ;  /* 0x0000d60000047ab9 */ /* 0x000fe20000000a00 */
[----:B------:R-:W-:Y:S01]  /*0630*/  PLOP3.LUT P0, PT, PT, PT, UP4, 0x80, 0x0 ;  /* 0x000000000000781c */ /* 0x000fe20003f0f048 */
[----:B------:R-:W-:Y:S01]  /*0640*/  IMAD.U32 R5, RZ, RZ, UR13 ;  /* 0x0000000dff057e24 */ /* 0x000fe2000f8e00ff */
[----:B------:R-:W-:Y:S01]  /*0650*/  MOV R11, UR11 ;  /* 0x0000000b000b7c02 */ /* 0x000fe20008000f00 */
[----:B------:R-:W-:Y:S01]  /*0660*/  IMAD.U32 R10, RZ, RZ, UR10 ;  /* 0x0000000aff0a7e24 */ /* 0x000fe2000f8e00ff */
[----:B------:R-:W-:Y:S01]  /*0670*/  UIMAD.WIDE UR4, UR29, UR8, UR4 ;  /* 0x000000081d0472a5 */ /* 0x000fe2000f8e0204 */
[----:B------:R-:W-:Y:S01]  /*0680*/  IMAD.U32 R8, RZ, RZ, UR6 ;  /* 0x00000006ff087e24 */ /* 0x000fe2000f8e00ff */
[----:B------:R-:W3:Y:S01]  /*0690*/  @P3 LDG.E R4, [R4.64] ;  /* 0x0000001e04043981 */ /* 0x000ee2000c1e1900 */
[----:B------:R-:W-:Y:S01]  /*06a0*/  IMAD.U32 R9, RZ, RZ, UR7 ;  /* 0x00000007ff097e24 */ /* 0x000fe2000f8e00ff */
[----:B------:R-:W-:-:S02]  /*06b0*/  MOV R77, RZ ;  /* 0x000000ff004d7202 */ /* 0x000fc40000000f00 */
[----:B------:R-:W4:Y:S01]  /*06c0*/  @P4 LDG.E R3, [R10.64] ;  /* 0x0000001e0a034981 */ /* 0x000f22000c1e1900 */
[----:B------:R-:W-:Y:S01]  /*06d0*/  IMAD.U32 R6, RZ, RZ, UR4 ;  /* 0x00000004ff067e24 */ /* 0x000fe2000f8e00ff */
[----:B------:R-:W-:Y:S02]  /*06e0*/  MOV R7, UR5 ;  /* 0x0000000500077c02 */ /* 0x000fe40008000f00 */
[----:B------:R-:W4:Y:S04]  /*06f0*/  @P2 LDG.E R2, [R8.64] ;  /* 0x0000001e08022981 */ /* 0x000f28000c1e1900 */
[----:B------:R1:W5:Y:S01]  /*0700*/  @P0 LDG.E R77, [R6.64] ;  /* 0x0000001e064d0981 */ /* 0x000362000c1e1900 */
[----:B------:R-:W1:Y:S01]  /*0710*/  S2UR UR20, SR_CTAID.Y ;  /* 0x00000000001479c3 */ /* 0x000e620000002600 */
[----:B------:R-:W-:-:S02]  /*0720*/  UMOV UR25, URZ ;  /* 0x0000003f00197c82 */ /* 0x000fc40008000000 */
[----:B------:R-:W-:Y:S02]  /*0730*/  ULDC UR28, c[0x0][0x168] ;  /* 0x00005a00001c7ab9 */ /* 0x000fe40000000800 */
[----:B------:R-:W-:Y:S02]  /*0740*/  UMOV UR26, URZ ;  /* 0x0000003f001a7c82 */ /* 0x000fe40008000000 */
[----:B------:R-:W-:Y:S02]  /*0750*/  UMOV UR24, URZ ;  /* 0x0000003f00187c82 */ /* 0x000fe40008000000 */
[----:B------:R-:W-:Y:S02]  /*0760*/  ULDC UR9, c[0x0][0x1d0] ;  /* 0x0000740000097ab9 */ /* 0x000fe40000000800 */
[----:B------:R-:W-:Y:S02]  /*0770*/  ULDC UR27, c[0x0][0x228] ;  /* 0x00008a00001b7ab9 */ /* 0x000fe40000000800 */
[----:B-1----:R-:W-:Y:S01]  /*0780*/  USHF.R.S32.HI UR19, URZ, 0x1f, UR20 ;  /* 0x0000001f3f137899 */ /* 0x002fe20008011414 */
[----:B--2---:R1:W2:Y:S08]  /*0790*/  @P1 R2UR UR28, R0 ;  /* 0x00000000001c13c2 */ /* 0x0042b000000e0000 */
[----:B---3--:R1:W3:Y:S08]  /*07a0*/  @P3 R2UR UR25, R4 ;  /* 0x00000000041933c2 */ /* 0x0082f000000e0000 */
[----:B----4-:R1:W4:Y:S08]  /*07b0*/  @P4 R2UR UR26, R3 ;  /* 0x00000000031a43c2 */ /* 0x01033000000e0000 */
[----:B------:R1:W1:Y:S01]  /*07c0*/  @P2 R2UR UR24, R2 ;  /* 0x00000000021823c2 */ /* 0x00026200000e0000 */
[----:B------:R-:W-:Y:S05]  /*07d0*/  @P1 BRA `(.L_x_308) ;  /* 0x0000006000001947 */ /* 0x000fea0003800000 */
[----:B--2---:R-:W-:Y:S05]  /*07e0*/  @!P4 BRA `(.L_x_308) ;  /* 0x000000500000c947 */ /* 0x004fea0003800000 */
[----:B-1----:R-:W2:Y:S04]  /*07f0*/  LDG.E R0, [R10.64] ;  /* 0x0000001e0a007981 */ /* 0x002ea8000c1e1900 */
[----:B----4-:R-:W4:Y:S01]  /*0800*/  LDG.E R2, [R10.64+0x4] ;  /* 0x0000041e0a027981 */ /* 0x010f22000c1e1900 */
[----:B--2---:R-:W1:Y:S08]  /*0810*/  R2UR UR28, R0 ;  /* 0x00000000001c73c2 */ /* 0x004e7000000e0000 */
[----:B----4-:R-:W1:Y:S02]  /*0820*/  R2UR UR4, R2 ;  /* 0x00000000020473c2 */ /* 0x010e6400000e0000 */
[----:B-1----:R-:W-:-:S06]  /*0830*/  UIADD3 UR28, -UR28, UR4, URZ ;  /* 0x000000041c1c7290 */ /* 0x002fcc000fffe13f */
.L_x_308:
[----:B--2---:R-:W-:-:S04]  /*0840*/  ISETP.NE.U32.AND P1, PT, RZ, c[0x0][0x368], PT ;  /* 0x0000da00ff007a0c */ /* 0x004fc80003f25070 */
[----:B------:R-:W-:-:S13]  /*0850*/  ISETP.NE.AND.EX P1, PT, RZ, c[0x0][0x36c], PT, P1 ;  /* 0x0000db00ff007a0c */ /* 0x000fda0003f25310 */
[----:B------:R-:W-:Y:S05]  /*0860*/  @!P1 BRA `(.L_x_309) ;  /* 0x0000007000009947 */ /* 0x000fea0003800000 */
[----:B------:R-:W-:Y:S02]  /*0870*/  ULDC.64 UR4, c[0x0][0x368] ;  /* 0x0000da0000047ab9 */ /* 0x000fe40000000a00 */
[----:B------:R-:W-:-:S06]  /*0880*/  UIMAD.WIDE UR4, UR29, UR8, UR4 ;  /* 0x000000081d0472a5 */ /* 0x000fcc000f8e0204 */
[----:B-1----:R-:W-:Y:S02]  /*0890*/  MOV R2, UR4 ;  /* 0x0000000400027c02 */ /* 0x002fe40008000f00 */
[----:B------:R-:W-:-:S05]  /*08a0*/  MOV R3, UR5 ;  /* 0x0000000500037c02 */ /* 0x000fca0008000f00 */
[----:B------:R-:W2:Y:S02]  /*08b0*/  LDG.E R0, [R2.64] ;  /* 0x0000001e02007981 */ /* 0x000ea4000c1e1900 */
[----:B--2---:R1:W2:Y:S02]  /*08c0*/  R2UR UR9, R0 ;  /* 0x00000000000973c2 */ /* 0x0042a400000e0000 */
[----:B-12---:R-:W-:Y:S05]  /*08d0*/  BRA `(.L_x_310) ;  /* 0x0000006000007947 */ /* 0x006fea0003800000 */
.L_x_309:
[----:B------:R-:W-:Y:S05]  /*08e0*/  @!P2 BRA `(.L_x_310) ;  /* 0x000000500000a947 */ /* 0x000fea0003800000 */
[----:B-1----:R-:W2:Y:S04]  /*08f0*/  LDG.E R0, [R8.64] ;  /* 0x0000001e08007981 */ /* 0x002ea8000c1e1900 */
[----:B----4-:R-:W4:Y:S01]  /*0900*/  LDG.E R2, [R8.64+0x4] ;  /* 0x0000041e08027981 */ /* 0x010f22000c1e1900 */
[----:B--2---:R-:W1:Y:S08]  /*0910*/  R2UR UR9, R0 ;  /* 0x00000000000973c2 */ /* 0x004e7000000e0000 */
[----:B----4-:R-:W1:Y:S02]  /*0920*/  R2UR UR4, R2 ;  /* 0x00000000020473c2 */ /* 0x010e6400000e0000 */
[----:B-1----:R-:W-:-:S06]  /*0930*/  UIADD3 UR9, -UR9, UR4, URZ ;  /* 0x0000000409097290 */ /* 0x002fcc000fffe13f */
.L_x_310:
[----:B-1----:R-:W2:Y:S01]  /*0940*/  @P0 LDG.E R0, [R6.64] ;  /* 0x0000001e06000981 */ /* 0x002ea2000c1e1900 */
[----:B------:R-:W-:-:S03]  /*0950*/  ULDC.64 UR4, c[0x0][0x378] ;  /* 0x0000de0000047ab9 */ /* 0x000fc60000000a00 */
[----:B----4-:R-:W4:Y:S01]  /*0960*/  @P0 LDG.E R2, [R6.64+0x4] ;  /* 0x0000041e06020981 */ /* 0x010f22000c1e1900 */
[----:B------:R-:W-:Y:S01]  /*0970*/  UISETP.NE.U32.AND UP0, UPT, URZ, UR4, UPT ;  /* 0x000000043f00728c */ /* 0x000fe2000bf05070 */
[----:B------:R-:W-:-:S03]  /*0980*/  IMAD.U32 R64, RZ, RZ, UR9 ;  /* 0x00000009ff407e24 */ /* 0x000fc6000f8e00ff */
[----:B------:R-:W-:-:S03]  /*0990*/  UISETP.NE.AND.EX UP0, UPT, URZ, UR5, UPT, UP0 ;  /* 0x000000053f00728c */ /* 0x000fc6000bf05300 */
[----:B------:R-:W-:-:S03]  /*09a0*/  ULDC.64 UR4, c[0x0][0x378] ;  /* 0x0000de0000047ab9 */ /* 0x000fc60000000a00 */
[----:B------:R-:W-:-:S05]  /*09b0*/  PLOP3.LUT P1, PT, PT, PT, UP0, 0x80, 0x0 ;  /* 0x000000000000781c */ /* 0x000fca0003f2f008 */
[----:B------:R-:W-:-:S06]  /*09c0*/  @UP0 UIMAD.WIDE UR4, UR29, UR8, UR4 ;  /* 0x000000081d0402a5 */ /* 0x000fcc000f8e0204 */
[----:B------:R-:W-:Y:S01]  /*09d0*/  MOV R4, UR4 ;  /* 0x0000000400047c02 */ /* 0x000fe20008000f00 */
[----:B------:R-:W-:-:S05]  /*09e0*/  IMAD.U32 R5, RZ, RZ, UR5 ;  /* 0x00000005ff057e24 */ /* 0x000fca000f8e00ff */
[----:B------:R1:W5:Y:S01]  /*09f0*/  @P1 LDG.E R64, [R4.64] ;  /* 0x0000001e04401981 */ /* 0x000362000c1e1900 */
[----:B------:R-:W-:Y:S02]  /*0a00*/  ULDC UR4, c[0x0][0x2c4] ;  /* 0x0000b10000047ab9 */ /* 0x000fe40000000800 */
[----:B------:R-:W-:Y:S02]  /*0a10*/  UISETP.NE.AND UP3, UPT, UR4, 0x1, UPT ;  /* 0x000000010400788c */ /* 0x000fe4000bf65270 */
[----:B---3--:R-:W-:Y:S02]  /*0a20*/  UIADD3 UR10, -UR25, UR9, URZ ;  /* 0x00000009190a7290 */ /* 0x008fe4000fffe13f */
[----:B------:R-:W-:-:S07]  /*0a30*/  ULDC.64 UR4, c[0x0][0x2c8] ;  /* 0x0000b20000047ab9 */ /* 0x000fce0000000a00 */
[----:B------:R-:W-:-:S04]  /*0a40*/  @UP3 UIADD3 UR12, UR23, 0x7f, URZ ;  /* 0x0000007f170c3890 */ /* 0x000fc8000fffe03f */
[----:B------:R-:W-:Y:S01]  /*0a50*/  UIMAD.WIDE.U32 UR12, UR12, UR4, URZ ;  /* 0x000000040c0c72a5 */ /* 0x000fe2000f8e003f */
[----:B--2---:R-:W2:Y:S08]  /*0a60*/  @P0 R2UR UR6, R0 ;  /* 0x00000000000603c2 */ /* 0x004eb000000e0000 */
[----:B----4-:R-:W2:Y:S02]  /*0a70*/  @P0 R2UR UR7, R2 ;  /* 0x00000000020703c2 */ /* 0x010ea400000e0000 */
[----:B--2---:R-:W-:-:S02]  /*0a80*/  @UP4 UIADD3 UR27, -UR6, UR7, URZ ;  /* 0x00000007061b4290 */ /* 0x004fc4000fffe13f */
[----:B------:R-:W-:Y:S02]  /*0a90*/  UIADD3 UR6, UR23, 0x7f, URZ ;  /* 0x0000007f17067890 */ /* 0x000fe4000fffe03f */
[----:B------:R-:W-:Y:S02]  /*0aa0*/  @UP3 USHF.R.U32.HI UR6, URZ, UR5, UR13 ;  /* 0x000000053f063299 */ /* 0x000fe4000801160d */
[----:B------:R-:W-:Y:S02]  /*0ab0*/  UIADD3 UR16, UR10, UR27, URZ ;  /* 0x0000001b0a107290 */ /* 0x000fe4000fffe03f */
[----:B------:R-:W-:Y:S02]  /*0ac0*/  ULDC.64 UR4, c[0x0][0x328] ;  /* 0x0000ca0000047ab9 */ /* 0x000fe40000000a00 */
[----:B------:R-:W-:Y:S02]  /*0ad0*/  UISETP.GE.AND UP2, UPT, UR5, 0x1, UPT ;  /* 0x000000010500788c */ /* 0x000fe4000bf46270 */
[----:B------:R-:W-:-:S04]  /*0ae0*/  UIADD3 UR15, UR16, 0x1, -UR28 ;  /* 0x00000001100f7890 */ /* 0x000fc8000fffe81c */
[----:B------:R-:W-:Y:S01]  /*0af0*/  PLOP3.LUT P0, PT, PT, PT, UP2, 0x40, 0x0 ;  /* 0x000000000000781c */ /* 0x000fe20003f0e828 */
[----:B------:R-:W-:-:S04]  /*0b00*/  UIADD3 UR6, UR15, UR6, URZ ;  /* 0x000000060f067290 */ /* 0x000fc8000fffe03f */
[----:B------:R-:W-:-:S08]  /*0b10*/  UIADD3 UR11, UR6, UR4, URZ ;  /* 0x00000004060b7290 */ /* 0x000fd0000fffe03f */
[----:B------:R-:W-:Y:S05]  /*0b20*/  @P0 BRA `(.L_x_311) ;  /* 0x0000012000000947 */ /* 0x000fea0003800000 */
[----:B-1----:R-:W-:Y:S01]  /*0b30*/  ISETP.LT.AND P0, PT, RZ, UR6, PT ;  /* 0x00000006ff007c0c */ /* 0x002fe2000bf01270 */
[----:B------:R-:W-:-:S12]  /*0b40*/  UIADD3 UR4, UR6, -0x1, URZ ;  /* 0xffffffff06047890 */ /* 0x000fd8000fffe03f */
[----:B------:R-:W-:Y:S05]  /*0b50*/  @P0 BRA `(.L_x_312) ;  /* 0x0000007000000947 */ /* 0x000fea0003800000 */
[----:B------:R-:W-:Y:S02]  /*0b60*/  UISETP.NE.AND UP0, UPT, UR5, 0x1, UPT ;  /* 0x000000010500788c */ /* 0x000fe4000bf05270 */
[----:B------:R-:W-:-:S03]  /*0b70*/  UIADD3 UR4, -UR6, URZ, URZ ;  /* 0x0000003f06047290 */ /* 0x000fc6000fffe13f */
[----:B------:R-:W-:Y:S02]  /*0b80*/  ULDC.64 UR6, c[0x0][0x330] ;  /* 0x0000cc0000067ab9 */ /* 0x000fe40000000a00 */
[----:B------:R-:W-:-:S04]  /*0b90*/  UIMAD.WIDE.U32 UR12, UR4, UR6, URZ ;  /* 0x00000006040c72a5 */ /* 0x000fc8000f8e003f */
[----:B------:R-:W-:-:S04]  /*0ba0*/  @UP0 USHF.R.U32.HI UR4, URZ, UR7, UR13 ;  /* 0x000000073f040299 */ /* 0x000fc8000801160d */
[----:B------:R-:W-:Y:S01]  /*0bb0*/  ULOP3.LUT UR4, URZ, UR4, URZ, 0x33, !UPT ;  /* 0x000000043f047292 */ /* 0x000fe2000f8e333f */
[----:B------:R-:W-:Y:S05]  /*0bc0*/  BRA `(.L_x_313) ;  /* 0x0000004000007947 */ /* 0x000fea0003800000 */
.L_x_312:
[----:B------:R-:W-:Y:S02]  /*0bd0*/  UISETP.NE.AND UP0, UPT, UR5, 0x1, UPT ;  /* 0x000000010500788c */ /* 0x000fe4000bf05270 */
[----:B------:R-:W-:Y:S02]  /*0be0*/  ULDC.64 UR6, c[0x0][0x330] ;  /* 0x0000cc0000067ab9 */ /* 0x000fe40000000a00 */
[----:B------:R-:W-:-:S07]  /*0bf0*/  UIMAD.WIDE.U32 UR12, UR4, UR6, URZ ;  /* 0x00000006040c72a5 */ /* 0x000fce000f8e003f */
[----:B------:R-:W-:Y:S02]  /*0c00*/  @UP0 USHF.R.U32.HI UR4, URZ, UR7, UR13 ;  /* 0x000000073f040299 */ /* 0x000fe4000801160d */
.L_x_313:
[----:B------:R-:W-:Y:S02]  /*0c10*/  ULDC UR6, c[0x0][0x32c] ;  /* 0x0000cb0000067ab9 */ /* 0x000fe40000000800 */
[----:B------:R-:W-:-:S04]  /*0c20*/  UIMAD UR6, UR4, UR5, UR6 ;  /* 0x00000005040672a4 */ /* 0x000fc8000f8e0206 */
[----:B------:R-:W-:-:S04]  /*0c30*/  UISETP.LT.AND UP0, UPT, UR11, UR6, UPT ;  /* 0x000000060b00728c */ /* 0x000fc8000bf01270 */
[----:B------:R-:W-:-:S03]  /*0c40*/  USEL UR11, UR11, UR6, UP0 ;  /* 0x000000060b0b7287 */ /* 0x000fc60008000000 */
.L_x_311:
[----:B-1----:R-:W-:Y:S01]  /*0c50*/  ULDC.64 UR6, c[0x0][0x2c8] ;  /* 0x0000b20000067ab9 */ /* 0x002fe20000000a00 */
[----:B------:R-:W-:Y:S01]  /*0c60*/  PLOP3.LUT P0, PT, PT, PT, UP2, 0x40, 0x0 ;  /* 0x000000000000781c */ /* 0x000fe20003f0e828 */
[----:B------:R-:W-:Y:S02]  /*0c70*/  UIMAD.WIDE.U32 UR32, UR23, UR6, URZ ;  /* 0x00000006172072a5 */ /* 0x000fe4000f8e003f */
[----:B------:R-:W-:Y:S02]  /*0c80*/  UIADD3 UR12, UR16, 0x1f, URZ ;  /* 0x0000001f100c7890 */ /* 0x000fe4000fffe03f */
[----:B------:R-:W-:Y:S02]  /*0c90*/  UMOV UR13, UR23 ;  /* 0x00000017000d7c82 */ /* 0x000fe40008000000 */
[----:B------:R-:W-:Y:S02]  /*0ca0*/  UIADD3 UR14, UR16, -UR28, URZ ;  /* 0x8000001c100e7290 */ /* 0x000fe4000fffe03f */
[----:B------:R-:W-:-:S02]  /*0cb0*/  @UP3 UMOV UR17, UR33 ;  /* 0x0000002100113c82 */ /* 0x000fc40008000000 */
[----:B------:R-:W-:Y:S02]  /*0cc0*/  USHF.R.S32.HI UR4, URZ, 0x1f, UR12 ;  /* 0x0000001f3f047899 */ /* 0x000fe4000801140c */
[----:B------:R-:W-:Y:S02]  /*0cd0*/  @UP3 USHF.R.U32.HI UR13, URZ, UR7, UR17 ;  /* 0x000000073f0d3299 */ /* 0x000fe40008011611 */
[----:B------:R-:W-:Y:S02]  /*0ce0*/  ULEA.HI UR4, UR4, UR12, URZ, 0x5 ;  /* 0x0000000c04047291 */ /* 0x000fe4000f8f283f */
[----:B------:R-:W-:Y:S02]  /*0cf0*/  UIADD3 UR7, UR14, UR13, URZ ;  /* 0x0000000d0e077290 */ /* 0x000fe4000fffe03f */
[----:B------:R-:W-:Y:S02]  /*0d00*/  ULDC UR6, c[0x0][0x324] ;  /* 0x0000c90000067ab9 */ /* 0x000fe40000000800 */
[----:B------:R-:W-:-:S02]  /*0d10*/  USHF.R.S32.HI UR13, URZ, 0x5, UR4 ;  /* 0x000000053f0d7899 */ /* 0x000fc40008011404 */
[----:B------:R-:W-:Y:S01]  /*0d20*/  UIADD3 UR6, UR7, -UR6, URZ ;  /* 0x8000000607067290 */ /* 0x000fe2000fffe03f */
[----:B------:R-:W-:Y:S05]  /*0d30*/  @P0 BRA `(.L_x_314) ;  /* 0x0000014000000947 */ /* 0x000fea0003800000 */
        /* <DEDUP_REMOVED lines=11> */
.L_x_315:
[----:B------:R-:W-:-:S03]  /*0df0*/  UISETP.NE.AND UP0, UPT, UR5, 0x1, UPT ;  /* 0x000000010500788c */ /* 0x000fc6000bf05270 */
[----:B------:R-:W-:Y:S02]  /*0e00*/  ULDC.64 UR4, c[0x0][0x330] ;  /* 0x0000cc0000047ab9 */ /* 0x000fe40000000a00 */
[----:B------:R-:W-:-:S07]  /*0e10*/  UIMAD.WIDE.U32 UR32, UR7, UR4, URZ ;  /* 0x00000004072072a5 */ /* 0x000fce000f8e003f */
[----:B------:R-:W-:Y:S02]  /*0e20*/  @UP0 UMOV UR17, UR33 ;  /* 0x0000002100110c82 */ /* 0x000fe40008000000 */
[----:B------:R-:W-:Y:S02]  /*0e30*/  @UP0 USHF.R.U32.HI UR7, URZ, UR5, UR17 ;  /* 0x000000053f070299 */ /* 0x000fe40008011611 */
.L_x_316:
[----:B------:R-:W-:Y:S02]  /*0e40*/  ULDC UR4, c[0x0][0x32c] ;  /* 0x0000cb0000047ab9 */ /* 0x000fe40000000800 */
[----:B------:R-:W-:-:S04]  /*0e50*/  UIMAD UR4, UR7, UR4, URZ ;  /* 0x00000004070472a4 */ /* 0x000fc8000f8e023f */
[----:B------:R-:W-:-:S04]  /*0e60*/  UISETP.LT.AND UP0, UPT, UR6, UR4, UPT ;  /* 0x000000040600728c */ /* 0x000fc8000bf01270 */
[----:B------:R-:W-:Y:S02]  /*0e70*/  USEL UR6, UR6, UR4, !UP0 ;  /* 0x0000000406067287 */ /* 0x000fe4000c000000 */
.L_x_314:
[----:B------:R-:W-:Y:S02]  /*0e80*/  UIADD3 UR11, UR11, 0x1f, URZ ;  /* 0x0000001f0b0b7890 */ /* 0x000fe4000fffe03f */
[----:B------:R-:W-:Y:S02]  /*0e90*/  USHF.R.S32.HI UR4, URZ, 0x1f, UR6 ;  /* 0x0000001f3f047899 */ /* 0x000fe40008011406 */
[----:B------:R-:W-:Y:S02]  /*0ea0*/  USHF.R.S32.HI UR5, URZ, 0x1f, UR11 ;  /* 0x0000001f3f057899 */ /* 0x000fe4000801140b */
[----:B------:R-:W-:Y:S02]  /*0eb0*/  ULEA.HI UR4, UR4, UR6, URZ, 0x5 ;  /* 0x0000000604047291 */ /* 0x000fe4000f8f283f */
[----:B------:R-:W-:Y:S02]  /*0ec0*/  ULEA.HI UR5, UR5, UR11, URZ, 0x5 ;  /* 0x0000000b05057291 */ /* 0x000fe4000f8f283f */
[----:B------:R-:W-:-:S02]  /*0ed0*/  USHF.R.S32.HI UR4, URZ, 0x5, UR4 ;  /* 0x000000053f047899 */ /* 0x000fc40008011404 */
[----:B------:R-:W-:Y:S02]  /*0ee0*/  USHF.R.S32.HI UR5, URZ, 0x5, UR5 ;  /* 0x000000053f057899 */ /* 0x000fe40008011405 */
[----:B------:R-:W-:Y:S02]  /*0ef0*/  UISETP.LT.AND UP1, UPT, URZ, UR4, UPT ;  /* 0x000000043f00728c */ /* 0x000fe4000bf21270 */
[----:B------:R-:W-:Y:S02]  /*0f00*/  UISETP.LT.AND UP0, UPT, UR5, UR13, UPT ;  /* 0x0000000d0500728c */ /* 0x000fe4000bf01270 */
[----:B------:R-:W-:Y:S02]  /*0f10*/  USEL UR4, URZ, UR4, !UP1 ;  /* 0x000000043f047287 */ /* 0x000fe4000c800000 */
[----:B------:R-:W-:Y:S02]  /*0f20*/  USEL UR5, UR5, UR13, UP0 ;  /* 0x0000000d05057287 */ /* 0x000fe40008000000 */
[----:B------:R-:W-:-:S02]  /*0f30*/  ULEA UR4, UR4, -UR10, 0x5 ;  /* 0x8000000a04047291 */ /* 0x000fc4000f8e283f */
[----:B------:R-:W-:Y:S02]  /*0f40*/  ULEA UR5, UR5, -UR10, 0x5 ;  /* 0x8000000a05057291 */ /* 0x000fe4000f8e283f */
[----:B------:R-:W-:Y:S02]  /*0f50*/  UISETP.LT.AND UP1, UPT, URZ, UR4, UPT ;  /* 0x000000043f00728c */ /* 0x000fe4000bf21270 */
[----:B------:R-:W-:Y:S02]  /*0f60*/  UISETP.LT.AND UP0, UPT, UR5, UR27, UPT ;  /* 0x0000001b0500728c */ /* 0x000fe4000bf01270 */
[----:B------:R-:W-:Y:S02]  /*0f70*/  USEL UR4, URZ, UR4, !UP1 ;  /* 0x000000043f047287 */ /* 0x000fe4000c800000 */
[----:B------:R-:W-:Y:S02]  /*0f80*/  USEL UR5, UR5, UR27, UP0 ;  /* 0x0000001b05057287 */ /* 0x000fe40008000000 */
[----:B------:R-:W-:-:S02]  /*0f90*/  USHF.R.U32.HI UR12, URZ, 0x5, UR4 ;  /* 0x000000053f0c7899 */ /* 0x000fc40008011604 */
[----:B------:R-:W-:-:S05]  /*0fa0*/  UISETP.GT.AND UP0, UPT, UR5, UR4, UPT ;  /* 0x000000040500728c */ /* 0x000fca000bf04270 */
[----:B------:R-:W-:-:S06]  /*0fb0*/  UMOV UR10, UR12 ;  /* 0x0000000c000a7c82 */ /* 0x000fcc0008000000 */
[----:B------:R-:W-:-:S04]  /*0fc0*/  @UP0 UIADD3 UR5, UR5, 0x1f, URZ ;  /* 0x0000001f05050890 */ /* 0x000fc8000fffe03f */
[----:B------:R-:W-:-:S04]  /*0fd0*/  @UP0 USHF.R.S32.HI UR4, URZ, 0x1f, UR5 ;  /* 0x0000001f3f040899 */ /* 0x000fc80008011405 */
[----:B------:R-:W-:-:S04]  /*0fe0*/  @UP0 ULEA.HI UR4, UR4, UR5, URZ, 0x5 ;  /* 0x0000000504040291 */ /* 0x000fc8000f8f283f */
[----:B------:R-:W-:-:S04]  /*0ff0*/  @UP0 USHF.R.S32.HI UR10, URZ, 0x5, UR4 ;  /* 0x000000053f0a0899 */ /* 0x000fc80008011404 */
[----:B------:R-:W-:-:S06]  /*1000*/  UISETP.GT.AND UP0, UPT, UR10, UR12, UPT ;  /* 0x0000000c0a00728c */ /* 0x000fcc000bf04270 */
[----:B------:R-:W-:-:S13]  /*1010*/  PLOP3.LUT P0, PT, PT, PT, UP0, 0x80, 0x0 ;  /* 0x000000000000781c */ /* 0x000fda0003f0f008 */
[----:B------:R-:W-:Y:S05]  /*1020*/  @!P0 BRA `(.L_x_317) ;  /* 0x00003c7000008947 */ /* 0x000fea0003800000 */
[----:B------:R-:W-:Y:S02]  /*1030*/  ULDC.64 UR4, c[0x0][0x340] ;  /* 0x0000d00000047ab9 */ /* 0x000fe40000000a00 */
[----:B------:R-:W-:Y:S02]  /*1040*/  UISETP.NE.U32.AND UP0, UPT, URZ, UR4, UPT ;  /* 0x000000043f00728c */ /* 0x000fe4000bf05070 */
[----:B------:R-:W-:Y:S02]  /*1050*/  UMOV UR32, 0x5 ;  /* 0x0000000500207882 */ /* 0x000fe40000000000 */
[----:B------:R-:W-:Y:S02]  /*1060*/  UISETP.NE.AND.EX UP0, UPT, URZ, UR5, UPT, UP0 ;  /* 0x000000053f00728c */ /* 0x000fe4000bf05300 */
[----:B------:R-:W-:Y:S02]  /*1070*/  ULDC.64 UR6, c[0x0][0x238] ;  /* 0x00008e0000067ab9 */ /* 0x000fe40000000a00 */
[----:B------:R-:W-:-:S02]  /*1080*/  ULDC.64 UR4, c[0x0][0x340] ;  /* 0x0000d00000047ab9 */ /* 0x000fc40000000a00 */
[----:B------:R-:W-:-:S05]  /*1090*/  PLOP3.LUT P0, PT, PT, PT, UP0, 0x80, 0x0 ;  /* 0x000000000000781c */ /* 0x000fca0003f0f008 */
[----:B------:R-:W-:-:S06]  /*10a0*/  @UP0 UIMAD.WIDE UR4, UR29, UR8, UR4 ;  /* 0x000000081d0402a5 */ /* 0x000fcc000f8e0204 */
[----:B------:R-:W-:Y:S02]  /*10b0*/  IMAD.U32 R2, RZ, RZ, UR4 ;  /* 0x00000004ff027e24 */ /* 0x000fe4000f8e00ff */
[----:B------:R-:W-:Y:S01]  /*10c0*/  IMAD.U32 R3, RZ, RZ, UR5 ;  /* 0x00000005ff037e24 */ /* 0x000fe2000f8e00ff */
[----:B------:R-:W-:-:S04]  /*10d0*/  ULDC.64 UR4, c[0x0][0x240] ;  /* 0x0000900000047ab9 */ /* 0x000fc80000000a00 */
[----:B------:R1:W2:Y:S01]  /*10e0*/  @P0 LDG.E R0, [R2.64] ;  /* 0x0000001e02000981 */ /* 0x0002a2000c1e1900 */
[----:B------:R-:W-:Y:S01]  /*10f0*/  UIMAD UR4, UR19, UR4, URZ ;  /* 0x00000004130472a4 */ /* 0x000fe2000f8e023f */
[----:B------:R-:W-:Y:S01]  /*1100*/  IMAD.U32 R112, RZ, RZ, UR20 ;  /* 0x00000014ff707e24 */ /* 0x000fe2000f8e00ff */
[----:B------:R-:W-:Y:S01]  /*1110*/  USHF.R.S32.HI UR34, URZ, 0x1f, UR29 ;  /* 0x0000001f3f227899 */ /* 0x000fe2000801141d */
[----:B------:R-:W-:Y:S01]  /*1120*/  BSSY B0, `(.L_x_318) ;  /* 0x000006f000007945 */ /* 0x000fe20003800000 */
[----:B------:R-:W-:Y:S02]  /*1130*/  UIADD3 UR9, UR24, UR9, URZ ;  /* 0x0000000918097290 */ /* 0x000fe4000fffe03f */
[----:B------:R-:W-:Y:S02]  /*1140*/  UIADD3 UR22, UR10, -0x1, URZ ;  /* 0xffffffff0a167890 */ /* 0x000fe4000fffe03f */
[----:B------:R-:W-:Y:S02]  /*1150*/  USEL UR10, UR34, URZ, !UP4 ;  /* 0x0000003f220a7287 */ /* 0x000fe4000e000000 */
[----:B------:R-:W-:-:S02]  /*1160*/  USHF.L.U64.HI UR17, UR6, UR32, UR7 ;  /* 0x0000002006117299 */ /* 0x000fc40008010207 */
[----:B------:R-:W-:Y:S02]  /*1170*/  USHF.L.U32 UR18, UR6, 0x5, URZ ;  /* 0x0000000506127899 */ /* 0x000fe4000800063f */
[----:B------:R-:W-:Y:S02]  /*1180*/  UIMAD UR33, UR20, UR5, UR4 ;  /* 0x00000005142172a4 */ /* 0x000fe4000f8e0204 */
[----:B------:R-:W-:Y:S02]  /*1190*/  USHF.R.S32.HI UR8, URZ, 0x1f, UR9 ;  /* 0x0000001f3f087899 */ /* 0x000fe40008011409 */
[----:B------:R-:W-:Y:S02]  /*11a0*/  ULDC.64 UR6, c[0x0][0x1e0] ;  /* 0x0000780000067ab9 */ /* 0x000fe40000000a00 */
[----:B------:R-:W-:Y:S02]  /*11b0*/  ULDC.64 UR4, c[0x0][0x248] ;  /* 0x0000920000047ab9 */ /* 0x000fe40000000a00 */
[----:B------:R-:W-:Y:S01]  /*11c0*/  UIMAD.WIDE.U32 UR38, UR9, UR6, URZ ;  /* 0x00000006092672a5 */ /* 0x000fe2000f8e003f */
[----:B-1----:R-:W-:Y:S01]  /*11d0*/  SHF.R.S32.HI R2, RZ, 0x1f, R55 ;  /* 0x0000001fff027819 */ /* 0x002fe20000011437 */
[----:B------:R-:W-:Y:S01]  /*11e0*/  UIMAD UR4, UR10, UR4, URZ ;  /* 0x000000040a0472a4 */ /* 0x000fe2000f8e023f */
[----:B------:R-:W-:Y:S01]  /*11f0*/  IMAD.U32 R3, RZ, RZ, UR22 ;  /* 0x00000016ff037e24 */ /* 0x000fe2000f8e00ff */
[----:B------:R-:W-:Y:S01]  /*1200*/  UIMAD UR6, UR8, UR6, URZ ;  /* 0x00000006080672a4 */ /* 0x000fe2000f8e023f */
[CC--:B------:R-:W-:Y:S01]  /*1210*/  LEA.HI R14, R2.reuse, R55.reuse, RZ, 0x3 ;  /* 0x00000037020e7211 */ /* 0x0c0fe200078f18ff */
[----:B------:R-:W-:Y:S01]  /*1220*/  USEL UR11, UR29, URZ, !UP4 ;  /* 0x0000003f1d0b7287 */ /* 0x000fe2000e000000 */
[----:B------:R-:W-:Y:S01]  /*1230*/  LEA.HI R84, R2, R55, RZ, 0x6 ;  /* 0x0000003702547211 */ /* 0x000fe200078f30ff */
[----:B------:R-:W-:Y:S01]  /*1240*/  UIMAD UR7, UR9, UR7, UR6 ;  /* 0x00000007090772a4 */ /* 0x000fe2000f8e0206 */
[----:B------:R-:W-:Y:S01]  /*1250*/  SHF.R.S32.HI R99, RZ, 0x3, R14 ;  /* 0x00000003ff637819 */ /* 0x000fe2000001140e */
[----:B------:R-:W-:Y:S01]  /*1260*/  UIMAD UR6, UR11, UR5, UR4 ;  /* 0x000000050b0672a4 */ /* 0x000fe2000f8e0204 */
[----:B------:R-:W-:Y:S01]  /*1270*/  LOP3.LUT R14, R14, 0xfffffff8, RZ, 0xc0, !PT ;  /* 0xfffffff80e0e7812 */ /* 0x000fe200078ec0ff */
[----:B------:R-:W-:Y:S01]  /*1280*/  UIADD3 UR39, UR39, UR7, URZ ;  /* 0x0000000727277290 */ /* 0x000fe2000fffe03f */
[----:B------:R-:W-:Y:S01]  /*1290*/  SHF.R.S32.HI R72, RZ, 0x1f, R99 ;  /* 0x0000001fff487819 */ /* 0x000fe20000011463 */
[----:B------:R-:W-:Y:S01]  /*12a0*/  ULDC.64 UR4, c[0x0][0x1e8] ;  /* 0x00007a0000047ab9 */ /* 0x000fe20000000a00 */
[----:B------:R-:W-:Y:S01]  /*12b0*/  IADD3 R76, -R99, UR27, RZ ;  /* 0x0000001b634c7c10 */ /* 0x000fe2000fffe1ff */
[----:B------:R-:W-:Y:S01]  /*12c0*/  IMAD.IADD R14, R55, 0x1, -R14 ;  /* 0x00000001370e7824 */ /* 0x000fe200078e0a0e */
[----:B------:R-:W-:Y:S01]  /*12d0*/  UIMAD UR35, UR19, UR4, URZ ;  /* 0x00000004132372a4 */ /* 0x000fe2000f8e023f */
[----:B------:R-:W-:Y:S01]  /*12e0*/  IMAD.SHL.U32 R9, R99, 0x40, RZ ;  /* 0x0000004063097824 */ /* 0x000fe200078e00ff */
[----:B------:R-:W-:Y:S01]  /*12f0*/  UIMAD.WIDE.U32 UR38, UR20, UR4, UR38 ;  /* 0x00000004142672a5 */ /* 0x000fe2000f8e0026 */
[C---:B------:R-:W-:Y:S01]  /*1300*/  IMAD.SHL.U32 R16, R14.reuse, 0x8, RZ ;  /* 0x000000080e107824 */ /* 0x040fe200078e00ff */
[----:B------:R-:W-:Y:S01]  /*1310*/  UIMAD UR7, UR20, UR5, UR35 ;  /* 0x00000005140772a4 */ /* 0x000fe2000f8e0223 */
[----:B------:R-:W-:Y:S01]  /*1320*/  IMAD.SHL.U32 R14, R14, 0x4, RZ ;  /* 0x000000040e0e7824 */ /* 0x000fe200078e00ff */
[----:B------:R-:W-:Y:S01]  /*1330*/  LOP3.LUT R9, R9, 0x1c0, RZ, 0xc0, !PT ;  /* 0x000001c009097812 */ /* 0x000fe200078ec0ff */
[----:B------:R-:W-:Y:S01]  /*1340*/  IMAD R3, R3, -0x20, R76 ;  /* 0xffffffe003037824 */ /* 0x000fe200078e024c */
[----:B------:R-:W-:Y:S01]  /*1350*/  SHF.R.S32.HI R17, RZ, 0x1f, R16 ;  /* 0x0000001fff117819 */ /* 0x000fe20000011410 */
[----:B------:R-:W-:Y:S01]  /*1360*/  IMAD.SHL.U32 R84, R84, 0x8, RZ ;  /* 0x0000000854547824 */ /* 0x000fe200078e00ff */
[----:B------:R-:W-:Y:S01]  /*1370*/  IADD3 R12, R14, 0x40, RZ ;  /* 0x000000400e0c7810 */ /* 0x000fe20007ffe0ff */
[----:B------:R-:W-:Y:S01]  /*1380*/  ULDC.64 UR4, c[0x0][0x1f0] ;  /* 0x00007c0000047ab9 */ /* 0x000fe20000000a00 */
[----:B------:R-:W-:Y:S01]  /*1390*/  ISETP.GT.AND P2, PT, R3, RZ, PT ;  /* 0x000000ff0300720c */ /* 0x000fe20003f44270 */
[----:B------:R-:W-:Y:S01]  /*13a0*/  UIADD3 UR39, UR39, UR7, URZ ;  /* 0x0000000727277290 */ /* 0x000fe2000fffe03f */
[----:B------:R-:W-:Y:S01]  /*13b0*/  ISETP.GE.AND P1, PT, R16, c[0x0][0x1d4], PT ;  /* 0x0000750010007a0c */ /* 0x000fe20003f26270 */
[----:B------:R-:W-:Y:S01]  /*13c0*/  IMAD.IADD R11, R14, 0x1, R12 ;  /* 0x000000010e0b7824 */ /* 0x000fe200078e020c */
[C---:B------:R-:W-:Y:S01]  /*13d0*/  IADD3 R98, R16.reuse, 0x80, RZ ;  /* 0x0000008010627810 */ /* 0x040fe20007ffe0ff */
[----:B------:R-:W-:Y:S01]  /*13e0*/  IMAD.U32 R110, RZ, RZ, UR11 ;  /* 0x0000000bff6e7e24 */ /* 0x000fe2000f8e00ff */
[----:B------:R-:W-:Y:S01]  /*13f0*/  IADD3 R97, R16, 0xc0, RZ ;  /* 0x000000c010617810 */ /* 0x000fe20007ffe0ff */
[----:B------:R-:W-:Y:S01]  /*1400*/  IMAD R2, R72, c[0x0][0x1e0], RZ ;  /* 0x0000780048027a24 */ /* 0x000fe200078e02ff */
[----:B------:R-:W-:Y:S01]  /*1410*/  SEL R3, RZ, 0x1, P1 ;  /* 0x00000001ff037807 */ /* 0x000fe20000800000 */
[----:B------:R-:W-:Y:S01]  /*1420*/  IMAD.WIDE.U32 R116, R99, c[0x0][0x1e0], RZ ;  /* 0x0000780063747a25 */ /* 0x000fe200078e00ff */
[----:B------:R-:W-:-:S02]  /*1430*/  LOP3.LUT R84, R84, 0xfffffe00, RZ, 0xc0, !PT ;  /* 0xfffffe0054547812 */ /* 0x000fc400078ec0ff */
[----:B------:R-:W-:Y:S01]  /*1440*/  LOP3.LUT R96, R9, 0x38, R16, 0xf8, !PT ;  /* 0x0000003809607812 */ /* 0x000fe200078ef810 */
[----:B------:R-:W-:Y:S01]  /*1450*/  IMAD R81, R99, c[0x0][0x1e4], R2 ;  /* 0x0000790063517a24 */ /* 0x000fe200078e0202 */
[----:B------:R-:W-:Y:S02]  /*1460*/  SHF.R.U32.HI R7, RZ, 0x3, R9 ;  /* 0x00000003ff077819 */ /* 0x000fe40000011609 */
[----:B------:R-:W-:Y:S01]  /*1470*/  ISETP.GE.AND P1, PT, R98, c[0x0][0x1d4], PT ;  /* 0x0000750062007a0c */ /* 0x000fe20003f26270 */
[----:B------:R-:W-:Y:S01]  /*1480*/  IMAD.IADD R81, R117, 0x1, R81 ;  /* 0x0000000175517824 */ /* 0x000fe200078e0251 */
[----:B------:R-:W-:-:S05]  /*1490*/  LOP3.LUT R96, R84, R96, R7, 0xf6, !PT ;  /* 0x0000006054607212 */ /* 0x000fca00078ef607 */
[----:B------:R-:W-:Y:S01]  /*14a0*/  IMAD.SHL.U32 R96, R96, 0x2, RZ ;  /* 0x0000000260607824 */ /* 0x000fe200078e00ff */
[----:B--2---:R1:W2:Y:S01]  /*14b0*/  @P0 R2UR UR36, R0 ;  /* 0x00000000002403c2 */ /* 0x0042a200000e0000 */
[----:B-----5:R-:W-:-:S04]  /*14c0*/  IADD3 R79, P0, R99, R77, RZ ;  /* 0x0000004d634f7210 */ /* 0x020fc80007f1e0ff */
[----:B------:R-:W-:Y:S01]  /*14d0*/  LEA.HI.X.SX32 R77, R77, R72, 0x1, P0 ;  /* 0x000000484d4d7211 */ /* 0x000fe200000f0eff */
[----:B------:R-:W-:Y:S01]  /*14e0*/  IMAD.WIDE.U32 R4, R79, c[0x0][0x238], R16 ;  /* 0x00008e004f047a25 */ /* 0x000fe200078e0010 */
[----:B------:R-:W-:-:S03]  /*14f0*/  ISETP.GE.AND P0, PT, R11, c[0x0][0x1d4], PT ;  /* 0x000075000b007a0c */ /* 0x000fc60003f06270 */
[----:B-1----:R-:W-:Y:S01]  /*1500*/  IMAD R0, R77, c[0x0][0x238], RZ ;  /* 0x00008e004d007a24 */ /* 0x002fe200078e02ff */
[----:B--2---:R-:W-:-:S03]  /*1510*/  @UP0 USHF.R.S32.HI UR37, URZ, 0x1f, UR36 ;  /* 0x0000001f3f250899 */ /* 0x004fc60008011424 */
[----:B------:R-:W-:Y:S01]  /*1520*/  IMAD R0, R79, c[0x0][0x23c], R0 ;  /* 0x00008f004f007a24 */ /* 0x000fe200078e0200 */
[----:B------:R-:W-:-:S03]  /*1530*/  @!UP0 UMOV UR36, UR29 ;  /* 0x0000001d00248c82 */ /* 0x000fc60008000000 */
[----:B------:R-:W-:Y:S01]  /*1540*/  IMAD.IADD R5, R5, 0x1, R0 ;  /* 0x0000000105057824 */ /* 0x000fe200078e0200 */
[----:B------:R-:W-:Y:S01]  /*1550*/  @!UP0 UMOV UR37, UR34 ;  /* 0x0000002200258c82 */ /* 0x000fe20008000000 */
[----:B------:R-:W-:Y:S01]  /*1560*/  SEL R0, RZ, 0xffffffff, P0 ;  /* 0xffffffffff007807 */ /* 0x000fe20000000000 */
[----:B------:R-:W-:Y:S01]  /*1570*/  USEL UR34, UR36, URZ, !UP5 ;  /* 0x0000003f24227287 */ /* 0x000fe2000e800000 */
[----:B------:R-:W-:Y:S01]  /*1580*/  IMAD.WIDE.U32 R112, R112, c[0x0][0x240], R4 ;  /* 0x0000900070707a25 */ /* 0x000fe200078e0004 */
[----:B------:R-:W-:-:S03]  /*1590*/  ISETP.GE.AND P0, PT, R97, c[0x0][0x1d4], PT ;  /* 0x0000750061007a0c */ /* 0x000fc60003f06270 */
[----:B------:R-:W-:Y:S01]  /*15a0*/  IMAD.SHL.U32 R0, R0, 0x2, RZ ;  /* 0x0000000200007824 */ /* 0x000fe200078e00ff */
[----:B------:R-:W-:Y:S01]  /*15b0*/  IADD3 R113, R113, UR33, RZ ;  /* 0x0000002171717c10 */ /* 0x000fe2000fffe0ff */
[----:B------:R-:W-:Y:S01]  /*15c0*/  USEL UR33, UR37, URZ, !UP5 ;  /* 0x0000003f25217287 */ /* 0x000fe2000e800000 */
[----:B------:R-:W-:Y:S01]  /*15d0*/  SEL R92, RZ, 0x8, P0 ;  /* 0x00000008ff5c7807 */ /* 0x000fe20000000000 */
[----:B------:R-:W-:Y:S01]  /*15e0*/  UIMAD.WIDE.U32 UR36, UR34, UR4, UR38 ;  /* 0x00000004222472a5 */ /* 0x000fe2000f8e0026 */
[----:B------:R-:W-:Y:S01]  /*15f0*/  LOP3.LUT R0, R0, 0x2, R3, 0xe2, !PT ;  /* 0x0000000200007812 */ /* 0x000fe200078ee203 */
[----:B------:R-:W-:Y:S01]  /*1600*/  UIMAD UR7, UR33, UR4, URZ ;  /* 0x00000004210772a4 */ /* 0x000fe2000f8e023f */
[----:B------:R-:W-:Y:S01]  /*1610*/  IMAD.WIDE.U32 R112, R110, c[0x0][0x248], R112 ;  /* 0x000092006e707a25 */ /* 0x000fe200078e0070 */
[----:B------:R-:W-:Y:S02]  /*1620*/  SEL R3, RZ, 0x4, P1 ;  /* 0x00000004ff037807 */ /* 0x000fe40000800000 */
[----:B------:R-:W-:-:S02]  /*1630*/  UIMAD UR5, UR34, UR5, UR7 ;  /* 0x00000005220572a4 */ /* 0x000fc4000f8e0207 */
[----:B------:R-:W-:Y:S02]  /*1640*/  IADD3 R115, R113, UR6, RZ ;  /* 0x0000000671737c10 */ /* 0x000fe4000fffe0ff */
[----:B------:R-:W-:Y:S01]  /*1650*/  UIADD3 UR35, UR37, UR5, URZ ;  /* 0x0000000525237290 */ /* 0x000fe2000fffe03f */
[----:B------:R-:W-:Y:S01]  /*1660*/  LOP3.LUT R92, R92, R0, R3, 0xfe, !PT ;  /* 0x000000005c5c7212 */ /* 0x000fe200078efe03 */
[----:B------:R-:W-:Y:S05]  /*1670*/  @!P2 BRA `(.L_x_319) ;  /* 0x000001900000a947 */ /* 0x000fea0003800000 */
[----:B------:R-:W-:Y:S01]  /*1680*/  IMAD.U32 R3, RZ, RZ, UR18 ;  /* 0x00000012ff037e24 */ /* 0x000fe2000f8e00ff */
[C---:B------:R-:W-:Y:S01]  /*1690*/  LOP3.LUT R0, R92.reuse, 0xff, RZ, 0xc0, !PT ;  /* 0x000000ff5c007812 */ /* 0x040fe200078ec0ff */
[----:B------:R-:W-:Y:S01]  /*16a0*/  IMAD.MOV.U32 R114, RZ, RZ, R112 ;  /* 0x000000ffff727224 */ /* 0x000fe200078e0070 */
[----:B------:R-:W-:Y:S01]  /*16b0*/  USHF.R.S32.HI UR5, URZ, 0x1f, UR22 ;  /* 0x0000001f3f057899 */ /* 0x000fe20008011416 */
[----:B------:R-:W-:Y:S01]  /*16c0*/  IMAD.SHL.U32 R4, R92, 0x10, RZ ;  /* 0x000000105c047824 */ /* 0x000fe200078e00ff */
[----:B------:R-:W-:Y:S01]  /*16d0*/  UIMAD UR4, UR17, UR22, URZ ;  /* 0x00000016110472a4 */ /* 0x000fe2000f8e023f */
[----:B------:R-:W-:-:S03]  /*16e0*/  IMAD.WIDE.U32 R18, R3, UR22, R114 ;  /* 0x0000001603127c25 */ /* 0x000fc6000f8e0072 */
[----:B------:R-:W-:Y:S01]  /*16f0*/  UIMAD UR4, UR5, UR18, UR4 ;  /* 0x00000012050472a4 */ /* 0x000fe2000f8e0204 */
[----:B------:R-:W-:Y:S01]  /*1700*/  IMAD.SHL.U32 R3, R0, 0x8, RZ ;  /* 0x0000000800037824 */ /* 0x000fe200078e00ff */
[----:B------:R-:W-:Y:S01]  /*1710*/  LOP3.LUT P4, RZ, R4, 0x10, RZ, 0xc0, !PT ;  /* 0x0000001004ff7812 */ /* 0x000fe2000788c0ff */
[C---:B------:R-:W-:Y:S02]  /*1720*/  IMAD.SHL.U32 R2, R0.reuse, 0x4, RZ ;  /* 0x0000000400027824 */ /* 0x040fe400078e00ff */
[----:B------:R-:W-:Y:S01]  /*1730*/  IMAD.SHL.U32 R0, R0, 0x2, RZ ;  /* 0x0000000200007824 */ /* 0x000fe200078e00ff */
[----:B------:R-:W-:Y:S02]  /*1740*/  LOP3.LUT P3, RZ, R3, 0x10, RZ, 0xc0, !PT ;  /* 0x0000001003ff7812 */ /* 0x000fe4000786c0ff */
[----:B------:R-:W-:Y:S02]  /*1750*/  LOP3.LUT P2, RZ, R2, 0x10, RZ, 0xc0, !PT ;  /* 0x0000001002ff7812 */ /* 0x000fe4000784c0ff */
[----:B------:R-:W-:-:S02]  /*1760*/  LOP3.LUT P1, RZ, R0, 0x10, RZ, 0xc0, !PT ;  /* 0x0000001000ff7812 */ /* 0x000fc4000782c0ff */
[----:B------:R-:W-:Y:S02]  /*1770*/  IADD3 R0, R19, UR4, RZ ;  /* 0x0000000413007c10 */ /* 0x000fe4000fffe0ff */
[----:B------:R-:W-:-:S04]  /*1780*/  LEA R2, P0, R18, c[0x0][0x220], 0x1 ;  /* 0x0000880012027a11 */ /* 0x000fc800078008ff */
        /* <DEDUP_REMOVED lines=8> */
.L_x_319:
[----:B------:R-:W-:Y:S05]  /*1810*/  BSYNC B0 ;  /* 0x0000000000007941 */ /* 0x000fea0003800000 */
.L_x_318:
[----:B------:R-:W-:Y:S01]  /*1820*/  IMAD.MOV.U32 R0, RZ, RZ, c[0x0][0x27c] ;  /* 0x00009f00ff007624 */ /* 0x000fe200078e00ff */
[----:B------:R-:W-:Y:S01]  /*1830*/  ISETP.GE.AND P1, PT, R16, c[0x0][0x27c], PT ;  /* 0x00009f0010007a0c */ /* 0x000fe20003f26270 */
[----:B------:R-:W-:Y:S01]  /*1840*/  ULDC.64 UR4, c[0x0][0x260] ;  /* 0x0000980000047ab9 */ /* 0x000fe20000000a00 */
[----:B------:R-:W-:Y:S01]  /*1850*/  ISETP.GE.AND P0, PT, R11, c[0x0][0x27c], PT ;  /* 0x00009f000b007a0c */ /* 0x000fe20003f06270 */
[----:B------:R-:W-:Y:S01]  /*1860*/  UIMAD UR4, UR19, UR4, URZ ;  /* 0x00000004130472a4 */ /* 0x000fe2000f8e023f */
[C---:B------:R-:W-:Y:S01]  /*1870*/  ISETP.GE.AND P6, PT, R0.reuse, 0x1, PT ;  /* 0x000000010000780c */ /* 0x040fe20003fc6270 */
[----:B------:R-:W-:Y:S01]  /*1880*/  IMAD.SHL.U32 R0, R0, 0x2, RZ ;  /* 0x0000000200007824 */ /* 0x000fe200078e00ff */
[----:B-1----:R-:W-:Y:S01]  /*1890*/  SEL R3, RZ, c[0x0][0x27c], !P1 ;  /* 0x00009f00ff037a07 */ /* 0x002fe20004800000 */
[----:B------:R-:W-:Y:S01]  /*18a0*/  UIMAD UR6, UR20, UR5, UR4 ;  /* 0x00000005140672a4 */ /* 0x000fe2000f8e0204 */
[----:B------:R-:W-:Y:S01]  /*18b0*/  IMAD.U32 R19, RZ, RZ, UR20 ;  /* 0x00000014ff137e24 */ /* 0x000fe2000f8e00ff */
[----:B------:R-:W0:Y:S01]  /*18c0*/  LDGDEPBAR ;  /* 0x00000000000079af */ /* 0x000e220000000000 */
[----:B------:R-:W-:Y:S01]  /*18d0*/  IADD3 R5, -R0, c[0x0][0x1d4], RZ ;  /* 0x0000750000057a10 */ /* 0x000fe20007ffe1ff */
[----:B------:R-:W-:Y:S01]  /*18e0*/  IMAD.IADD R3, R16, 0x1, R3 ;  /* 0x0000000110037824 */ /* 0x000fe200078e0203 */
[----:B------:R-:W-:Y:S01]  /*18f0*/  ULDC.64 UR4, c[0x0][0x210] ;  /* 0x0000840000047ab9 */ /* 0x000fe20000000a00 */
[----:B------:R-:W-:Y:S01]  /*1900*/  IMAD.WIDE.U32 R18, R19, c[0x0][0x210], R16 ;  /* 0x0000840013127a25 */ /* 0x000fe200078e0010 */
[CC--:B------:R-:W-:Y:S01]  /*1910*/  SEL R13, R0.reuse, R5.reuse, !P1 ;  /* 0x00000005000d7207 */ /* 0x0c0fe20004800000 */
[----:B------:R-:W-:Y:S01]  /*1920*/  UIMAD UR4, UR19, UR4, URZ ;  /* 0x00000004130472a4 */ /* 0x000fe2000f8e023f */
[----:B------:R-:W-:Y:S01]  /*1930*/  SEL R5, R0, R5, !P0 ;  /* 0x0000000500057207 */ /* 0x000fe20004000000 */
[----:B------:R-:W-:Y:S01]  /*1940*/  IMAD.U32 R21, RZ, RZ, UR20 ;  /* 0x00000014ff157e24 */ /* 0x000fe2000f8e00ff */
[----:B------:R-:W-:Y:S01]  /*1950*/  SEL R0, RZ, c[0x0][0x27c], !P0 ;  /* 0x00009f00ff007a07 */ /* 0x000fe20004000000 */
[----:B------:R-:W-:Y:S01]  /*1960*/  UIMAD UR4, UR20, UR5, UR4 ;  /* 0x00000005140472a4 */ /* 0x000fe2000f8e0204 */
[----:B------:R-:W-:Y:S01]  /*1970*/  SHF.R.S32.HI R4, RZ, 0x1f, R3 ;  /* 0x0000001fff047819 */ /* 0x000fe20000011403 */
[----:B------:R-:W-:Y:S01]  /*1980*/  IMAD.WIDE.U32 R20, R21, c[0x0][0x260], R16 ;  /* 0x0000980015147a25 */ /* 0x000fe200078e0010 */
[----:B------:R-:W-:-:S02]  /*1990*/  SHF.R.S32.HI R2, RZ, 0x1f, R13 ;  /* 0x0000001fff027819 */ /* 0x000fc4000001140d */
[CC--:B------:R-:W-:Y:S01]  /*19a0*/  LEA.HI R91, R4.reuse, R3.reuse, RZ, 0x3 ;  /* 0x00000003045b7211 */ /* 0x0c0fe200078f18ff */
[----:B------:R-:W-:Y:S01]  /*19b0*/  IMAD.IADD R0, R11, 0x1, R0 ;  /* 0x000000010b007824 */ /* 0x000fe200078e0200 */
[----:B------:R-:W-:Y:S01]  /*19c0*/  LEA.HI R4, R4, R3, RZ, 0x6 ;  /* 0x0000000304047211 */ /* 0x000fe200078f30ff */
[----:B------:R-:W-:Y:S01]  /*19d0*/  IMAD R102, R72, c[0x0][0x290], RZ ;  /* 0x0000a40048667a24 */ /* 0x000fe200078e02ff */
[----:B------:R-:W-:Y:S01]  /*19e0*/  LEA.HI R2, R2, R13, RZ, 0x4 ;  /* 0x0000000d02027211 */ /* 0x000fe200078f20ff */
[----:B------:R-:W-:Y:S01]  /*19f0*/  IMAD R100, R72, c[0x0][0x280], RZ ;  /* 0x0000a00048647a24 */ /* 0x000fe200078e02ff */
[----:B------:R-:W-:Y:S01]  /*1a00*/  SHF.R.S32.HI R3, RZ, 0x1f, R0 ;  /* 0x0000001fff037819 */ /* 0x000fe20000011400 */
[----:B------:R-:W-:Y:S01]  /*1a10*/  IMAD.SHL.U32 R4, R4, 0x20, RZ ;  /* 0x0000002004047824 */ /* 0x000fe200078e00ff */
[----:B------:R-:W-:Y:S01]  /*1a20*/  LOP3.LUT R8, R9, 0x38, R91, 0xf8, !PT ;  /* 0x0000003809087812 */ /* 0x000fe200078ef85b */
[----:B------:R-:W-:Y:S01]  /*1a30*/  IMAD.WIDE.U32 R106, R99, c[0x0][0x290], R16 ;  /* 0x0000a400636a7a25 */ /* 0x000fe200078e0010 */
[----:B------:R-:W-:-:S02]  /*1a40*/  LEA.HI R90, R3, R0, RZ, 0x3 ;  /* 0x00000000035a7211 */ /* 0x000fc400078f18ff */
[----:B------:R-:W-:Y:S01]  /*1a50*/  LEA.HI R3, R3, R0, RZ, 0x6 ;  /* 0x0000000003037211 */ /* 0x000fe200078f30ff */
[----:B------:R-:W-:Y:S01]  /*1a60*/  IMAD.WIDE.U32 R104, R99, c[0x0][0x280], R16 ;  /* 0x0000a00063687a25 */ /* 0x000fe200078e0010 */
[----:B------:R-:W-:Y:S02]  /*1a70*/  LOP3.LUT R6, R9, 0x38, R90, 0xf8, !PT ;  /* 0x0000003809067812 */ /* 0x000fe400078ef85a */
[----:B------:R-:W-:Y:S01]  /*1a80*/  SHF.R.S32.HI R0, RZ, 0x1f, R5 ;  /* 0x0000001fff007819 */ /* 0x000fe20000011405 */
[----:B------:R-:W-:Y:S01]  /*1a90*/  IMAD.SHL.U32 R3, R3, 0x20, RZ ;  /* 0x0000002003037824 */ /* 0x000fe200078e00ff */
[----:B------:R-:W-:Y:S01]  /*1aa0*/  LOP3.LUT R85, R6, R7, RZ, 0x3c, !PT ;  /* 0x0000000706557212 */ /* 0x000fe200078e3cff */
[C---:B------:R-:W-:Y:S01]  /*1ab0*/  IMAD R102, R99.reuse, c[0x0][0x294], R102 ;  /* 0x0000a50063667a24 */ /* 0x040fe200078e0266 */
[----:B------:R-:W-:Y:S01]  /*1ac0*/  LEA.HI R0, R0, R5, RZ, 0x4 ;  /* 0x0000000500007211 */ /* 0x000fe200078f20ff */
[----:B------:R-:W-:Y:S01]  /*1ad0*/  IMAD R100, R99, c[0x0][0x284], R100 ;  /* 0x0000a10063647a24 */ /* 0x000fe200078e0264 */
[----:B------:R-:W-:Y:S01]  /*1ae0*/  LOP3.LUT R3, R3, 0x7ffff800, RZ, 0xc0, !PT ;  /* 0x7ffff80003037812 */ /* 0x000fe200078ec0ff */
[----:B------:R-:W-:Y:S01]  /*1af0*/  IMAD.SHL.U32 R95, R92, 0x10, RZ ;  /* 0x000000105c5f7824 */ /* 0x000fe200078e00ff */
[----:B------:R-:W-:Y:S01]  /*1b00*/  SHF.R.S32.HI R2, RZ, 0x4, R2 ;  /* 0x00000004ff027819 */ /* 0x000fe20000011402 */
[----:B------:R-:W-:Y:S01]  /*1b10*/  IMAD.IADD R107, R107, 0x1, R102 ;  /* 0x000000016b6b7824 */ /* 0x000fe200078e0266 */
[----:B------:R-:W-:Y:S01]  /*1b20*/  IADD3 R85, R85, R3, R84 ;  /* 0x0000000355557210 */ /* 0x000fe20007ffe054 */
[----:B------:R-:W-:Y:S01]  /*1b30*/  IMAD.IADD R105, R105, 0x1, R100 ;  /* 0x0000000169697824 */ /* 0x000fe200078e0264 */
[----:B------:R-:W-:Y:S01]  /*1b40*/  SHF.R.S32.HI R3, RZ, 0x4, R0 ;  /* 0x00000004ff037819 */ /* 0x000fe20000011400 */
[----:B------:R-:W-:Y:S01]  /*1b50*/  IMAD.U32 R108, RZ, RZ, UR34 ;  /* 0x00000022ff6c7e24 */ /* 0x000fe2000f8e00ff */
[----:B------:R-:W-:Y:S01]  /*1b60*/  LOP3.LUT R4, R4, 0x7ffff800, RZ, 0xc0, !PT ;  /* 0x7ffff80004047812 */ /* 0x000fe200078ec0ff */
[----:B------:R-:W-:Y:S01]  /*1b70*/  IMAD.WIDE.U32 R104, R64, c[0x0][0x280], R104 ;  /* 0x0000a00040687a25 */ /* 0x000fe200078e0068 */
[----:B------:R-:W-:-:S02]  /*1b80*/  LOP3.LUT R87, R8, R7, RZ, 0x3c, !PT ;  /* 0x0000000708577212 */ /* 0x000fc400078e3cff */
[----:B------:R-:W-:Y:S01]  /*1b90*/  LEA.HI.SX32 R89, R91, R2, 0x1d ;  /* 0x000000025b597211 */ /* 0x000fe200078feaff */
[----:B------:R-:W-:Y:S01]  /*1ba0*/  IMAD.WIDE.U32 R106, R64, c[0x0][0x290], R106 ;  /* 0x0000a400406a7a25 */ /* 0x000fe200078e006a */
[----:B------:R-:W-:Y:S02]  /*1bb0*/  LEA.HI.SX32 R3, R90, R3, 0x1d ;  /* 0x000000035a037211 */ /* 0x000fe400078feaff */
[----:B------:R-:W-:Y:S01]  /*1bc0*/  IADD3 R87, R87, R4, R84 ;  /* 0x0000000457577210 */ /* 0x000fe20007ffe054 */
[----:B------:R-:W-:Y:S01]  /*1bd0*/  IMAD.SHL.U32 R85, R85, 0x2, RZ ;  /* 0x0000000255557824 */ /* 0x000fe200078e00ff */
[----:B------:R-:W-:Y:S01]  /*1be0*/  SHF.R.S32.HI R4, RZ, 0x1f, R89 ;  /* 0x0000001fff047819 */ /* 0x000fe20000011459 */
[----:B------:R-:W-:Y:S01]  /*1bf0*/  IMAD.SHL.U32 R88, R3, 0x8, RZ ;  /* 0x0000000803587824 */ /* 0x000fe200078e00ff */
[----:B------:R-:W-:Y:S01]  /*1c00*/  SHF.R.S32.HI R0, RZ, 0x1f, R3 ;  /* 0x0000001fff007819 */ /* 0x000fe20000011403 */
[----:B------:R-:W-:Y:S01]  /*1c10*/  IMAD.SHL.U32 R87, R87, 0x2, RZ ;  /* 0x0000000257577824 */ /* 0x000fe200078e00ff */
[----:B------:R-:W-:Y:S01]  /*1c20*/  IADD3 R19, R19, UR4, RZ ;  /* 0x0000000413137c10 */ /* 0x000fe2000fffe0ff */
[----:B------:R-:W-:Y:S01]  /*1c30*/  ULDC.64 UR4, c[0x0][0x290] ;  /* 0x0000a40000047ab9 */ /* 0x000fe20000000a00 */
[----:B------:R-:W-:Y:S01]  /*1c40*/  LEA.HI R4, R4, R89, RZ, 0x3 ;  /* 0x0000005904047211 */ /* 0x000fe200078f18ff */
[----:B------:R-:W-:Y:S01]  /*1c50*/  USHF.L.U64.HI UR38, UR4, UR32, UR5 ;  /* 0x0000002004267299 */ /* 0x000fe20008010205 */
[----:B------:R-:W-:Y:S01]  /*1c60*/  IMAD.SHL.U32 R89, R89, 0x8, RZ ;  /* 0x0000000859597824 */ /* 0x000fe200078e00ff */
[----:B------:R-:W-:Y:S01]  /*1c70*/  USHF.L.U32 UR39, UR4, 0x5, URZ ;  /* 0x0000000504277899 */ /* 0x000fe2000800063f */
[----:B------:R-:W-:Y:S01]  /*1c80*/  LEA.HI R0, R0, R3, RZ, 0x3 ;  /* 0x0000000300007211 */ /* 0x000fe200078f18ff */
[----:B------:R-:W-:Y:S01]  /*1c90*/  IMAD.SHL.U32 R4, R4, 0x100, RZ ;  /* 0x0000010004047824 */ /* 0x000fe200078e00ff */
[----:B------:R-:W-:Y:S01]  /*1ca0*/  SHF.R.S32.HI R15, RZ, 0x1f, R14 ;  /* 0x0000001fff0f7819 */ /* 0x000fe2000001140e */
[----:B------:R-:W-:Y:S01]  /*1cb0*/  ULDC.64 UR4, c[0x0][0x280] ;  /* 0x0000a00000047ab9 */ /* 0x000fe20000000a00 */
[----:B------:R-:W-:Y:S01]  /*1cc0*/  SHF.R.S32.HI R65, RZ, 0x1f, R64 ;  /* 0x0000001fff417819 */ /* 0x000fe20000011440 */
[----:B------:R-:W-:Y:S01]  /*1cd0*/  USHF.L.U64.HI UR40, UR4, UR32, UR5 ;  /* 0x0000002004287299 */ /* 0x000fe20008010205 */
[----:B------:R-:W-:Y:S01]  /*1ce0*/  LOP3.LUT R5, R9, 0x38, R89, 0xf8, !PT ;  /* 0x0000003809057812 */ /* 0x000fe200078ef859 */
[----:B------:R-:W-:Y:S01]  /*1cf0*/  USHF.L.U32 UR41, UR4, 0x5, URZ ;  /* 0x0000000504297899 */ /* 0x000fe2000800063f */
[----:B------:R-:W-:Y:S01]  /*1d00*/  IMAD.SHL.U32 R0, R0, 0x100, RZ ;  /* 0x0000010000007824 */ /* 0x000fe200078e00ff */
[----:B------:R-:W-:Y:S01]  /*1d10*/  IADD3 R21, R21, UR6, RZ ;  /* 0x0000000615157c10 */ /* 0x000fe2000fffe0ff */
[----:B------:R-:W-:Y:S01]  /*1d20*/  ULDC.64 UR4, c[0x0][0x1e0] ;  /* 0x0000780000047ab9 */ /* 0x000fe20000000a00 */
[----:B------:R-:W-:Y:S01]  /*1d30*/  IMAD.WIDE.U32 R24, R99, c[0x0][0x290], R14 ;  /* 0x0000a40063187a25 */ /* 0x000fe200078e000e */
[----:B------:R-:W-:Y:S01]  /*1d40*/  LOP3.LUT R2, R9, 0x38, R88, 0xf8, !PT ;  /* 0x0000003809027812 */ /* 0x000fe200078ef858 */
[----:B------:R-:W-:Y:S01]  /*1d50*/  USHF.L.U64.HI UR32, UR4, UR32, UR5 ;  /* 0x0000002004207299 */ /* 0x000fe20008010205 */
[----:B------:R-:W-:Y:S01]  /*1d60*/  LOP3.LUT R92, R92, 0xff, RZ, 0xc0, !PT ;  /* 0x000000ff5c5c7812 */ /* 0x000fe200078ec0ff */
[----:B------:R-:W-:Y:S01]  /*1d70*/  IMAD.WIDE.U32 R22, R99, c[0x0][0x280], R14 ;  /* 0x0000a00063167a25 */ /* 0x000fe200078e000e */
[----:B------:R-:W-:Y:S01]  /*1d80*/  USHF.L.U32 UR42, UR4, 0x5, URZ ;  /* 0x00000005042a7899 */ /* 0x000fe2000800063f */
[-C--:B------:R-:W-:Y:S01]  /*1d90*/  LOP3.LUT R5, R5, R7.reuse, RZ, 0x3c, !PT ;  /* 0x0000000705057212 */ /* 0x080fe200078e3cff */
[----:B------:R-:W-:Y:S01]  /*1da0*/  ULDC.64 UR6, c[0x0][0x268] ;  /* 0x00009a0000067ab9 */ /* 0x000fe20000000a00 */
[----:B------:R-:W-:Y:S01]  /*1db0*/  LOP3.LUT R86, R4, 0x7ffff800, RZ, 0xc0, !PT ;  /* 0x7ffff80004567812 */ /* 0x000fe200078ec0ff */
[----:B------:R-:W-:Y:S01]  /*1dc0*/  ULDC.64 UR4, c[0x0][0x218] ;  /* 0x0000860000047ab9 */ /* 0x000fe20000000a00 */
[C---:B------:R-:W-:Y:S01]  /*1dd0*/  IMAD R3, R65.reuse, c[0x0][0x290], RZ ;  /* 0x0000a40041037a24 */ /* 0x040fe200078e02ff */
[----:B------:R-:W-:Y:S01]  /*1de0*/  UIMAD UR6, UR10, UR6, URZ ;  /* 0x000000060a0672a4 */ /* 0x000fe2000f8e023f */
[----:B------:R-:W-:Y:S01]  /*1df0*/  IMAD.IADD R103, R102, 0x1, R25 ;  /* 0x0000000166677824 */ /* 0x000fe200078e0219 */
[----:B------:R-:W-:Y:S01]  /*1e00*/  UIMAD UR4, UR33, UR4, URZ ;  /* 0x00000004210472a4 */ /* 0x000fe2000f8e023f */
[----:B------:R-:W-:Y:S01]  /*1e10*/  IMAD.IADD R101, R100, 0x1, R23 ;  /* 0x0000000164657824 */ /* 0x000fe200078e0217 */
[----:B------:R-:W-:Y:S01]  /*1e20*/  LOP3.LUT R7, R2, R7, RZ, 0x3c, !PT ;  /* 0x0000000702077212 */ /* 0x000fe200078e3cff */
[----:B------:R-:W-:Y:S01]  /*1e30*/  IMAD R65, R65, c[0x0][0x280], RZ ;  /* 0x0000a00041417a24 */ /* 0x000fe200078e02ff */
[----:B------:R-:W-:Y:S01]  /*1e40*/  LOP3.LUT R0, R0, 0x7ffff800, RZ, 0xc0, !PT ;  /* 0x7ffff80000007812 */ /* 0x000fe200078ec0ff */
[----:B------:R-:W-:Y:S01]  /*1e50*/  IMAD.MOV.U32 R102, RZ, RZ, R24 ;  /* 0x000000ffff667224 */ /* 0x000fe200078e0018 */
[----:B------:R-:W-:Y:S01]  /*1e60*/  IADD3 R86, R5, R86, R84 ;  /* 0x0000005605567210 */ /* 0x000fe20007ffe054 */
[----:B------:R-:W-:Y:S01]  /*1e70*/  IMAD.MOV.U32 R100, RZ, RZ, R22 ;  /* 0x000000ffff647224 */ /* 0x000fe200078e0016 */
[----:B------:R-:W-:Y:S01]  /*1e80*/  UIMAD UR6, UR11, UR7, UR6 ;  /* 0x000000070b0672a4 */ /* 0x000fe2000f8e0206 */
[C---:B------:R-:W-:Y:S01]  /*1e90*/  IMAD.SHL.U32 R94, R92.reuse, 0x8, RZ ;  /* 0x000000085c5e7824 */ /* 0x040fe200078e00ff */
[----:B------:R-:W-:Y:S01]  /*1ea0*/  UIMAD UR5, UR34, UR5, UR4 ;  /* 0x00000005220572a4 */ /* 0x000fe2000f8e0204 */
[----:B------:R-:W-:Y:S01]  /*1eb0*/  IMAD.SHL.U32 R93, R92, 0x4, RZ ;  /* 0x000000045c5d7824 */ /* 0x000fe200078e00ff */
[----:B------:R-:W-:Y:S01]  /*1ec0*/  IADD3 R84, R7, R0, R84 ;  /* 0x0000000007547210 */ /* 0x000fe20007ffe054 */
[----:B------:R-:W-:Y:S01]  /*1ed0*/  IMAD.WIDE.U32 R110, R110, c[0x0][0x268], R20 ;  /* 0x00009a006e6e7a25 */ /* 0x000fe200078e0014 */
[----:B------:R-:W-:Y:S01]  /*1ee0*/  IADD3 R73, P2, R99, UR9, RZ ;  /* 0x0000000963497c10 */ /* 0x000fe2000ff5e0ff */
[----:B------:R-:W-:Y:S01]  /*1ef0*/  ULDC.U8 UR4, c[0x0][0x298] ;  /* 0x0000a60000047ab9 */ /* 0x000fe20000000000 */
[----:B------:R-:W-:Y:S01]  /*1f00*/  IADD3 R70, P1, P0, R116, UR36, R16 ;  /* 0x0000002474467c10 */ /* 0x000fe2000f83e010 */
[----:B------:R-:W-:Y:S01]  /*1f10*/  IMAD.WIDE.U32 R108, R108, c[0x0][0x218], R18 ;  /* 0x000086006c6c7a25 */ /* 0x000fe200078e0012 */
[----:B------:R-:W-:-:S02]  /*1f20*/  LOP3.LUT R91, R91, 0xfffffff8, RZ, 0xc0, !PT ;  /* 0xfffffff85b5b7812 */ /* 0x000fc400078ec0ff */
[----:B------:R-:W-:Y:S01]  /*1f30*/  LOP3.LUT R90, R90, 0xfffffff8, RZ, 0xc0, !PT ;  /* 0xfffffff85a5a7812 */ /* 0x000fe200078ec0ff */
[----:B------:R-:W-:Y:S01]  /*1f40*/  IMAD.SHL.U32 R92, R92, 0x2, RZ ;  /* 0x000000025c5c7824 */ /* 0x000fe200078e00ff */
[----:B------:R-:W-:Y:S01]  /*1f50*/  IADD3 R10, R14, 0x60, RZ ;  /* 0x000000600e0a7810 */ /* 0x000fe20007ffe0ff */
[----:B------:R-:W-:Y:S01]  /*1f60*/  IMAD R65, R64, c[0x0][0x284], R65 ;  /* 0x0000a10040417a24 */ /* 0x000fe200078e0241 */
[----:B------:R-:W-:Y:S01]  /*1f70*/  IADD3 R9, R14, 0x20, RZ ;  /* 0x000000200e097810 */ /* 0x000fe20007ffe0ff */
[C---:B------:R-:W-:Y:S01]  /*1f80*/  IMAD R3, R64.reuse, c[0x0][0x294], R3 ;  /* 0x0000a50040037a24 */ /* 0x040fe200078e0203 */
[----:B------:R-:W-:Y:S01]  /*1f90*/  ISETP.NE.AND P5, PT, RZ, UR4, PT ;  /* 0x00000004ff007c0c */ /* 0x000fe2000bfa5270 */
[----:B------:R-:W-:Y:S01]  /*1fa0*/  IMAD.WIDE.U32 R102, R64, c[0x0][0x290], R102 ;  /* 0x0000a40040667a25 */ /* 0x000fe200078e0066 */
[----:B------:R-:W-:Y:S02]  /*1fb0*/  LOP3.LUT R95, R95, 0x10, RZ, 0xc0, !PT ;  /* 0x000000105f5f7812 */ /* 0x000fe400078ec0ff */
[----:B------:R-:W-:Y:S01]  /*1fc0*/  IADD3.X R72, R72, UR8, RZ, P2, !PT ;  /* 0x0000000848487c10 */ /* 0x000fe200097fe4ff */
[----:B------:R-:W-:Y:S01]  /*1fd0*/  IMAD.WIDE.U32 R100, R64, c[0x0][0x280], R100 ;  /* 0x0000a00040647a25 */ /* 0x000fe200078e0064 */
[----:B------:R-:W-:-:S02]  /*1fe0*/  IADD3.X R69, R81, UR35, R17, P1, P0 ;  /* 0x0000002351457c10 */ /* 0x000fc40008fe0411 */
[----:B------:R-:W-:Y:S01]  /*1ff0*/  LOP3.LUT R94, R94, 0x10, RZ, 0xc0, !PT ;  /* 0x000000105e5e7812 */ /* 0x000fe200078ec0ff */
[----:B------:R-:W-:Y:S01]  /*2000*/  IMAD.IADD R67, R105, 0x1, R65 ;  /* 0x0000000169437824 */ /* 0x000fe200078e0241 */
[----:B------:R-:W-:Y:S01]  /*2010*/  LOP3.LUT R93, R93, 0x10, RZ, 0xc0, !PT ;  /* 0x000000105d5d7812 */ /* 0x000fe200078ec0ff */
[----:B------:R-:W-:Y:S01]  /*2020*/  IMAD.IADD R68, R107, 0x1, R3 ;  /* 0x000000016b447824 */ /* 0x000fe200078e0203 */
[----:B------:R-:W-:Y:S01]  /*2030*/  LOP3.LUT R92, R92, 0x10, RZ, 0xc0, !PT ;  /* 0x000000105c5c7812 */ /* 0x000fe200078ec0ff */
[----:B------:R-:W-:Y:S01]  /*2040*/  IMAD.IADD R66, R3, 0x1, R103 ;  /* 0x0000000103427824 */ /* 0x000fe200078e0267 */
[----:B------:R-:W-:Y:S01]  /*2050*/  IADD3 R75, R111, UR6, RZ ;  /* 0x000000066f4b7c10 */ /* 0x000fe2000fffe0ff */
[----:B------:R-:W-:Y:S01]  /*2060*/  IMAD.IADD R65, R65, 0x1, R101 ;  /* 0x0000000141417824 */ /* 0x000fe200078e0265 */
[----:B------:R-:W-:Y:S01]  /*2070*/  IADD3 R71, R109, UR5, RZ ;  /* 0x000000056d477c10 */ /* 0x000fe2000fffe0ff */
[----:B------:R-:W-:Y:S01]  /*2080*/  IMAD.SHL.U32 R86, R86, 0x2, RZ ;  /* 0x0000000256567824 */ /* 0x000fe200078e00ff */
[----:B------:R-:W-:Y:S01]  /*2090*/  SHF.R.S32.HI R83, RZ, 0x1f, R91 ;  /* 0x0000001fff537819 */ /* 0x000fe2000001145b */
[----:B------:R-:W-:Y:S01]  /*20a0*/  IMAD.SHL.U32 R84, R84, 0x2, RZ ;  /* 0x0000000254547824 */ /* 0x000fe200078e00ff */
[----:B------:R-:W-:-:S02]  /*20b0*/  SHF.R.S32.HI R82, RZ, 0x1f, R90 ;  /* 0x0000001fff527819 */ /* 0x000fc4000001145a */
[----:B------:R-:W-:Y:S02]  /*20c0*/  SHF.R.S32.HI R80, RZ, 0x1f, R89 ;  /* 0x0000001fff507819 */ /* 0x000fe40000011459 */
[----:B------:R-:W-:Y:S01]  /*20d0*/  SHF.R.S32.HI R78, RZ, 0x1f, R88 ;  /* 0x0000001fff4e7819 */ /* 0x000fe20000011458 */
[----:B------:R-:W-:Y:S06]  /*20e0*/  BAR.SYNC.DEFER_BLOCKING 0x0 ;  /* 0x0000000000007b1d */ /* 0x000fec0000010000 */
.L_x_338:
[----:B------:R-:W-:Y:S01]  /*20f0*/  USHF.R.S32.HI UR8, URZ, 0x1f, UR22 ;  /* 0x0000001f3f087899 */ /* 0x000fe20008011416 */
[----:B------:R-:W-:Y:S04]  /*2100*/  DEPBAR.LE SB0, 0x0 ;  /* 0x000080000000791a */ /* 0x000fe80000000000 */
[----:B------:R-:W-:Y:S01]  /*2110*/  UIMAD UR7, UR32, UR22, URZ ;  /* 0x00000016200772a4 */ /* 0x000fe2000f8e023f */
[----:B------:R-:W-:Y:S01]  /*2120*/  BAR.SYNC.DEFER_BLOCKING 0x0 ;  /* 0x0000000000007b1d */ /* 0x000fe20000010000 */
[----:B------:R-:W-:Y:S02]  /*2130*/  UIMAD.WIDE.U32 UR46, UR42, UR22, URZ ;  /* 0x000000162a2e72a5 */ /* 0x000fe4000f8e003f */
[----:B------:R-:W-:Y:S04]  /*2140*/  UIMAD UR7, UR8, UR42, UR7 ;  /* 0x0000002a080772a4 */ /* 0x000fe8000f8e0207 */
[----:B------:R-:W-:Y:S01]  /*2150*/  IADD3 R3, P1, R70, UR46, RZ ;  /* 0x0000002e46037c10 */ /* 0x000fe2000ff3e0ff */
[----:B------:R-:W-:Y:S03]  /*2160*/  UIADD3 UR7, UR47, UR7, URZ ;  /* 0x000000072f077290 */ /* 0x000fe6000fffe03f */
[----:B------:R-:W-:Y:S03]  /*2170*/  LEA R52, P0, R3, c[0x0][0x1c8], 0x1 ;  /* 0x0000720003347a11 */ /* 0x000fe600078008ff */
[----:B------:R-:W-:Y:S04]  /*2180*/  IADD3.X R0, R69, UR7, RZ, P1, !PT ;  /* 0x0000000745007c10 */ /* 0x000fe80008ffe4ff */
[----:B------:R-:W-:Y:S01]  /*2190*/  LEA.HI.X R53, R3, c[0x0][0x1cc], R0, 0x1, P0 ;  /* 0x0000730003357a11 */ /* 0x000fe200000f0c00 */
[----:B------:R-:W-:Y:S01]  /*21a0*/  BSSY B1, `(.L_x_320) ;  /* 0x000025a000017945 */ /* 0x000fe20003800000 */
[----:B-1---5:R-:W-:-:S05]  /*21b0*/  @!P6 BRA `(.L_x_321) ;  /* 0x000024600000e947 */ /* 0x022fca0003800000 */
[----:B------:R-:W-:Y:S02]  /*21c0*/  UIMAD UR6, UR40, UR22, URZ ;  /* 0x00000016280672a4 */ /* 0x000fe4000f8e023f */
[----:B------:R-:W-:Y:S02]  /*21d0*/  UIMAD UR5, UR38, UR22, URZ ;  /* 0x00000016260572a4 */ /* 0x000fe4000f8e023f */
[----:B------:R-:W-:Y:S02]  /*21e0*/  UIMAD UR4, UR22, -0x20, UR27 ;  /* 0xffffffe0160478a4 */ /* 0x000fe4000f8e021b */
[----:B------:R-:W-:Y:S02]  /*21f0*/  UIMAD.WIDE.U32 UR44, UR41, UR22, URZ ;  /* 0x00000016292c72a5 */ /* 0x000fe4000f8e003f */
[----:B------:R-:W-:Y:S02]  /*2200*/  UIMAD.WIDE.U32 UR10, UR39, UR22, URZ ;  /* 0x00000016270a72a5 */ /* 0x000fe4000f8e003f */
[----:B------:R-:W-:Y:S02]  /*2210*/  UIMAD UR6, UR8, UR41, UR6 ;  /* 0x00000029080672a4 */ /* 0x000fe4000f8e0206 */
[----:B------:R-:W-:Y:S02]  /*2220*/  UIMAD UR5, UR8, UR39, UR5 ;  /* 0x00000027080572a4 */ /* 0x000fe4000f8e0205 */
[----:B------:R-:W-:Y:S02]  /*2230*/  UISETP.LT.AND UP0, UPT, UR4, 0x20, UPT ;  /* 0x000000200400788c */ /* 0x000fe4000bf01270 */
[----:B------:R-:W-:Y:S02]  /*2240*/  UIADD3 UR6, UR45, UR6, URZ ;  /* 0x000000062d067290 */ /* 0x000fe4000fffe03f */
[----:B------:R-:W-:Y:S02]  /*2250*/  UIADD3 UR5, UR11, UR5, URZ ;  /* 0x000000050b057290 */ /* 0x000fe4000fffe03f */
[----:B------:R-:W-:Y:S01]  /*2260*/  USEL UR4, UR4, 0x20, UP0 ;  /* 0x0000002004047887 */ /* 0x000fe20008000000 */
[----:B------:R-:W-:-:S05]  /*2270*/  @!P5 BRA `(.L_x_322) ;  /* 0x000012000000d947 */ /* 0x000fca0003800000 */
[----:B------:R-:W-:Y:S01]  /*2280*/  ISETP.GE.AND P4, PT, R99, UR4, PT ;  /* 0x0000000463007c0c */ /* 0x000fe2000bf86270 */
        /* <DEDUP_REMOVED lines=10> */
[----:B------:R-:W-:Y:S01]  /*2330*/  IADD3 R3, P1, R100, UR44, RZ ;  /* 0x0000002c64037c10 */ /* 0x000fe2000ff3e0ff */
[----:B------:R-:W-:Y:S01]  /*2340*/  CS2R R50, SRZ ;  /* 0x0000000000327805 */ /* 0x000fe2000001ff00 */
[----:B------:R-:W-:Y:S01]  /*2350*/  IADD3 R5, P0, R102, UR10, RZ ;  /* 0x0000000a66057c10 */ /* 0x000fe2000ff1e0ff */
[----:B------:R-:W-:Y:S01]  /*2360*/  CS2R R46, SRZ ;  /* 0x00000000002e7805 */ /* 0x000fe2000001ff00 */
[----:B------:R-:W-:Y:S01]  /*2370*/  IADD3.X R0, R65, UR6, RZ, P1, !PT ;  /* 0x0000000641007c10 */ /* 0x000fe20008ffe4ff */
[----:B------:R-:W-:Y:S01]  /*2380*/  CS2R R44, SRZ ;  /* 0x00000000002c7805 */ /* 0x000fe2000001ff00 */
[----:B------:R-:W-:Y:S01]  /*2390*/  LEA R6, P1, R3, c[0x0][0x270], 0x1 ;  /* 0x00009c0003067a11 */ /* 0x000fe200078208ff */
[----:B------:R-:W-:Y:S01]  /*23a0*/  CS2R R40, SRZ ;  /* 0x0000000000287805 */ /* 0x000fe2000001ff00 */
[----:B------:R-:W-:Y:S01]  /*23b0*/  IADD3.X R2, R66, UR5, RZ, P0, !PT ;  /* 0x0000000542027c10 */ /* 0x000fe200087fe4ff */
[----:B------:R-:W-:Y:S01]  /*23c0*/  CS2R R32, SRZ ;  /* 0x0000000000207805 */ /* 0x000fe2000001ff00 */
[----:B------:R-:W-:Y:S01]  /*23d0*/  LEA R4, P0, R5, c[0x0][0x288], 0x1 ;  /* 0x0000a20005047a11 */ /* 0x000fe200078008ff */
[----:B------:R-:W-:Y:S01]  /*23e0*/  CS2R R28, SRZ ;  /* 0x00000000001c7805 */ /* 0x000fe2000001ff00 */
[----:B------:R-:W-:Y:S01]  /*23f0*/  LEA.HI.X R7, R3, c[0x0][0x274], R0, 0x1, P1 ;  /* 0x00009d0003077a11 */ /* 0x000fe200008f0c00 */
[----:B------:R-:W-:Y:S01]  /*2400*/  CS2R R24, SRZ ;  /* 0x0000000000187805 */ /* 0x000fe2000001ff00 */
[----:B------:R-:W-:Y:S01]  /*2410*/  ISETP.GE.AND P3, PT, R14, c[0x0][0x27c], PT ;  /* 0x00009f000e007a0c */ /* 0x000fe20003f66270 */
[----:B------:R-:W-:Y:S01]  /*2420*/  CS2R R18, SRZ ;  /* 0x0000000000127805 */ /* 0x000fe2000001ff00 */
[----:B------:R-:W-:Y:S02]  /*2430*/  LEA.HI.X R5, R5, c[0x0][0x28c], R2, 0x1, P0 ;  /* 0x0000a30005057a11 */ /* 0x000fe400000f0c02 */
[----:B------:R-:W-:Y:S02]  /*2440*/  ISETP.GE.AND P2, PT, R9, c[0x0][0x27c], PT ;  /* 0x00009f0009007a0c */ /* 0x000fe40003f46270 */
[----:B------:R-:W-:Y:S02]  /*2450*/  ISETP.GE.AND P1, PT, R12, c[0x0][0x27c], PT ;  /* 0x00009f000c007a0c */ /* 0x000fe40003f26270 */
[----:B------:R-:W-:Y:S05]  /*2460*/  ISETP.GE.AND P0, PT, R10, c[0x0][0x27c], PT ;  /* 0x00009f000a007a0c */ /* 0x000fea0003f06270 */
[----:B------:R1:W5:Y:S04]  /*2470*/  @!P3 LDG.E.64 R50, [R6.64] ;  /* 0x0000001e0632b981 */ /* 0x000368000c1e1b00 */
[----:B------:R1:W5:Y:S04]  /*2480*/  @!P2 LDG.E.64 R46, [R6.64+0x40] ;  /* 0x0000401e062ea981 */ /* 0x000368000c1e1b00 */
[----:B------:R1:W5:Y:S04]  /*2490*/  @!P1 LDG.E.64 R44, [R6.64+0x80] ;  /* 0x0000801e062c9981 */ /* 0x000368000c1e1b00 */
[----:B------:R1:W5:Y:S04]  /*24a0*/  @!P0 LDG.E.64 R40, [R6.64+0xc0] ;  /* 0x0000c01e06288981 */ /* 0x000368000c1e1b00 */
[----:B------:R1:W5:Y:S04]  /*24b0*/  @!P3 LDG.E.64 R32, [R4.64] ;  /* 0x0000001e0420b981 */ /* 0x000368000c1e1b00 */
[----:B------:R1:W5:Y:S04]  /*24c0*/  @!P2 LDG.E.64 R28, [R4.64+0x40] ;  /* 0x0000401e041ca981 */ /* 0x000368000c1e1b00 */
[----:B------:R1:W5:Y:S04]  /*24d0*/  @!P1 LDG.E.64 R24, [R4.64+0x80] ;  /* 0x0000801e04189981 */ /* 0x000368000c1e1b00 */
[----:B------:R1:W5:Y:S02]  /*24e0*/  @!P0 LDG.E.64 R18, [R4.64+0xc0] ;  /* 0x0000c01e04128981 */ /* 0x000364000c1e1b00 */
.L_x_324:
[----:B------:R-:W-:Y:S05]  /*24f0*/  BSYNC B0 ;  /* 0x0000000000007941 */ /* 0x000fea0003800000 */
.L_x_323:
[----:B------:R-:W-:-:S05]  /*2500*/  @P4 BRA `(.L_x_325) ;  /* 0x0000223000004947 */ /* 0x000fca0003800000 */
[----:B------:R-:W-:Y:S01]  /*2510*/  ISETP.GE.AND P0, PT, R16, c[0x0][0x1d4], PT ;  /* 0x0000750010007a0c */ /* 0x000fe20003f06270 */
[----:B-----5:R-:W-:Y:S01]  /*2520*/  IMAD.MOV.U32 R13, RZ, RZ, R44 ;  /* 0x000000ffff0d7224 */ /* 0x020fe200078e002c */
[----:B------:R-:W-:Y:S01]  /*2530*/  MOV R8, R45 ;  /* 0x0000002d00087202 */ /* 0x000fe20000000f00 */
[----:B------:R-:W-:Y:S01]  /*2540*/  IMAD.MOV.U32 R0, RZ, RZ, R19 ;  /* 0x000000ffff007224 */ /* 0x000fe200078e0013 */
[----:B------:R-:W-:Y:S01]  /*2550*/  MOV R2, R18 ;  /* 0x0000001200027202 */ /* 0x000fe20000000f00 */
[----:B------:R-:W-:Y:S01]  /*2560*/  IMAD.MOV.U32 R21, RZ, RZ, R40 ;  /* 0x000000ffff157224 */ /* 0x000fe200078e0028 */
[----:B------:R-:W-:Y:S01]  /*2570*/  PRMT R42, R8, 0x5410, R13 ;  /* 0x00005410082a7816 */ /* 0x000fe2000000000d */
[----:B------:R-:W-:Y:S01]  /*2580*/  IMAD.MOV.U32 R20, RZ, RZ, R41 ;  /* 0x000000ffff147224 */ /* 0x000fe200078e0029 */
[----:B-1----:R-:W-:Y:S01]  /*2590*/  PRMT R5, R0, 0x5410, R2 ;  /* 0x0000541000057816 */ /* 0x002fe20000000002 */
        /* <DEDUP_REMOVED lines=67> */
.L_x_327:
[----:B------:R-:W-:Y:S05]  /*29d0*/  BSYNC B0 ;  /* 0x0000000000007941 */ /* 0x000fea0003800000 */
.L_x_326:
        /* <DEDUP_REMOVED lines=56> */
.L_x_329:
[----:B------:R-:W-:Y:S05]  /*2d60*/  BSYNC B0 ;  /* 0x0000000000007941 */ /* 0x000fea0003800000 */
.L_x_328:
        /* <DEDUP_REMOVED lines=56> */
.L_x_331:
[----:B------:R-:W-:Y:S05]  /*30f0*/  BSYNC B0 ;  /* 0x0000000000007941 */ /* 0x000fea0003800000 */
.L_x_330:
        /* <DEDUP_REMOVED lines=56> */
.L_x_322:
        /* <DEDUP_REMOVED lines=13> */
[----:B------:R-:W-:Y:S01]  /*3550*/  ISETP.GE.AND P2, PT, R16, c[0x0][0x27c], PT ;  /* 0x00009f0010007a0c */ /* 0x000fe20003f46270 */
[----:B------:R-:W-:Y:S01]  /*3560*/  CS2R R56, SRZ ;  /* 0x0000000000387805 */ /* 0x000fe2000001ff00 */
[----:B------:R-:W-:Y:S01]  /*3570*/  ISETP.GE.AND P1, PT, R11, c[0x0][0x27c], PT ;  /* 0x00009f000b007a0c */ /* 0x000fe20003f26270 */
[----:B------:R-:W-:Y:S01]  /*3580*/  CS2R R26, SRZ ;  /* 0x00000000001a7805 */ /* 0x000fe2000001ff00 */
[----:B------:R-:W-:Y:S01]  /*3590*/  IADD3 R5, P0, R106, UR10, RZ ;  /* 0x0000000a6a057c10 */ /* 0x000fe2000ff1e0ff */
[----:B------:R-:W-:Y:S01]  /*35a0*/  CS2R R24, SRZ ;  /* 0x0000000000187805 */ /* 0x000fe2000001ff00 */
[----:B------:R-:W-:Y:S02]  /*35b0*/  IADD3.X R0, R67, UR6, RZ, P4, !PT ;  /* 0x0000000643007c10 */ /* 0x000fe4000a7fe4ff */
[----:B------:R-:W-:Y:S02]  /*35c0*/  LEA R6, P4, R3, c[0x0][0x270], 0x1 ;  /* 0x00009c0003067a11 */ /* 0x000fe400078808ff */
[----:B------:R-:W-:Y:S02]  /*35d0*/  IADD3.X R2, R68, UR5, RZ, P0, !PT ;  /* 0x0000000544027c10 */ /* 0x000fe400087fe4ff */
[----:B------:R-:W-:Y:S02]  /*35e0*/  LEA R4, P0, R5, c[0x0][0x288], 0x1 ;  /* 0x0000a20005047a11 */ /* 0x000fe400078008ff */
[----:B------:R-:W-:Y:S02]  /*35f0*/  LEA.HI.X R7, R3, c[0x0][0x274], R0, 0x1, P4 ;  /* 0x00009d0003077a11 */ /* 0x000fe400020f0c00 */
[----:B------:R-:W-:Y:S03]  /*3600*/  LEA.HI.X R5, R5, c[0x0][0x28c], R2, 0x1, P0 ;  /* 0x0000a30005057a11 */ /* 0x000fe600000f0c02 */
[----:B------:R1:W5:Y:S04]  /*3610*/  @!P2 LDG.E.128 R40, [R6.64] ;  /* 0x0000001e0628a981 */ /* 0x000368000c1e1d00 */
[----:B------:R1:W5:Y:S04]  /*3620*/  @!P1 LDG.E.128 R56, [R6.64+0x80] ;  /* 0x0000801e06389981 */ /* 0x000368000c1e1d00 */
[----:B------:R1:W5:Y:S04]  /*3630*/  @!P2 LDG.E.128 R28, [R4.64] ;  /* 0x0000001e041ca981 */ /* 0x000368000c1e1d00 */
[----:B------:R1:W5:Y:S02]  /*3640*/  @!P1 LDG.E.128 R24, [R4.64+0x80] ;  /* 0x0000801e04189981 */ /* 0x000364000c1e1d00 */
.L_x_333:
[----:B------:R-:W-:Y:S05]  /*3650*/  BSYNC B0 ;  /* 0x0000000000007941 */ /* 0x000fea0003800000 */
.L_x_332:
[----:B------:R-:W-:Y:S04]  /*3660*/  IADD3 R74, P0, R116, UR46, RZ ;  /* 0x0000002e744a7c10 */ /* 0x000fe8000ff1e0ff */
[----:B------:R-:W-:Y:S01]  /*3670*/  IADD3.X R119, R81, UR7, RZ, P0, !PT ;  /* 0x0000000751777c10 */ /* 0x000fe200087fe4ff */
        /* <DEDUP_REMOVED lines=23> */
[----:B------:R-:W-:Y:S01]  /*37f0*/  IADD3 R118, P3, P2, R74, UR36, R91 ;  /* 0x000000244a767c10 */ /* 0x000fe2000fa7e05b */
[----:B------:R-:W-:Y:S01]  /*3800*/  IMAD.MOV.U32 R44, RZ, RZ, R41 ;  /* 0x000000ffff2c7224 */ /* 0x000fe200078e0029 */
[----:B------:R-:W-:Y:S01]  /*3810*/  MOV R50, R40 ;  /* 0x0000002800327202 */ /* 0x000fe20000000f00 */
[----:B------:R-:W2:Y:S01]  /*3820*/  LDS.128 R20, [R87+0xc080] ;  /* 0x00c0800057147984 */ /* 0x000ea20000000c00 */
[----:B------:R-:W-:Y:S02]  /*3830*/  LEA R124, P4, R118, c[0x0][0x1c8], 0x1 ;  /* 0x00007200767c7a11 */ /* 0x000fe400078808ff */
[C---:B------:R-:W-:Y:S01]  /*3840*/  IADD3.X R121, R119.reuse, UR35, R83, P3, P2 ;  /* 0x0000002377797c10 */ /* 0x040fe20009fe4453 */
        /* <DEDUP_REMOVED lines=16> */
[----:B------:R-:W-:Y:S01]  /*3950*/  @!P1 IADD3 R123, P3, P2, R74, UR36, R89 ;  /* 0x000000244a7b9c10 */ /* 0x000fe2000fa7e059 */
[----:B------:R-:W-:Y:S01]  /*3960*/  @!P0 HADD2.F32 R30, -RZ, R30.H0_H0 ;  /* 0x2000001eff1e8230 */ /* 0x000fe20000004100 */
[--C-:B------:R-:W-:Y:S02]  /*3970*/  @!P0 SHF.R.U32.HI R46, RZ, 0x10, R41.reuse ;  /* 0x00000010ff2e8819 */ /* 0x100fe40000011629 */
[----:B------:R-:W-:Y:S02]  /*3980*/  @!P1 IADD3.X R120, R119, UR35, R80, P3, P2 ;  /* 0x0000002377789c10 */ /* 0x000fe40009fe4450 */
        /* <DEDUP_REMOVED lines=85> */
.L_x_335:
[----:B------:R-:W-:Y:S05]  /*3ee0*/  BSYNC B0 ;  /* 0x0000000000007941 */ /* 0x000fea0003800000 */
.L_x_334:
[----:B------:R-:W-:Y:S11]  /*3ef0*/  ISETP.GE.AND P0, PT, R11, c[0x0][0x1d4], PT ;  /* 0x000075000b007a0c */ /* 0x000ff60003f06270 */
[----:B------:R-:W-:Y:S02]  /*3f00*/  @!UPT UIADD3 URZ, URZ, URZ, URZ ;  /* 0x0000003f3f3ff290 */ /* 0x000fe4000fffe03f */
[----:B------:R-:W-:-:S05]  /*3f10*/  @P0 BRA `(.L_x_325) ;  /* 0x0000082000000947 */ /* 0x000fca0003800000 */
[----:B------:R-:W-:Y:S01]  /*3f20*/  LDS.128 R48, [R84+0xc080] ;  /* 0x00c0800054307984 */ /* 0x000fe20000000c00 */
[----:B------:R-:W-:Y:S02]  /*3f30*/  ISETP.GE.AND P0, PT, R11, c[0x0][0x27c], PT ;  /* 0x00009f000b007a0c */ /* 0x000fe40003f06270 */
[----:B------:R-:W-:Y:S04]  /*3f40*/  IADD3 R46, P2, P1, R74, UR36, R90 ;  /* 0x000000244a2e7c10 */ /* 0x000fe8000f95e05a */
[----:B------:R-:W-:Y:S01]  /*3f50*/  IADD3.X R47, R119, UR35, R82, P2, P1 ;  /* 0x00000023772f7c10 */ /* 0x000fe200097e2452 */
[----:B-1----:R-:W1:Y:S01]  /*3f60*/  LDS.128 R20, [R85+0xc080] ;  /* 0x00c0800055147984 */ /* 0x002e620000000c00 */
[C---:B------:R-:W-:Y:S04]  /*3f70*/  LEA R60, P1, R46.reuse, c[0x0][0x1c8], 0x1 ;  /* 0x000072002e3c7a11 */ /* 0x040fe800078208ff */
[----:B------:R-:W-:Y:S01]  /*3f80*/  LEA.HI.X R61, R46, c[0x0][0x1cc], R47, 0x1, P1 ;  /* 0x000073002e3d7a11 */ /* 0x000fe200008f0c2f */
[--C-:B------:R-:W-:Y:S01]  /*3f90*/  @!P0 HADD2.F32 R31, -RZ, R54.reuse.H0_H0 ;  /* 0x20000036ff1f8230 */ /* 0x100fe20000004100 */
[--C-:B------:R-:W-:Y:S01]  /*3fa0*/  @!P0 SHF.R.U32.HI R28, RZ, 0x10, R25.reuse ;  /* 0x00000010ff1c8819 */ /* 0x100fe20000011619 */
[----:B------:R-:W-:Y:S01]  /*3fb0*/  @!P0 HADD2.F32 R35, -RZ, R54.H1_H1 ;  /* 0x30000036ff238230 */ /* 0x000fe20000004100 */
[----:B------:R-:W-:Y:S01]  /*3fc0*/  @!P0 SHF.R.U64 R24, R24, 0x10, R25 ;  /* 0x0000001018188819 */ /* 0x000fe20000001219 */
[--C-:B------:R-:W-:Y:S01]  /*3fd0*/  @!P0 HADD2.F32 R44, -RZ, R53.reuse.H1_H1 ;  /* 0x30000035ff2c8230 */ /* 0x100fe20000004100 */
[----:B------:R-:W-:Y:S01]  /*3fe0*/  @!P0 SHF.R.U32.HI R36, RZ, 0x10, R57 ;  /* 0x00000010ff248819 */ /* 0x000fe20000011639 */
[----:B------:R-:W-:Y:S01]  /*3ff0*/  @!P0 HADD2.F32 R28, -RZ, R28.H0_H0 ;  /* 0x2000001cff1c8230 */ /* 0x000fe20000004100 */
[--C-:B------:R-:W-:Y:S01]  /*4000*/  @!P0 SHF.R.U32.HI R19, RZ, 0x10, R27.reuse ;  /* 0x00000010ff138819 */ /* 0x100fe2000001161b */
[----:B------:R-:W-:Y:S01]  /*4010*/  @!P0 HADD2.F32 R39, -RZ, R53.H0_H0 ;  /* 0x20000035ff278230 */ /* 0x000fe20000004100 */
[----:B------:R-:W-:Y:S01]  /*4020*/  @!P0 SHF.R.U64 R26, R26, 0x10, R27 ;  /* 0x000000101a1a8819 */ /* 0x000fe2000000121b */
[----:B------:R-:W-:Y:S01]  /*4030*/  @!P0 HADD2.F32 R27, -RZ, R18.H1_H1 ;  /* 0x30000012ff1b8230 */ /* 0x000fe20000004100 */
[----:B------:R-:W-:Y:S01]  /*4040*/  @!P0 SHF.R.U64 R33, R56, 0x10, R57 ;  /* 0x0000001038218819 */ /* 0x000fe20000001239 */
[----:B------:R-:W-:Y:S01]  /*4050*/  @!P0 HADD2.F32 R36, -RZ, R36.H0_H0 ;  /* 0x20000024ff248230 */ /* 0x000fe20000004100 */
        /* <DEDUP_REMOVED lines=12> */
[--C-:B------:R-:W-:Y:S01]  /*4120*/  @!P0 HADD2.F32 R37, -RZ, R29.reuse.H1_H1 ;  /* 0x3000001dff258230 */ /* 0x100fe20000004100 */
[----:B------:R-:W-:Y:S01]  /*4130*/  @!P0 MOV R41, R50 ;  /* 0x0000003200298202 */ /* 0x000fe20000000f00 */
[----:B------:R-:W-:Y:S01]  /*4140*/  @!P0 HADD2.F32 R34, -RZ, R29.H0_H0 ;  /* 0x2000001dff228230 */ /* 0x000fe20000004100 */
[-C--:B------:R-:W-:Y:S01]  /*4150*/  @!P0 FMUL.FTZ R3, R30, R27.reuse ;  /* 0x0000001b1e038220 */ /* 0x080fe20000410000 */
[----:B------:R-:W-:Y:S01]  /*4160*/  @!P0 HADD2.F32 R25, -RZ, R25.H1_H1 ;  /* 0x30000019ff198230 */ /* 0x000fe20000004100 */
[-C--:B------:R-:W-:Y:S01]  /*4170*/  @!P0 FMUL.FTZ R47, R37, R28.reuse ;  /* 0x0000001c252f8220 */ /* 0x080fe20000410000 */
[----:B------:R-:W-:Y:S01]  /*4180*/  @!P0 HADD2.F32 R29, -RZ, R32.H0_H0 ;  /* 0x20000020ff1d8230 */ /* 0x000fe20000004100 */
[----:B------:R-:W-:Y:S01]  /*4190*/  @!P0 FMUL.FTZ R46, R34, R27 ;  /* 0x0000001b222e8220 */ /* 0x000fe20000410000 */
[----:B------:R-:W-:Y:S01]  /*41a0*/  @!P0 HADD2.F32 R27, -RZ, R18.H0_H0 ;  /* 0x20000012ff1b8230 */ /* 0x000fe20000004100 */
[C---:B------:R-:W-:Y:S01]  /*41b0*/  @!P0 FMUL.FTZ R4, R25.reuse, R28 ;  /* 0x0000001c19048220 */ /* 0x040fe20000410000 */
[----:B------:R-:W-:Y:S01]  /*41c0*/  @!P0 MOV R18, R20 ;  /* 0x0000001400128202 */ /* 0x000fe20000000f00 */
[----:B------:R-:W-:Y:S01]  /*41d0*/  @!P0 FFMA.FTZ R47, R25, R36, -R47 ;  /* 0x00000024192f8223 */ /* 0x000fe2000001082f */
[----:B------:R-:W-:Y:S01]  /*41e0*/  @!P0 HADD2.F32 R25, -RZ, R24.H0_H0 ;  /* 0x20000018ff198230 */ /* 0x000fe20000004100 */
[----:B------:R-:W-:Y:S01]  /*41f0*/  @!P0 FMUL.FTZ R52, R29, R27 ;  /* 0x0000001b1d348220 */ /* 0x000fe20000410000 */
[----:B------:R-:W-:Y:S01]  /*4200*/  @!P0 HADD2.F32 R32, -RZ, R32.H1_H1 ;  /* 0x30000020ff208230 */ /* 0x000fe20000004100 */
[----:B------:R-:W-:Y:S01]  /*4210*/  @!P0 FFMA.FTZ R46, R30, R35, -R46 ;  /* 0x000000231e2e8223 */ /* 0x000fe2000001082e */
[--C-:B------:R-:W-:Y:S02]  /*4220*/  @!P0 HADD2.F32 R24, -RZ, R18.reuse.H0_H0 ;  /* 0x20000012ff188230 */ /* 0x100fe40000004100 */
[----:B------:R-:W-:Y:S01]  /*4230*/  @!P0 HADD2.F32 R18, -RZ, R18.H1_H1 ;  /* 0x30000012ff128230 */ /* 0x000fe20000004100 */
[----:B------:R-:W-:Y:S01]  /*4240*/  @!P0 FMUL.FTZ R63, R32, R25 ;  /* 0x00000019203f8220 */ /* 0x000fe20000410000 */
[----:B------:R-:W-:Y:S01]  /*4250*/  @!P0 F2FP.PACK_AB R46, R47, R46 ;  /* 0x0000002e2f2e823e */ /* 0x000fe200000000ff */
[C---:B------:R-:W-:Y:S01]  /*4260*/  @!P0 FMUL.FTZ R0, R24.reuse, R27 ;  /* 0x0000001b18008220 */ /* 0x040fe20000410000 */
[----:B------:R-:W-:Y:S01]  /*4270*/  @!P0 MOV R27, R22 ;  /* 0x00000016001b8202 */ /* 0x000fe20000000f00 */
[----:B------:R-:W-:Y:S01]  /*4280*/  @!P0 FFMA.FTZ R52, R24, R31, -R52 ;  /* 0x0000001f18348223 */ /* 0x000fe20000010834 */
[----:B------:R-:W-:Y:S01]  /*4290*/  @!P0 MOV R21, R46 ;  /* 0x0000002e00158202 */ /* 0x000fe20000000f00 */
[----:B------:R-:W-:Y:S01]  /*42a0*/  @!P0 IMAD.MOV.U32 R24, RZ, RZ, R23 ;  /* 0x000000ffff188224 */ /* 0x000fe200078e0017 */
[--C-:B------:R-:W-:Y:S01]  /*42b0*/  @!P0 HADD2.F32 R42, -RZ, R38.reuse.H0_H0 ;  /* 0x20000026ff2a8230 */ /* 0x100fe20000004100 */
[C---:B------:R-:W-:Y:S01]  /*42c0*/  @!P0 FMUL.FTZ R2, R18.reuse, R25 ;  /* 0x0000001912028220 */ /* 0x040fe20000410000 */
[----:B------:R-:W-:Y:S01]  /*42d0*/  @!P0 HADD2.F32 R28, -RZ, R27.H0_H0 ;  /* 0x2000001bff1c8230 */ /* 0x000fe20000004100 */
[----:B------:R-:W-:Y:S01]  /*42e0*/  @!P0 FFMA.FTZ R63, R18, R33, -R63 ;  /* 0x00000021123f8223 */ /* 0x000fe2000001083f */
[--C-:B------:R-:W-:Y:S01]  /*42f0*/  @!P0 HADD2.F32 R18, -RZ, R13.reuse.H0_H0 ;  /* 0x2000000dff128230 */ /* 0x100fe20000004100 */
[----:B------:R-:W-:Y:S01]  /*4300*/  @!P0 FFMA.FTZ R0, R29, R31, R0 ;  /* 0x0000001f1d008223 */ /* 0x000fe20000010000 */
[----:B------:R-:W-:Y:S01]  /*4310*/  @!P0 HADD2.F32 R25, -RZ, R13.H1_H1 ;  /* 0x3000000dff198230 */ /* 0x000fe20000004100 */
[----:B------:R-:W-:Y:S01]  /*4320*/  @!P0 FFMA.FTZ R2, R32, R33, R2 ;  /* 0x0000002120028223 */ /* 0x000fe20000010002 */
[----:B------:R-:W-:Y:S01]  /*4330*/  @!P0 HADD2.F32 R13, -RZ, R19.H0_H0 ;  /* 0x20000013ff0d8230 */ /* 0x000fe20000004100 */
[----:B------:R-:W-:Y:S01]  /*4340*/  @!P0 FMUL.FTZ R121, R42, R18 ;  /* 0x000000122a798220 */ /* 0x000fe20000410000 */
[----:B------:R-:W-:Y:S01]  /*4350*/  @!P0 HADD2.F32 R43, -RZ, R38.H1_H1 ;  /* 0x30000026ff2b8230 */ /* 0x000fe20000004100 */
[----:B------:R-:W-:Y:S01]  /*4360*/  @!P0 FMUL.FTZ R5, R28, R25 ;  /* 0x000000191c058220 */ /* 0x000fe20000410000 */
[--C-:B------:R-:W-:Y:S01]  /*4370*/  @!P0 HADD2.F32 R38, -RZ, R41.reuse.H0_H0 ;  /* 0x20000029ff268230 */ /* 0x100fe20000004100 */
[----:B------:R-:W-:Y:S01]  /*4380*/  @!P0 FFMA.FTZ R3, R34, R35, R3 ;  /* 0x0000002322038223 */ /* 0x000fe20000010003 */
[----:B------:R-:W-:Y:S01]  /*4390*/  @!P0 HADD2.F32 R41, -RZ, R41.H1_H1 ;  /* 0x30000029ff298230 */ /* 0x000fe20000004100 */
[----:B------:R-:W-:Y:S01]  /*43a0*/  @!P0 FMUL.FTZ R62, R43, R13 ;  /* 0x0000000d2b3e8220 */ /* 0x000fe20000410000 */
[--C-:B------:R-:W-:Y:S01]  /*43b0*/  @!P0 HADD2.F32 R19, -RZ, R24.reuse.H0_H0 ;  /* 0x20000018ff138230 */ /* 0x100fe20000004100 */
[----:B------:R-:W-:Y:S01]  /*43c0*/  @!P0 FMUL.FTZ R123, R38, R25 ;  /* 0x00000019267b8220 */ /* 0x000fe20000410000 */
[----:B------:R-:W-:Y:S01]  /*43d0*/  @!P0 HADD2.F32 R24, -RZ, R24.H1_H1 ;  /* 0x30000018ff188230 */ /* 0x000fe20000004100 */
[----:B------:R-:W-:Y:S01]  /*43e0*/  @!P0 FMUL.FTZ R118, R41, R26 ;  /* 0x0000001a29768220 */ /* 0x000fe20000410000 */
[----:B------:R-:W-:Y:S01]  /*43f0*/  @!P0 HADD2.F32 R27, -RZ, R27.H1_H1 ;  /* 0x3000001bff1b8230 */ /* 0x000fe20000004100 */
[----:B------:R-:W-:Y:S01]  /*4400*/  @!P0 FFMA.FTZ R121, R19, R44, -R121 ;  /* 0x0000002c13798223 */ /* 0x000fe20000010879 */
[----:B------:R-:W-:Y:S01]  /*4410*/  @!P0 F2FP.PACK_AB R63, R63, R52 ;  /* 0x000000343f3f823e */ /* 0x000fe200000000ff */
[----:B------:R-:W-:Y:S01]  /*4420*/  @!P0 FFMA.FTZ R62, R24, R45, -R62 ;  /* 0x0000002d183e8223 */ /* 0x000fe2000001083e */
[----:B------:R-:W-:Y:S01]  /*4430*/  @!P0 F2FP.PACK_AB R46, R2, R0 ;  /* 0x00000000022e823e */ /* 0x000fe200000000ff */
[----:B------:R-:W-:Y:S02]  /*4440*/  @!P0 FFMA.FTZ R123, R28, R39, -R123 ;  /* 0x000000271c7b8223 */ /* 0x000fe4000001087b */
[C---:B------:R-:W-:Y:S01]  /*4450*/  @!P0 FFMA.FTZ R118, R27.reuse, R40, -R118 ;  /* 0x000000281b768223 */ /* 0x040fe20000010876 */
[----:B------:R-:W-:Y:S01]  /*4460*/  @!P0 F2FP.PACK_AB R62, R62, R121 ;  /* 0x000000793e3e823e */ /* 0x000fe200000000ff */
[----:B------:R-:W-:Y:S02]  /*4470*/  @!P0 IMAD.MOV.U32 R20, RZ, RZ, R63 ;  /* 0x000000ffff148224 */ /* 0x000fe400078e003f */
        /* <DEDUP_REMOVED lines=20> */
[----:B------:R-:W-:Y:S04]  /*45c0*/  IADD3 R74, P1, P0, R74, UR36, R88 ;  /* 0x000000244a4a7c10 */ /* 0x000fe8000f83e058 */
[----:B------:R-:W-:Y:S02]  /*45d0*/  IADD3.X R119, R119, UR35, R78, P1, P0 ;  /* 0x0000002377777c10 */ /* 0x000fe40008fe044e */
[C---:B------:R-:W-:Y:S04]  /*45e0*/  LEA R2, P0, R74.reuse, c[0x0][0x1c8], 0x1 ;  /* 0x000072004a027a11 */ /* 0x040fe800078008ff */
[----:B------:R-:W-:Y:S05]  /*45f0*/  LEA.HI.X R3, R74, c[0x0][0x1cc], R119, 0x1, P0 ;  /* 0x000073004a037a11 */ /* 0x000fea00000f0c77 */
[----:B------:R1:W-:Y:S01]  /*4600*/  STG.E.128 [R2.64], R48 ;  /* 0x0000003002007986 */ /* 0x0003e2000c101d1e */
[----:B------:R-:W-:-:S05]  /*4610*/  BRA `(.L_x_325) ;  /* 0x0000012000007947 */ /* 0x000fca0003800000 */
.L_x_321:
[----:B------:R-:W-:Y:S04]  /*4620*/  UIMAD UR4, UR22, -0x20, UR27 ;  /* 0xffffffe0160478a4 */ /* 0x000fe8000f8e021b */
[----:B------:R-:W-:Y:S04]  /*4630*/  UISETP.LT.AND UP0, UPT, UR4, 0x20, UPT ;  /* 0x000000200400788c */ /* 0x000fe8000bf01270 */
[----:B------:R-:W-:Y:S06]  /*4640*/  USEL UR4, UR4, 0x20, UP0 ;  /* 0x0000002004047887 */ /* 0x000fec0008000000 */
[----:B------:R-:W-:Y:S11]  /*4650*/  ISETP.GE.AND P0, PT, R99, UR4, PT ;  /* 0x0000000463007c0c */ /* 0x000ff6000bf06270 */
        /* <DEDUP_REMOVED lines=14> */
.L_x_325:
[----:B------:R-:W-:Y:S05]  /*4740*/  BSYNC B1 ;  /* 0x0000000000017941 */ /* 0x000fea0003800000 */
.L_x_320:
[----:B------:R-:W-:Y:S01]  /*4750*/  USHF.L.U32 UR4, UR22, 0x5, URZ ;  /* 0x0000000516047899 */ /* 0x000fe2000800063f */
[----:B-1----:R-:W-:Y:S01]  /*4760*/  IMAD.U32 R3, RZ, RZ, UR8 ;  /* 0x00000008ff037e24 */ /* 0x002fe2000f8e00ff */
[----:B------:R-:W-:Y:S04]  /*4770*/  BSSY B0, `(.L_x_336) ;  /* 0x0000037000007945 */ /* 0x000fe80003800000 */
[----:B------:R-:W-:Y:S01]  /*4780*/  IADD3 R0, R76, -UR4, RZ ;  /* 0x800000044c007c10 */ /* 0x000fe2000fffe0ff */
[----:B------:R-:W-:Y:S03]  /*4790*/  UIADD3 UR4, -UR4, UR27, URZ ;  /* 0x0000001b04047290 */ /* 0x000fe6000fffe13f */
[----:B------:R-:W-:Y:S01]  /*47a0*/  ISETP.GE.AND P0, PT, R0, 0x1, PT ;  /* 0x000000010000780c */ /* 0x000fe20003f06270 */
[----:B------:R-:W-:Y:S01]  /*47b0*/  IMAD.U32 R0, RZ, RZ, UR22 ;  /* 0x00000016ff007e24 */ /* 0x000fe2000f8e00ff */
[----:B------:R-:W-:Y:S04]  /*47c0*/  UISETP.LT.AND UP0, UPT, UR4, 0x20, UPT ;  /* 0x000000200400788c */ /* 0x000fe8000bf01270 */
[----:B------:R-:W-:Y:S07]  /*47d0*/  USEL UR4, UR4, 0x20, UP0 ;  /* 0x0000002004047887 */ /* 0x000fee0008000000 */
[C---:B------:R-:W-:Y:S01]  /*47e0*/  @P0 LEA R5, P1, R0.reuse, R79, 0x5 ;  /* 0x0000004f00050211 */ /* 0x040fe200078228ff */
[----:B------:R-:W-:Y:S01]  /*47f0*/  @P0 IMAD.MOV.U32 R74, RZ, RZ, R110 ;  /* 0x000000ffff4a0224 */ /* 0x000fe200078e006e */
[----:B------:R-:W-:Y:S02]  /*4800*/  @P0 ISETP.NE.U32.AND P4, PT, R95, RZ, PT ;  /* 0x000000ff5f00020c */ /* 0x000fe40003f85070 */
[----:B------:R-:W-:Y:S01]  /*4810*/  @P0 LEA.HI.X R0, R0, R77, R3, 0x5, P1 ;  /* 0x0000004d00000211 */ /* 0x000fe200008f2c03 */
[----:B------:R-:W-:Y:S01]  /*4820*/  @P0 IMAD.WIDE.U32 R6, R5, c[0x0][0x258], R74 ;  /* 0x0000960005060a25 */ /* 0x000fe200078e004a */
[----:B------:R-:W-:Y:S02]  /*4830*/  @P0 ISETP.NE.U32.AND P3, PT, R94, RZ, PT ;  /* 0x000000ff5e00020c */ /* 0x000fe40003f65070 */
[----:B------:R-:W-:Y:S01]  /*4840*/  @P0 ISETP.NE.U32.AND P2, PT, R93, RZ, PT ;  /* 0x000000ff5d00020c */ /* 0x000fe20003f45070 */
[----:B------:R-:W-:Y:S01]  /*4850*/  @P0 IMAD R0, R0, c[0x0][0x258], RZ ;  /* 0x0000960000000a24 */ /* 0x000fe200078e02ff */
[C---:B------:R-:W-:Y:S03]  /*4860*/  @P0 LEA R4, P1, R6.reuse, c[0x0][0x250], 0x1 ;  /* 0x0000940006040a11 */ /* 0x040fe600078208ff */
[----:B------:R-:W-:Y:S04]  /*4870*/  @P0 IMAD R0, R5, c[0x0][0x25c], R0 ;  /* 0x0000970005000a24 */ /* 0x000fe800078e0200 */
        /* <DEDUP_REMOVED lines=10> */
[----:B------:R-:W-:Y:S03]  /*4920*/  ISETP.GE.AND P0, PT, R99, UR4, PT ;  /* 0x0000000463007c0c */ /* 0x000fe6000bf06270 */
[----:B------:R-:W0:Y:S01]  /*4930*/  LDGDEPBAR ;  /* 0x00000000000079af */ /* 0x000e220000000000 */
[----:B------:R-:W-:Y:S04]  /*4940*/  DEPBAR.LE SB0, 0x0 ;  /* 0x000080000000791a */ /* 0x000fe80000000000 */
[----:B------:R-:W-:Y:S06]  /*4950*/  BAR.SYNC.DEFER_BLOCKING 0x0 ;  /* 0x0000000000007b1d */ /* 0x000fec0000010000 */
[----:B------:R-:W-:-:S05]  /*4960*/  @P0 BRA `(.L_x_337) ;  /* 0x0000017000000947 */ /* 0x000fca0003800000 */
[----:B-1----:R-:W-:Y:S01]  /*4970*/  ISETP.GE.AND P3, PT, R16, c[0x0][0x1d4], PT ;  /* 0x0000750010007a0c */ /* 0x002fe20003f66270 */
[----:B------:R-:W-:Y:S01]  /*4980*/  IMAD.U32 R0, RZ, RZ, UR22 ;  /* 0x00000016ff007e24 */ /* 0x000fe2000f8e00ff */
[----:B------:R-:W-:Y:S01]  /*4990*/  ISETP.GE.AND P2, PT, R11, c[0x0][0x1d4], PT ;  /* 0x000075000b007a0c */ /* 0x000fe20003f46270 */
[----:B-----5:R-:W-:Y:S01]  /*49a0*/  IMAD.MOV.U32 R18, RZ, RZ, R108 ;  /* 0x000000ffff127224 */ /* 0x020fe200078e006c */
[----:B------:R-:W-:Y:S01]  /*49b0*/  ISETP.GE.AND P1, PT, R98, c[0x0][0x1d4], PT ;  /* 0x0000750062007a0c */ /* 0x000fe20003f26270 */
[----:B------:R-:W-:Y:S01]  /*49c0*/  IMAD.MOV.U32 R19, RZ, RZ, R71 ;  /* 0x000000ffff137224 */ /* 0x000fe200078e0047 */
[----:B------:R-:W-:Y:S02]  /*49d0*/  ISETP.GE.AND P0, PT, R97, c[0x0][0x1d4], PT ;  /* 0x0000750061007a0c */ /* 0x000fe40003f06270 */
[C---:B------:R-:W-:Y:S04]  /*49e0*/  LEA R2, P4, R0.reuse, R73, 0x5 ;  /* 0x0000004900027211 */ /* 0x040fe800078828ff */
[----:B------:R-:W-:Y:S01]  /*49f0*/  LEA.HI.X R3, R0, R72, R3, 0x5, P4 ;  /* 0x0000004800037211 */ /* 0x000fe200020f2c03 */
[----:B------:R-:W1:Y:S01]  /*4a00*/  @!P3 LDS.128 R28, [R96+0x8080] ;  /* 0x00808000601cb984 */ /* 0x000e620000000c00 */
[----:B------:R-:W-:Y:S03]  /*4a10*/  IMAD.WIDE.U32 R18, R2, c[0x0][0x208], R18 ;  /* 0x0000820002127a25 */ /* 0x000fe600078e0012 */
[----:B------:R-:W2:Y:S01]  /*4a20*/  @!P2 LDS.128 R24, [R96+0x9080] ;  /* 0x009080006018a984 */ /* 0x000ea20000000c00 */
[----:B------:R-:W-:Y:S01]  /*4a30*/  IMAD R3, R3, c[0x0][0x208], RZ ;  /* 0x0000820003037a24 */ /* 0x000fe200078e02ff */
[----:B------:R-:W-:Y:S02]  /*4a40*/  LEA R32, P4, R18, c[0x0][0x1f8], 0x1 ;  /* 0x00007e0012207a11 */ /* 0x000fe400078808ff */
[----:B------:R-:W3:Y:S01]  /*4a50*/  @!P1 LDS.128 R20, [R96+0xa080] ;  /* 0x00a0800060149984 */ /* 0x000ee20000000c00 */
[----:B------:R-:W-:Y:S03]  /*4a60*/  IMAD R3, R2, c[0x0][0x20c], R3 ;  /* 0x0000830002037a24 */ /* 0x000fe600078e0203 */
[----:B------:R-:W4:Y:S01]  /*4a70*/  @!P0 LDS.128 R4, [R96+0xb080] ;  /* 0x00b0800060048984 */ /* 0x000f220000000c00 */
[----:B------:R-:W-:Y:S05]  /*4a80*/  IMAD.IADD R3, R19, 0x1, R3 ;  /* 0x0000000113037824 */ /* 0x000fea00078e0203 */
[----:B------:R-:W-:Y:S05]  /*4a90*/  LEA.HI.X R33, R18, c[0x0][0x1fc], R3, 0x1, P4 ;  /* 0x00007f0012217a11 */ /* 0x000fea00020f0c03 */
[----:B-1----:R1:W-:Y:S04]  /*4aa0*/  @!P3 STG.E.128 [R32.64], R28 ;  /* 0x0000001c2000b986 */ /* 0x0023e8000c101d1e */
[----:B--2---:R1:W-:Y:S04]  /*4ab0*/  @!P2 STG.E.128 [R32.64+0x80], R24 ;  /* 0x000080182000a986 */ /* 0x0043e8000c101d1e */
[----:B---3--:R1:W-:Y:S04]  /*4ac0*/  @!P1 STG.E.128 [R32.64+0x100], R20 ;  /* 0x0001001420009986 */ /* 0x0083e8000c101d1e */
[----:B----4-:R1:W-:Y:S02]  /*4ad0*/  @!P0 STG.E.128 [R32.64+0x180], R4 ;  /* 0x0001800420008986 */ /* 0x0103e4000c101d1e */
.L_x_337:
[----:B-1----:R-:W-:Y:S05]  /*4ae0*/  BSYNC B0 ;  /* 0x0000000000007941 */ /* 0x002fea0003800000 */
.L_x_336:
[----:B------:R-:W-:Y:S01]  /*4af0*/  UISETP.GT.AND UP0, UPT, UR22, UR12, UPT ;  /* 0x0000000c1600728c */ /* 0x000fe2000bf04270 */
[----:B------:R-:W-:Y:S01]  /*4b00*/  IMAD.U32 R0, RZ, RZ, UR18 ;  /* 0x00000012ff007e24 */ /* 0x000fe2000f8e00ff */
[----:B------:R-:W-:Y:S04]  /*4b10*/  UIADD3 UR22, UR22, -0x1, URZ ;  /* 0xffffffff16167890 */ /* 0x000fe8000fffe03f */
[----:B------:R-:W-:Y:S05]  /*4b20*/  PLOP3.LUT P0, PT, PT, PT, UP0, 0x80, 0x0 ;  /* 0x000000000000781c */ /* 0x000fea0003f0f008 */
[----:B------:R-:W-:Y:S02]  /*4b30*/  @UP0 USHF.R.S32.HI UR5, URZ, 0x1f, UR22 ;  /* 0x0000001f3f050899 */ /* 0x000fe40008011416 */
[----:B------:R-:W-:Y:S04]  /*4b40*/  @UP0 UIMAD UR4, UR17, UR22, URZ ;  /* 0x00000016110402a4 */ /* 0x000fe8000f8e023f */
[----:B------:R-:W-:Y:S02]  /*4b50*/  @UP0 UIMAD UR4, UR5, UR18, UR4 ;  /* 0x00000012050402a4 */ /* 0x000fe4000f8e0204 */
[----:B------:R-:W-:Y:S01]  /*4b60*/  @P0 IMAD.MOV.U32 R2, RZ, RZ, R112 ;  /* 0x000000ffff020224 */ /* 0x000fe200078e0070 */
[----:B------:R-:W-:Y:S01]  /*4b70*/  @P0 ISETP.NE.U32.AND P4, PT, R95, RZ, PT ;  /* 0x000000ff5f00020c */ /* 0x000fe20003f85070 */
[----:B------:R-:W-:Y:S01]  /*4b80*/  @P0 IMAD.MOV.U32 R3, RZ, RZ, R115 ;  /* 0x000000ffff030224 */ /* 0x000fe200078e0073 */
[----:B------:R-:W-:Y:S02]  /*4b90*/  @P0 ISETP.NE.U32.AND P3, PT, R94, RZ, PT ;  /* 0x000000ff5e00020c */ /* 0x000fe40003f65070 */
[----:B------:R-:W-:Y:S01]  /*4ba0*/  @P0 ISETP.NE.U32.AND P2, PT, R93, RZ, PT ;  /* 0x000000ff5d00020c */ /* 0x000fe20003f45070 */
[----:B------:R-:W-:Y:S05]  /*4bb0*/  @P0 IMAD.WIDE.U32 R2, R0, UR22, R2 ;  /* 0x0000001600020c25 */ /* 0x000fea000f8e0002 */
[C---:B------:R-:W-:Y:S02]  /*4bc0*/  @P0 LEA R4, P1, R2.reuse, c[0x0][0x220], 0x1 ;  /* 0x0000880002040a11 */ /* 0x040fe400078208ff */
[----:B------:R-:W-:Y:S04]  /*4bd0*/  @P0 IADD3 R0, R3, UR4, RZ ;  /* 0x0000000403000c10 */ /* 0x000fe8000fffe0ff */
        /* <DEDUP_REMOVED lines=8> */
[----:B------:R1:W-:Y:S04]  /*4c60*/  @P0 LDGSTS.E.BYPASS.LTC128B.128 [R96+0xf080], [R4.64+0x180], P1 ;  /* 0x0f08018004600fae */ /* 0x0003e80008901d5e */
[----:B------:R-:W0:Y:S01]  /*4c70*/  LDGDEPBAR ;  /* 0x00000000000079af */ /* 0x000e220000000000 */
[----:B------:R-:W-:-:S05]  /*4c80*/  @P0 BRA `(.L_x_338) ;  /* 0xffffd46000000947 */ /* 0x000fca000383ffff */
[----:B------:R-:W-:Y:S06]  /*4c90*/  BAR.SYNC.DEFER_BLOCKING 0x0 ;  /* 0x0000000000007b1d */ /* 0x000fec0000010000 */
.L_x_317:
[----:B------:R-:W-:Y:S01]  /*4ca0*/  UIADD3 UR6, UR23, 0x7f, URZ ;  /* 0x0000007f17067890 */ /* 0x000fe2000fffe03f */
[----:B------:R-:W-:Y:S01]  /*4cb0*/  PLOP3.LUT P0, PT, PT, PT, UP2, 0x40, 0x0 ;  /* 0x000000000000781c */ /* 0x000fe20003f0e828 */
[----:B------:R-:W-:-:S02]  /*4cc0*/  ULDC.64 UR4, c[0x0][0x2c8] ;  /* 0x0000b20000047ab9 */ /* 0x000fc40000000a00 */
[----:B------:R-:W-:Y:S02]  /*4cd0*/  UIMAD.WIDE.U32 UR8, UR6, UR4, URZ ;  /* 0x00000004060872a5 */ /* 0x000fe4000f8e003f */
[----:B------:R-:W-:Y:S02]  /*4ce0*/  ULDC UR7, c[0x0][0x328] ;  /* 0x0000ca0000077ab9 */ /* 0x000fe40000000800 */
[----:B------:R-:W-:Y:S02]  /*4cf0*/  @UP3 USHF.R.U32.HI UR6, URZ, UR5, UR9 ;  /* 0x000000053f063299 */ /* 0x000fe40008011609 */
[----:B------:R-:W-:Y:S02]  /*4d00*/  UIADD3 UR24, UR24, UR25, URZ ;  /* 0x0000001918187290 */ /* 0x000fe4000fffe03f */
[----:B------:R-:W-:-:S04]  /*4d10*/  UIADD3 UR15, UR15, UR6, URZ ;  /* 0x000000060f0f7290 */ /* 0x000fc8000fffe03f */
[----:B------:R-:W-:Y:S01]  /*4d20*/  UIADD3 UR7, UR15, UR7, URZ ;  /* 0x000000070f077290 */ /* 0x000fe2000fffe03f */
[----:B------:R-:W-:Y:S05]  /*4d30*/  @P0 BRA `(.L_x_339) ;  /* 0x0000015000000947 */ /* 0x000fea0003800000 */
[----:B------:R-:W-:Y:S01]  /*4d40*/  ISETP.LT.AND P0, PT, RZ, UR15, PT ;  /* 0x0000000fff007c0c */ /* 0x000fe2000bf01270 */
[----:B------:R-:W-:Y:S02]  /*4d50*/  UIADD3 UR8, UR15, -0x1, URZ ;  /* 0xffffffff0f087890 */ /* 0x000fe4000fffe03f */
[----:B------:R-:W-:-:S10]  /*4d60*/  ULDC UR6, c[0x0][0x32c] ;  /* 0x0000cb0000067ab9 */ /* 0x000fd40000000800 */
[----:B------:R-:W-:Y:S05]  /*4d70*/  @P0 BRA `(.L_x_340) ;  /* 0x0000008000000947 */ /* 0x000fea0003800000 */
[----:B------:R-:W-:Y:S02]  /*4d80*/  UISETP.NE.AND UP0, UPT, UR6, 0x1, UPT ;  /* 0x000000010600788c */ /* 0x000fe4000bf05270 */
[----:B------:R-:W-:Y:S02]  /*4d90*/  UIADD3 UR8, -UR15, URZ, URZ ;  /* 0x0000003f0f087290 */ /* 0x000fe4000fffe13f */
[----:B------:R-:W-:Y:S02]  /*4da0*/  ULDC.64 UR4, c[0x0][0x330] ;  /* 0x0000cc0000047ab9 */ /* 0x000fe40000000a00 */
[----:B------:R-:W-:-:S07]  /*4db0*/  UIMAD.WIDE.U32 UR10, UR8, UR4, URZ ;  /* 0x00000004080a72a5 */ /* 0x000fce000f8e003f */
[----:B------:R-:W-:Y:S02]  /*4dc0*/  @UP0 UMOV UR9, UR11 ;  /* 0x0000000b00090c82 */ /* 0x000fe40008000000 */
[----:B------:R-:W-:-:S04]  /*4dd0*/  @UP0 USHF.R.U32.HI UR8, URZ, UR5, UR9 ;  /* 0x000000053f080299 */ /* 0x000fc80008011609 */
[----:B------:R-:W-:Y:S01]  /*4de0*/  ULOP3.LUT UR8, URZ, UR8, URZ, 0x33, !UPT ;  /* 0x000000083f087292 */ /* 0x000fe2000f8e333f */
[----:B------:R-:W-:Y:S05]  /*4df0*/  BRA `(.L_x_341) ;  /* 0x0000005000007947 */ /* 0x000fea0003800000 */
.L_x_340:
[----:B------:R-:W-:Y:S02]  /*4e00*/  UISETP.NE.AND UP0, UPT, UR6, 0x1, UPT ;  /* 0x000000010600788c */ /* 0x000fe4000bf05270 */
[----:B------:R-:W-:Y:S02]  /*4e10*/  ULDC.64 UR4, c[0x0][0x330] ;  /* 0x0000cc0000047ab9 */ /* 0x000fe40000000a00 */
[----:B------:R-:W-:-:S07]  /*4e20*/  UIMAD.WIDE.U32 UR10, UR8, UR4, URZ ;  /* 0x00000004080a72a5 */ /* 0x000fce000f8e003f */
[----:B------:R-:W-:Y:S02]  /*4e30*/  @UP0 UMOV UR9, UR11 ;  /* 0x0000000b00090c82 */ /* 0x000fe40008000000 */
[----:B------:R-:W-:Y:S02]  /*4e40*/  @UP0 USHF.R.U32.HI UR8, URZ, UR5, UR9 ;  /* 0x000000053f080299 */ /* 0x000fe40008011609 */
.L_x_341:
[----:B------:R-:W-:Y:S02]  /*4e50*/  ULDC UR4, c[0x0][0x32c] ;  /* 0x0000cb0000047ab9 */ /* 0x000fe40000000800 */
[----:B------:R-:W-:-:S04]  /*4e60*/  UIMAD UR4, UR8, UR6, UR4 ;  /* 0x00000006080472a4 */ /* 0x000fc8000f8e0204 */
[----:B------:R-:W-:-:S04]  /*4e70*/  UISETP.LT.AND UP0, UPT, UR7, UR4, UPT ;  /* 0x000000040700728c */ /* 0x000fc8000bf01270 */
[----:B------:R-:W-:-:S04]  /*4e80*/  USEL UR7, UR7, UR4, UP0 ;  /* 0x0000000407077287 */ /* 0x000fc80008000000 */
.L_x_339:
[----:B------:R-:W-:Y:S01]  /*4e90*/  UIADD3 UR6, UR7, 0x1f, URZ ;  /* 0x0000001f07067890 */ /* 0x000fe2000fffe03f */
[----:B------:R-:W-:Y:S01]  /*4ea0*/  PLOP3.LUT P0, PT, PT, PT, UP2, 0x40, 0x0 ;  /* 0x000000000000781c */ /* 0x000fe20003f0e828 */
[----:B------:R-:W-:Y:S02]  /*4eb0*/  ULDC.64 UR4, c[0x0][0x2c8] ;  /* 0x0000b20000047ab9 */ /* 0x000fe40000000a00 */
[----:B------:R-:W-:Y:S02]  /*4ec0*/  USHF.R.S32.HI UR7, URZ, 0x1f, UR6 ;  /* 0x0000001f3f077899 */ /* 0x000fe40008011406 */
[----:B------:R-:W-:Y:S02]  /*4ed0*/  UIMAD.WIDE.U32 UR8, UR23, UR4, URZ ;  /* 0x00000004170872a5 */ /* 0x000fe4000f8e003f */
[----:B------:R-:W-:Y:S02]  /*4ee0*/  ULEA.HI UR7, UR7, UR6, URZ, 0x5 ;  /* 0x0000000607077291 */ /* 0x000fe4000f8f283f */
[----:B------:R-:W-:-:S02]  /*4ef0*/  ULDC UR4, c[0x0][0x324] ;  /* 0x0000c90000047ab9 */ /* 0x000fc40000000800 */
[----:B------:R-:W-:Y:S02]  /*4f00*/  UMOV UR6, UR23 ;  /* 0x0000001700067c82 */ /* 0x000fe40008000000 */
[----:B------:R-:W-:Y:S02]  /*4f10*/  USHF.R.S32.HI UR7, URZ, 0x5, UR7 ;  /* 0x000000053f077899 */ /* 0x000fe40008011407 */
[----:B------:R-:W-:Y:S02]  /*4f20*/  @UP3 USHF.R.U32.HI UR6, URZ, UR5, UR9 ;  /* 0x000000053f063299 */ /* 0x000fe40008011609 */
[----:B------:R-:W-:Y:S02]  /*4f30*/  UISETP.LT.AND UP0, UPT, UR7, UR13, UPT ;  /* 0x0000000d0700728c */ /* 0x000fe4000bf01270 */
[----:B------:R-:W-:Y:S02]  /*4f40*/  UIADD3 UR5, UR14, UR6, URZ ;  /* 0x000000060e057290 */ /* 0x000fe4000fffe03f */
[----:B------:R-:W-:-:S02]  /*4f50*/  USEL UR13, UR7, UR13, UP0 ;  /* 0x0000000d070d7287 */ /* 0x000fc40008000000 */
[----:B------:R-:W-:Y:S01]  /*4f60*/  UIADD3 UR6, UR5, -UR4, URZ ;  /* 0x8000000405067290 */ /* 0x000fe2000fffe03f */
        /* <DEDUP_REMOVED lines=13> */
.L_x_343:
[----:B------:R-:W-:Y:S02]  /*5040*/  ULDC UR4, c[0x0][0x32c] ;  /* 0x0000cb0000047ab9 */ /* 0x000fe40000000800 */
[----:B------:R-:W-:-:S03]  /*5050*/  UISETP.NE.AND UP0, UPT, UR4, 0x1, UPT ;  /* 0x000000010400788c */ /* 0x000fc6000bf05270 */
[----:B------:R-:W-:Y:S02]  /*5060*/  ULDC.64 UR4, c[0x0][0x330] ;  /* 0x0000cc0000047ab9 */ /* 0x000fe40000000a00 */
[----:B------:R-:W-:-:S06]  /*5070*/  UIMAD.WIDE.U32 UR8, UR7, UR4, URZ ;  /* 0x00000004070872a5 */ /* 0x000fcc000f8e003f */
[----:B------:R-:W-:Y:S02]  /*5080*/  @UP0 USHF.R.U32.HI UR7, URZ, UR5, UR9 ;  /* 0x000000053f070299 */ /* 0x000fe40008011609 */
.L_x_344:
[----:B------:R-:W-:Y:S02]  /*5090*/  ULDC UR4, c[0x0][0x32c] ;  /* 0x0000cb0000047ab9 */ /* 0x000fe40000000800 */
[----:B------:R-:W-:-:S04]  /*50a0*/  UIMAD UR4, UR7, UR4, URZ ;  /* 0x00000004070472a4 */ /* 0x000fc8000f8e023f */
[----:B------:R-:W-:-:S04]  /*50b0*/  UISETP.LT.AND UP0, UPT, UR6, UR4, UPT ;  /* 0x000000040600728c */ /* 0x000fc8000bf01270 */
[----:B------:R-:W-:-:S04]  /*50c0*/  USEL UR6, UR6, UR4, !UP0 ;  /* 0x0000000406067287 */ /* 0x000fc8000c000000 */
.L_x_342:
[----:B------:R-:W-:Y:S01]  /*50d0*/  USHF.R.S32.HI UR4, URZ, 0x1f, UR6 ;  /* 0x0000001f3f047899 */ /* 0x000fe20008011406 */
[----:B------:R-:W-:Y:S01]  /*50e0*/  PLOP3.LUT P2, PT, PT, PT, PT, 0x80, 0x0 ;  /* 0x000000000000781c */ /* 0x000fe20003f4f070 */
[----:B------:R-:W-:Y:S01]  /*50f0*/  IMAD.MOV.U32 R3, RZ, RZ, RZ ;  /* 0x000000ffff037224 */ /* 0x000fe200078e00ff */
[----:B------:R-:W-:Y:S01]  /*5100*/  CS2R R128, SRZ ;  /* 0x0000000000807805 */ /* 0x000fe2000001ff00 */
[----:B------:R-:W-:Y:S01]  /*5110*/  ULEA.HI UR6, UR4, UR6, URZ, 0x5 ;  /* 0x0000000604067291 */ /* 0x000fe2000f8f283f */
[----:B------:R-:W-:Y:S01]  /*5120*/  IMAD.MOV.U32 R130, RZ, RZ, RZ ;  /* 0x000000ffff827224 */ /* 0x000fe200078e00ff */
[----:B------:R-:W-:Y:S01]  /*5130*/  CS2R R126, SRZ ;  /* 0x00000000007e7805 */ /* 0x000fe2000001ff00 */
[----:B------:R-:W-:Y:S01]  /*5140*/  CS2R R124, SRZ ;  /* 0x00000000007c7805 */ /* 0x000fe2000001ff00 */
[----:B------:R-:W-:Y:S01]  /*5150*/  USHF.R.S32.HI UR6, URZ, 0x5, UR6 ;  /* 0x000000053f067899 */ /* 0x000fe20008011406 */
[----:B------:R-:W-:Y:S01]  /*5160*/  CS2R R122, SRZ ;  /* 0x00000000007a7805 */ /* 0x000fe2000001ff00 */
[----:B------:R-:W-:Y:S01]  /*5170*/  CS2R R120, SRZ ;  /* 0x0000000000787805 */ /* 0x000fe2000001ff00 */
[----:B------:R-:W-:Y:S01]  /*5180*/  CS2R R118, SRZ ;  /* 0x0000000000767805 */ /* 0x000fe2000001ff00 */
[----:B------:R-:W-:Y:S01]  /*5190*/  UISETP.LT.AND UP0, UPT, URZ, UR6, UPT ;  /* 0x000000063f00728c */ /* 0x000fe2000bf01270 */
[----:B------:R-:W-:Y:S01]  /*51a0*/  CS2R R116, SRZ ;  /* 0x0000000000747805 */ /* 0x000fe2000001ff00 */
[----:B------:R-:W-:Y:S01]  /*51b0*/  CS2R R114, SRZ ;  /* 0x0000000000727805 */ /* 0x000fe2000001ff00 */
[----:B------:R-:W-:Y:S01]  /*51c0*/  CS2R R112, SRZ ;  /* 0x0000000000707805 */ /* 0x000fe2000001ff00 */
[----:B------:R-:W-:Y:S01]  /*51d0*/  USEL UR6, URZ, UR6, !UP0 ;  /* 0x000000063f067287 */ /* 0x000fe2000c000000 */
[----:B------:R-:W-:Y:S01]  /*51e0*/  CS2R R110, SRZ ;  /* 0x00000000006e7805 */ /* 0x000fe2000001ff00 */
[----:B------:R-:W-:Y:S01]  /*51f0*/  CS2R R108, SRZ ;  /* 0x00000000006c7805 */ /* 0x000fe2000001ff00 */
[----:B------:R-:W-:Y:S01]  /*5200*/  CS2R R106, SRZ ;  /* 0x00000000006a7805 */ /* 0x000fe2000001ff00 */
[----:B------:R-:W-:Y:S01]  /*5210*/  UISETP.GT.AND UP0, UPT, UR13, UR6, UPT ;  /* 0x000000060d00728c */ /* 0x000fe2000bf04270 */
[----:B------:R-:W-:Y:S01]  /*5220*/  CS2R R104, SRZ ;  /* 0x0000000000687805 */ /* 0x000fe2000001ff00 */
[----:B------:R-:W-:Y:S01]  /*5230*/  CS2R R102, SRZ ;  /* 0x0000000000667805 */ /* 0x000fe2000001ff00 */
[----:B------:R-:W-:Y:S01]  /*5240*/  CS2R R100, SRZ ;  /* 0x0000000000647805 */ /* 0x000fe2000001ff00 */
[----:B------:R-:W-:Y:S01]  /*5250*/  CS2R R98, SRZ ;  /* 0x0000000000627805 */ /* 0x000fe2000001ff00 */
[----:B-1----:R-:W-:Y:S01]  /*5260*/  CS2R R96, SRZ ;  /* 0x0000000000607805 */ /* 0x002fe2000001ff00 */
        /* <DEDUP_REMOVED lines=10> */
[----:B-----5:R-:W-:Y:S01]  /*5310*/  CS2R R76, SRZ ;  /* 0x00000000004c7805 */ /* 0x020fe2000001ff00 */
        /* <DEDUP_REMOVED lines=39> */
[----:B------:R-:W-:Y:S05]  /*5590*/  @!P0 BRA `(.L_x_345) ;  /* 0x0001420000008947 */ /* 0x000fea0003800000 */
[----:B------:R-:W-:Y:S02]  /*55a0*/  ULDC.64 UR4, c[0x0][0x340] ;  /* 0x0000d00000047ab9 */ /* 0x000fe40000000a00 */
[----:B------:R-:W-:-:S02]  /*55b0*/  UISETP.NE.U32.AND UP1, UPT, URZ, UR4, UPT ;  /* 0x000000043f00728c */ /* 0x000fc4000bf25070 */
[----:B------:R-:W-:Y:S02]  /*55c0*/  ULDC.64 UR8, c[0x0][0x340] ;  /* 0x0000d00000087ab9 */ /* 0x000fe40000000a00 */
[----:B------:R-:W-:-:S06]  /*55d0*/  UISETP.NE.AND.EX UP1, UPT, URZ, UR5, UPT, UP1 ;  /* 0x000000053f00728c */ /* 0x000fcc000bf25310 */
[----:B------:R-:W-:-:S05]  /*55e0*/  PLOP3.LUT P3, PT, PT, PT, UP1, 0x80, 0x0 ;  /* 0x000000000000781c */ /* 0x000fca0003f6f018 */
[----:B------:R-:W-:Y:S02]  /*55f0*/  @UP1 UMOV UR4, 0x4 ;  /* 0x0000000400041882 */ /* 0x000fe40000000000 */
[----:B------:R-:W-:-:S06]  /*5600*/  @UP1 UIMAD.WIDE UR4, UR29, UR4, UR8 ;  /* 0x000000041d0412a5 */ /* 0x000fcc000f8e0208 */
[----:B------:R-:W-:Y:S02]  /*5610*/  IMAD.U32 R4, RZ, RZ, UR4 ;  /* 0x00000004ff047e24 */ /* 0x000fe4000f8e00ff */
[----:B------:R-:W-:Y:S01]  /*5620*/  IMAD.U32 R5, RZ, RZ, UR5 ;  /* 0x00000005ff057e24 */ /* 0x000fe2000f8e00ff */
[----:B------:R-:W-:Y:S01]  /*5630*/  SHF.R.S32.HI R6, RZ, 0x1f, R55 ;  /* 0x0000001fff067819 */ /* 0x000fe20000011437 */
[----:B------:R-:W-:-:S03]  /*5640*/  ULDC.64 UR4, c[0x0][0x348] ;  /* 0x0000d20000047ab9 */ /* 0x000fc60000000a00 */
[----:B------:R1:W2:Y:S01]  /*5650*/  @P3 LDG.E R0, [R4.64] ;  /* 0x0000001e04003981 */ /* 0x0002a2000c1e1900 */
[----:B------:R-:W-:Y:S01]  /*5660*/  UISETP.NE.U32.AND UP0, UPT, URZ, UR4, UPT ;  /* 0x000000043f00728c */ /* 0x000fe2000bf05070 */
[CC--:B------:R-:W-:Y:S01]  /*5670*/  LEA.HI R2, R6.reuse, R55.reuse, RZ, 0x4 ;  /* 0x0000003706027211 */ /* 0x0c0fe200078f20ff */
[----:B------:R-:W-:Y:S01]  /*5680*/  USHF.R.S32.HI UR7, URZ, 0x1f, UR26 ;  /* 0x0000001f3f077899 */ /* 0x000fe2000801141a */
[----:B------:R-:W-:Y:S01]  /*5690*/  LEA.HI R54, R6, R55, RZ, 0x3 ;  /* 0x0000003706367211 */ /* 0x000fe200078f18ff */
[----:B------:R-:W-:Y:S01]  /*56a0*/  UISETP.NE.AND.EX UP0, UPT, URZ, UR5, UPT, UP0 ;  /* 0x000000053f00728c */ /* 0x000fe2000bf05300 */
[----:B------:R-:W-:Y:S01]  /*56b0*/  SHF.R.S32.HI R3, RZ, 0x4, R2 ;  /* 0x00000004ff037819 */ /* 0x000fe20000011402 */
[----:B------:R-:W-:Y:S01]  /*56c0*/  USHF.R.S32.HI UR12, URZ, 0x1f, UR24 ;  /* 0x0000001f3f0c7899 */ /* 0x000fe20008011418 */
[----:B------:R-:W-:Y:S01]  /*56d0*/  PLOP3.LUT P2, PT, PT, PT, UP3, 0x80, 0x0 ;  /* 0x000000000000781c */ /* 0x000fe20003f4f038 */
[----:B------:R-:W-:Y:S01]  /*56e0*/  ULDC.64 UR4, c[0x0][0x178] ;  /* 0x00005e0000047ab9 */ /* 0x000fe20000000a00 */
[C---:B------:R-:W-:Y:S01]  /*56f0*/  LEA.HI R63, R2.reuse, R3, RZ, 0x1 ;  /* 0x00000003023f7211 */ /* 0x040fe200078f08ff */
[----:B------:R-:W-:Y:S01]  /*5700*/  UIMAD UR7, UR7, UR4, URZ ;  /* 0x00000004070772a4 */ /* 0x000fe2000f8e023f */
[----:B------:R-:W-:Y:S01]  /*5710*/  PLOP3.LUT P0, PT, PT, PT, UP3, 0x80, 0x0 ;  /* 0x000000000000781c */ /* 0x000fe20003f0f038 */
[----:B------:R-:W-:Y:S01]  /*5720*/  UIMAD.WIDE.U32 UR8, UR26, UR4, URZ ;  /* 0x000000041a0872a5 */ /* 0x000fe2000f8e003f */
[----:B------:R-:W-:Y:S01]  /*5730*/  LOP3.LUT R63, R63, 0xfffffffe, RZ, 0xc0, !PT ;  /* 0xfffffffe3f3f7812 */ /* 0x000fe200078ec0ff */
[----:B------:R-:W-:Y:S01]  /*5740*/  UIMAD UR26, UR26, UR5, UR7 ;  /* 0x000000051a1a72a4 */ /* 0x000fe2000f8e0207 */
[----:B------:R-:W-:Y:S01]  /*5750*/  LOP3.LUT R2, R2, 0xfffffff0, RZ, 0xc0, !PT ;  /* 0xfffffff002027812 */ /* 0x000fe200078ec0ff */
[----:B------:R-:W-:Y:S01]  /*5760*/  USEL UR11, UR29, URZ, !UP0 ;  /* 0x0000003f1d0b7287 */ /* 0x000fe2000c000000 */
[----:B------:R-:W-:Y:S01]  /*5770*/  LEA.HI R119, R6, R55, RZ, 0x6 ;  /* 0x0000003706777211 */ /* 0x000fe200078f30ff */
[----:B------:R-:W-:Y:S01]  /*5780*/  ULDC UR7, c[0x0][0x2c4] ;  /* 0x0000b10000077ab9 */ /* 0x000fe20000000800 */
[----:B------:R-:W-:Y:S01]  /*5790*/  IMAD.IADD R63, R3, 0x1, -R63 ;  /* 0x00000001033f7824 */ /* 0x000fe200078e0a3f */
[----:B------:R-:W-:Y:S01]  /*57a0*/  UIMAD UR7, UR28, UR7, URZ ;  /* 0x000000071c0772a4 */ /* 0x000fe2000f8e023f */
[----:B------:R-:W-:Y:S01]  /*57b0*/  IMAD.IADD R11, R55, 0x1, -R2 ;  /* 0x00000001370b7824 */ /* 0x000fe200078e0a02 */
[----:B------:R-:W-:Y:S01]  /*57c0*/  ULDC.64 UR4, c[0x0][0x1b8] ;  /* 0x00006e0000047ab9 */ /* 0x000fe20000000a00 */
[----:B------:R-:W-:Y:S01]  /*57d0*/  IMAD.SHL.U32 R119, R119, 0x8, RZ ;  /* 0x0000000877777824 */ /* 0x000fe200078e00ff */
[----:B-1----:R-:W-:Y:S01]  /*57e0*/  LOP3.LUT R4, R54, 0xfffffff8, RZ, 0xc0, !PT ;  /* 0xfffffff836047812 */ /* 0x002fe200078ec0ff */
[----:B------:R-:W-:Y:S01]  /*57f0*/  UIADD3 UR27, UR9, UR26, URZ ;  /* 0x0000001a091b7290 */ /* 0x000fe2000fffe03f */
[----:B------:R-:W-:Y:S01]  /*5800*/  SHF.R.S32.HI R54, RZ, 0x3, R54 ;  /* 0x00000003ff367819 */ /* 0x000fe20000011436 */
[----:B------:R-:W-:Y:S01]  /*5810*/  UIMAD UR10, UR19, UR4, URZ ;  /* 0x00000004130a72a4 */ /* 0x000fe2000f8e023f */
[----:B------:R-:W-:Y:S01]  /*5820*/  SHF.R.S32.HI R16, RZ, 0x1f, R11 ;  /* 0x0000001fff107819 */ /* 0x000fe2000001140b */
[----:B------:R-:W-:Y:S01]  /*5830*/  IMAD.IADD R61, R55, 0x1, -R4 ;  /* 0x00000001373d7824 */ /* 0x000fe200078e0a04 */
[C---:B------:R-:W-:Y:S01]  /*5840*/  IADD3 R14, R54.reuse, UR23, RZ ;  /* 0x00000017360e7c10 */ /* 0x040fe2000fffe0ff */
[----:B------:R-:W-:Y:S01]  /*5850*/  UMOV UR26, UR8 ;  /* 0x00000008001a7c82 */ /* 0x000fe20008000000 */
[----:B------:R-:W-:Y:S01]  /*5860*/  IMAD.SHL.U32 R121, R54, 0x40, RZ ;  /* 0x0000004036797824 */ /* 0x000fe200078e00ff */
[----:B------:R-:W-:Y:S01]  /*5870*/  USHF.R.S32.HI UR8, URZ, 0x1f, UR29 ;  /* 0x0000001f3f087899 */ /* 0x000fe2000801141d */
[C---:B------:R-:W-:Y:S01]  /*5880*/  IMAD R3, R61.reuse, 0x20, R54 ;  /* 0x000000203d037824 */ /* 0x040fe200078e0236 */
[C---:B------:R-:W-:Y:S01]  /*5890*/  ISETP.GE.AND P1, PT, R14.reuse, UR7, PT ;  /* 0x000000070e007c0c */ /* 0x040fe2000bf26270 */
[----:B------:R-:W-:Y:S01]  /*58a0*/  IMAD.SHL.U32 R80, R61, 0x8, RZ ;  /* 0x000000083d507824 */ /* 0x000fe200078e00ff */
[----:B------:R-:W-:Y:S01]  /*58b0*/  IADD3 R4, R14, 0x20, RZ ;  /* 0x000000200e047810 */ /* 0x000fe20007ffe0ff */
[----:B------:R-:W-:Y:S01]  /*58c0*/  UIMAD UR9, UR20, UR5, UR10 ;  /* 0x00000005140972a4 */ /* 0x000fe2000f8e020a */
[----:B------:R-:W-:Y:S01]  /*58d0*/  IADD3 R3, R3, UR23, RZ ;  /* 0x0000001703037c10 */ /* 0x000fe2000fffe0ff */
[----:B------:R-:W-:Y:S01]  /*58e0*/  UIMAD.WIDE.U32 UR26, UR20, UR4, UR26 ;  /* 0x00000004141a72a5 */ /* 0x000fe2000f8e001a */
[----:B------:R-:W-:Y:S01]  /*58f0*/  ISETP.GE.AND P4, PT, R4, UR7, PT ;  /* 0x0000000704007c0c */ /* 0x000fe2000bf86270 */
[----:B------:R-:W-:Y:S01]  /*5900*/  USEL UR10, UR8, URZ, !UP0 ;  /* 0x0000003f080a7287 */ /* 0x000fe2000c000000 */
[C---:B------:R-:W-:Y:S01]  /*5910*/  IADD3 R9, R80.reuse, 0x80, RZ ;  /* 0x0000008050097810 */ /* 0x040fe20007ffe0ff */
[----:B------:R-:W-:Y:S01]  /*5920*/  @P2 IMAD.HI.U32 R4, R3, c[0x0][0x2c8], RZ ;  /* 0x0000b20003042a27 */ /* 0x000fe200078e00ff */
[----:B------:R-:W-:Y:S01]  /*5930*/  ULDC.64 UR4, c[0x0][0x1c0] ;  /* 0x0000700000047ab9 */ /* 0x000fe20000000a00 */
[----:B------:R-:W-:Y:S01]  /*5940*/  IADD3 R8, R80, 0xc0, RZ ;  /* 0x000000c050087810 */ /* 0x000fe20007ffe0ff */
[----:B------:R-:W-:Y:S01]  /*5950*/  UIMAD UR10, UR10, UR4, URZ ;  /* 0x000000040a0a72a4 */ /* 0x000fe2000f8e023f */
[----:B------:R-:W-:Y:S01]  /*5960*/  IMAD.MOV.U32 R7, RZ, RZ, R3 ;  /* 0x000000ffff077224 */ /* 0x000fe200078e0003 */
[----:B------:R-:W-:Y:S01]  /*5970*/  @P0 SHF.R.U32.HI R7, RZ, c[0x0][0x2cc], R4 ;  /* 0x0000b300ff070a19 */ /* 0x000fe20000011604 */
[----:B------:R-:W-:Y:S01]  /*5980*/  UIADD3 UR27, UR27, UR9, URZ ;  /* 0x000000091b1b7290 */ /* 0x000fe2000fffe03f */
[----:B------:R-:W-:Y:S01]  /*5990*/  @!P1 SHF.R.S32.HI R4, RZ, 0x1f, R9 ;  /* 0x0000001fff049819 */ /* 0x000fe20000011409 */
[----:B------:R-:W-:Y:S01]  /*59a0*/  UIMAD UR5, UR11, UR5, UR10 ;  /* 0x000000050b0572a4 */ /* 0x000fe2000f8e020a */
[----:B------:R-:W-:Y:S01]  /*59b0*/  IADD3 R13, P0, R54, UR24, RZ ;  /* 0x00000018360d7c10 */ /* 0x000fe2000ff1e0ff */
[----:B------:R-:W-:Y:S01]  /*59c0*/  UIMAD.WIDE.U32 UR26, UR11, UR4, UR26 ;  /* 0x000000040b1a72a5 */ /* 0x000fe2000f8e001a */
[----:B------:R-:W-:Y:S01]  /*59d0*/  ISETP.GE.AND P5, PT, R9, c[0x0][0x198], PT ;  /* 0x0000660009007a0c */ /* 0x000fe20003fa6270 */
[--C-:B------:R-:W-:Y:S01]  /*59e0*/  IMAD.MOV R12, RZ, RZ, -R7.reuse ;  /* 0x000000ffff0c7224 */ /* 0x100fe200078e0a07 */
[----:B------:R-:W-:Y:S01]  /*59f0*/  @!P1 LEA.HI R9, R4, R9, RZ, 0x3 ;  /* 0x0000000904099211 */ /* 0x000fe200078f18ff */
[----:B------:R-:W-:Y:S01]  /*5a00*/  UIADD3 UR5, UR27, UR5, URZ ;  /* 0x000000051b057290 */ /* 0x000fe2000fffe03f */
[----:B------:R-:W-:Y:S01]  /*5a10*/  LEA.HI.X.SX32 R4, R54, UR12, 0x1, P0 ;  /* 0x0000000c36047c11 */ /* 0x000fe200080f0eff */
[----:B------:R-:W-:Y:S01]  /*5a20*/  IMAD.U32 R19, RZ, RZ, UR27 ;  /* 0x0000001bff137e24 */ /* 0x000fe2000f8e00ff */
[----:B------:R-:W-:Y:S01]  /*5a30*/  @!P1 SHF.R.S32.HI R5, RZ, 0x1f, R8 ;  /* 0x0000001fff059819 */ /* 0x000fe20000011408 */
[----:B------:R-:W-:Y:S01]  /*5a40*/  IMAD.U32 R18, RZ, RZ, UR26 ;  /* 0x0000001aff127e24 */ /* 0x000fe2000f8e00ff */
[----:B------:R-:W-:Y:S01]  /*5a50*/  P2R R10, PR, RZ, 0x10 ;  /* 0x00000010ff0a7803 */ /* 0x000fe20000000000 */
[----:B------:R-:W-:Y:S01]  /*5a60*/  IMAD R2, R4, c[0x0][0x1e0], RZ ;  /* 0x0000780004027a24 */ /* 0x000fe200078e02ff */
[----:B------:R-:W-:Y:S01]  /*5a70*/  ISETP.GE.AND P4, PT, R8, c[0x0][0x198], PT ;  /* 0x0000660008007a0c */ /* 0x000fe20003f86270 */
[----:B------:R-:W-:Y:S01]  /*5a80*/  IMAD.U32 R19, RZ, RZ, UR5 ;  /* 0x00000005ff137e24 */ /* 0x000fe2000f8e00ff */
[----:B------:R-:W-:Y:S01]  /*5a90*/  @!P1 LEA.HI R8, R5, R8, RZ, 0x3 ;  /* 0x0000000805089211 */ /* 0x000fe200078f18ff */
[----:B------:R-:W-:Y:S01]  /*5aa0*/  IMAD R5, R13, c[0x0][0x1e4], R2 ;  /* 0x000079000d057a24 */ /* 0x000fe200078e0202 */
[----:B------:R-:W-:Y:S01]  /*5ab0*/  SHF.R.S32.HI R2, RZ, 0x1f, R7 ;  /* 0x0000001fff027819 */ /* 0x000fe20000011407 */
[----:B------:R-:W-:Y:S01]  /*5ac0*/  IMAD R12, R12, c[0x0][0x2c4], R3 ;  /* 0x0000b1000c0c7a24 */ /* 0x000fe200078e0203 */
[----:B------:R-:W-:Y:S01]  /*5ad0*/  LEA.HI R3, R16, R11, RZ, 0x3 ;  /* 0x0000000b10037211 */ /* 0x000fe200078f18ff */
[----:B------:R-:W-:Y:S01]  /*5ae0*/  IMAD.SHL.U32 R98, R61, 0x8, RZ ;  /* 0x000000083d627824 */ /* 0x000fe200078e00ff */
[----:B------:R-:W-:Y:S01]  /*5af0*/  LOP3.LUT R121, R121, 0x1c0, RZ, 0xc0, !PT ;  /* 0x000001c079797812 */ /* 0x000fe200078ec0ff */
[----:B------:R-:W-:Y:S01]  /*5b00*/  IMAD R2, R2, c[0x0][0x1b0], RZ ;  /* 0x00006c0002027a24 */ /* 0x000fe200078e02ff */
[----:B------:R-:W-:Y:S01]  /*5b10*/  LOP3.LUT R16, R3, 0xfffffff8, RZ, 0xc0, !PT ;  /* 0xfffffff803107812 */ /* 0x000fe200078ec0ff */
[C---:B------:R-:W-:Y:S01]  /*5b20*/  IMAD.WIDE.U32 R18, R7.reuse, c[0x0][0x1b0], R18 ;  /* 0x00006c0007127a25 */ /* 0x040fe200078e0012 */
[----:B------:R-:W-:Y:S01]  /*5b30*/  SHF.R.S32.HI R99, RZ, 0x1f, R98 ;  /* 0x0000001fff637819 */ /* 0x000fe20000011462 */
[----:B------:R-:W-:Y:S01]  /*5b40*/  ULDC.64 UR4, c[0x0][0x1e8] ;  /* 0x00007a0000047ab9 */ /* 0x000fe20000000a00 */
[----:B------:R-:W-:Y:S01]  /*5b50*/  IADD3 R62, R98, 0x40, RZ ;  /* 0x00000040623e7810 */ /* 0x000fe20007ffe0ff */
[----:B------:R-:W-:Y:S01]  /*5b60*/  IMAD R2, R7, c[0x0][0x1b4], R2 ;  /* 0x00006d0007027a24 */ /* 0x000fe200078e0202 */
[----:B------:R-:W-:Y:S01]  /*5b70*/  SHF.R.S32.HI R7, RZ, 0x1f, R12 ;  /* 0x0000001fff077819 */ /* 0x000fe2000001140c */
[----:B------:R-:W-:Y:S01]  /*5b80*/  IMAD R4, R4, c[0x0][0x208], RZ ;  /* 0x0000820004047a24 */ /* 0x000fe200078e02ff */
[----:B------:R-:W-:Y:S01]  /*5b90*/  @!P1 LOP3.LUT R8, R8, 0xfffffff8, RZ, 0xc0, !PT ;  /* 0xfffffff808089812 */ /* 0x000fe200078ec0ff */
[----:B------:R-:W-:Y:S01]  /*5ba0*/  IMAD.IADD R19, R19, 0x1, R2 ;  /* 0x0000000113137824 */ /* 0x000fe200078e0202 */
[----:B------:R-:W-:Y:S01]  /*5bb0*/  LOP3.LUT R119, R119, 0xfffffe00, RZ, 0xc0, !PT ;  /* 0xfffffe0077777812 */ /* 0x000fe200078ec0ff */
[----:B------:R-:W-:Y:S01]  /*5bc0*/  IMAD R7, R7, c[0x0][0x1a8], RZ ;  /* 0x00006a0007077a24 */ /* 0x000fe200078e02ff */
[----:B------:R-:W-:Y:S01]  /*5bd0*/  SHF.R.U32.HI R120, RZ, 0x3, R121 ;  /* 0x00000003ff787819 */ /* 0x000fe20000011679 */
[----:B------:R-:W-:Y:S01]  /*5be0*/  IMAD R4, R13, c[0x0][0x20c], R4 ;  /* 0x000083000d047a24 */ /* 0x000fe200078e0204 */
[----:B------:R-:W-:Y:S01]  /*5bf0*/  @!P1 LOP3.LUT R9, R9, 0xfffffff8, RZ, 0xc0, !PT ;  /* 0xfffffff809099812 */ /* 0x000fe200078ec0ff */
[--C-:B------:R-:W-:Y:S01]  /*5c00*/  IMAD.WIDE.U32 R20, R13, c[0x0][0x1e0], R98.reuse ;  /* 0x000078000d147a25 */ /* 0x100fe200078e0062 */
[----:B------:R-:W-:Y:S01]  /*5c10*/  UIMAD UR4, UR19, UR4, URZ ;  /* 0x00000004130472a4 */ /* 0x000fe2000f8e023f */
[----:B------:R-:W-:Y:S01]  /*5c20*/  LOP3.LUT R215, R215, 0xfffffffd, RZ, 0xc0, !PT ;  /* 0xfffffffdd7d77812 */ /* 0x000fe200078ec0ff */
[----:B------:R-:W-:Y:S01]  /*5c30*/  BSSY B0, `(.L_x_346) ;  /* 0x000006f000007945 */ /* 0x000fe20003800000 */
[----:B------:R-:W-:Y:S01]  /*5c40*/  IMAD.WIDE.U32 R22, R13, c[0x0][0x208], R98 ;  /* 0x000082000d167a25 */ /* 0x000fe200078e0062 */
[----:B------:R-:W-:-:S03]  /*5c50*/  UIMAD UR9, UR20, UR5, UR4 ;  /* 0x00000005140972a4 */ /* 0x000fc6000f8e0204 */
[C---:B------:R-:W-:Y:S01]  /*5c60*/  IMAD R7, R12.reuse, c[0x0][0x1ac], R7 ;  /* 0x00006b000c077a24 */ /* 0x040fe200078e0207 */
[----:B------:R-:W-:Y:S01]  /*5c70*/  ULDC.64 UR4, c[0x0][0x210] ;  /* 0x0000840000047ab9 */ /* 0x000fe20000000a00 */
[----:B------:R-:W-:Y:S01]  /*5c80*/  IMAD.WIDE.U32 R12, R12, c[0x0][0x1a8], R18 ;  /* 0x00006a000c0c7a25 */ /* 0x000fe200078e0012 */
[----:B------:R-:W-:-:S03]  /*5c90*/  UIMAD UR4, UR19, UR4, URZ ;  /* 0x00000004130472a4 */ /* 0x000fc6000f8e023f */
[----:B------:R-:W-:Y:S01]  /*5ca0*/  IMAD.IADD R13, R13, 0x1, R7 ;  /* 0x000000010d0d7824 */ /* 0x000fe200078e0207 */
[C---:B------:R-:W-:Y:S01]  /*5cb0*/  LEA R15, P0, R12.reuse, c[0x0][0x160], 0x1 ;  /* 0x000058000c0f7a11 */ /* 0x040fe200078008ff */
[----:B------:R-:W-:Y:S01]  /*5cc0*/  IMAD.IADD R11, R11, 0x1, -R16 ;  /* 0x000000010b0b7824 */ /* 0x000fe200078e0a10 */
[----:B------:R-:W-:Y:S01]  /*5cd0*/  UIMAD UR4, UR20, UR5, UR4 ;  /* 0x00000005140472a4 */ /* 0x000fe2000f8e0204 */
[----:B------:R-:W-:Y:S01]  /*5ce0*/  IMAD.IADD R23, R23, 0x1, R4 ;  /* 0x0000000117177824 */ /* 0x000fe200078e0204 */
[----:B------:R-:W-:Y:S01]  /*5cf0*/  LEA.HI.X R13, R12, c[0x0][0x164], R13, 0x1, P0 ;  /* 0x000059000c0d7a11 */ /* 0x000fe200000f0c0d */
[----:B------:R-:W1:Y:S01]  /*5d00*/  SHFL.IDX PT, R16, R15, RZ, 0x181f ;  /* 0x00181fff0f107589 */ /* 0x000e6200000e0000 */
[C---:B------:R-:W-:Y:S01]  /*5d10*/  IMAD.SHL.U32 R4, R11.reuse, 0x40, RZ ;  /* 0x000000400b047824 */ /* 0x040fe200078e00ff */
[C---:B------:R-:W-:Y:S01]  /*5d20*/  LOP3.LUT P6, RZ, R11.reuse, 0x4, RZ, 0xc0, !PT ;  /* 0x000000040bff7812 */ /* 0x040fe200078cc0ff */
[----:B------:R-:W-:Y:S01]  /*5d30*/  IMAD.MOV.U32 R2, RZ, RZ, 0x10 ;  /* 0x00000010ff027424 */ /* 0x000fe200078e00ff */
[----:B------:R-:W3:Y:S01]  /*5d40*/  SHFL.IDX PT, R17, R13, RZ, 0x181f ;  /* 0x00181fff0d117589 */ /* 0x000ee200000e0000 */
[----:B------:R-:W-:Y:S01]  /*5d50*/  LOP3.LUT P2, RZ, R11, 0x2, RZ, 0xc0, !PT ;  /* 0x000000020bff7812 */ /* 0x000fe2000784c0ff */
[----:B------:R-:W-:Y:S01]  /*5d60*/  IMAD.IADD R21, R21, 0x1, R5 ;  /* 0x0000000115157824 */ /* 0x000fe200078e0205 */
[----:B------:R-:W-:Y:S01]  /*5d70*/  @!P1 SHF.R.S32.HI R11, RZ, 0x1f, R62 ;  /* 0x0000001fff0b9819 */ /* 0x000fe2000001143e */
[----:B------:R-:W-:Y:S01]  /*5d80*/  IMAD.SHL.U32 R5, R63, 0x8, RZ ;  /* 0x000000083f057824 */ /* 0x000fe200078e00ff */
[----:B------:R-:W-:Y:S01]  /*5d90*/  LOP3.LUT R4, R4, 0x1c0, RZ, 0xc0, !PT ;  /* 0x000001c004047812 */ /* 0x000fe200078ec0ff */
[----:B------:R-:W-:Y:S01]  /*5da0*/  IMAD.U32 R217, RZ, RZ, UR20 ;  /* 0x00000014ffd97e24 */ /* 0x000fe2000f8e00ff */
[----:B------:R-:W-:Y:S01]  /*5db0*/  @!P1 LEA.HI R11, R11, R62, RZ, 0x3 ;  /* 0x0000003e0b0b9211 */ /* 0x000fe200078f18ff */
[----:B------:R-:W-:Y:S01]  /*5dc0*/  IMAD.U32 R229, RZ, RZ, UR20 ;  /* 0x00000014ffe57e24 */ /* 0x000fe2000f8e00ff */
[----:B------:R-:W-:Y:S01]  /*5dd0*/  SEL R2, R2, 0xfffffff0, !P2 ;  /* 0xfffffff002027807 */ /* 0x000fe20005000000 */
[----:B------:R-:W-:Y:S01]  /*5de0*/  IMAD.WIDE.U32 R216, R217, c[0x0][0x1e8], R20 ;  /* 0x00007a00d9d87a25 */ /* 0x000fe200078e0014 */
[----:B------:R-:W-:-:S02]  /*5df0*/  ISETP.GE.AND P2, PT, R62, c[0x0][0x198], PT ;  /* 0x000066003e007a0c */ /* 0x000fc40003f46270 */
[----:B------:R-:W-:Y:S01]  /*5e00*/  LOP3.LUT R5, R4, 0x8, R5, 0xf8, !PT ;  /* 0x0000000804057812 */ /* 0x000fe200078ef805 */
[----:B------:R-:W-:Y:S01]  /*5e10*/  IMAD.WIDE.U32 R228, R229, c[0x0][0x210], R22 ;  /* 0x00008400e5e47a25 */ /* 0x000fe200078e0016 */
[----:B------:R-:W-:Y:S02]  /*5e20*/  SHF.R.U32.HI R4, RZ, 0x3, R4 ;  /* 0x00000003ff047819 */ /* 0x000fe40000011604 */
[----:B------:R-:W-:Y:S02]  /*5e30*/  @!P1 LOP3.LUT R11, R11, 0xfffffff8, RZ, 0xc0, !PT ;  /* 0xfffffff80b0b9812 */ /* 0x000fe400078ec0ff */
[----:B------:R-:W-:Y:S02]  /*5e40*/  LOP3.LUT R4, R5, R4, RZ, 0x3c, !PT ;  /* 0x0000000405047212 */ /* 0x000fe400078e3cff */
[----:B-1----:R-:W-:Y:S02]  /*5e50*/  @!P1 LEA R18, P0, R80, R16, 0x1 ;  /* 0x0000001050129211 */ /* 0x002fe400078008ff */
[----:B------:R-:W-:Y:S01]  /*5e60*/  IADD3 R229, R229, UR4, RZ ;  /* 0x00000004e5e57c10 */ /* 0x000fe2000fffe0ff */
[----:B---3--:R-:W-:Y:S01]  /*5e70*/  @!P1 IMAD.WIDE R24, R8, 0x2, R16 ;  /* 0x0000000208189825 */ /* 0x008fe200078e0210 */
[----:B------:R-:W-:Y:S01]  /*5e80*/  @!P1 LEA.HI.X R19, R80, R17, R99, 0x1, P0 ;  /* 0x0000001150139211 */ /* 0x000fe200000f0c63 */
[----:B------:R-:W-:Y:S01]  /*5e90*/  ULDC.64 UR4, c[0x0][0x350] ;  /* 0x0000d40000047ab9 */ /* 0x000fe20000000a00 */
[----:B------:R-:W-:Y:S01]  /*5ea0*/  ISETP.NE.AND P0, PT, R10, RZ, PT ;  /* 0x000000ff0a00720c */ /* 0x000fe20003f05270 */
[--C-:B------:R-:W-:Y:S01]  /*5eb0*/  @!P1 IMAD.WIDE R20, R11, 0x2, R16.reuse ;  /* 0x000000020b149825 */ /* 0x100fe200078e0210 */
[----:B------:R-:W-:Y:S01]  /*5ec0*/  IADD3 R8, R98, 0x80, RZ ;  /* 0x0000008062087810 */ /* 0x000fe20007ffe0ff */
[----:B------:R-:W-:Y:S01]  /*5ed0*/  UISETP.NE.U32.AND UP0, UPT, URZ, UR4, UPT ;  /* 0x000000043f00728c */ /* 0x000fe2000bf05070 */
[----:B------:R-:W-:Y:S01]  /*5ee0*/  P2R R7, PR, RZ, 0x1 ;  /* 0x00000001ff077803 */ /* 0x000fe20000000000 */
[----:B------:R-:W-:Y:S01]  /*5ef0*/  @!P1 IMAD.WIDE R22, R9, 0x2, R16 ;  /* 0x0000000209169825 */ /* 0x000fe200078e0210 */
[----:B------:R-:W-:Y:S01]  /*5f00*/  ISETP.GE.AND P0, PT, R8, c[0x0][0x1d4], PT ;  /* 0x0000750008007a0c */ /* 0x000fe20003f06270 */
[----:B------:R-:W-:Y:S01]  /*5f10*/  UISETP.NE.AND.EX UP0, UPT, URZ, UR5, UPT, UP0 ;  /* 0x000000053f00728c */ /* 0x000fe2000bf05300 */
[----:B------:R-:W-:Y:S01]  /*5f20*/  IADD3 R217, R217, UR9, RZ ;  /* 0x00000009d9d97c10 */ /* 0x000fe2000fffe0ff */
[----:B------:R-:W-:Y:S01]  /*5f30*/  IMAD.MOV.U32 R11, RZ, RZ, 0x20 ;  /* 0x00000020ff0b7424 */ /* 0x000fe200078e00ff */
[----:B------:R-:W-:Y:S01]  /*5f40*/  ULDC.64 UR4, c[0x0][0x1f0] ;  /* 0x00007c0000047ab9 */ /* 0x000fe20000000a00 */
[----:B------:R1:W3:Y:S04]  /*5f50*/  SHFL.IDX PT, R16, R15, 0x1, 0x181f ;  /* 0x00381f000f107f89 */ /* 0x0002e800000e0000 */
[----:B------:R1:W4:Y:S04]  /*5f60*/  SHFL.IDX PT, R17, R13, 0x1, 0x181f ;  /* 0x00381f000d117f89 */ /* 0x00032800000e0000 */
[----:B------:R-:W-:-:S04]  /*5f70*/  @P0 LOP3.LUT R215, R215, 0x2, RZ, 0xfc, !PT ;  /* 0x00000002d7d70812 */ /* 0x000fc800078efcff */
[----:B------:R-:W-:Y:S01]  /*5f80*/  LOP3.LUT R215, R215, 0xfffffffe, RZ, 0xc0, !PT ;  /* 0xfffffffed7d77812 */ /* 0x000fe200078ec0ff */
[----:B--2---:R2:W5:Y:S01]  /*5f90*/  @P3 R2UR UR10, R0 ;  /* 0x00000000000a33c2 */ /* 0x00456200000e0000 */
[----:B------:R-:W-:Y:S02]  /*5fa0*/  ISETP.GE.AND P3, PT, R80, c[0x0][0x198], PT ;  /* 0x0000660050007a0c */ /* 0x000fe40003f66270 */
[----:B--2---:R-:W-:Y:S01]  /*5fb0*/  LOP3.LUT R0, R121, 0x38, R98, 0xf8, !PT ;  /* 0x0000003879007812 */ /* 0x004fe200078ef862 */
[----:B-----5:R-:W-:-:S03]  /*5fc0*/  @UP1 USHF.R.S32.HI UR11, URZ, 0x1f, UR10 ;  /* 0x0000001f3f0b1899 */ /* 0x020fc6000801140a */
[----:B------:R-:W-:Y:S01]  /*5fd0*/  LOP3.LUT R0, R119, R0, R120, 0xf6, !PT ;  /* 0x0000000077007212 */ /* 0x000fe200078ef678 */
[----:B------:R-:W-:Y:S02]  /*5fe0*/  @!UP1 UMOV UR10, UR29 ;  /* 0x0000001d000a9c82 */ /* 0x000fe40008000000 */
[----:B------:R-:W-:Y:S02]  /*5ff0*/  USEL UR9, UR10, URZ, !UP0 ;  /* 0x0000003f0a097287 */ /* 0x000fe4000c000000 */
[----:B------:R-:W-:Y:S01]  /*6000*/  @!P1 IMAD.SHL.U32 R5, R0, 0x2, RZ ;  /* 0x0000000200059824 */ /* 0x000fe200078e00ff */
[----:B------:R-:W-:Y:S02]  /*6010*/  @!UP1 UMOV UR11, UR8 ;  /* 0x00000008000b9c82 */ /* 0x000fe40008000000 */
[----:B------:R-:W-:Y:S01]  /*6020*/  USEL UR8, UR11, URZ, !UP0 ;  /* 0x0000003f0b087287 */ /* 0x000fe2000c000000 */
[----:B------:R-:W-:Y:S01]  /*6030*/  IMAD.U32 R9, RZ, RZ, UR9 ;  /* 0x00000009ff097e24 */ /* 0x000fe2000f8e00ff */
[----:B------:R2:W-:Y:S02]  /*6040*/  @!P1 LDGSTS.E.BYPASS.LTC128B.128 [R5+0x10080], [R18.64], !P3 ;  /* 0x1008000012059fae */ /* 0x0005e4000d901d5e */
[----:B------:R-:W-:Y:S01]  /*6050*/  UIMAD UR4, UR8, UR4, URZ ;  /* 0x00000004080472a4 */ /* 0x000fe2000f8e023f */
[C---:B------:R-:W-:Y:S01]  /*6060*/  IMAD.WIDE.U32 R216, R9.reuse, c[0x0][0x1f0], R216 ;  /* 0x00007c0009d87a25 */ /* 0x040fe200078e00d8 */
[----:B------:R2:W-:Y:S02]  /*6070*/  @!P1 LDGSTS.E.BYPASS.LTC128B.128 [R5+0x14080], [R20.64], !P2 ;  /* 0x1408000014059fae */ /* 0x0005e4000d101d5e */
[----:B------:R-:W-:Y:S01]  /*6080*/  UIMAD UR10, UR9, UR5, UR4 ;  /* 0x00000005090a72a4 */ /* 0x000fe2000f8e0204 */
[----:B------:R-:W-:Y:S01]  /*6090*/  IMAD.WIDE.U32 R228, R9, c[0x0][0x218], R228 ;  /* 0x0000860009e47a25 */ /* 0x000fe200078e00e4 */
[----:B------:R2:W-:Y:S01]  /*60a0*/  @!P1 LDGSTS.E.BYPASS.LTC128B.128 [R5+0x18080], [R22.64], !P5 ;  /* 0x1808000016059fae */ /* 0x0005e2000e901d5e */
[----:B------:R-:W-:-:S02]  /*60b0*/  ULDC.64 UR4, c[0x0][0x218] ;  /* 0x0000860000047ab9 */ /* 0x000fc40000000a00 */
[----:B------:R-:W-:Y:S01]  /*60c0*/  UIMAD UR4, UR8, UR4, URZ ;  /* 0x00000004080472a4 */ /* 0x000fe2000f8e023f */
[----:B------:R2:W-:Y:S01]  /*60d0*/  @!P1 LDGSTS.E.BYPASS.LTC128B.128 [R5+0x1c080], [R24.64], !P4 ;  /* 0x1c08000018059fae */ /* 0x0005e2000e101d5e */
[----:B------:R-:W-:Y:S01]  /*60e0*/  IMAD.SHL.U32 R9, R3, 0x40, RZ ;  /* 0x0000004003097824 */ /* 0x000fe200078e00ff */
[----:B------:R-:W-:Y:S01]  /*60f0*/  IADD3 R223, R217, UR10, RZ ;  /* 0x0000000ad9df7c10 */ /* 0x000fe2000fffe0ff */
[----:B------:R-:W-:Y:S01]  /*6100*/  UIMAD UR4, UR9, UR5, UR4 ;  /* 0x00000005090472a4 */ /* 0x000fe2000f8e0204 */
[----:B------:R-:W-:Y:S02]  /*6110*/  SEL R3, R11, 0xffffffe0, !P6 ;  /* 0xffffffe00b037807 */ /* 0x000fe40007000000 */
[----:B------:R-:W-:Y:S02]  /*6120*/  LOP3.LUT R4, R4, 0xfffffe00, R9, 0xf8, !PT ;  /* 0xfffffe0004047812 */ /* 0x000fe400078ef809 */
[----:B------:R-:W-:Y:S02]  /*6130*/  ISETP.GE.AND P6, PT, R98, c[0x0][0x1d4], PT ;  /* 0x0000750062007a0c */ /* 0x000fe40003fc6270 */
[----:B------:R-:W-:-:S02]  /*6140*/  IADD3 R221, R229, UR4, RZ ;  /* 0x00000004e5dd7c10 */ /* 0x000fc4000fffe0ff */
[----:B--2---:R-:W-:-:S04]  /*6150*/  IADD3 R5, R98, 0xc0, RZ ;  /* 0x000000c062057810 */ /* 0x004fc80007ffe0ff */
[----:B------:R-:W-:-:S13]  /*6160*/  ISETP.GE.AND P0, PT, R5, c[0x0][0x1d4], PT ;  /* 0x0000750005007a0c */ /* 0x000fda0003f06270 */
[----:B------:R-:W-:Y:S02]  /*6170*/  @P0 LOP3.LUT R215, R215, 0x1, RZ, 0xfc, !PT ;  /* 0x00000001d7d70812 */ /* 0x000fe400078efcff */
[----:B------:R-:W-:Y:S02]  /*6180*/  ISETP.GE.AND P0, PT, R62, c[0x0][0x1d4], PT ;  /* 0x000075003e007a0c */ /* 0x000fe40003f06270 */
[----:B------:R-:W-:-:S11]  /*6190*/  LOP3.LUT R215, R215, 0xfffffffb, RZ, 0xc0, !PT ;  /* 0xfffffffbd7d77812 */ /* 0x000fd600078ec0ff */
[----:B------:R-:W-:Y:S02]  /*61a0*/  @P0 LOP3.LUT R215, R215, 0x4, RZ, 0xfc, !PT ;  /* 0x00000004d7d70812 */ /* 0x000fe400078efcff */
[----:B------:R-:W-:-:S13]  /*61b0*/  ISETP.NE.AND P0, PT, R7, RZ, PT ;  /* 0x000000ff0700720c */ /* 0x000fda0003f05270 */
[----:B------:R-:W-:Y:S05]  /*61c0*/  @P0 BRA `(.L_x_347) ;  /* 0x0000015000000947 */ /* 0x000fea0003800000 */
[----:B-1-34-:R-:W-:Y:S01]  /*61d0*/  IADD3 R12, R80, 0x80, RZ ;  /* 0x00000080500c7810 */ /* 0x01afe20007ffe0ff */
[----:B------:R-:W-:Y:S01]  /*61e0*/  IMAD.SHL.U32 R11, R0, 0x2, RZ ;  /* 0x00000002000b7824 */ /* 0x000fe200078e00ff */
[----:B------:R-:W-:Y:S02]  /*61f0*/  IADD3 R8, R80, 0xc0, RZ ;  /* 0x000000c050087810 */ /* 0x000fe40007ffe0ff */
[----:B------:R-:W-:Y:S02]  /*6200*/  SHF.R.S32.HI R9, RZ, 0x1f, R62 ;  /* 0x0000001fff097819 */ /* 0x000fe4000001143e */
[----:B------:R-:W-:Y:S02]  /*6210*/  SHF.R.S32.HI R7, RZ, 0x1f, R12 ;  /* 0x0000001fff077819 */ /* 0x000fe4000001140c */
[----:B------:R-:W-:Y:S02]  /*6220*/  SHF.R.S32.HI R5, RZ, 0x1f, R8 ;  /* 0x0000001fff057819 */ /* 0x000fe40000011408 */
[----:B------:R-:W-:-:S02]  /*6230*/  LEA.HI R9, R9, R62, RZ, 0x3 ;  /* 0x0000003e09097211 */ /* 0x000fc400078f18ff */
[----:B------:R-:W-:Y:S02]  /*6240*/  LEA.HI R7, R7, R12, RZ, 0x3 ;  /* 0x0000000c07077211 */ /* 0x000fe400078f18ff */
[----:B------:R-:W-:Y:S02]  /*6250*/  LEA.HI R5, R5, R8, RZ, 0x3 ;  /* 0x0000000805057211 */ /* 0x000fe400078f18ff */
[C---:B------:R-:W-:Y:S02]  /*6260*/  LEA R18, P0, R80.reuse, R16, 0x1 ;  /* 0x0000001050127211 */ /* 0x040fe400078008ff */
[----:B------:R-:W-:Y:S02]  /*6270*/  LOP3.LUT R9, R9, 0xfffffff8, RZ, 0xc0, !PT ;  /* 0xfffffff809097812 */ /* 0x000fe400078ec0ff */
[----:B------:R-:W-:Y:S02]  /*6280*/  LOP3.LUT R7, R7, 0xfffffff8, RZ, 0xc0, !PT ;  /* 0xfffffff807077812 */ /* 0x000fe400078ec0ff */
[----:B------:R-:W-:Y:S01]  /*6290*/  LOP3.LUT R5, R5, 0xfffffff8, RZ, 0xc0, !PT ;  /* 0xfffffff805057812 */ /* 0x000fe200078ec0ff */
[----:B------:R-:W-:Y:S01]  /*62a0*/  IMAD.WIDE R8, R9, 0x2, R16 ;  /* 0x0000000209087825 */ /* 0x000fe200078e0210 */
[----:B------:R-:W-:-:S03]  /*62b0*/  LEA.HI.X R19, R80, R17, R99, 0x1, P0 ;  /* 0x0000001150137211 */ /* 0x000fc600000f0c63 */
[--C-:B------:R-:W-:Y:S02]  /*62c0*/  IMAD.WIDE R20, R7, 0x2, R16.reuse ;  /* 0x0000000207147825 */ /* 0x100fe400078e0210 */
[----:B------:R1:W-:Y:S02]  /*62d0*/  LDGSTS.E.BYPASS.LTC128B.128 [R11+0x11080], [R18.64], !P3 ;  /* 0x11080000120b7fae */ /* 0x0003e4000d901d5e */
[----:B------:R-:W-:Y:S02]  /*62e0*/  IMAD.WIDE R16, R5, 0x2, R16 ;  /* 0x0000000205107825 */ /* 0x000fe400078e0210 */
[----:B------:R1:W-:Y:S04]  /*62f0*/  LDGSTS.E.BYPASS.LTC128B.128 [R11+0x15080], [R8.64], !P2 ;  /* 0x15080000080b7fae */ /* 0x0003e8000d101d5e */
[----:B------:R1:W-:Y:S04]  /*6300*/  LDGSTS.E.BYPASS.LTC128B.128 [R11+0x19080], [R20.64], !P5 ;  /* 0x19080000140b7fae */ /* 0x0003e8000e901d5e */
[----:B------:R1:W-:Y:S02]  /*6310*/  LDGSTS.E.BYPASS.LTC128B.128 [R11+0x1d080], [R16.64], !P4 ;  /* 0x1d080000100b7fae */ /* 0x0003e4000e101d5e */
.L_x_347:
[----:B-1-34-:R-:W-:Y:S05]  /*6320*/  BSYNC B0 ;  /* 0x0000000000007941 */ /* 0x01afea0003800000 */
.L_x_346:
[----:B------:R-:W-:Y:S01]  /*6330*/  IADD3 R5, R14, 0x40, RZ ;  /* 0x000000400e057810 */ /* 0x000fe20007ffe0ff */
[----:B------:R1:W2:Y:S01]  /*6340*/  SHFL.IDX PT, R17, R13, 0x2, 0x181f ;  /* 0x00581f000d117f89 */ /* 0x0002a200000e0000 */
[----:B------:R-:W-:Y:S02]  /*6350*/  BSSY B0, `(.L_x_348) ;  /* 0x000001b000007945 */ /* 0x000fe40003800000 */
[----:B------:R-:W-:Y:S01]  /*6360*/  ISETP.GE.AND P0, PT, R5, UR7, PT ;  /* 0x0000000705007c0c */ /* 0x000fe2000bf06270 */
[----:B------:R1:W3:Y:S03]  /*6370*/  SHFL.IDX PT, R16, R15, 0x2, 0x181f ;  /* 0x00581f000f107f89 */ /* 0x0002e600000e0000 */
[----:B------:R-:W-:-:S09]  /*6380*/  P2R R9, PR, RZ, 0x1 ;  /* 0x00000001ff097803 */ /* 0x000fd20000000000 */
[----:B------:R-:W-:Y:S05]  /*6390*/  @P0 BRA `(.L_x_349) ;  /* 0x0000016000000947 */ /* 0x000fea0003800000 */
[----:B------:R-:W-:Y:S01]  /*63a0*/  IADD3 R12, R80, 0x80, RZ ;  /* 0x00000080500c7810 */ /* 0x000fe20007ffe0ff */
        /* <DEDUP_REMOVED lines=8> */
[C---:B---3--:R-:W-:Y:S02]  /*6430*/  LEA R18, P0, R80.reuse, R16, 0x1 ;  /* 0x0000001050127211 */ /* 0x048fe400078008ff */
[----:B------:R-:W-:Y:S02]  /*6440*/  LOP3.LUT R11, R11, 0xfffffff8, RZ, 0xc0, !PT ;  /* 0xfffffff80b0b7812 */ /* 0x000fe400078ec0ff */
[----:B------:R-:W-:Y:S02]  /*6450*/  LOP3.LUT R7, R7, 0xfffffff8, RZ, 0xc0, !PT ;  /* 0xfffffff807077812 */ /* 0x000fe400078ec0ff */
[----:B------:R-:W-:Y:S01]  /*6460*/  LOP3.LUT R5, R5, 0xfffffff8, RZ, 0xc0, !PT ;  /* 0xfffffff805057812 */ /* 0x000fe200078ec0ff */
[----:B--2---:R-:W-:Y:S01]  /*6470*/  IMAD.WIDE R22, R11, 0x2, R16 ;  /* 0x000000020b167825 */ /* 0x004fe200078e0210 */
[----:B------:R-:W-:-:S03]  /*6480*/  LEA.HI.X R19, R80, R17, R99, 0x1, P0 ;  /* 0x0000001150137211 */ /* 0x000fc600000f0c63 */
[--C-:B------:R-:W-:Y:S02]  /*6490*/  IMAD.WIDE R24, R7, 0x2, R16.reuse ;  /* 0x0000000207187825 */ /* 0x100fe400078e0210 */
[----:B------:R-:W-:Y:S01]  /*64a0*/  @!PT LDS RZ, [RZ] ;  /* 0x00000000fffff984 */ /* 0x000fe20000000800 */
[----:B------:R2:W-:Y:S02]  /*64b0*/  LDGSTS.E.BYPASS.LTC128B.128 [R21+0x12080], [R18.64], !P3 ;  /* 0x1208000012157fae */ /* 0x0005e4000d901d5e */
[----:B------:R-:W-:Y:S02]  /*64c0*/  IMAD.WIDE R16, R5, 0x2, R16 ;  /* 0x0000000205107825 */ /* 0x000fe400078e0210 */
[----:B------:R2:W-:Y:S04]  /*64d0*/  LDGSTS.E.BYPASS.LTC128B.128 [R21+0x16080], [R22.64], !P2 ;  /* 0x1608000016157fae */ /* 0x0005e8000d101d5e */
[----:B------:R2:W-:Y:S04]  /*64e0*/  LDGSTS.E.BYPASS.LTC128B.128 [R21+0x1a080], [R24.64], !P5 ;  /* 0x1a08000018157fae */ /* 0x0005e8000e901d5e */
[----:B------:R2:W-:Y:S02]  /*64f0*/  LDGSTS.E.BYPASS.LTC128B.128 [R21+0x1e080], [R16.64], !P4 ;  /* 0x1e08000010157fae */ /* 0x0005e4000e101d5e */
.L_x_349:
[----:B------:R-:W-:Y:S05]  /*6500*/  BSYNC B0 ;  /* 0x0000000000007941 */ /* 0x000fea0003800000 */
.L_x_348:
[----:B------:R-:W-:Y:S01]  /*6510*/  IADD3 R5, R14, 0x60, RZ ;  /* 0x000000600e057810 */ /* 0x000fe20007ffe0ff */
[----:B--2---:R2:W4:Y:S01]  /*6520*/  SHFL.IDX PT, R17, R13, 0x3, 0x181f ;  /* 0x00781f000d117f89 */ /* 0x00452200000e0000 */
[----:B------:R-:W-:Y:S01]  /*6530*/  UIADD3 UR10, UR13, -0x1, URZ ;  /* 0xffffffff0d0a7890 */ /* 0x000fe2000fffe03f */
[----:B------:R-:W-:Y:S01]  /*6540*/  BSSY B0, `(.L_x_350) ;  /* 0x000001b000007945 */ /* 0x000fe20003800000 */
[----:B------:R-:W-:Y:S01]  /*6550*/  ISETP.GE.AND P0, PT, R5, UR7, PT ;  /* 0x0000000705007c0c */ /* 0x000fe2000bf06270 */
[----:B---3--:R2:W3:Y:S03]  /*6560*/  SHFL.IDX PT, R16, R15, 0x3, 0x181f ;  /* 0x00781f000f107f89 */ /* 0x0084e600000e0000 */
[----:B------:R-:W-:-:S09]  /*6570*/  P2R R8, PR, RZ, 0x1 ;  /* 0x00000001ff087803 */ /* 0x000fd20000000000 */
[----:B------:R-:W-:Y:S05]  /*6580*/  @P0 BRA `(.L_x_351) ;  /* 0x0000016000000947 */ /* 0x000fea0003800000 */
[----:B------:R-:W-:Y:S01]  /*6590*/  SHF.R.S32.HI R5, RZ, 0x1f, R62 ;  /* 0x0000001fff057819 */ /* 0x000fe2000001143e */
[----:B------:R-:W-:Y:S01]  /*65a0*/  IMAD.SHL.U32 R7, R0, 0x2, RZ ;  /* 0x0000000200077824 */ /* 0x000fe200078e00ff */
[C---:B------:R-:W-:Y:S02]  /*65b0*/  IADD3 R12, R80.reuse, 0x80, RZ ;  /* 0x00000080500c7810 */ /* 0x040fe40007ffe0ff */
[----:B------:R-:W-:Y:S02]  /*65c0*/  LEA.HI R5, R5, R62, RZ, 0x3 ;  /* 0x0000003e05057211 */ /* 0x000fe400078f18ff */
[C---:B---3--:R-:W-:Y:S02]  /*65d0*/  LEA R18, P0, R80.reuse, R16, 0x1 ;  /* 0x0000001050127211 */ /* 0x048fe400078008ff */
[----:B------:R-:W-:Y:S02]  /*65e0*/  LOP3.LUT R5, R5, 0xfffffff8, RZ, 0xc0, !PT ;  /* 0xfffffff805057812 */ /* 0x000fe400078ec0ff */
[----:B----4-:R-:W-:-:S03]  /*65f0*/  LEA.HI.X R19, R80, R17, R99, 0x1, P0 ;  /* 0x0000001150137211 */ /* 0x010fc600000f0c63 */
[----:B------:R-:W-:Y:S01]  /*6600*/  IMAD.WIDE R22, R5, 0x2, R16 ;  /* 0x0000000205167825 */ /* 0x000fe200078e0210 */
[----:B------:R-:W-:Y:S01]  /*6610*/  SHF.R.S32.HI R5, RZ, 0x1f, R12 ;  /* 0x0000001fff057819 */ /* 0x000fe2000001140c */
[----:B------:R-:W-:Y:S01]  /*6620*/  @!PT LDS RZ, [RZ] ;  /* 0x00000000fffff984 */ /* 0x000fe20000000800 */
[----:B------:R3:W-:Y:S03]  /*6630*/  LDGSTS.E.BYPASS.LTC128B.128 [R7+0x13080], [R18.64], !P3 ;  /* 0x1308000012077fae */ /* 0x0007e6000d901d5e */
[----:B------:R-:W-:Y:S01]  /*6640*/  LEA.HI R5, R5, R12, RZ, 0x3 ;  /* 0x0000000c05057211 */ /* 0x000fe200078f18ff */
[----:B------:R3:W-:Y:S01]  /*6650*/  LDGSTS.E.BYPASS.LTC128B.128 [R7+0x17080], [R22.64], !P2 ;  /* 0x1708000016077fae */ /* 0x0007e2000d101d5e */
[----:B------:R-:W-:Y:S02]  /*6660*/  IADD3 R12, R80, 0xc0, RZ ;  /* 0x000000c0500c7810 */ /* 0x000fe40007ffe0ff */
[----:B------:R-:W-:-:S05]  /*6670*/  LOP3.LUT R5, R5, 0xfffffff8, RZ, 0xc0, !PT ;  /* 0xfffffff805057812 */ /* 0x000fca00078ec0ff */
[----:B------:R-:W-:Y:S01]  /*6680*/  IMAD.WIDE R20, R5, 0x2, R16 ;  /* 0x0000000205147825 */ /* 0x000fe200078e0210 */
[----:B------:R-:W-:-:S04]  /*6690*/  SHF.R.S32.HI R5, RZ, 0x1f, R12 ;  /* 0x0000001fff057819 */ /* 0x000fc8000001140c */
[----:B------:R-:W-:Y:S01]  /*66a0*/  LEA.HI R5, R5, R12, RZ, 0x3 ;  /* 0x0000000c05057211 */ /* 0x000fe200078f18ff */
[----:B------:R3:W-:Y:S03]  /*66b0*/  LDGSTS.E.BYPASS.LTC128B.128 [R7+0x1b080], [R20.64], !P5 ;  /* 0x1b08000014077fae */ /* 0x0007e6000e901d5e */
[----:B------:R-:W-:-:S05]  /*66c0*/  LOP3.LUT R5, R5, 0xfffffff8, RZ, 0xc0, !PT ;  /* 0xfffffff805057812 */ /* 0x000fca00078ec0ff */
[----:B------:R-:W-:-:S05]  /*66d0*/  IMAD.WIDE R16, R5, 0x2, R16 ;  /* 0x0000000205107825 */ /* 0x000fca00078e0210 */
[----:B------:R3:W-:Y:S02]  /*66e0*/  LDGSTS.E.BYPASS.LTC128B.128 [R7+0x1f080], [R16.64], !P4 ;  /* 0x1f08000010077fae */ /* 0x0007e4000e101d5e */
.L_x_351:
[----:B------:R-:W-:Y:S05]  /*66f0*/  BSYNC B0 ;  /* 0x0000000000007941 */ /* 0x000fea0003800000 */
.L_x_350:
[----:B------:R-:W-:Y:S01]  /*6700*/  USHF.L.U32 UR9, UR10, 0x5, URZ ;  /* 0x000000050a097899 */ /* 0x000fe2000800063f */
[----:B------:R-:W0:Y:S01]  /*6710*/  LDGDEPBAR ;  /* 0x00000000000079af */ /* 0x000e220000000000 */
[----:B------:R-:W-:Y:S01]  /*6720*/  ULDC.64 UR4, c[0x0][0x1e0] ;  /* 0x0000780000047ab9 */ /* 0x000fe20000000a00 */
[C---:B------:R-:W-:Y:S01]  /*6730*/  LOP3.LUT P5, RZ, R215.reuse, 0x4, RZ, 0xc0, !PT ;  /* 0x00000004d7ff7812 */ /* 0x040fe200078ac0ff */
[----:B------:R-:W-:Y:S01]  /*6740*/  UMOV UR11, 0x5 ;  /* 0x00000005000b7882 */ /* 0x000fe20000000000 */
[C---:B------:R-:W-:Y:S01]  /*6750*/  LOP3.LUT P4, RZ, R215.reuse, 0x2, RZ, 0xc0, !PT ;  /* 0x00000002d7ff7812 */ /* 0x040fe2000788c0ff */
[----:B------:R-:W-:Y:S01]  /*6760*/  IMAD.U32 R5, RZ, RZ, UR9 ;  /* 0x00000009ff057e24 */ /* 0x000fe2000f8e00ff */
[----:B------:R-:W-:Y:S01]  /*6770*/  USHF.L.U32 UR8, UR4, 0x5, URZ ;  /* 0x0000000504087899 */ /* 0x000fe2000800063f */
[----:B------:R-:W-:Y:S01]  /*6780*/  BAR.SYNC.DEFER_BLOCKING 0x0 ;  /* 0x0000000000007b1d */ /* 0x000fe20000010000 */
[----:B------:R-:W-:Y:S01]  /*6790*/  USHF.L.U64.HI UR11, UR4, UR11, UR5 ;  /* 0x0000000b040b7299 */ /* 0x000fe20008010205 */
[----:B------:R-:W-:Y:S01]  /*67a0*/  LOP3.LUT P3, RZ, R215, 0x1, RZ, 0xc0, !PT ;  /* 0x00000001d7ff7812 */ /* 0x000fe2000786c0ff */
[----:B------:R-:W-:Y:S01]  /*67b0*/  USHF.R.S32.HI UR12, URZ, 0x1f, UR10 ;  /* 0x0000001f3f0c7899 */ /* 0x000fe2000801140a */
[----:B---3--:R-:W-:-:S02]  /*67c0*/  IADD3 R7, -R5, UR16, -R54 ;  /* 0x0000001005077c10 */ /* 0x008fc4000fffe936 */
[----:B------:R-:W-:Y:S02]  /*67d0*/  LEA.HI R52, R6, R55, RZ, 0x5 ;  /* 0x0000003706347211 */ /* 0x000fe400078f28ff */
[----:B------:R-:W-:Y:S01]  /*67e0*/  ISETP.GE.AND P0, PT, R7, 0x1, PT ;  /* 0x000000010700780c */ /* 0x000fe20003f06270 */
[----:B------:R-:W-:Y:S01]  /*67f0*/  IMAD.U32 R7, RZ, RZ, UR8 ;  /* 0x00000008ff077e24 */ /* 0x000fe2000f8e00ff */
[----:B------:R-:W-:Y:S02]  /*6800*/  SEL R60, RZ, 0x1, P6 ;  /* 0x00000001ff3c7807 */ /* 0x000fe40003000000 */
[----:B------:R-:W-:-:S09]  /*6810*/  SHF.R.S32.HI R53, RZ, 0x5, R52 ;  /* 0x00000005ff357819 */ /* 0x000fd20000011434 */
[----:B------:R-:W-:Y:S01]  /*6820*/  VOTEU.ANY UP0, P0 ;  /* 0x00000000003f7886 */ /* 0x000fe20000000100 */
[----:B------:R-:W-:-:S04]  /*6830*/  @P0 IMAD.MOV.U32 R222, RZ, RZ, R216 ;  /* 0x000000ffffde0224 */ /* 0x000fc800078e00d8 */
[----:B------:R-:W-:Y:S01]  /*6840*/  @UP0 UIMAD UR4, UR11, UR10, URZ ;  /* 0x0000000a0b0402a4 */ /* 0x000fe2000f8e023f */
[----:B----4-:R-:W-:-:S03]  /*6850*/  @P0 IMAD.WIDE.U32 R16, R7, UR10, R222 ;  /* 0x0000000a07100c25 */ /* 0x010fc6000f8e00de */
[----:B------:R-:W-:Y:S02]  /*6860*/  @UP0 UIMAD UR4, UR12, UR8, UR4 ;  /* 0x000000080c0402a4 */ /* 0x000fe4000f8e0204 */
[----:B------:R-:W-:-:S04]  /*6870*/  @P0 LEA R12, P2, R16, c[0x0][0x1c8], 0x1 ;  /* 0x00007200100c0a11 */ /* 0x000fc800078408ff */
[----:B------:R-:W-:-:S04]  /*6880*/  @P0 IADD3 R11, R17, UR4, RZ ;  /* 0x00000004110b0c10 */ /* 0x000fc8000fffe0ff */
[----:B-12---:R-:W-:Y:S01]  /*6890*/  @P0 LEA.HI.X R13, R16, c[0x0][0x1cc], R11, 0x1, P2 ;  /* 0x00007300100d0a11 */ /* 0x006fe200010f0c0b */
[----:B------:R-:W-:-:S05]  /*68a0*/  @P0 IMAD.SHL.U32 R11, R0, 0x2, RZ ;  /* 0x00000002000b0824 */ /* 0x000fca00078e00ff */
[----:B------:R-:W-:Y:S01]  /*68b0*/  @!PT LDS RZ, [RZ] ;  /* 0x00000000fffff984 */ /* 0x000fe20000000800 */
[----:B------:R-:W-:Y:S01]  /*68c0*/  @!PT LDS RZ, [RZ] ;  /* 0x00000000fffff984 */ /* 0x000fe20000000800 */
[----:B------:R-:W-:Y:S01]  /*68d0*/  @!PT LDS RZ, [RZ] ;  /* 0x00000000fffff984 */ /* 0x000fe20000000800 */
[----:B------:R1:W-:Y:S04]  /*68e0*/  @P0 LDGSTS.E.BYPASS.LTC128B.128 [R11+0xc080], [R12.64], !P6 ;  /* 0x0c0800000c0b0fae */ /* 0x0003e8000f101d5e */
[----:B------:R1:W-:Y:S04]  /*68f0*/  @P0 LDGSTS.E.BYPASS.LTC128B.128 [R11+0xd080], [R12.64+0x80], !P5 ;  /* 0x0d0800800c0b0fae */ /* 0x0003e8000e901d5e */
[----:B------:R1:W-:Y:S04]  /*6900*/  @P0 LDGSTS.E.BYPASS.LTC128B.128 [R11+0xe080], [R12.64+0x100], !P4 ;  /* 0x0e0801000c0b0fae */ /* 0x0003e8000e101d5e */
[----:B------:R1:W-:Y:S01]  /*6910*/  @P0 LDGSTS.E.BYPASS.LTC128B.128 [R11+0xf080], [R12.64+0x180], !P3 ;  /* 0x0f0801800c0b0fae */ /* 0x0003e2000d901d5e */
[----:B------:R-:W-:-:S03]  /*6920*/  ISETP.LT.AND P0, PT, RZ, c[0x0][0x27c], PT ;  /* 0x00009f00ff007a0c */ /* 0x000fc60003f01270 */
[----:B------:R-:W0:Y:S10]  /*6930*/  LDGDEPBAR ;  /* 0x00000000000079af */ /* 0x000e340000000000 */
[----:B------:R-:W-:Y:S05]  /*6940*/  @P0 BRA `(.L_x_352) ;  /* 0x0000002000000947 */ /* 0x000fea0003800000 */
[----:B------:R-:W-:-:S04]  /*6950*/  DEPBAR.LE SB0, 0x1 ;  /* 0x000080400000791a */ /* 0x000fc80000000000 */
[----:B------:R-:W-:Y:S05]  /*6960*/  BRA `(.L_x_353) ;  /* 0x00008e4000007947 */ /* 0x000fea0003800000 */
.L_x_352:
[----:B------:R-:W-:Y:S01]  /*6970*/  ULDC.U8 UR4, c[0x0][0x298] ;  /* 0x0000a60000047ab9 */ /* 0x000fe20000000000 */
[----:B-1----:R-:W-:Y:S01]  /*6980*/  SHF.R.S32.HI R13, RZ, 0x1f, R64 ;  /* 0x0000001fff0d7819 */ /* 0x002fe20000011440 */
[----:B------:R-:W-:Y:S01]  /*6990*/  IMAD.WIDE.U32 R16, R64, c[0x0][0x280], RZ ;  /* 0x0000a00040107a25 */ /* 0x000fe200078e00ff */
[----:B------:R-:W-:Y:S01]  /*69a0*/  ISETP.NE.AND P0, PT, RZ, UR4, PT ;  /* 0x00000004ff007c0c */ /* 0x000fe2000bf05270 */
[----:B------:R-:W-:Y:S01]  /*69b0*/  BSSY B2, `(.L_x_353) ;  /* 0x00008df000027945 */ /* 0x000fe20003800000 */
[----:B------:R-:W-:Y:S01]  /*69c0*/  SHF.L.U32 R122, R0, 0x1, RZ ;  /* 0x00000001007a7819 */ /* 0x000fe200000006ff */
[C---:B------:R-:W-:Y:S02]  /*69d0*/  IMAD R11, R13.reuse, c[0x0][0x280], RZ ;  /* 0x0000a0000d0b7a24 */ /* 0x040fe400078e02ff */
[----:B------:R-:W-:Y:S02]  /*69e0*/  IMAD R13, R13, c[0x0][0x290], RZ ;  /* 0x0000a4000d0d7a24 */ /* 0x000fe400078e02ff */
[C---:B------:R-:W-:Y:S01]  /*69f0*/  IMAD R12, R64.reuse, c[0x0][0x284], R11 ;  /* 0x0000a100400c7a24 */ /* 0x040fe200078e020b */
[----:B------:R-:W-:Y:S01]  /*6a00*/  LEA R11, R61, R14, 0x5 ;  /* 0x0000000e3d0b7211 */ /* 0x000fe200078e28ff */
[----:B------:R-:W-:-:S02]  /*6a10*/  IMAD R13, R64, c[0x0][0x294], R13 ;  /* 0x0000a500400d7a24 */ /* 0x000fc400078e020d */
[----:B------:R-:W-:Y:S01]  /*6a20*/  IMAD.WIDE.U32 R64, R64, c[0x0][0x290], RZ ;  /* 0x0000a40040407a25 */ /* 0x000fe200078e00ff */
[----:B------:R-:W-:-:S04]  /*6a30*/  IADD3 R15, R12, R17, RZ ;  /* 0x000000110c0f7210 */ /* 0x000fc80007ffe0ff */
[----:B------:R-:W-:Y:S01]  /*6a40*/  IADD3 R13, R13, R65, RZ ;  /* 0x000000410d0d7210 */ /* 0x000fe20007ffe0ff */
[----:B------:R-:W-:Y:S05]  /*6a50*/  @!P0 BRA `(.L_x_354) ;  /* 0x0000450000008947 */ /* 0x000fea0003800000 */
[----:B------:R-:W-:Y:S01]  /*6a60*/  PLOP3.LUT P0, PT, PT, PT, UP3, 0x80, 0x0 ;  /* 0x000000000000781c */ /* 0x000fe20003f0f038 */
[----:B------:R-:W-:Y:S01]  /*6a70*/  IMAD.MOV.U32 R14, RZ, RZ, R16 ;  /* 0x000000ffff0e7224 */ /* 0x000fe200078e0010 */
[----:B------:R-:W-:Y:S01]  /*6a80*/  BSSY B0, `(.L_x_355) ;  /* 0x0000049000007945 */ /* 0x000fe20003800000 */
[----:B------:R-:W-:Y:S01]  /*6a90*/  IMAD.SHL.U32 R16, R61, 0x4, RZ ;  /* 0x000000043d107824 */ /* 0x000fe200078e00ff */
        /* <DEDUP_REMOVED lines=9> */
[----:B------:R-:W-:Y:S01]  /*6b30*/  @P0 IMAD.HI.U32 R12, R11, c[0x0][0x2c8], RZ ;  /* 0x0000b2000b0c0a27 */ /* 0x000fe200078e00ff */
[----:B------:R-:W-:-:S13]  /*6b40*/  PLOP3.LUT P0, PT, PT, PT, UP3, 0x80, 0x0 ;  /* 0x000000000000781c */ /* 0x000fda0003f0f038 */
[----:B------:R-:W-:-:S04]  /*6b50*/  @P0 SHF.R.U32.HI R11, RZ, c[0x0][0x2cc], R12 ;  /* 0x0000b300ff0b0a19 */ /* 0x000fc8000001160c */
[----:B------:R-:W-:Y:S01]  /*6b60*/  SHF.R.S32.HI R12, RZ, 0x1f, R11 ;  /* 0x0000001fff0c7819 */ /* 0x000fe2000001140b */
[----:B------:R-:W-:-:S04]  /*6b70*/  IMAD.WIDE.U32 R14, R11, c[0x0][0x280], R14 ;  /* 0x0000a0000b0e7a25 */ /* 0x000fc800078e000e */
[----:B------:R-:W-:Y:S01]  /*6b80*/  IMAD R18, R12, c[0x0][0x280], RZ ;  /* 0x0000a0000c127a24 */ /* 0x000fe200078e02ff */
[----:B------:R-:W-:-:S03]  /*6b90*/  LEA R17, P0, R14, c[0x0][0x270], 0x1 ;  /* 0x00009c000e117a11 */ /* 0x000fc600078008ff */
[----:B------:R-:W-:Y:S02]  /*6ba0*/  IMAD R18, R11, c[0x0][0x284], R18 ;  /* 0x0000a1000b127a24 */ /* 0x000fe400078e0212 */
[----:B------:R1:W2:Y:S03]  /*6bb0*/  SHFL.IDX PT, R22, R17, RZ, 0x181f ;  /* 0x00181fff11167589 */ /* 0x0002a600000e0000 */
[----:B------:R-:W-:-:S04]  /*6bc0*/  IADD3 R18, R15, R18, RZ ;  /* 0x000000120f127210 */ /* 0x000fc80007ffe0ff */
[----:B------:R-:W-:Y:S01]  /*6bd0*/  LEA.HI.X R18, R14, c[0x0][0x274], R18, 0x1, P0 ;  /* 0x00009d000e127a11 */ /* 0x000fe200000f0c12 */
[----:B------:R-:W-:Y:S02]  /*6be0*/  IMAD R14, R12, c[0x0][0x290], RZ ;  /* 0x0000a4000c0e7a24 */ /* 0x000fe400078e02ff */
[----:B------:R-:W-:Y:S02]  /*6bf0*/  IMAD.MOV.U32 R12, RZ, RZ, R64 ;  /* 0x000000ffff0c7224 */ /* 0x000fe400078e0040 */
[----:B------:R1:W3:Y:S02]  /*6c00*/  SHFL.IDX PT, R23, R18, RZ, 0x181f ;  /* 0x00181fff12177589 */ /* 0x0002e400000e0000 */
[----:B------:R-:W-:-:S04]  /*6c10*/  IMAD.WIDE.U32 R20, R11, c[0x0][0x290], R12 ;  /* 0x0000a4000b147a25 */ /* 0x000fc800078e000c */
[----:B------:R-:W-:Y:S01]  /*6c20*/  IMAD R13, R11, c[0x0][0x294], R14 ;  /* 0x0000a5000b0d7a24 */ /* 0x000fe200078e020e */
[----:B------:R-:W-:-:S04]  /*6c30*/  LEA R12, P0, R20, c[0x0][0x288], 0x1 ;  /* 0x0000a200140c7a11 */ /* 0x000fc800078008ff */
[----:B------:R-:W-:-:S04]  /*6c40*/  IADD3 R13, R21, R13, RZ ;  /* 0x0000000d150d7210 */ /* 0x000fc80007ffe0ff */
[----:B------:R-:W-:Y:S02]  /*6c50*/  LEA.HI.X R13, R20, c[0x0][0x28c], R13, 0x1, P0 ;  /* 0x0000a300140d7a11 */ /* 0x000fe400000f0c0d */
[----:B------:R1:W4:Y:S04]  /*6c60*/  SHFL.IDX PT, R20, R12, RZ, 0x181f ;  /* 0x00181fff0c147589 */ /* 0x00032800000e0000 */
[----:B------:R1:W1:Y:S01]  /*6c70*/  SHFL.IDX PT, R21, R13, RZ, 0x181f ;  /* 0x00181fff0d157589 */ /* 0x00026200000e0000 */
[----:B------:R-:W-:Y:S05]  /*6c80*/  @P1 BRA `(.L_x_356) ;  /* 0x0000028000001947 */ /* 0x000fea0003800000 */
[C---:B--2---:R-:W-:Y:S01]  /*6c90*/  ISETP.GE.AND P0, PT, R16.reuse, c[0x0][0x27c], PT ;  /* 0x00009f0010007a0c */ /* 0x044fe20003f06270 */
[----:B------:R-:W-:Y:S01]  /*6ca0*/  CS2R R100, SRZ ;  /* 0x0000000000647805 */ /* 0x000fe2000001ff00 */
[----:B------:R-:W-:Y:S01]  /*6cb0*/  CS2R R102, SRZ ;  /* 0x0000000000667805 */ /* 0x000fe2000001ff00 */
[----:B------:R-:W-:-:S10]  /*6cc0*/  IADD3 R11, R16, 0x20, RZ ;  /* 0x00000020100b7810 */ /* 0x000fd40007ffe0ff */
[----:B---3--:R-:W-:-:S04]  /*6cd0*/  @!P0 IMAD.WIDE R26, R16, 0x2, R22 ;  /* 0x00000002101a8825 */ /* 0x008fc800078e0216 */
[----:B-1--4-:R-:W-:Y:S01]  /*6ce0*/  @!P0 IMAD.WIDE R24, R16, 0x2, R20 ;  /* 0x0000000210188825 */ /* 0x012fe200078e0214 */
[----:B------:R1:W5:Y:S04]  /*6cf0*/  @!P0 LD.E.64 R100, [R26.64] ;  /* 0x0000001e1a648980 */ /* 0x000368000c101b00 */
[----:B------:R2:W5:Y:S01]  /*6d00*/  @!P0 LD.E.64 R102, [R24.64] ;  /* 0x0000001e18668980 */ /* 0x000562000c101b00 */
[----:B------:R-:W-:Y:S01]  /*6d10*/  ISETP.GE.AND P0, PT, R11, c[0x0][0x27c], PT ;  /* 0x00009f000b007a0c */ /* 0x000fe20003f06270 */
[----:B------:R-:W-:Y:S01]  /*6d20*/  CS2R R126, SRZ ;  /* 0x00000000007e7805 */ /* 0x000fe2000001ff00 */
[----:B------:R-:W-:-:S11]  /*6d30*/  CS2R R124, SRZ ;  /* 0x00000000007c7805 */ /* 0x000fd6000001ff00 */
[----:B------:R-:W-:-:S04]  /*6d40*/  @!P0 SHF.R.S32.HI R14, RZ, 0x1f, R11 ;  /* 0x0000001fff0e8819 */ /* 0x000fc8000001140b */
[----:B------:R-:W-:-:S04]  /*6d50*/  @!P0 LEA.HI R11, R14, R11, RZ, 0x2 ;  /* 0x0000000b0e0b8211 */ /* 0x000fc800078f10ff */
[----:B------:R-:W-:-:S05]  /*6d60*/  @!P0 LOP3.LUT R11, R11, 0xfffffffc, RZ, 0xc0, !PT ;  /* 0xfffffffc0b0b8812 */ /* 0x000fca00078ec0ff */
[----:B------:R-:W-:-:S04]  /*6d70*/  @!P0 IMAD.WIDE R28, R11, 0x2, R22 ;  /* 0x000000020b1c8825 */ /* 0x000fc800078e0216 */
[----:B------:R-:W-:Y:S01]  /*6d80*/  @!P0 IMAD.WIDE R30, R11, 0x2, R20 ;  /* 0x000000020b1e8825 */ /* 0x000fe200078e0214 */
[----:B------:R-:W-:Y:S01]  /*6d90*/  IADD3 R11, R16, 0x40, RZ ;  /* 0x00000040100b7810 */ /* 0x000fe20007ffe0ff */
        /* <DEDUP_REMOVED lines=8> */
[----:B--2---:R-:W-:-:S04]  /*6e20*/  @!P0 IMAD.WIDE R24, R11, 0x2, R22 ;  /* 0x000000020b188825 */ /* 0x004fc800078e0216 */
[----:B-1----:R-:W-:Y:S01]  /*6e30*/  @!P0 IMAD.WIDE R26, R11, 0x2, R20 ;  /* 0x000000020b1a8825 */ /* 0x002fe200078e0214 */
        /* <DEDUP_REMOVED lines=11> */
[----:B------:R3:W5:Y:S04]  /*6ef0*/  @!P0 LD.E.64 R110, [R22.64] ;  /* 0x0000001e166e8980 */ /* 0x000768000c101b00 */
[----:B------:R3:W5:Y:S02]  /*6f00*/  @!P0 LD.E.64 R108, [R20.64] ;  /* 0x0000001e146c8980 */ /* 0x000764000c101b00 */
.L_x_356:
[----:B--2---:R-:W-:Y:S05]  /*6f10*/  BSYNC B0 ;  /* 0x0000000000007941 */ /* 0x004fea0003800000 */
.L_x_355:
[----:B------:R-:W-:Y:S01]  /*6f20*/  ISETP.NE.AND P0, PT, R10, RZ, PT ;  /* 0x000000ff0a00720c */ /* 0x000fe20003f05270 */
[----:B-----5:R-:W-:Y:S01]  /*6f30*/  IMAD.MOV.U32 R11, RZ, RZ, R120 ;  /* 0x000000ffff0b7224 */ /* 0x020fe200078e0078 */
[----:B------:R-:W-:Y:S01]  /*6f40*/  MOV R10, R121 ;  /* 0x00000079000a7202 */ /* 0x000fe20000000f00 */
[----:B------:R-:W-:Y:S01]  /*6f50*/  IMAD.MOV.U32 R15, RZ, RZ, R110 ;  /* 0x000000ffff0f7224 */ /* 0x000fe200078e006e */
[----:B------:R-:W-:Y:S01]  /*6f60*/  MOV R19, R109 ;  /* 0x0000006d00137202 */ /* 0x000fe20000000f00 */
[----:B------:R-:W-:Y:S01]  /*6f70*/  IMAD.MOV.U32 R14, RZ, RZ, R111 ;  /* 0x000000ffff0e7224 */ /* 0x000fe200078e006f */
[----:B------:R-:W-:Y:S01]  /*6f80*/  PRMT R87, R10, 0x5410, R11 ;  /* 0x000054100a577816 */ /* 0x000fe2000000000b */
[----:B------:R-:W-:Y:S01]  /*6f90*/  IMAD.MOV.U32 R10, RZ, RZ, R101 ;  /* 0x000000ffff0a7224 */ /* 0x000fe200078e0065 */
[----:B------:R-:W-:Y:S01]  /*6fa0*/  MOV R11, R100 ;  /* 0x00000064000b7202 */ /* 0x000fe20000000f00 */
[----:B---3--:R-:W-:Y:S01]  /*6fb0*/  IMAD.MOV.U32 R22, RZ, RZ, R108 ;  /* 0x000000ffff167224 */ /* 0x008fe200078e006c */
[----:B------:R-:W-:Y:S01]  /*6fc0*/  PRMT R83, R14, 0x5410, R15 ;  /* 0x000054100e537816 */ /* 0x000fe2000000000f */
[----:B------:R-:W-:Y:S01]  /*6fd0*/  IMAD.MOV.U32 R15, RZ, RZ, R126 ;  /* 0x000000ffff0f7224 */ /* 0x000fe200078e007e */
[----:B------:R-:W-:Y:S01]  /*6fe0*/  PRMT R99, R10, 0x5410, R11 ;  /* 0x000054100a637816 */ /* 0x000fe2000000000b */
[----:B------:R-:W-:Y:S01]  /*6ff0*/  IMAD.MOV.U32 R11, RZ, RZ, R118 ;  /* 0x000000ffff0b7224 */ /* 0x000fe200078e0076 */
[----:B------:R-:W-:Y:S01]  /*7000*/  PRMT R82, R19, 0x5410, R22 ;  /* 0x0000541013527816 */ /* 0x000fe20000000016 */
[----:B------:R-:W-:Y:S01]  /*7010*/  IMAD.MOV.U32 R10, RZ, RZ, R119 ;  /* 0x000000ffff0a7224 */ /* 0x000fe200078e0077 */
[----:B------:R-:W-:Y:S01]  /*7020*/  MOV R22, R124 ;  /* 0x0000007c00167202 */ /* 0x000fe20000000f00 */
[----:B------:R-:W-:Y:S01]  /*7030*/  IMAD.MOV.U32 R14, RZ, RZ, R127 ;  /* 0x000000ffff0e7224 */ /* 0x000fe200078e007f */
[----:B-1----:R1:W2:Y:S01]  /*7040*/  SHFL.IDX PT, R21, R18, 0x1, 0x181f ;  /* 0x00381f0012157f89 */ /* 0x0022a200000e0000 */
[----:B------:R-:W-:Y:S01]  /*7050*/  IMAD.MOV.U32 R19, RZ, RZ, R125 ;  /* 0x000000ffff137224 */ /* 0x000fe200078e007d */
[----:B------:R-:W-:Y:S01]  /*7060*/  PRMT R86, R10, 0x5410, R11 ;  /* 0x000054100a567816 */ /* 0x000fe2000000000b */
[----:B------:R-:W-:Y:S01]  /*7070*/  IMAD.MOV.U32 R11, RZ, RZ, R102 ;  /* 0x000000ffff0b7224 */ /* 0x000fe200078e0066 */
[----:B------:R-:W-:Y:S01]  /*7080*/  PRMT R93, R14, 0x5410, R15 ;  /* 0x000054100e5d7816 */ /* 0x000fe2000000000f */
[----:B----4-:R1:W3:Y:S01]  /*7090*/  SHFL.IDX PT, R20, R17, 0x1, 0x181f ;  /* 0x00381f0011147f89 */ /* 0x0102e200000e0000 */
[----:B------:R-:W-:Y:S01]  /*70a0*/  MOV R10, R103 ;  /* 0x00000067000a7202 */ /* 0x000fe20000000f00 */
[----:B------:R-:W-:Y:S01]  /*70b0*/  BSSY B0, `(.L_x_357) ;  /* 0x0000035000007945 */ /* 0x000fe20003800000 */
[----:B------:R-:W-:Y:S01]  /*70c0*/  PRMT R92, R19, 0x5410, R22 ;  /* 0x00005410135c7816 */ /* 0x000fe20000000016 */
[----:B------:R1:W4:Y:S01]  /*70d0*/  SHFL.IDX PT, R15, R13, 0x1, 0x181f ;  /* 0x00381f000d0f7f89 */ /* 0x00032200000e0000 */
[----:B------:R-:W-:Y:S01]  /*70e0*/  PRMT R98, R10, 0x5410, R11 ;  /* 0x000054100a627816 */ /* 0x000fe2000000000b */
[----:B------:R-:W-:Y:S01]  /*70f0*/  CS2R R84, SRZ ;  /* 0x0000000000547805 */ /* 0x000fe2000001ff00 */
[----:B------:R-:W-:Y:S01]  /*7100*/  CS2R R90, SRZ ;  /* 0x00000000005a7805 */ /* 0x000fe2000001ff00 */
[----:B------:R1:W1:Y:S01]  /*7110*/  SHFL.IDX PT, R14, R12, 0x1, 0x181f ;  /* 0x00381f000c0e7f89 */ /* 0x00026200000e0000 */
        /* <DEDUP_REMOVED lines=9> */
[----:B------:R-:W-:-:S10]  /*71b0*/  IADD3 R11, R16, 0x20, RZ ;  /* 0x00000020100b7810 */ /* 0x000fd40007ffe0ff */
[----:B--23--:R-:W-:-:S04]  /*71c0*/  @!P0 IMAD.WIDE R24, R16, 0x2, R20 ;  /* 0x0000000210188825 */ /* 0x00cfc800078e0214 */
[----:B-1--4-:R-:W-:Y:S01]  /*71d0*/  @!P0 IMAD.WIDE R22, R16, 0x2, R14 ;  /* 0x0000000210168825 */ /* 0x012fe200078e020e */
[----:B------:R1:W5:Y:S04]  /*71e0*/  @!P0 LD.E.64 R96, [R24.64] ;  /* 0x0000001e18608980 */ /* 0x000368000c101b00 */
[----:B------:R2:W5:Y:S01]  /*71f0*/  @!P0 LD.E.64 R94, [R22.64] ;  /* 0x0000001e165e8980 */ /* 0x000562000c101b00 */
[----:B------:R-:W-:Y:S01]  /*7200*/  ISETP.GE.AND P0, PT, R11, c[0x0][0x27c], PT ;  /* 0x00009f000b007a0c */ /* 0x000fe20003f06270 */
[----:B------:R-:W-:Y:S01]  /*7210*/  CS2R R90, SRZ ;  /* 0x00000000005a7805 */ /* 0x000fe2000001ff00 */
[----:B------:R-:W-:-:S11]  /*7220*/  CS2R R88, SRZ ;  /* 0x0000000000587805 */ /* 0x000fd6000001ff00 */
[----:B------:R-:W-:-:S04]  /*7230*/  @!P0 SHF.R.S32.HI R10, RZ, 0x1f, R11 ;  /* 0x0000001fff0a8819 */ /* 0x000fc8000001140b */
[----:B------:R-:W-:Y:S02]  /*7240*/  @!P0 LEA.HI R10, R10, R11, RZ, 0x2 ;  /* 0x0000000b0a0a8211 */ /* 0x000fe400078f10ff */
[----:B------:R-:W-:Y:S02]  /*7250*/  IADD3 R11, R16, 0x40, RZ ;  /* 0x00000040100b7810 */ /* 0x000fe40007ffe0ff */
[----:B------:R-:W-:-:S05]  /*7260*/  @!P0 LOP3.LUT R10, R10, 0xfffffffc, RZ, 0xc0, !PT ;  /* 0xfffffffc0a0a8812 */ /* 0x000fca00078ec0ff */
[----:B------:R-:W-:-:S04]  /*7270*/  @!P0 IMAD.WIDE R26, R10, 0x2, R20 ;  /* 0x000000020a1a8825 */ /* 0x000fc800078e0214 */
[----:B------:R-:W-:Y:S01]  /*7280*/  @!P0 IMAD.WIDE R28, R10, 0x2, R14 ;  /* 0x000000020a1c8825 */ /* 0x000fe200078e020e */
        /* <DEDUP_REMOVED lines=9> */
[----:B--2---:R-:W-:-:S04]  /*7320*/  @!P0 IMAD.WIDE R22, R10, 0x2, R20 ;  /* 0x000000020a168825 */ /* 0x004fc800078e0214 */
[----:B-1----:R-:W-:Y:S01]  /*7330*/  @!P0 IMAD.WIDE R24, R10, 0x2, R14 ;  /* 0x000000020a188825 */ /* 0x002fe200078e020e */
        /* <DEDUP_REMOVED lines=12> */
.L_x_358:
[----:B------:R-:W-:Y:S05]  /*7400*/  BSYNC B0 ;  /* 0x0000000000007941 */ /* 0x000fea0003800000 */
.L_x_357:
[----:B------:R-:W-:Y:S01]  /*7410*/  ISETP.NE.AND P0, PT, R9, RZ, PT ;  /* 0x000000ff0900720c */ /* 0x000fe20003f05270 */
[----:B-1---5:R-:W-:Y:S01]  /*7420*/  IMAD.MOV.U32 R14, RZ, RZ, R76 ;  /* 0x000000ffff0e7224 */ /* 0x022fe200078e004c */
[----:B------:R-:W-:Y:S01]  /*7430*/  MOV R9, R85 ;  /* 0x0000005500097202 */ /* 0x000fe20000000f00 */
[----:B---3--:R-:W-:Y:S01]  /*7440*/  IMAD.MOV.U32 R11, RZ, RZ, R77 ;  /* 0x000000ffff0b7224 */ /* 0x008fe200078e004d */
[----:B------:R1:W3:Y:S01]  /*7450*/  SHFL.IDX PT, R23, R18, 0x2, 0x181f ;  /* 0x00581f0012177f89 */ /* 0x0002e200000e0000 */
[----:B------:R-:W-:Y:S01]  /*7460*/  IMAD.MOV.U32 R10, RZ, RZ, R84 ;  /* 0x000000ffff0a7224 */ /* 0x000fe200078e0054 */
[----:B------:R-:W-:Y:S01]  /*7470*/  BSSY B0, `(.L_x_359) ;  /* 0x000004a000007945 */ /* 0x000fe20003800000 */
[----:B------:R-:W-:Y:S01]  /*7480*/  CS2R R26, SRZ ;  /* 0x00000000001a7805 */ /* 0x000fe2000001ff00 */
[----:B------:R-:W-:Y:S01]  /*7490*/  PRMT R58, R11, 0x5410, R14 ;  /* 0x000054100b3a7816 */ /* 0x000fe2000000000e */
[----:B------:R-:W-:Y:S01]  /*74a0*/  IMAD.MOV.U32 R14, RZ, RZ, R90 ;  /* 0x000000ffff0e7224 */ /* 0x000fe200078e005a */
[----:B------:R-:W-:Y:S01]  /*74b0*/  PRMT R62, R9, 0x5410, R10 ;  /* 0x00005410093e7816 */ /* 0x000fe2000000000a */
[----:B------:R-:W-:Y:S01]  /*74c0*/  IMAD.MOV.U32 R11, RZ, RZ, R91 ;  /* 0x000000ffff0b7224 */ /* 0x000fe200078e005b */
[----:B------:R-:W-:Y:S01]  /*74d0*/  MOV R10, R96 ;  /* 0x00000060000a7202 */ /* 0x000fe20000000f00 */
[----:B------:R-:W-:Y:S01]  /*74e0*/  IMAD.MOV.U32 R9, RZ, RZ, R97 ;  /* 0x000000ffff097224 */ /* 0x000fe200078e0061 */
[----:B------:R1:W4:Y:S01]  /*74f0*/  SHFL.IDX PT, R22, R17, 0x2, 0x181f ;  /* 0x00581f0011167f89 */ /* 0x00032200000e0000 */
[----:B------:R-:W-:Y:S01]  /*7500*/  CS2R R44, SRZ ;  /* 0x00000000002c7805 */ /* 0x000fe2000001ff00 */
[----:B------:R-:W-:Y:S01]  /*7510*/  PRMT R73, R11, 0x5410, R14 ;  /* 0x000054100b497816 */ /* 0x000fe2000000000e */
[----:B------:R-:W-:Y:S01]  /*7520*/  IMAD.MOV.U32 R14, RZ, RZ, R74 ;  /* 0x000000ffff0e7224 */ /* 0x000fe200078e004a */
[----:B------:R-:W-:Y:S01]  /*7530*/  PRMT R79, R9, 0x5410, R10 ;  /* 0x00005410094f7816 */ /* 0x000fe2000000000a */
[----:B------:R-:W-:Y:S01]  /*7540*/  IMAD.MOV.U32 R10, RZ, RZ, R80 ;  /* 0x000000ffff0a7224 */ /* 0x000fe200078e0050 */
[----:B------:R-:W-:Y:S01]  /*7550*/  MOV R11, R75 ;  /* 0x0000004b000b7202 */ /* 0x000fe20000000f00 */
[----:B------:R-:W-:Y:S01]  /*7560*/  IMAD.MOV.U32 R9, RZ, RZ, R81 ;  /* 0x000000ffff097224 */ /* 0x000fe200078e0051 */
[----:B--2---:R1:W2:Y:S01]  /*7570*/  SHFL.IDX PT, R21, R13, 0x2, 0x181f ;  /* 0x00581f000d157f89 */ /* 0x0042a200000e0000 */
[----:B------:R-:W-:Y:S01]  /*7580*/  CS2R R56, SRZ ;  /* 0x0000000000387805 */ /* 0x000fe2000001ff00 */
[----:B------:R-:W-:Y:S01]  /*7590*/  PRMT R51, R11, 0x5410, R14 ;  /* 0x000054100b337816 */ /* 0x000fe2000000000e */
[----:B------:R-:W-:Y:S01]  /*75a0*/  IMAD.MOV.U32 R11, RZ, RZ, R89 ;  /* 0x000000ffff0b7224 */ /* 0x000fe200078e0059 */
[----:B------:R-:W-:Y:S01]  /*75b0*/  PRMT R59, R9, 0x5410, R10 ;  /* 0x00005410093b7816 */ /* 0x000fe2000000000a */
[----:B------:R-:W-:Y:S01]  /*75c0*/  IMAD.MOV.U32 R10, RZ, RZ, R94 ;  /* 0x000000ffff0a7224 */ /* 0x000fe200078e005e */
[----:B------:R-:W-:Y:S01]  /*75d0*/  MOV R14, R88 ;  /* 0x00000058000e7202 */ /* 0x000fe20000000f00 */
[----:B------:R1:W1:Y:S01]  /*75e0*/  SHFL.IDX PT, R20, R12, 0x2, 0x181f ;  /* 0x00581f000c147f89 */ /* 0x00026200000e0000 */
[----:B------:R-:W-:Y:S01]  /*75f0*/  MOV R9, R95 ;  /* 0x0000005f00097202 */ /* 0x000fe20000000f00 */
[----:B------:R-:W-:Y:S01]  /*7600*/  CS2R R66, SRZ ;  /* 0x0000000000427805 */ /* 0x000fe2000001ff00 */
[----:B------:R-:W-:Y:S01]  /*7610*/  PRMT R72, R11, 0x5410, R14 ;  /* 0x000054100b487816 */ /* 0x000fe2000000000e */
[----:B------:R-:W-:Y:S01]  /*7620*/  CS2R R70, SRZ ;  /* 0x0000000000467805 */ /* 0x000fe2000001ff00 */
[----:B------:R-:W-:Y:S01]  /*7630*/  PRMT R78, R9, 0x5410, R10 ;  /* 0x00005410094e7816 */ /* 0x000fe2000000000a */
[----:B------:R-:W-:Y:S01]  /*7640*/  CS2R R42, SRZ ;  /* 0x00000000002a7805 */ /* 0x000fe2000001ff00 */
[----:B------:R-:W-:Y:S01]  /*7650*/  CS2R R48, SRZ ;  /* 0x0000000000307805 */ /* 0x000fe2000001ff00 */
[----:B------:R-:W-:Y:S01]  /*7660*/  CS2R R64, SRZ ;  /* 0x0000000000407805 */ /* 0x000fe2000001ff00 */
[----:B------:R-:W-:Y:S01]  /*7670*/  CS2R R68, SRZ ;  /* 0x0000000000447805 */ /* 0x000fe2000001ff00 */
[----:B------:R-:W-:Y:S05]  /*7680*/  @P0 BRA `(.L_x_360) ;  /* 0x0000028000000947 */ /* 0x000fea0003800000 */
[C---:B---34-:R-:W-:Y:S01]  /*7690*/  IADD3 R10, R16.reuse, 0x20, RZ ;  /* 0x00000020100a7810 */ /* 0x058fe20007ffe0ff */
[----:B------:R-:W-:Y:S01]  /*76a0*/  CS2R R70, SRZ ;  /* 0x0000000000467805 */ /* 0x000fe2000001ff00 */
[----:B------:R-:W-:Y:S01]  /*76b0*/  ISETP.GE.AND P1, PT, R16, c[0x0][0x27c], PT ;  /* 0x00009f0010007a0c */ /* 0x000fe20003f26270 */
[----:B------:R-:W-:Y:S01]  /*76c0*/  CS2R R68, SRZ ;  /* 0x0000000000447805 */ /* 0x000fe2000001ff00 */
[----:B------:R-:W-:Y:S01]  /*76d0*/  ISETP.GE.AND P0, PT, R10, c[0x0][0x27c], PT ;  /* 0x00009f000a007a0c */ /* 0x000fe20003f06270 */
[----:B------:R-:W-:Y:S01]  /*76e0*/  CS2R R66, SRZ ;  /* 0x0000000000427805 */ /* 0x000fe2000001ff00 */
[----:B------:R-:W-:Y:S01]  /*76f0*/  CS2R R64, SRZ ;  /* 0x0000000000407805 */ /* 0x000fe2000001ff00 */
[----:B------:R-:W-:-:S08]  /*7700*/  IADD3 R14, R16, 0x40, RZ ;  /* 0x00000040100e7810 */ /* 0x000fd00007ffe0ff */
[C---:B------:R-:W-:Y:S02]  /*7710*/  @!P1 IMAD.WIDE R32, R16.reuse, 0x2, R22 ;  /* 0x0000000210209825 */ /* 0x040fe400078e0216 */
[----:B------:R-:W-:Y:S02]  /*7720*/  @!P0 SHF.R.S32.HI R9, RZ, 0x1f, R10 ;  /* 0x0000001fff098819 */ /* 0x000fe4000001140a */
[----:B-12---:R-:W-:Y:S01]  /*7730*/  @!P1 IMAD.WIDE R30, R16, 0x2, R20 ;  /* 0x00000002101e9825 */ /* 0x006fe200078e0214 */
[----:B------:R1:W5:Y:S01]  /*7740*/  @!P1 LD.E.64 R70, [R32.64] ;  /* 0x0000001e20469980 */ /* 0x000362000c101b00 */
[----:B------:R-:W-:-:S03]  /*7750*/  @!P0 LEA.HI R9, R9, R10, RZ, 0x2 ;  /* 0x0000000a09098211 */ /* 0x000fc600078f10ff */
[----:B------:R1:W5:Y:S01]  /*7760*/  @!P1 LD.E.64 R68, [R30.64] ;  /* 0x0000001e1e449980 */ /* 0x000362000c101b00 */
[----:B------:R-:W-:Y:S02]  /*7770*/  @!P0 LOP3.LUT R9, R9, 0xfffffffc, RZ, 0xc0, !PT ;  /* 0xfffffffc09098812 */ /* 0x000fe400078ec0ff */
[----:B------:R-:W-:-:S03]  /*7780*/  IADD3 R10, R16, 0x60, RZ ;  /* 0x00000060100a7810 */ /* 0x000fc60007ffe0ff */
[----:B------:R-:W-:-:S04]  /*7790*/  @!P0 IMAD.WIDE R24, R9, 0x2, R22 ;  /* 0x0000000209188825 */ /* 0x000fc800078e0216 */
[----:B------:R-:W-:Y:S01]  /*77a0*/  @!P0 IMAD.WIDE R28, R9, 0x2, R20 ;  /* 0x00000002091c8825 */ /* 0x000fe200078e0214 */
[----:B------:R-:W-:Y:S01]  /*77b0*/  ISETP.GE.AND P1, PT, R14, c[0x0][0x27c], PT ;  /* 0x00009f000e007a0c */ /* 0x000fe20003f26270 */
[----:B------:R1:W5:Y:S04]  /*77c0*/  @!P0 LD.E.64 R66, [R24.64] ;  /* 0x0000001e18428980 */ /* 0x000368000c101b00 */
[----:B------:R1:W5:Y:S01]  /*77d0*/  @!P0 LD.E.64 R64, [R28.64] ;  /* 0x0000001e1c408980 */ /* 0x000362000c101b00 */
[----:B------:R-:W-:-:S07]  /*77e0*/  ISETP.GE.AND P0, PT, R10, c[0x0][0x27c], PT ;  /* 0x00009f000a007a0c */ /* 0x000fce0003f06270 */
[----:B------:R-:W-:-:S04]  /*77f0*/  @!P1 SHF.R.S32.HI R11, RZ, 0x1f, R14 ;  /* 0x0000001fff0b9819 */ /* 0x000fc8000001140e */
[----:B------:R-:W-:Y:S02]  /*7800*/  @!P1 LEA.HI R11, R11, R14, RZ, 0x2 ;  /* 0x0000000e0b0b9211 */ /* 0x000fe400078f10ff */
[----:B------:R-:W-:Y:S02]  /*7810*/  @!P0 SHF.R.S32.HI R9, RZ, 0x1f, R10 ;  /* 0x0000001fff098819 */ /* 0x000fe4000001140a */
[----:B------:R-:W-:Y:S02]  /*7820*/  @!P1 LOP3.LUT R11, R11, 0xfffffffc, RZ, 0xc0, !PT ;  /* 0xfffffffc0b0b9812 */ /* 0x000fe400078ec0ff */
[----:B------:R-:W-:-:S04]  /*7830*/  @!P0 LEA.HI R9, R9, R10, RZ, 0x2 ;  /* 0x0000000a09098211 */ /* 0x000fc800078f10ff */
[----:B------:R-:W-:Y:S01]  /*7840*/  @!P0 LOP3.LUT R9, R9, 0xfffffffc, RZ, 0xc0, !PT ;  /* 0xfffffffc09098812 */ /* 0x000fe200078ec0ff */
[C---:B------:R-:W-:Y:S01]  /*7850*/  @!P1 IMAD.WIDE R14, R11.reuse, 0x2, R22 ;  /* 0x000000020b0e9825 */ /* 0x040fe200078e0216 */
[----:B------:R-:W-:Y:S01]  /*7860*/  CS2R R56, SRZ ;  /* 0x0000000000387805 */ /* 0x000fe2000001ff00 */
[----:B------:R-:W-:Y:S01]  /*7870*/  CS2R R44, SRZ ;  /* 0x00000000002c7805 */ /* 0x000fe2000001ff00 */
[----:B------:R-:W-:Y:S01]  /*7880*/  CS2R R48, SRZ ;  /* 0x0000000000307805 */ /* 0x000fe2000001ff00 */
[----:B------:R-:W-:Y:S01]  /*7890*/  @!P1 IMAD.WIDE R10, R11, 0x2, R20 ;  /* 0x000000020b0a9825 */ /* 0x000fe200078e0214 */
[----:B------:R-:W-:Y:S02]  /*78a0*/  CS2R R42, SRZ ;  /* 0x00000000002a7805 */ /* 0x000fe4000001ff00 */
[----:B------:R1:W5:Y:S01]  /*78b0*/  @!P1 LD.E.64 R56, [R14.64] ;  /* 0x0000001e0e389980 */ /* 0x000362000c101b00 */
[----:B------:R-:W-:-:S03]  /*78c0*/  @!P0 IMAD.WIDE R22, R9, 0x2, R22 ;  /* 0x0000000209168825 */ /* 0x000fc600078e0216 */
[----:B------:R1:W5:Y:S01]  /*78d0*/  @!P1 LD.E.64 R48, [R10.64] ;  /* 0x0000001e0a309980 */ /* 0x000362000c101b00 */
[----:B------:R-:W-:-:S03]  /*78e0*/  @!P0 IMAD.WIDE R20, R9, 0x2, R20 ;  /* 0x0000000209148825 */ /* 0x000fc600078e0214 */
[----:B------:R1:W5:Y:S04]  /*78f0*/  @!P0 LD.E.64 R44, [R22.64] ;  /* 0x0000001e162c8980 */ /* 0x000368000c101b00 */
[----:B------:R1:W5:Y:S02]  /*7900*/  @!P0 LD.E.64 R42, [R20.64] ;  /* 0x0000001e142a8980 */ /* 0x000364000c101b00 */
.L_x_360:
[----:B---34-:R-:W-:Y:S05]  /*7910*/  BSYNC B0 ;  /* 0x0000000000007941 */ /* 0x018fea0003800000 */
.L_x_359:
[----:B------:R-:W-:Y:S01]  /*7920*/  ISETP.NE.AND P0, PT, R8, RZ, PT ;  /* 0x000000ff0800720c */ /* 0x000fe20003f05270 */
[----:B-1---5:R-:W-:Y:S01]  /*7930*/  IMAD.MOV.U32 R11, RZ, RZ, R44 ;  /* 0x000000ffff0b7224 */ /* 0x022fe200078e002c */
[----:B------:R-:W-:Y:S01]  /*7940*/  MOV R8, R57 ;  /* 0x0000003900087202 */ /* 0x000fe20000000f00 */
[----:B------:R-:W-:Y:S01]  /*7950*/  IMAD.MOV.U32 R10, RZ, RZ, R45 ;  /* 0x000000ffff0a7224 */ /* 0x000fe200078e002d */
        /* <DEDUP_REMOVED lines=10> */
[----:B------:R4:W2:Y:S01]  /*7a00*/  SHFL.IDX PT, R24, R17, 0x3, 0x181f ;  /* 0x00781f0011187f89 */ /* 0x0008a200000e0000 */
        /* <DEDUP_REMOVED lines=14> */
[----:B------:R4:W2:Y:S01]  /*7af0*/  SHFL.IDX PT, R14, R12, 0x3, 0x181f ;  /* 0x00781f000c0e7f89 */ /* 0x0008a200000e0000 */
[----:B------:R-:W-:Y:S01]  /*7b00*/  MOV R8, R69 ;  /* 0x0000004500087202 */ /* 0x000fe20000000f00 */
[----:B--2---:R-:W-:Y:S01]  /*7b10*/  CS2R R20, SRZ ;  /* 0x0000000000147805 */ /* 0x004fe2000001ff00 */
[----:B------:R-:W-:Y:S01]  /*7b20*/  PRMT R41, R10, 0x5410, R11 ;  /* 0x000054100a297816 */ /* 0x000fe2000000000b */
[----:B-1----:R-:W-:Y:S01]  /*7b30*/  CS2R R18, SRZ ;  /* 0x0000000000127805 */ /* 0x002fe2000001ff00 */
[----:B------:R-:W-:Y:S01]  /*7b40*/  PRMT R47, R8, 0x5410, R9 ;  /* 0x00005410082f7816 */ /* 0x000fe20000000009 */
[----:B------:R-:W-:Y:S01]  /*7b50*/  CS2R R30, SRZ ;  /* 0x00000000001e7805 */ /* 0x000fe2000001ff00 */
[----:B------:R-:W-:Y:S01]  /*7b60*/  CS2R R36, SRZ ;  /* 0x0000000000247805 */ /* 0x000fe2000001ff00 */
[----:B------:R-:W-:Y:S05]  /*7b70*/  @P0 BRA `(.L_x_362) ;  /* 0x0000028000000947 */ /* 0x000fea0003800000 */
[C---:B---3--:R-:W-:Y:S01]  /*7b80*/  ISETP.GE.AND P0, PT, R16.reuse, c[0x0][0x27c], PT ;  /* 0x00009f0010007a0c */ /* 0x048fe20003f06270 */
[----:B------:R-:W-:Y:S01]  /*7b90*/  CS2R R38, SRZ ;  /* 0x0000000000267805 */ /* 0x000fe2000001ff00 */
[----:B------:R-:W-:Y:S01]  /*7ba0*/  CS2R R36, SRZ ;  /* 0x0000000000247805 */ /* 0x000fe2000001ff00 */
[----:B----4-:R-:W-:-:S02]  /*7bb0*/  IADD3 R13, R16, 0x20, RZ ;  /* 0x00000020100d7810 */ /* 0x010fc40007ffe0ff */
        /* <DEDUP_REMOVED lines=8> */
[----:B------:R-:W-:Y:S01]  /*7c40*/  ISETP.GE.AND P0, PT, R9, c[0x0][0x27c], PT ;  /* 0x00009f0009007a0c */ /* 0x000fe20003f06270 */
[----:B------:R-:W-:-:S08]  /*7c50*/  CS2R R32, SRZ ;  /* 0x0000000000207805 */ /* 0x000fd0000001ff00 */
[----:B------:R-:W-:Y:S02]  /*7c60*/  @!P2 SHF.R.S32.HI R12, RZ, 0x1f, R13 ;  /* 0x0000001fff0ca819 */ /* 0x000fe4000001140d */
[----:B------:R-:W-:Y:S02]  /*7c70*/  @!P1 SHF.R.S32.HI R10, RZ, 0x1f, R11 ;  /* 0x0000001fff0a9819 */ /* 0x000fe4000001140b */
[----:B------:R-:W-:Y:S02]  /*7c80*/  @!P0 SHF.R.S32.HI R8, RZ, 0x1f, R9 ;  /* 0x0000001fff088819 */ /* 0x000fe40000011409 */
[----:B------:R-:W-:Y:S02]  /*7c90*/  @!P2 LEA.HI R12, R12, R13, RZ, 0x2 ;  /* 0x0000000d0c0ca211 */ /* 0x000fe400078f10ff */
[----:B------:R-:W-:Y:S02]  /*7ca0*/  @!P1 LEA.HI R11, R10, R11, RZ, 0x2 ;  /* 0x0000000b0a0b9211 */ /* 0x000fe400078f10ff */
[----:B------:R-:W-:-:S02]  /*7cb0*/  @!P0 LEA.HI R8, R8, R9, RZ, 0x2 ;  /* 0x0000000908088211 */ /* 0x000fc400078f10ff */
[----:B------:R-:W-:Y:S02]  /*7cc0*/  @!P2 LOP3.LUT R10, R12, 0xfffffffc, RZ, 0xc0, !PT ;  /* 0xfffffffc0c0aa812 */ /* 0x000fe400078ec0ff */
[----:B------:R-:W-:Y:S02]  /*7cd0*/  @!P1 LOP3.LUT R9, R11, 0xfffffffc, RZ, 0xc0, !PT ;  /* 0xfffffffc0b099812 */ /* 0x000fe400078ec0ff */
[----:B------:R-:W-:Y:S01]  /*7ce0*/  @!P0 LOP3.LUT R8, R8, 0xfffffffc, RZ, 0xc0, !PT ;  /* 0xfffffffc08088812 */ /* 0x000fe200078ec0ff */
[--C-:B------:R-:W-:Y:S01]  /*7cf0*/  @!P2 IMAD.WIDE R106, R10, 0x2, R24.reuse ;  /* 0x000000020a6aa825 */ /* 0x100fe200078e0218 */
[----:B------:R-:W-:Y:S01]  /*7d00*/  CS2R R30, SRZ ;  /* 0x00000000001e7805 */ /* 0x000fe2000001ff00 */
[----:B------:R-:W-:Y:S01]  /*7d10*/  CS2R R22, SRZ ;  /* 0x0000000000167805 */ /* 0x000fe2000001ff00 */
[----:B------:R-:W-:Y:S01]  /*7d20*/  CS2R R26, SRZ ;  /* 0x00000000001a7805 */ /* 0x000fe2000001ff00 */
[--C-:B------:R-:W-:Y:S01]  /*7d30*/  @!P1 IMAD.WIDE R12, R9, 0x2, R24.reuse ;  /* 0x00000002090c9825 */ /* 0x100fe200078e0218 */
[----:B--2---:R-:W-:Y:S01]  /*7d40*/  CS2R R18, SRZ ;  /* 0x0000000000127805 */ /* 0x004fe2000001ff00 */
[----:B-1----:R-:W-:Y:S01]  /*7d50*/  CS2R R20, SRZ ;  /* 0x0000000000147805 */ /* 0x002fe2000001ff00 */
[----:B------:R1:W5:Y:S01]  /*7d60*/  @!P2 LD.E.64 R32, [R106.64] ;  /* 0x0000001e6a20a980 */ /* 0x000362000c101b00 */
[----:B------:R-:W-:-:S03]  /*7d70*/  @!P0 IMAD.WIDE R24, R8, 0x2, R24 ;  /* 0x0000000208188825 */ /* 0x000fc600078e0218 */
[----:B------:R1:W5:Y:S01]  /*7d80*/  @!P1 LD.E.64 R22, [R12.64] ;  /* 0x0000001e0c169980 */ /* 0x000362000c101b00 */
[----:B------:R-:W-:-:S03]  /*7d90*/  @!P1 IMAD.WIDE R104, R9, 0x2, R14 ;  /* 0x0000000209689825 */ /* 0x000fc600078e020e */
[----:B------:R1:W5:Y:S01]  /*7da0*/  @!P0 LD.E.64 R26, [R24.64] ;  /* 0x0000001e181a8980 */ /* 0x000362000c101b00 */
[----:B------:R-:W-:-:S03]  /*7db0*/  @!P2 IMAD.WIDE R10, R10, 0x2, R14 ;  /* 0x000000020a0aa825 */ /* 0x000fc600078e020e */
[----:B------:R1:W5:Y:S01]  /*7dc0*/  @!P1 LD.E.64 R18, [R104.64] ;  /* 0x0000001e68129980 */ /* 0x000362000c101b00 */
[----:B------:R-:W-:-:S03]  /*7dd0*/  @!P0 IMAD.WIDE R8, R8, 0x2, R14 ;  /* 0x0000000208088825 */ /* 0x000fc600078e020e */
[----:B------:R1:W5:Y:S04]  /*7de0*/  @!P2 LD.E.64 R30, [R10.64] ;  /* 0x0000001e0a1ea980 */ /* 0x000368000c101b00 */
[----:B------:R1:W5:Y:S02]  /*7df0*/  @!P0 LD.E.64 R20, [R8.64] ;  /* 0x0000001e08148980 */ /* 0x000364000c101b00 */
.L_x_362:
[----:B---3--:R-:W-:Y:S05]  /*7e00*/  BSYNC B0 ;  /* 0x0000000000007941 */ /* 0x008fea0003800000 */
.L_x_361:
[----:B------:R-:W-:Y:S01]  /*7e10*/  UIADD3 UR4, -UR23, UR7, URZ ;  /* 0x0000000717047290 */ /* 0x000fe2000fffe13f */
[----:B-1---5:R-:W-:Y:S01]  /*7e20*/  IMAD.MOV.U32 R8, RZ, RZ, R26 ;  /* 0x000000ffff087224 */ /* 0x022fe200078e001a */
[----:B------:R-:W-:-:S04]  /*7e30*/  DEPBAR.LE SB0, 0x1 ;  /* 0x000080400000791a */ /* 0x000fc80000000000 */
[----:B------:R-:W-:Y:S01]  /*7e40*/  IMAD.MOV.U32 R11, RZ, RZ, R27 ;  /* 0x000000ffff0b7224 */ /* 0x000fe200078e001b */
[----:B------:R-:W-:Y:S01]  /*7e50*/  UISETP.LT.AND UP0, UPT, UR4, 0x80, UPT ;  /* 0x000000800400788c */ /* 0x000fe2000bf01270 */
[----:B------:R-:W-:Y:S01]  /*7e60*/  IMAD.MOV.U32 R10, RZ, RZ, R22 ;  /* 0x000000ffff0a7224 */ /* 0x000fe200078e0016 */
[----:B------:R-:W-:Y:S01]  /*7e70*/  BSSY B1, `(.L_x_363) ;  /* 0x00000d5000017945 */ /* 0x000fe20003800000 */
[----:B------:R-:W-:Y:S01]  /*7e80*/  IMAD.MOV.U32 R9, RZ, RZ, R23 ;  /* 0x000000ffff097224 */ /* 0x000fe200078e0017 */
[----:B------:R-:W-:Y:S01]  /*7e90*/  PRMT R15, R11, 0x5410, R8 ;  /* 0x000054100b0f7816 */ /* 0x000fe20000000008 */
[----:B------:R-:W-:Y:S01]  /*7ea0*/  USEL UR4, UR4, 0x80, UP0 ;  /* 0x0000008004047887 */ /* 0x000fe20008000000 */
[----:B------:R-:W-:Y:S01]  /*7eb0*/  MOV R8, R32 ;  /* 0x0000002000087202 */ /* 0x000fe20000000f00 */
[----:B------:R-:W-:Y:S01]  /*7ec0*/  IMAD.MOV.U32 R11, RZ, RZ, R33 ;  /* 0x000000ffff0b7224 */ /* 0x000fe200078e0021 */
[----:B------:R-:W-:Y:S01]  /*7ed0*/  PRMT R14, R9, 0x5410, R10 ;  /* 0x00005410090e7816 */ /* 0x000fe2000000000a */
[----:B------:R-:W-:Y:S01]  /*7ee0*/  IMAD.MOV.U32 R10, RZ, RZ, R38 ;  /* 0x000000ffff0a7224 */ /* 0x000fe200078e0026 */
[----:B------:R-:W-:Y:S01]  /*7ef0*/  PRMT R24, R24, 0x5410, R8 ;  /* 0x0000541018187816 */ /* 0x000fe20000000008 */
[----:B------:R-:W-:Y:S01]  /*7f00*/  IMAD.MOV.U32 R9, RZ, RZ, R39 ;  /* 0x000000ffff097224 */ /* 0x000fe200078e0027 */
[----:B------:R-:W-:Y:S01]  /*7f10*/  MOV R8, R20 ;  /* 0x0000001400087202 */ /* 0x000fe20000000f00 */
[----:B------:R-:W-:Y:S01]  /*7f20*/  BAR.SYNC.DEFER_BLOCKING 0x0 ;  /* 0x0000000000007b1d */ /* 0x000fe20000010000 */
[----:B------:R-:W-:-:S02]  /*7f30*/  ISETP.GE.AND P0, PT, R54, UR4, PT ;  /* 0x0000000436007c0c */ /* 0x000fc4000bf06270 */
[----:B------:R-:W-:Y:S01]  /*7f40*/  PRMT R28, R9, 0x5410, R10 ;  /* 0x00005410091c7816 */ /* 0x000fe2000000000a */
[----:B------:R-:W-:Y:S01]  /*7f50*/  IMAD.MOV.U32 R10, RZ, RZ, R21 ;  /* 0x000000ffff0a7224 */ /* 0x000fe200078e0015 */
[----:B----4-:R-:W-:Y:S01]  /*7f60*/  PRMT R13, R13, 0x5410, R8 ;  /* 0x000054100d0d7816 */ /* 0x010fe20000000008 */
[----:B------:R-:W-:Y:S01]  /*7f70*/  IMAD.MOV.U32 R9, RZ, RZ, R18 ;  /* 0x000000ffff097224 */ /* 0x000fe200078e0012 */
[----:B------:R-:W-:Y:S02]  /*7f80*/  MOV R8, R19 ;  /* 0x0000001300087202 */ /* 0x000fe40000000f00 */
[----:B------:R-:W-:Y:S01]  /*7f90*/  PRMT R24, R11, 0x7610, R24 ;  /* 0x000076100b187816 */ /* 0x000fe20000000018 */
[----:B------:R-:W-:Y:S01]  /*7fa0*/  IMAD.MOV.U32 R11, RZ, RZ, R30 ;  /* 0x000000ffff0b7224 */ /* 0x000fe200078e001e */
[----:B------:R-:W-:Y:S01]  /*7fb0*/  PRMT R13, R10, 0x7610, R13 ;  /* 0x000076100a0d7816 */ /* 0x000fe2000000000d */
[----:B------:R-:W-:Y:S01]  /*7fc0*/  IMAD.MOV.U32 R10, RZ, RZ, R31 ;  /* 0x000000ffff0a7224 */ /* 0x000fe200078e001f */
[----:B------:R-:W-:Y:S01]  /*7fd0*/  PRMT R12, R8, 0x5410, R9 ;  /* 0x00005410080c7816 */ /* 0x000fe20000000009 */
[----:B------:R-:W-:Y:S01]  /*7fe0*/  IMAD.MOV.U32 R8, RZ, RZ, R37 ;  /* 0x000000ffff087224 */ /* 0x000fe200078e0025 */
[----:B------:R-:W-:-:S02]  /*7ff0*/  MOV R9, R36 ;  /* 0x0000002400097202 */ /* 0x000fc40000000f00 */
[----:B------:R-:W-:Y:S02]  /*8000*/  PRMT R17, R10, 0x5410, R11 ;  /* 0x000054100a117816 */ /* 0x000fe4000000000b */
[----:B------:R-:W-:Y:S01]  /*8010*/  PRMT R25, R8, 0x5410, R9 ;  /* 0x0000541008197816 */ /* 0x000fe20000000009 */
[----:B------:R-:W-:Y:S05]  /*8020*/  @P0 BRA `(.L_x_364) ;  /* 0x00000b9000000947 */ /* 0x000fea0003800000 */
[----:B------:R-:W-:Y:S01]  /*8030*/  ISETP.GE.AND P0, PT, R16, c[0x0][0x27c], PT ;  /* 0x00009f0010007a0c */ /* 0x000fe20003f06270 */
[----:B------:R-:W-:-:S12]  /*8040*/  BSSY B0, `(.L_x_365) ;  /* 0x000002c000007945 */ /* 0x000fd80003800000 */
[----:B------:R-:W-:Y:S05]  /*8050*/  @P0 BRA `(.L_x_366) ;  /* 0x000002a000000947 */ /* 0x000fea0003800000 */
[----:B------:R-:W1:Y:S01]  /*8060*/  LDS.128 R8, [R122+0x10080] ;  /* 0x010080007a087984 */ /* 0x000e620000000c00 */
[--C-:B------:R-:W-:Y:S01]  /*8070*/  SHF.R.U64 R102, R102, 0x10, R103.reuse ;  /* 0x0000001066667819 */ /* 0x100fe20000001267 */
[----:B------:R-:W-:Y:S01]  /*8080*/  HADD2.F32 R112, -RZ, R98.H1_H1 ;  /* 0x30000062ff707230 */ /* 0x000fe20000004100 */
[----:B------:R-:W-:Y:S01]  /*8090*/  SHF.R.U32.HI R103, RZ, 0x10, R103 ;  /* 0x00000010ff677819 */ /* 0x000fe20000011667 */
[----:B------:R-:W-:Y:S01]  /*80a0*/  HADD2.F32 R113, -RZ, R99.H1_H1 ;  /* 0x30000063ff717230 */ /* 0x000fe20000004100 */
[--C-:B------:R-:W-:Y:S01]  /*80b0*/  SHF.R.U64 R100, R100, 0x10, R101.reuse ;  /* 0x0000001064647819 */ /* 0x100fe20000001265 */
[----:B------:R-:W-:Y:S01]  /*80c0*/  HADD2.F32 R102, -RZ, R102.H0_H0 ;  /* 0x20000066ff667230 */ /* 0x000fe20000004100 */
[----:B------:R-:W-:Y:S01]  /*80d0*/  SHF.R.U32.HI R101, RZ, 0x10, R101 ;  /* 0x00000010ff657819 */ /* 0x000fe20000011665 */
[----:B------:R-:W-:Y:S02]  /*80e0*/  HADD2.F32 R103, -RZ, R103.H0_H0 ;  /* 0x20000067ff677230 */ /* 0x000fe40000004100 */
[----:B------:R-:W-:-:S02]  /*80f0*/  HADD2.F32 R99, -RZ, R99.H0_H0 ;  /* 0x20000063ff637230 */ /* 0x000fc40000004100 */
[----:B------:R-:W-:Y:S02]  /*8100*/  HADD2.F32 R114, -RZ, R101.H0_H0 ;  /* 0x20000065ff727230 */ /* 0x000fe40000004100 */
[----:B------:R-:W-:Y:S02]  /*8110*/  HADD2.F32 R100, -RZ, R100.H0_H0 ;  /* 0x20000064ff647230 */ /* 0x000fe40000004100 */
[--C-:B-1----:R-:W-:Y:S02]  /*8120*/  HADD2.F32 R104, -RZ, R11.reuse.H0_H0 ;  /* 0x2000000bff687230 */ /* 0x102fe40000004100 */
[----:B------:R-:W-:Y:S02]  /*8130*/  HADD2.F32 R11, -RZ, R11.H1_H1 ;  /* 0x3000000bff0b7230 */ /* 0x000fe40000004100 */
[--C-:B------:R-:W-:Y:S02]  /*8140*/  HADD2.F32 R105, -RZ, R8.reuse.H0_H0 ;  /* 0x20000008ff697230 */ /* 0x100fe40000004100 */
[----:B------:R-:W-:Y:S01]  /*8150*/  HADD2.F32 R106, -RZ, R8.H1_H1 ;  /* 0x30000008ff6a7230 */ /* 0x000fe20000004100 */
[CC--:B------:R-:W-:Y:S01]  /*8160*/  FMUL.FTZ R101, R11.reuse, R103.reuse ;  /* 0x000000670b657220 */ /* 0x0c0fe20000410000 */
[--C-:B------:R-:W-:Y:S01]  /*8170*/  HADD2.F32 R8, -RZ, R10.reuse.H0_H0 ;  /* 0x2000000aff087230 */ /* 0x100fe20000004100 */
[C---:B------:R-:W-:Y:S01]  /*8180*/  FMUL.FTZ R103, R104.reuse, R103 ;  /* 0x0000006768677220 */ /* 0x040fe20000410000 */
[--C-:B------:R-:W-:Y:S01]  /*8190*/  HADD2.F32 R107, -RZ, R9.reuse.H0_H0 ;  /* 0x20000009ff6b7230 */ /* 0x100fe20000004100 */
[-C--:B------:R-:W-:Y:S01]  /*81a0*/  FFMA.FTZ R101, R104, R114.reuse, -R101 ;  /* 0x0000007268657223 */ /* 0x080fe20000010865 */
[----:B------:R-:W-:Y:S01]  /*81b0*/  HADD2.F32 R10, -RZ, R10.H1_H1 ;  /* 0x3000000aff0a7230 */ /* 0x000fe20000004100 */
[----:B------:R-:W-:Y:S01]  /*81c0*/  FFMA.FTZ R114, R11, R114, R103 ;  /* 0x000000720b727223 */ /* 0x000fe20000010067 */
[----:B------:R-:W-:Y:S01]  /*81d0*/  HADD2.F32 R9, -RZ, R9.H1_H1 ;  /* 0x30000009ff097230 */ /* 0x000fe20000004100 */
[-C--:B------:R-:W-:Y:S01]  /*81e0*/  FMUL.FTZ R116, R106, R112.reuse ;  /* 0x000000706a747220 */ /* 0x080fe20000410000 */
[----:B------:R-:W-:Y:S01]  /*81f0*/  HADD2.F32 R11, -RZ, R98.H0_H0 ;  /* 0x20000062ff0b7230 */ /* 0x000fe20000004100 */
[----:B------:R-:W-:-:S02]  /*8200*/  FMUL.FTZ R112, R105, R112 ;  /* 0x0000007069707220 */ /* 0x000fc40000410000 */
[-C--:B------:R-:W-:Y:S02]  /*8210*/  FMUL.FTZ R103, R9, R102.reuse ;  /* 0x0000006609677220 */ /* 0x080fe40000410000 */
[-C--:B------:R-:W-:Y:S02]  /*8220*/  FMUL.FTZ R98, R10, R11.reuse ;  /* 0x0000000b0a627220 */ /* 0x080fe40000410000 */
[C---:B------:R-:W-:Y:S02]  /*8230*/  FMUL.FTZ R11, R8.reuse, R11 ;  /* 0x0000000b080b7220 */ /* 0x040fe40000410000 */
[----:B------:R-:W-:Y:S02]  /*8240*/  FMUL.FTZ R102, R107, R102 ;  /* 0x000000666b667220 */ /* 0x000fe40000410000 */
[----:B------:R-:W-:Y:S02]  /*8250*/  FFMA.FTZ R116, R105, R113, -R116 ;  /* 0x0000007169747223 */ /* 0x000fe40000010874 */
[----:B------:R-:W-:-:S02]  /*8260*/  FFMA.FTZ R98, R8, R99, -R98 ;  /* 0x0000006308627223 */ /* 0x000fc40000010862 */
[----:B------:R-:W-:Y:S02]  /*8270*/  FFMA.FTZ R113, R106, R113, R112 ;  /* 0x000000716a717223 */ /* 0x000fe40000010070 */
[----:B------:R-:W-:Y:S01]  /*8280*/  FFMA.FTZ R99, R10, R99, R11 ;  /* 0x000000630a637223 */ /* 0x000fe2000001000b */
[----:B------:R-:W-:Y:S01]  /*8290*/  F2FP.PACK_AB R11, R114, R101 ;  /* 0x00000065720b723e */ /* 0x000fe200000000ff */
[----:B------:R-:W-:Y:S01]  /*82a0*/  FFMA.FTZ R103, R107, R100, -R103 ;  /* 0x000000646b677223 */ /* 0x000fe20000010867 */
[----:B------:R-:W-:Y:S01]  /*82b0*/  F2FP.PACK_AB R8, R113, R116 ;  /* 0x000000747108723e */ /* 0x000fe200000000ff */
[----:B------:R-:W-:Y:S01]  /*82c0*/  FFMA.FTZ R102, R9, R100, R102 ;  /* 0x0000006409667223 */ /* 0x000fe20000010066 */
[----:B------:R-:W-:-:S04]  /*82d0*/  F2FP.PACK_AB R10, R99, R98 ;  /* 0x00000062630a723e */ /* 0x000fc800000000ff */
[----:B------:R-:W-:-:S05]  /*82e0*/  F2FP.PACK_AB R9, R102, R103 ;  /* 0x000000676609723e */ /* 0x000fca00000000ff */
[----:B------:R1:W-:Y:S02]  /*82f0*/  STS.128 [R122+0x10080], R8 ;  /* 0x010080087a007388 */ /* 0x0003e40000000c00 */
.L_x_366:
[----:B------:R-:W-:Y:S05]  /*8300*/  BSYNC B0 ;  /* 0x0000000000007941 */ /* 0x000fea0003800000 */
.L_x_365:
[----:B-1----:R-:W-:Y:S01]  /*8310*/  IADD3 R8, R16, 0x20, RZ ;  /* 0x0000002010087810 */ /* 0x002fe20007ffe0ff */
[----:B------:R-:W-:Y:S03]  /*8320*/  BSSY B0, `(.L_x_367) ;  /* 0x000002d000007945 */ /* 0x000fe60003800000 */
[----:B------:R-:W-:-:S13]  /*8330*/  ISETP.GE.AND P0, PT, R8, c[0x0][0x27c], PT ;  /* 0x00009f0008007a0c */ /* 0x000fda0003f06270 */
[----:B------:R-:W-:Y:S05]  /*8340*/  @P0 BRA `(.L_x_368) ;  /* 0x000002a000000947 */ /* 0x000fea0003800000 */
[----:B------:R-:W1:Y:S01]  /*8350*/  LDS.128 R8, [R122+0x14080] ;  /* 0x014080007a087984 */ /* 0x000e620000000c00 */
[--C-:B------:R-:W-:Y:S01]  /*8360*/  SHF.R.U64 R99, R124, 0x10, R125.reuse ;  /* 0x000000107c637819 */ /* 0x100fe2000000127d */
[----:B------:R-:W-:Y:S01]  /*8370*/  HADD2.F32 R104, -RZ, R92.H1_H1 ;  /* 0x3000005cff687230 */ /* 0x000fe20000004100 */
[----:B------:R-:W-:Y:S01]  /*8380*/  SHF.R.U32.HI R124, RZ, 0x10, R125 ;  /* 0x00000010ff7c7819 */ /* 0x000fe2000001167d */
[--C-:B------:R-:W-:Y:S01]  /*8390*/  HADD2.F32 R106, -RZ, R93.reuse.H1_H1 ;  /* 0x3000005dff6a7230 */ /* 0x100fe20000004100 */
[--C-:B------:R-:W-:Y:S01]  /*83a0*/  SHF.R.U64 R98, R126, 0x10, R127.reuse ;  /* 0x000000107e627819 */ /* 0x100fe2000000127f */
[----:B------:R-:W-:Y:S01]  /*83b0*/  HADD2.F32 R93, -RZ, R93.H0_H0 ;  /* 0x2000005dff5d7230 */ /* 0x000fe20000004100 */
[----:B------:R-:W-:Y:S01]  /*83c0*/  SHF.R.U32.HI R126, RZ, 0x10, R127 ;  /* 0x00000010ff7e7819 */ /* 0x000fe2000001167f */
[----:B------:R-:W-:-:S04]  /*83d0*/  HADD2.F32 R124, -RZ, R124.H0_H0 ;  /* 0x2000007cff7c7230 */ /* 0x000fc80000004100 */
        /* <DEDUP_REMOVED lines=12> */
[----:B------:R-:W-:Y:S01]  /*84a0*/  HADD2.F32 R11, -RZ, R92.H0_H0 ;  /* 0x2000005cff0b7230 */ /* 0x000fe20000004100 */
[-C--:B------:R-:W-:Y:S01]  /*84b0*/  FMUL.FTZ R107, R102, R104.reuse ;  /* 0x00000068666b7220 */ /* 0x080fe20000410000 */
[----:B------:R-:W-:Y:S01]  /*84c0*/  HADD2.F32 R9, -RZ, R9.H1_H1 ;  /* 0x30000009ff097230 */ /* 0x000fe20000004100 */
[C---:B------:R-:W-:Y:S01]  /*84d0*/  FMUL.FTZ R113, R101.reuse, R104 ;  /* 0x0000006865717220 */ /* 0x040fe20000410000 */
[----:B------:R-:W-:Y:S01]  /*84e0*/  HADD2.F32 R92, -RZ, R99.H0_H0 ;  /* 0x20000063ff5c7230 */ /* 0x000fe20000004100 */
[----:B------:R-:W-:Y:S01]  /*84f0*/  FFMA.FTZ R107, R101, R106, -R107 ;  /* 0x0000006a656b7223 */ /* 0x000fe2000001086b */
[----:B------:R-:W-:Y:S01]  /*8500*/  HADD2.F32 R100, -RZ, R98.H0_H0 ;  /* 0x20000062ff647230 */ /* 0x000fe20000004100 */
[----:B------:R-:W-:-:S02]  /*8510*/  FMUL.FTZ R98, R10, R11 ;  /* 0x0000000b0a627220 */ /* 0x000fc40000410000 */
[-C--:B------:R-:W-:Y:S02]  /*8520*/  FMUL.FTZ R99, R9, R92.reuse ;  /* 0x0000005c09637220 */ /* 0x080fe40000410000 */
[C---:B------:R-:W-:Y:S02]  /*8530*/  FMUL.FTZ R11, R8.reuse, R11 ;  /* 0x0000000b080b7220 */ /* 0x040fe40000410000 */
[C---:B------:R-:W-:Y:S02]  /*8540*/  FMUL.FTZ R92, R103.reuse, R92 ;  /* 0x0000005c675c7220 */ /* 0x040fe40000410000 */
[-C--:B------:R-:W-:Y:S02]  /*8550*/  FFMA.FTZ R98, R8, R93.reuse, -R98 ;  /* 0x0000005d08627223 */ /* 0x080fe40000010862 */
[----:B------:R-:W-:Y:S02]  /*8560*/  FFMA.FTZ R102, R102, R106, R113 ;  /* 0x0000006a66667223 */ /* 0x000fe40000010071 */
[----:B------:R-:W-:Y:S01]  /*8570*/  FFMA.FTZ R93, R10, R93, R11 ;  /* 0x0000005d0a5d7223 */ /* 0x000fe2000001000b */
[----:B------:R-:W-:Y:S01]  /*8580*/  F2FP.PACK_AB R11, R124, R105 ;  /* 0x000000697c0b723e */ /* 0x000fe200000000ff */
[-C--:B------:R-:W-:Y:S01]  /*8590*/  FFMA.FTZ R99, R103, R100.reuse, -R99 ;  /* 0x0000006467637223 */ /* 0x080fe20000010863 */
[----:B------:R-:W-:Y:S01]  /*85a0*/  F2FP.PACK_AB R8, R102, R107 ;  /* 0x0000006b6608723e */ /* 0x000fe200000000ff */
[----:B------:R-:W-:Y:S01]  /*85b0*/  FFMA.FTZ R92, R9, R100, R92 ;  /* 0x00000064095c7223 */ /* 0x000fe2000001005c */
[----:B------:R-:W-:-:S04]  /*85c0*/  F2FP.PACK_AB R10, R93, R98 ;  /* 0x000000625d0a723e */ /* 0x000fc800000000ff */
[----:B------:R-:W-:-:S05]  /*85d0*/  F2FP.PACK_AB R9, R92, R99 ;  /* 0x000000635c09723e */ /* 0x000fca00000000ff */
[----:B------:R1:W-:Y:S02]  /*85e0*/  STS.128 [R122+0x14080], R8 ;  /* 0x014080087a007388 */ /* 0x0003e40000000c00 */
.L_x_368:
[----:B------:R-:W-:Y:S05]  /*85f0*/  BSYNC B0 ;  /* 0x0000000000007941 */ /* 0x000fea0003800000 */
.L_x_367:
        /* <DEDUP_REMOVED lines=46> */
.L_x_370:
[----:B------:R-:W-:Y:S05]  /*88e0*/  BSYNC B0 ;  /* 0x0000000000007941 */ /* 0x000fea0003800000 */
.L_x_369:
[----:B-1----:R-:W-:-:S04]  /*88f0*/  IADD3 R8, R16, 0x60, RZ ;  /* 0x0000006010087810 */ /* 0x002fc80007ffe0ff */
        /* <DEDUP_REMOVED lines=44> */
.L_x_364:
[----:B------:R-:W-:Y:S05]  /*8bc0*/  BSYNC B1 ;  /* 0x0000000000017941 */ /* 0x000fea0003800000 */
.L_x_363:
[----:B-1----:R-:W-:Y:S01]  /*8bd0*/  IADD3 R8, R54, 0x20, RZ ;  /* 0x0000002036087810 */ /* 0x002fe20007ffe0ff */
[----:B------:R-:W-:Y:S03]  /*8be0*/  BSSY B1, `(.L_x_371) ;  /* 0x00000bc000017945 */ /* 0x000fe60003800000 */
[----:B------:R-:W-:-:S13]  /*8bf0*/  ISETP.GE.AND P0, PT, R8, UR4, PT ;  /* 0x0000000408007c0c */ /* 0x000fda000bf06270 */
[----:B------:R-:W-:Y:S05]  /*8c00*/  @P0 BRA `(.L_x_372) ;  /* 0x00000b9000000947 */ /* 0x000fea0003800000 */
[----:B------:R-:W-:Y:S01]  /*8c10*/  ISETP.GE.AND P0, PT, R16, c[0x0][0x27c], PT ;  /* 0x00009f0010007a0c */ /* 0x000fe20003f06270 */
[----:B------:R-:W-:-:S12]  /*8c20*/  BSSY B0, `(.L_x_373) ;  /* 0x000002c000007945 */ /* 0x000fd80003800000 */
[----:B------:R-:W-:Y:S05]  /*8c30*/  @P0 BRA `(.L_x_374) ;  /* 0x000002a000000947 */ /* 0x000fea0003800000 */
[----:B------:R-:W1:Y:S01]  /*8c40*/  LDS.128 R8, [R122+0x11080] ;  /* 0x011080007a087984 */ /* 0x000e620000000c00 */
[--C-:B------:R-:W-:Y:S01]  /*8c50*/  SHF.R.U64 R83, R94, 0x10, R95.reuse ;  /* 0x000000105e537819 */ /* 0x100fe2000000125f */
[--C-:B------:R-:W-:Y:S01]  /*8c60*/  HADD2.F32 R98, -RZ, R79.reuse.H1_H1 ;  /* 0x3000004fff627230 */ /* 0x100fe20000004100 */
[----:B------:R-:W-:Y:S01]  /*8c70*/  SHF.R.U32.HI R94, RZ, 0x10, R95 ;  /* 0x00000010ff5e7819 */ /* 0x000fe2000001165f */
[----:B------:R-:W-:Y:S01]  /*8c80*/  HADD2.F32 R95, -RZ, R78.H1_H1 ;  /* 0x3000004eff5f7230 */ /* 0x000fe20000004100 */
        /* <DEDUP_REMOVED lines=37> */
.L_x_374:
[----:B------:R-:W-:Y:S05]  /*8ee0*/  BSYNC B0 ;  /* 0x0000000000007941 */ /* 0x000fea0003800000 */
.L_x_373:
[----:B-1----:R-:W-:Y:S01]  /*8ef0*/  IADD3 R8, R16, 0x20, RZ ;  /* 0x0000002010087810 */ /* 0x002fe20007ffe0ff */
[----:B------:R-:W-:Y:S03]  /*8f00*/  BSSY B0, `(.L_x_375) ;  /* 0x000002d000007945 */ /* 0x000fe60003800000 */
[----:B------:R-:W-:-:S13]  /*8f10*/  ISETP.GE.AND P0, PT, R8, c[0x0][0x27c], PT ;  /* 0x00009f0008007a0c */ /* 0x000fda0003f06270 */
        /* <DEDUP_REMOVED lines=43> */
.L_x_376:
[----:B------:R-:W-:Y:S05]  /*91d0*/  BSYNC B0 ;  /* 0x0000000000007941 */ /* 0x000fea0003800000 */
.L_x_375:
        /* <DEDUP_REMOVED lines=18> */
[--C-:B------:R-:W-:Y:S02]  /*9300*/  HADD2.F32 R81, -RZ, R8.reuse.H1_H1 ;  /* 0x30000008ff517230 */ /* 0x100fe40000004100 */
[----:B------:R-:W-:Y:S01]  /*9310*/  HADD2.F32 R79, -RZ, R8.H0_H0 ;  /* 0x20000008ff4f7230 */ /* 0x000fe20000004100 */
[-C--:B------:R-:W-:Y:S01]  /*9320*/  FMUL.FTZ R83, R11, R80.reuse ;  /* 0x000000500b537220 */ /* 0x080fe20000410000 */
[--C-:B------:R-:W-:Y:S01]  /*9330*/  HADD2.F32 R8, -RZ, R10.reuse.H0_H0 ;  /* 0x2000000aff087230 */ /* 0x100fe20000004100 */
[----:B------:R-:W-:Y:S01]  /*9340*/  FMUL.FTZ R80, R78, R80 ;  /* 0x000000504e507220 */ /* 0x000fe20000410000 */
[--C-:B------:R-:W-:Y:S01]  /*9350*/  HADD2.F32 R82, -RZ, R9.reuse.H0_H0 ;  /* 0x20000009ff527230 */ /* 0x100fe20000004100 */
[----:B------:R-:W-:Y:S01]  /*9360*/  FMUL.FTZ R85, R81, R86 ;  /* 0x0000005651557220 */ /* 0x000fe20000410000 */
[----:B------:R-:W-:Y:S01]  /*9370*/  HADD2.F32 R10, -RZ, R10.H1_H1 ;  /* 0x3000000aff0a7230 */ /* 0x000fe20000004100 */
[----:B------:R-:W-:Y:S01]  /*9380*/  FFMA.FTZ R80, R11, R84, R80 ;  /* 0x000000540b507223 */ /* 0x000fe20000010050 */
[----:B------:R-:W-:Y:S01]  /*9390*/  HADD2.F32 R9, -RZ, R9.H1_H1 ;  /* 0x30000009ff097230 */ /* 0x000fe20000004100 */
[C---:B------:R-:W-:Y:S01]  /*93a0*/  FMUL.FTZ R86, R79.reuse, R86 ;  /* 0x000000564f567220 */ /* 0x040fe20000410000 */
[----:B------:R-:W-:Y:S01]  /*93b0*/  HADD2.F32 R11, -RZ, R62.H0_H0 ;  /* 0x2000003eff0b7230 */ /* 0x000fe20000004100 */
[----:B------:R-:W-:-:S02]  /*93c0*/  FFMA.FTZ R85, R79, R88, -R85 ;  /* 0x000000584f557223 */ /* 0x000fc40000010855 */
[----:B------:R-:W-:Y:S02]  /*93d0*/  FMUL.FTZ R62, R10, R59 ;  /* 0x0000003b0a3e7220 */ /* 0x000fe40000410000 */
[----:B------:R-:W-:Y:S02]  /*93e0*/  FMUL.FTZ R79, R9, R73 ;  /* 0x00000049094f7220 */ /* 0x000fe40000410000 */
[----:B------:R-:W-:Y:S02]  /*93f0*/  FMUL.FTZ R59, R8, R59 ;  /* 0x0000003b083b7220 */ /* 0x000fe40000410000 */
[C---:B------:R-:W-:Y:S02]  /*9400*/  FMUL.FTZ R73, R82.reuse, R73 ;  /* 0x0000004952497220 */ /* 0x040fe40000410000 */
[----:B------:R-:W-:Y:S02]  /*9410*/  FFMA.FTZ R79, R82, R72, -R79 ;  /* 0x00000048524f7223 */ /* 0x000fe4000001084f */
[----:B------:R-:W-:-:S02]  /*9420*/  FFMA.FTZ R83, R78, R84, -R83 ;  /* 0x000000544e537223 */ /* 0x000fc40000010853 */
[----:B------:R-:W-:Y:S02]  /*9430*/  FFMA.FTZ R86, R81, R88, R86 ;  /* 0x0000005851567223 */ /* 0x000fe40000010056 */
[-C--:B------:R-:W-:Y:S02]  /*9440*/  FFMA.FTZ R62, R8, R11.reuse, -R62 ;  /* 0x0000000b083e7223 */ /* 0x080fe4000001083e */
[----:B------:R-:W-:Y:S01]  /*9450*/  FFMA.FTZ R59, R10, R11, R59 ;  /* 0x0000000b0a3b7223 */ /* 0x000fe2000001003b */
[----:B------:R-:W-:Y:S01]  /*9460*/  F2FP.PACK_AB R11, R80, R83 ;  /* 0x00000053500b723e */ /* 0x000fe200000000ff */
[----:B------:R-:W-:Y:S01]  /*9470*/  FFMA.FTZ R72, R9, R72, R73 ;  /* 0x0000004809487223 */ /* 0x000fe20000010049 */
[----:B------:R-:W-:Y:S02]  /*9480*/  F2FP.PACK_AB R8, R86, R85 ;  /* 0x000000555608723e */ /* 0x000fe400000000ff */
[----:B------:R-:W-:Y:S02]  /*9490*/  F2FP.PACK_AB R10, R59, R62 ;  /* 0x0000003e3b0a723e */ /* 0x000fe400000000ff */
[----:B------:R-:W-:-:S05]  /*94a0*/  F2FP.PACK_AB R9, R72, R79 ;  /* 0x0000004f4809723e */ /* 0x000fca00000000ff */
[----:B------:R1:W-:Y:S02]  /*94b0*/  STS.128 [R122+0x19080], R8 ;  /* 0x019080087a007388 */ /* 0x0003e40000000c00 */
.L_x_378:
[----:B------:R-:W-:Y:S05]  /*94c0*/  BSYNC B0 ;  /* 0x0000000000007941 */ /* 0x000fea0003800000 */
.L_x_377:
[----:B-1----:R-:W-:-:S04]  /*94d0*/  IADD3 R8, R16, 0x60, RZ ;  /* 0x0000006010087810 */ /* 0x002fc80007ffe0ff */
[----:B------:R-:W-:-:S13]  /*94e0*/  ISETP.GE.AND P0, PT, R8, c[0x0][0x27c], PT ;  /* 0x00009f0008007a0c */ /* 0x000fda0003f06270 */
[----:B------:R-:W-:Y:S05]  /*94f0*/  @P0 BRA `(.L_x_372) ;  /* 0x000002a000000947 */ /* 0x000fea0003800000 */
[----:B------:R-:W1:Y:S01]  /*9500*/  LDS.128 R8, [R122+0x1d080] ;  /* 0x01d080007a087984 */ /* 0x000e620000000c00 */
[--C-:B------:R-:W-:Y:S01]  /*9510*/  SHF.R.U64 R62, R74, 0x10, R75.reuse ;  /* 0x000000104a3e7819 */ /* 0x100fe2000000124b */
[--C-:B------:R-:W-:Y:S01]  /*9520*/  HADD2.F32 R78, -RZ, R51.reuse.H1_H1 ;  /* 0x30000033ff4e7230 */ /* 0x100fe20000004100 */
[----:B------:R-:W-:Y:S01]  /*9530*/  SHF.R.U32.HI R74, RZ, 0x10, R75 ;  /* 0x00000010ff4a7819 */ /* 0x000fe2000001164b */
[----:B------:R-:W-:Y:S01]  /*9540*/  HADD2.F32 R51, -RZ, R51.H0_H0 ;  /* 0x20000033ff337230 */ /* 0x000fe20000004100 */
[--C-:B------:R-:W-:Y:S01]  /*9550*/  SHF.R.U64 R59, R76, 0x10, R77.reuse ;  /* 0x000000104c3b7819 */ /* 0x100fe2000000124d */
[----:B------:R-:W-:Y:S01]  /*9560*/  HADD2.F32 R62, -RZ, R62.H0_H0 ;  /* 0x2000003eff3e7230 */ /* 0x000fe20000004100 */
[----:B------:R-:W-:Y:S01]  /*9570*/  SHF.R.U32.HI R76, RZ, 0x10, R77 ;  /* 0x00000010ff4c7819 */ /* 0x000fe2000001164d */
[----:B------:R-:W-:Y:S02]  /*9580*/  HADD2.F32 R74, -RZ, R74.H0_H0 ;  /* 0x2000004aff4a7230 */ /* 0x000fe40000004100 */
[----:B------:R-:W-:-:S02]  /*9590*/  HADD2.F32 R80, -RZ, R58.H1_H1 ;  /* 0x3000003aff507230 */ /* 0x000fc40000004100 */
        /* <DEDUP_REMOVED lines=13> */
[----:B------:R-:W-:Y:S01]  /*9670*/  FMUL.FTZ R81, R75, R78 ;  /* 0x0000004e4b517220 */ /* 0x000fe20000410000 */
[----:B------:R-:W-:Y:S01]  /*9680*/  HADD2.F32 R11, -RZ, R58.H0_H0 ;  /* 0x2000003aff0b7230 */ /* 0x000fe20000004100 */
[----:B------:R-:W-:Y:S01]  /*9690*/  FMUL.FTZ R58, R10, R51 ;  /* 0x000000330a3a7220 */ /* 0x000fe20000410000 */
[----:B------:R-:W-:Y:S01]  /*96a0*/  HADD2.F32 R72, -RZ, R59.H0_H0 ;  /* 0x2000003bff487230 */ /* 0x000fe20000004100 */
[----:B------:R-:W-:-:S02]  /*96b0*/  FMUL.FTZ R59, R9, R62 ;  /* 0x0000003e093b7220 */ /* 0x000fc40000410000 */
[----:B------:R-:W-:Y:S02]  /*96c0*/  FMUL.FTZ R78, R73, R78 ;  /* 0x0000004e494e7220 */ /* 0x000fe40000410000 */
[C---:B------:R-:W-:Y:S02]  /*96d0*/  FMUL.FTZ R51, R8.reuse, R51 ;  /* 0x0000003308337220 */ /* 0x040fe40000410000 */
[----:B------:R-:W-:Y:S02]  /*96e0*/  FMUL.FTZ R62, R77, R62 ;  /* 0x0000003e4d3e7220 */ /* 0x000fe40000410000 */
[-C--:B------:R-:W-:Y:S02]  /*96f0*/  FFMA.FTZ R81, R73, R80.reuse, -R81 ;  /* 0x0000005049517223 */ /* 0x080fe40000010851 */
[----:B------:R-:W-:Y:S02]  /*9700*/  FFMA.FTZ R78, R75, R80, R78 ;  /* 0x000000504b4e7223 */ /* 0x000fe4000001004e */
[----:B------:R-:W-:-:S02]  /*9710*/  FFMA.FTZ R58, R8, R11, -R58 ;  /* 0x0000000b083a7223 */ /* 0x000fc4000001083a */
        /* <DEDUP_REMOVED lines=8> */
.L_x_372:
[----:B------:R-:W-:Y:S05]  /*97a0*/  BSYNC B1 ;  /* 0x0000000000017941 */ /* 0x000fea0003800000 */
.L_x_371:
        /* <DEDUP_REMOVED lines=18> */
[--C-:B-1----:R-:W-:Y:S02]  /*98d0*/  HADD2.F32 R59, -RZ, R11.reuse.H0_H0 ;  /* 0x2000000bff3b7230 */ /* 0x102fe40000004100 */
[----:B------:R-:W-:Y:S02]  /*98e0*/  HADD2.F32 R11, -RZ, R11.H1_H1 ;  /* 0x3000000bff0b7230 */ /* 0x000fe40000004100 */
[--C-:B------:R-:W-:Y:S02]  /*98f0*/  HADD2.F32 R69, -RZ, R8.reuse.H1_H1 ;  /* 0x30000008ff457230 */ /* 0x100fe40000004100 */
[----:B------:R-:W-:Y:S01]  /*9900*/  HADD2.F32 R62, -RZ, R8.H0_H0 ;  /* 0x20000008ff3e7230 */ /* 0x000fe20000004100 */
[----:B------:R-:W-:Y:S01]  /*9910*/  FMUL.FTZ R70, R11, R68 ;  /* 0x000000440b467220 */ /* 0x000fe20000410000 */
[--C-:B------:R-:W-:Y:S01]  /*9920*/  HADD2.F32 R8, -RZ, R10.reuse.H0_H0 ;  /* 0x2000000aff087230 */ /* 0x100fe20000004100 */
[----:B------:R-:W-:Y:S01]  /*9930*/  FMUL.FTZ R75, R69, R72 ;  /* 0x00000048454b7220 */ /* 0x000fe20000410000 */
[--C-:B------:R-:W-:Y:S01]  /*9940*/  HADD2.F32 R71, -RZ, R9.reuse.H0_H0 ;  /* 0x20000009ff477230 */ /* 0x100fe20000004100 */
[C---:B------:R-:W-:Y:S01]  /*9950*/  FMUL.FTZ R68, R59.reuse, R68 ;  /* 0x000000443b447220 */ /* 0x040fe20000410000 */
[----:B------:R-:W-:Y:S01]  /*9960*/  HADD2.F32 R10, -RZ, R10.H1_H1 ;  /* 0x3000000aff0a7230 */ /* 0x000fe20000004100 */
[----:B------:R-:W-:Y:S01]  /*9970*/  FFMA.FTZ R70, R59, R74, -R70 ;  /* 0x0000004a3b467223 */ /* 0x000fe20000010846 */
        /* <DEDUP_REMOVED lines=8> */
[----:B------:R-:W-:Y:S02]  /*9a00*/  FMUL.FTZ R58, R71, R58 ;  /* 0x0000003a473a7220 */ /* 0x000fe40000410000 */
[----:B------:R-:W-:Y:S02]  /*9a10*/  FFMA.FTZ R11, R11, R74, R68 ;  /* 0x0000004a0b0b7223 */ /* 0x000fe40000010044 */
[----:B------:R-:W-:Y:S02]  /*9a20*/  FFMA.FTZ R72, R69, R73, R72 ;  /* 0x0000004945487223 */ /* 0x000fe40000010048 */
[-C--:B------:R-:W-:Y:S01]  /*9a30*/  FFMA.FTZ R50, R8, R59.reuse, -R50 ;  /* 0x0000003b08327223 */ /* 0x080fe20000010832 */
[----:B------:R-:W-:Y:S01]  /*9a40*/  F2FP.PACK_AB R11, R11, R70 ;  /* 0x000000460b0b723e */ /* 0x000fe200000000ff */
[----:B------:R-:W-:Y:S01]  /*9a50*/  FFMA.FTZ R47, R10, R59, R47 ;  /* 0x0000003b0a2f7223 */ /* 0x000fe2000001002f */
[----:B------:R-:W-:Y:S01]  /*9a60*/  F2FP.PACK_AB R8, R72, R75 ;  /* 0x0000004b4808723e */ /* 0x000fe200000000ff */
[----:B------:R-:W-:-:S02]  /*9a70*/  FFMA.FTZ R51, R71, R62, -R51 ;  /* 0x0000003e47337223 */ /* 0x000fc40000010833 */
[----:B------:R-:W-:Y:S01]  /*9a80*/  FFMA.FTZ R58, R9, R62, R58 ;  /* 0x0000003e093a7223 */ /* 0x000fe2000001003a */
[----:B------:R-:W-:-:S04]  /*9a90*/  F2FP.PACK_AB R10, R47, R50 ;  /* 0x000000322f0a723e */ /* 0x000fc800000000ff */
[----:B------:R-:W-:-:S05]  /*9aa0*/  F2FP.PACK_AB R9, R58, R51 ;  /* 0x000000333a09723e */ /* 0x000fca00000000ff */
[----:B------:R1:W-:Y:S02]  /*9ab0*/  STS.128 [R122+0x12080], R8 ;  /* 0x012080087a007388 */ /* 0x0003e40000000c00 */
.L_x_382:
[----:B------:R-:W-:Y:S05]  /*9ac0*/  BSYNC B0 ;  /* 0x0000000000007941 */ /* 0x000fea0003800000 */
.L_x_381:
[----:B-1----:R-:W-:Y:S01]  /*9ad0*/  IADD3 R8, R16, 0x20, RZ ;  /* 0x0000002010087810 */ /* 0x002fe20007ffe0ff */
[----:B------:R-:W-:Y:S03]  /*9ae0*/  BSSY B0, `(.L_x_383) ;  /* 0x000002d000007945 */ /* 0x000fe60003800000 */
[----:B------:R-:W-:-:S13]  /*9af0*/  ISETP.GE.AND P0, PT, R8, c[0x0][0x27c], PT ;  /* 0x00009f0008007a0c */ /* 0x000fda0003f06270 */
[----:B------:R-:W-:Y:S05]  /*9b00*/  @P0 BRA `(.L_x_384) ;  /* 0x000002a000000947 */ /* 0x000fea0003800000 */
[----:B------:R-:W1:Y:S01]  /*9b10*/  LDS.128 R8, [R122+0x16080] ;  /* 0x016080007a087984 */ /* 0x000e620000000c00 */
[--C-:B------:R-:W-:Y:S02]  /*9b20*/  SHF.R.U64 R50, R64, 0x10, R65.reuse ;  /* 0x0000001040327819 */ /* 0x100fe40000001241 */
[----:B------:R-:W-:Y:S01]  /*9b30*/  SHF.R.U32.HI R64, RZ, 0x10, R65 ;  /* 0x00000010ff407819 */ /* 0x000fe20000011641 */
[--C-:B------:R-:W-:Y:S01]  /*9b40*/  HADD2.F32 R65, -RZ, R41.reuse.H1_H1 ;  /* 0x30000029ff417230 */ /* 0x100fe20000004100 */
[--C-:B------:R-:W-:Y:S01]  /*9b50*/  SHF.R.U64 R47, R66, 0x10, R67.reuse ;  /* 0x00000010422f7819 */ /* 0x100fe20000001243 */
[----:B------:R-:W-:Y:S01]  /*9b60*/  HADD2.F32 R41, -RZ, R41.H0_H0 ;  /* 0x20000029ff297230 */ /* 0x000fe20000004100 */
[----:B------:R-:W-:Y:S01]  /*9b70*/  SHF.R.U32.HI R66, RZ, 0x10, R67 ;  /* 0x00000010ff427819 */ /* 0x000fe20000011643 */
[----:B------:R-:W-:Y:S02]  /*9b80*/  HADD2.F32 R64, -RZ, R64.H0_H0 ;  /* 0x20000040ff407230 */ /* 0x000fe40000004100 */
[----:B------:R-:W-:-:S02]  /*9b90*/  HADD2.F32 R67, -RZ, R46.H1_H1 ;  /* 0x3000002eff437230 */ /* 0x000fc40000004100 */
[----:B------:R-:W-:Y:S02]  /*9ba0*/  HADD2.F32 R68, -RZ, R66.H0_H0 ;  /* 0x20000042ff447230 */ /* 0x000fe40000004100 */
[----:B------:R-:W-:Y:S02]  /*9bb0*/  HADD2.F32 R50, -RZ, R50.H0_H0 ;  /* 0x20000032ff327230 */ /* 0x000fe40000004100 */
[----:B------:R-:W-:Y:S02]  /*9bc0*/  HADD2.F32 R47, -RZ, R47.H0_H0 ;  /* 0x2000002fff2f7230 */ /* 0x000fe40000004100 */
[--C-:B-1----:R-:W-:Y:S02]  /*9bd0*/  HADD2.F32 R51, -RZ, R11.reuse.H0_H0 ;  /* 0x2000000bff337230 */ /* 0x102fe40000004100 */
[----:B------:R-:W-:Y:S02]  /*9be0*/  HADD2.F32 R11, -RZ, R11.H1_H1 ;  /* 0x3000000bff0b7230 */ /* 0x000fe40000004100 */
[----:B------:R-:W-:-:S02]  /*9bf0*/  HADD2.F32 R59, -RZ, R8.H1_H1 ;  /* 0x30000008ff3b7230 */ /* 0x000fc40000004100 */
[----:B------:R-:W-:Y:S01]  /*9c00*/  HADD2.F32 R58, -RZ, R8.H0_H0 ;  /* 0x20000008ff3a7230 */ /* 0x000fe20000004100 */
[-C--:B------:R-:W-:Y:S01]  /*9c10*/  FMUL.FTZ R66, R11, R64.reuse ;  /* 0x000000400b427220 */ /* 0x080fe20000410000 */
[--C-:B------:R-:W-:Y:S01]  /*9c20*/  HADD2.F32 R8, -RZ, R10.reuse.H0_H0 ;  /* 0x2000000aff087230 */ /* 0x100fe20000004100 */
[-C--:B------:R-:W-:Y:S01]  /*9c30*/  FMUL.FTZ R69, R59, R65.reuse ;  /* 0x000000413b457220 */ /* 0x080fe20000410000 */
[--C-:B------:R-:W-:Y:S01]  /*9c40*/  HADD2.F32 R62, -RZ, R9.reuse.H0_H0 ;  /* 0x20000009ff3e7230 */ /* 0x100fe20000004100 */
[C---:B------:R-:W-:Y:S01]  /*9c50*/  FMUL.FTZ R64, R51.reuse, R64 ;  /* 0x0000004033407220 */ /* 0x040fe20000410000 */
[----:B------:R-:W-:Y:S01]  /*9c60*/  HADD2.F32 R10, -RZ, R10.H1_H1 ;  /* 0x3000000aff0a7230 */ /* 0x000fe20000004100 */
[----:B------:R-:W-:Y:S01]  /*9c70*/  FFMA.FTZ R66, R51, R68, -R66 ;  /* 0x0000004433427223 */ /* 0x000fe20000010842 */
[----:B------:R-:W-:Y:S01]  /*9c80*/  HADD2.F32 R9, -RZ, R9.H1_H1 ;  /* 0x30000009ff097230 */ /* 0x000fe20000004100 */
[C---:B------:R-:W-:Y:S01]  /*9c90*/  FMUL.FTZ R70, R58.reuse, R65 ;  /* 0x000000413a467220 */ /* 0x040fe20000410000 */
[----:B------:R-:W-:Y:S01]  /*9ca0*/  HADD2.F32 R51, -RZ, R46.H0_H0 ;  /* 0x2000002eff337230 */ /* 0x000fe20000004100 */
[----:B------:R-:W-:-:S02]  /*9cb0*/  FFMA.FTZ R69, R58, R67, -R69 ;  /* 0x000000433a457223 */ /* 0x000fc40000010845 */
[-C--:B------:R-:W-:Y:S02]  /*9cc0*/  FMUL.FTZ R46, R10, R41.reuse ;  /* 0x000000290a2e7220 */ /* 0x080fe40000410000 */
[-C--:B------:R-:W-:Y:S02]  /*9cd0*/  FMUL.FTZ R58, R9, R50.reuse ;  /* 0x00000032093a7220 */ /* 0x080fe40000410000 */
[----:B------:R-:W-:Y:S02]  /*9ce0*/  FMUL.FTZ R41, R8, R41 ;  /* 0x0000002908297220 */ /* 0x000fe40000410000 */
[----:B------:R-:W-:Y:S02]  /*9cf0*/  FMUL.FTZ R50, R62, R50 ;  /* 0x000000323e327220 */ /* 0x000fe40000410000 */
[----:B------:R-:W-:Y:S02]  /*9d00*/  FFMA.FTZ R11, R11, R68, R64 ;  /* 0x000000440b0b7223 */ /* 0x000fe40000010040 */
[----:B------:R-:W-:-:S02]  /*9d10*/  FFMA.FTZ R70, R59, R67, R70 ;  /* 0x000000433b467223 */ /* 0x000fc40000010046 */
[-C--:B------:R-:W-:Y:S01]  /*9d20*/  FFMA.FTZ R46, R8, R51.reuse, -R46 ;  /* 0x00000033082e7223 */ /* 0x080fe2000001082e */
[----:B------:R-:W-:Y:S01]  /*9d30*/  F2FP.PACK_AB R11, R11, R66 ;  /* 0x000000420b0b723e */ /* 0x000fe200000000ff */
[----:B------:R-:W-:Y:S01]  /*9d40*/  FFMA.FTZ R41, R10, R51, R41 ;  /* 0x000000330a297223 */ /* 0x000fe20000010029 */
[----:B------:R-:W-:Y:S01]  /*9d50*/  F2FP.PACK_AB R8, R70, R69 ;  /* 0x000000454608723e */ /* 0x000fe200000000ff */
[-C--:B------:R-:W-:Y:S02]  /*9d60*/  FFMA.FTZ R58, R62, R47.reuse, -R58 ;  /* 0x0000002f3e3a7223 */ /* 0x080fe4000001083a */
[----:B------:R-:W-:Y:S01]  /*9d70*/  FFMA.FTZ R9, R9, R47, R50 ;  /* 0x0000002f09097223 */ /* 0x000fe20000010032 */
[----:B------:R-:W-:-:S04]  /*9d80*/  F2FP.PACK_AB R10, R41, R46 ;  /* 0x0000002e290a723e */ /* 0x000fc800000000ff */
[----:B------:R-:W-:-:S05]  /*9d90*/  F2FP.PACK_AB R9, R9, R58 ;  /* 0x0000003a0909723e */ /* 0x000fca00000000ff */
[----:B------:R1:W-:Y:S02]  /*9da0*/  STS.128 [R122+0x16080], R8 ;  /* 0x016080087a007388 */ /* 0x0003e40000000c00 */
.L_x_384:
[----:B------:R-:W-:Y:S05]  /*9db0*/  BSYNC B0 ;  /* 0x0000000000007941 */ /* 0x000fea0003800000 */
.L_x_383:
[----:B-1----:R-:W-:Y:S01]  /*9dc0*/  IADD3 R8, R16, 0x40, RZ ;  /* 0x0000004010087810 */ /* 0x002fe20007ffe0ff */
[----:B------:R-:W-:Y:S03]  /*9dd0*/  BSSY B0, `(.L_x_385) ;  /* 0x000002d000007945 */ /* 0x000fe60003800000 */
[----:B------:R-:W-:-:S13]  /*9de0*/  ISETP.GE.AND P0, PT, R8, c[0x0][0x27c], PT ;  /* 0x00009f0008007a0c */ /* 0x000fda0003f06270 */
[----:B------:R-:W-:Y:S05]  /*9df0*/  @P0 BRA `(.L_x_386) ;  /* 0x000002a000000947 */ /* 0x000fea0003800000 */
[----:B------:R-:W1:Y:S01]  /*9e00*/  LDS.128 R8, [R122+0x1a080] ;  /* 0x01a080007a087984 */ /* 0x000e620000000c00 */
[--C-:B------:R-:W-:Y:S01]  /*9e10*/  SHF.R.U64 R46, R48, 0x10, R49.reuse ;  /* 0x00000010302e7819 */ /* 0x100fe20000001231 */
[----:B------:R-:W-:Y:S01]  /*9e20*/  HADD2.F32 R59, -RZ, R40.H1_H1 ;  /* 0x30000028ff3b7230 */ /* 0x000fe20000004100 */
[----:B------:R-:W-:Y:S02]  /*9e30*/  SHF.R.U32.HI R48, RZ, 0x10, R49 ;  /* 0x00000010ff307819 */ /* 0x000fe40000011631 */
[--C-:B------:R-:W-:Y:S01]  /*9e40*/  SHF.R.U64 R41, R56, 0x10, R57.reuse ;  /* 0x0000001038297819 */ /* 0x100fe20000001239 */
[----:B------:R-:W-:Y:S01]  /*9e50*/  HADD2.F32 R46, -RZ, R46.H0_H0 ;  /* 0x2000002eff2e7230 */ /* 0x000fe20000004100 */
[----:B------:R-:W-:Y:S01]  /*9e60*/  SHF.R.U32.HI R56, RZ, 0x10, R57 ;  /* 0x00000010ff387819 */ /* 0x000fe20000011639 */
[----:B------:R-:W-:Y:S02]  /*9e70*/  HADD2.F32 R48, -RZ, R48.H0_H0 ;  /* 0x20000030ff307230 */ /* 0x000fe40000004100 */
[----:B------:R-:W-:-:S02]  /*9e80*/  HADD2.F32 R57, -RZ, R35.H1_H1 ;  /* 0x30000023ff397230 */ /* 0x000fc40000004100 */
[----:B------:R-:W-:Y:S02]  /*9e90*/  HADD2.F32 R58, -RZ, R56.H0_H0 ;  /* 0x20000038ff3a7230 */ /* 0x000fe40000004100 */
[----:B------:R-:W-:Y:S02]  /*9ea0*/  HADD2.F32 R35, -RZ, R35.H0_H0 ;  /* 0x20000023ff237230 */ /* 0x000fe40000004100 */
[--C-:B-1----:R-:W-:Y:S02]  /*9eb0*/  HADD2.F32 R47, -RZ, R11.reuse.H0_H0 ;  /* 0x2000000bff2f7230 */ /* 0x102fe40000004100 */
[----:B------:R-:W-:Y:S02]  /*9ec0*/  HADD2.F32 R11, -RZ, R11.H1_H1 ;  /* 0x3000000bff0b7230 */ /* 0x000fe40000004100 */
[--C-:B------:R-:W-:Y:S02]  /*9ed0*/  HADD2.F32 R49, -RZ, R8.reuse.H0_H0 ;  /* 0x20000008ff317230 */ /* 0x100fe40000004100 */
[----:B------:R-:W-:Y:S01]  /*9ee0*/  HADD2.F32 R50, -RZ, R8.H1_H1 ;  /* 0x30000008ff327230 */ /* 0x000fe20000004100 */
[-C--:B------:R-:W-:Y:S01]  /*9ef0*/  FMUL.FTZ R56, R11, R48.reuse ;  /* 0x000000300b387220 */ /* 0x080fe20000410000 */
        /* <DEDUP_REMOVED lines=11> */
[----:B------:R-:W-:Y:S01]  /*9fb0*/  FMUL.FTZ R41, R9, R46 ;  /* 0x0000002e09297220 */ /* 0x000fe20000410000 */
[----:B------:R-:W-:Y:S01]  /*9fc0*/  F2FP.PACK_AB R11, R11, R56 ;  /* 0x000000380b0b723e */ /* 0x000fe200000000ff */
[----:B------:R-:W-:-:S02]  /*9fd0*/  FMUL.FTZ R57, R49, R57 ;  /* 0x0000003931397220 */ /* 0x000fc40000410000 */
[----:B------:R-:W-:Y:S02]  /*9fe0*/  FMUL.FTZ R35, R8, R35 ;  /* 0x0000002308237220 */ /* 0x000fe40000410000 */
[----:B------:R-:W-:Y:S02]  /*9ff0*/  FMUL.FTZ R46, R51, R46 ;  /* 0x0000002e332e7220 */ /* 0x000fe40000410000 */
[-C--:B------:R-:W-:Y:S02]  /*a000*/  FFMA.FTZ R62, R49, R59.reuse, -R62 ;  /* 0x0000003b313e7223 */ /* 0x080fe4000001083e */
[----:B------:R-:W-:Y:S02]  /*a010*/  FFMA.FTZ R57, R50, R59, R57 ;  /* 0x0000003b32397223 */ /* 0x000fe40000010039 */
[-C--:B------:R-:W-:Y:S02]  /*a020*/  FFMA.FTZ R40, R8, R47.reuse, -R40 ;  /* 0x0000002f08287223 */ /* 0x080fe40000010828 */
[----:B------:R-:W-:Y:S01]  /*a030*/  FFMA.FTZ R35, R10, R47, R35 ;  /* 0x0000002f0a237223 */ /* 0x000fe20000010023 */
[----:B------:R-:W-:Y:S01]  /*a040*/  F2FP.PACK_AB R8, R57, R62 ;  /* 0x0000003e3908723e */ /* 0x000fe200000000ff */
[----:B------:R-:W-:-:S02]  /*a050*/  FFMA.FTZ R41, R51, R48, -R41 ;  /* 0x0000003033297223 */ /* 0x000fc40000010829 */
[----:B------:R-:W-:Y:S01]  /*a060*/  FFMA.FTZ R46, R9, R48, R46 ;  /* 0x00000030092e7223 */ /* 0x000fe2000001002e */
[----:B------:R-:W-:-:S04]  /*a070*/  F2FP.PACK_AB R10, R35, R40 ;  /* 0x00000028230a723e */ /* 0x000fc800000000ff */
[----:B------:R-:W-:-:S05]  /*a080*/  F2FP.PACK_AB R9, R46, R41 ;  /* 0x000000292e09723e */ /* 0x000fca00000000ff */
[----:B------:R1:W-:Y:S02]  /*a090*/  STS.128 [R122+0x1a080], R8 ;  /* 0x01a080087a007388 */ /* 0x0003e40000000c00 */
.L_x_386:
[----:B------:R-:W-:Y:S05]  /*a0a0*/  BSYNC B0 ;  /* 0x0000000000007941 */ /* 0x000fea0003800000 */
.L_x_385:
        /* <DEDUP_REMOVED lines=30> */
[----:B------:R-:W-:Y:S01]  /*a290*/  F2FP.PACK_AB R11, R11, R44 ;  /* 0x0000002c0b0b723e */ /* 0x000fe200000000ff */
[----:B------:R-:W-:-:S02]  /*a2a0*/  FMUL.FTZ R42, R9, R40 ;  /* 0x00000028092a7220 */ /* 0x000fc40000410000 */
[C---:B------:R-:W-:Y:S02]  /*a2b0*/  FMUL.FTZ R48, R43.reuse, R48 ;  /* 0x000000302b307220 */ /* 0x040fe40000410000 */
[----:B------:R-:W-:Y:S02]  /*a2c0*/  FMUL.FTZ R29, R8, R29 ;  /* 0x0000001d081d7220 */ /* 0x000fe40000410000 */
[----:B------:R-:W-:Y:S02]  /*a2d0*/  FMUL.FTZ R40, R46, R40 ;  /* 0x000000282e287220 */ /* 0x000fe40000410000 */
[-C--:B------:R-:W-:Y:S02]  /*a2e0*/  FFMA.FTZ R47, R43, R56.reuse, -R47 ;  /* 0x000000382b2f7223 */ /* 0x080fe4000001082f */
[----:B------:R-:W-:Y:S02]  /*a2f0*/  FFMA.FTZ R48, R45, R56, R48 ;  /* 0x000000382d307223 */ /* 0x000fe40000010030 */
[----:B------:R-:W-:-:S02]  /*a300*/  FFMA.FTZ R34, R8, R41, -R34 ;  /* 0x0000002908227223 */ /* 0x000fc40000010822 */
[----:B------:R-:W-:Y:S01]  /*a310*/  FFMA.FTZ R29, R10, R41, R29 ;  /* 0x000000290a1d7223 */ /* 0x000fe2000001001d */
[----:B------:R-:W-:Y:S01]  /*a320*/  F2FP.PACK_AB R8, R48, R47 ;  /* 0x0000002f3008723e */ /* 0x000fe200000000ff */
[-C--:B------:R-:W-:Y:S02]  /*a330*/  FFMA.FTZ R42, R46, R35.reuse, -R42 ;  /* 0x000000232e2a7223 */ /* 0x080fe4000001082a */
[----:B------:R-:W-:Y:S01]  /*a340*/  FFMA.FTZ R9, R9, R35, R40 ;  /* 0x0000002309097223 */ /* 0x000fe20000010028 */
[----:B------:R-:W-:-:S04]  /*a350*/  F2FP.PACK_AB R10, R29, R34 ;  /* 0x000000221d0a723e */ /* 0x000fc800000000ff */
[----:B------:R-:W-:-:S05]  /*a360*/  F2FP.PACK_AB R9, R9, R42 ;  /* 0x0000002a0909723e */ /* 0x000fca00000000ff */
[----:B------:R1:W-:Y:S02]  /*a370*/  STS.128 [R122+0x1e080], R8 ;  /* 0x01e080087a007388 */ /* 0x0003e40000000c00 */
.L_x_380:
[----:B------:R-:W-:Y:S05]  /*a380*/  BSYNC B1 ;  /* 0x0000000000017941 */ /* 0x000fea0003800000 */
.L_x_379:
[----:B-1----:R-:W-:-:S04]  /*a390*/  IADD3 R8, R54, 0x60, RZ ;  /* 0x0000006036087810 */ /* 0x002fc80007ffe0ff */
        /* <DEDUP_REMOVED lines=47> */
.L_x_389:
[----:B------:R-:W-:Y:S05]  /*a690*/  BSYNC B0 ;  /* 0x0000000000007941 */ /* 0x000fea0003800000 */
.L_x_388:
        /* <DEDUP_REMOVED lines=46> */
.L_x_391:
[----:B------:R-:W-:Y:S05]  /*a980*/  BSYNC B0 ;  /* 0x0000000000007941 */ /* 0x000fea0003800000 */
.L_x_390:
        /* <DEDUP_REMOVED lines=24> */
[-C--:B------:R-:W-:Y:S01]  /*ab10*/  FMUL.FTZ R32, R25, R29.reuse ;  /* 0x0000001d19207220 */ /* 0x080fe20000410000 */
[----:B------:R-:W-:Y:S01]  /*ab20*/  HADD2.F32 R9, -RZ, R9.H1_H1 ;  /* 0x30000009ff097230 */ /* 0x000fe20000004100 */
[C---:B------:R-:W-:Y:S01]  /*ab30*/  FMUL.FTZ R34, R24.reuse, R29 ;  /* 0x0000001d18227220 */ /* 0x040fe20000410000 */
[----:B------:R-:W-:Y:S01]  /*ab40*/  HADD2.F32 R23, -RZ, R12.H0_H0 ;  /* 0x2000000cff177230 */ /* 0x000fe20000004100 */
[----:B------:R-:W-:Y:S01]  /*ab50*/  FFMA.FTZ R11, R11, R30, R28 ;  /* 0x0000001e0b0b7223 */ /* 0x000fe2000001001c */
[----:B------:R-:W-:Y:S01]  /*ab60*/  HADD2.F32 R29, -RZ, R14.H0_H0 ;  /* 0x2000000eff1d7230 */ /* 0x000fe20000004100 */
[----:B------:R-:W-:Y:S01]  /*ab70*/  FFMA.FTZ R32, R24, R31, -R32 ;  /* 0x0000001f18207223 */ /* 0x000fe20000010820 */
[----:B------:R-:W-:Y:S01]  /*ab80*/  HADD2.F32 R14, -RZ, R17.H0_H0 ;  /* 0x20000011ff0e7230 */ /* 0x000fe20000004100 */
[----:B------:R-:W-:Y:S01]  /*ab90*/  FMUL.FTZ R12, R10, R23 ;  /* 0x000000170a0c7220 */ /* 0x000fe20000410000 */
[----:B------:R-:W-:Y:S01]  /*aba0*/  F2FP.PACK_AB R11, R11, R22 ;  /* 0x000000160b0b723e */ /* 0x000fe200000000ff */
[----:B------:R-:W-:-:S02]  /*abb0*/  FMUL.FTZ R17, R9, R18 ;  /* 0x0000001209117220 */ /* 0x000fc40000410000 */
[C---:B------:R-:W-:Y:S02]  /*abc0*/  FMUL.FTZ R23, R8.reuse, R23 ;  /* 0x0000001708177220 */ /* 0x040fe40000410000 */
[----:B------:R-:W-:Y:S02]  /*abd0*/  FMUL.FTZ R18, R19, R18 ;  /* 0x0000001213127220 */ /* 0x000fe40000410000 */
        /* <DEDUP_REMOVED lines=9> */
.L_x_393:
[----:B------:R-:W-:Y:S05]  /*ac70*/  BSYNC B0 ;  /* 0x0000000000007941 */ /* 0x000fea0003800000 */
.L_x_392:
[----:B------:R-:W-:-:S04]  /*ac80*/  IADD3 R16, R16, 0x60, RZ ;  /* 0x0000006010107810 */ /* 0x000fc80007ffe0ff */
[----:B------:R-:W-:-:S13]  /*ac90*/  ISETP.GE.AND P0, PT, R16, c[0x0][0x27c], PT ;  /* 0x00009f0010007a0c */ /* 0x000fda0003f06270 */
[----:B------:R-:W-:Y:S05]  /*aca0*/  @P0 BRA `(.L_x_387) ;  /* 0x00004af000000947 */ /* 0x000fea0003800000 */
[----:B-1----:R-:W1:Y:S01]  /*acb0*/  LDS.128 R8, [R122+0x1f080] ;  /* 0x01f080007a087984 */ /* 0x002e620000000c00 */
[--C-:B------:R-:W-:Y:S01]  /*acc0*/  SHF.R.U64 R14, R20, 0x10, R21.reuse ;  /* 0x00000010140e7819 */ /* 0x100fe20000001215 */
[----:B------:R-:W-:Y:S01]  /*acd0*/  HADD2.F32 R22, -RZ, R15.H1_H1 ;  /* 0x3000000fff167230 */ /* 0x000fe20000004100 */
[----:B------:R-:W-:Y:S01]  /*ace0*/  SHF.R.U32.HI R20, RZ, 0x10, R21 ;  /* 0x00000010ff147819 */ /* 0x000fe20000011615 */
[--C-:B------:R-:W-:Y:S01]  /*acf0*/  HADD2.F32 R21, -RZ, R13.reuse.H1_H1 ;  /* 0x3000000dff157230 */ /* 0x100fe20000004100 */
[--C-:B------:R-:W-:Y:S01]  /*ad00*/  SHF.R.U64 R12, R26, 0x10, R27.reuse ;  /* 0x000000101a0c7819 */ /* 0x100fe2000000121b */
[----:B------:R-:W-:Y:S01]  /*ad10*/  HADD2.F32 R13, -RZ, R13.H0_H0 ;  /* 0x2000000dff0d7230 */ /* 0x000fe20000004100 */
[----:B------:R-:W-:Y:S01]  /*ad20*/  SHF.R.U32.HI R26, RZ, 0x10, R27 ;  /* 0x00000010ff1a7819 */ /* 0x000fe2000001161b */
[----:B------:R-:W-:Y:S02]  /*ad30*/  HADD2.F32 R20, -RZ, R20.H0_H0 ;  /* 0x20000014ff147230 */ /* 0x000fe40000004100 */
[----:B------:R-:W-:-:S02]  /*ad40*/  HADD2.F32 R14, -RZ, R14.H0_H0 ;  /* 0x2000000eff0e7230 */ /* 0x000fc40000004100 */
[----:B------:R-:W-:Y:S02]  /*ad50*/  HADD2.F32 R26, -RZ, R26.H0_H0 ;  /* 0x2000001aff1a7230 */ /* 0x000fe40000004100 */
[----:B------:R-:W-:Y:S02]  /*ad60*/  HADD2.F32 R15, -RZ, R15.H0_H0 ;  /* 0x2000000fff0f7230 */ /* 0x000fe40000004100 */
[----:B------:R-:W-:Y:S02]  /*ad70*/  HADD2.F32 R12, -RZ, R12.H0_H0 ;  /* 0x2000000cff0c7230 */ /* 0x000fe40000004100 */
[--C-:B-1----:R-:W-:Y:S02]  /*ad80*/  HADD2.F32 R16, -RZ, R11.reuse.H0_H0 ;  /* 0x2000000bff107230 */ /* 0x102fe40000004100 */
[----:B------:R-:W-:Y:S02]  /*ad90*/  HADD2.F32 R11, -RZ, R11.H1_H1 ;  /* 0x3000000bff0b7230 */ /* 0x000fe40000004100 */
[----:B------:R-:W-:-:S02]  /*ada0*/  HADD2.F32 R17, -RZ, R8.H0_H0 ;  /* 0x20000008ff117230 */ /* 0x000fc40000004100 */
[----:B------:R-:W-:Y:S01]  /*adb0*/  HADD2.F32 R18, -RZ, R8.H1_H1 ;  /* 0x30000008ff127230 */ /* 0x000fe20000004100 */
[CC--:B------:R-:W-:Y:S01]  /*adc0*/  FMUL.FTZ R23, R11.reuse, R20.reuse ;  /* 0x000000140b177220 */ /* 0x0c0fe20000410000 */
[--C-:B------:R-:W-:Y:S01]  /*add0*/  HADD2.F32 R8, -RZ, R10.reuse.H0_H0 ;  /* 0x2000000aff087230 */ /* 0x100fe20000004100 */
[C---:B------:R-:W-:Y:S01]  /*ade0*/  FMUL.FTZ R20, R16.reuse, R20 ;  /* 0x0000001410147220 */ /* 0x040fe20000410000 */
[----:B------:R-:W-:Y:S01]  /*adf0*/  HADD2.F32 R10, -RZ, R10.H1_H1 ;  /* 0x3000000aff0a7230 */ /* 0x000fe20000004100 */
[-C--:B------:R-:W-:Y:S01]  /*ae00*/  FFMA.FTZ R23, R16, R26.reuse, -R23 ;  /* 0x0000001a10177223 */ /* 0x080fe20000010817 */
[--C-:B------:R-:W-:Y:S01]  /*ae10*/  HADD2.F32 R19, -RZ, R9.reuse.H0_H0 ;  /* 0x20000009ff137230 */ /* 0x100fe20000004100 */
[----:B------:R-:W-:Y:S01]  /*ae20*/  FFMA.FTZ R20, R11, R26, R20 ;  /* 0x0000001a0b147223 */ /* 0x000fe20000010014 */
[----:B------:R-:W-:Y:S01]  /*ae30*/  HADD2.F32 R9, -RZ, R9.H1_H1 ;  /* 0x30000009ff097230 */ /* 0x000fe20000004100 */
[----:B------:R-:W-:Y:S02]  /*ae40*/  FMUL.FTZ R11, R10, R13 ;  /* 0x0000000d0a0b7220 */ /* 0x000fe40000410000 */
[----:B------:R-:W-:-:S02]  /*ae50*/  FMUL.FTZ R24, R18, R21 ;  /* 0x0000001512187220 */ /* 0x000fc40000410000 */
[C---:B------:R-:W-:Y:S02]  /*ae60*/  FMUL.FTZ R13, R8.reuse, R13 ;  /* 0x0000000d080d7220 */ /* 0x040fe40000410000 */
[-C--:B------:R-:W-:Y:S02]  /*ae70*/  FMUL.FTZ R16, R9, R14.reuse ;  /* 0x0000000e09107220 */ /* 0x080fe40000410000 */
[----:B------:R-:W-:Y:S02]  /*ae80*/  FMUL.FTZ R21, R17, R21 ;  /* 0x0000001511157220 */ /* 0x000fe40000410000 */
[----:B------:R-:W-:Y:S02]  /*ae90*/  FMUL.FTZ R14, R19, R14 ;  /* 0x0000000e130e7220 */ /* 0x000fe40000410000 */
[----:B------:R-:W-:Y:S01]  /*aea0*/  FFMA.FTZ R8, R8, R15, -R11 ;  /* 0x0000000f08087223 */ /* 0x000fe2000001080b */
[----:B------:R-:W-:Y:S01]  /*aeb0*/  F2FP.PACK_AB R11, R20, R23 ;  /* 0x00000017140b723e */ /* 0x000fe200000000ff */
[----:B------:R-:W-:-:S02]  /*aec0*/  FFMA.FTZ R13, R10, R15, R13 ;  /* 0x0000000f0a0d7223 */ /* 0x000fc4000001000d */
[-C--:B------:R-:W-:Y:S02]  /*aed0*/  FFMA.FTZ R24, R17, R22.reuse, -R24 ;  /* 0x0000001611187223 */ /* 0x080fe40000010818 */
[----:B------:R-:W-:Y:S01]  /*aee0*/  FFMA.FTZ R21, R18, R22, R21 ;  /* 0x0000001612157223 */ /* 0x000fe20000010015 */
[----:B------:R-:W-:Y:S01]  /*aef0*/  F2FP.PACK_AB R10, R13, R8 ;  /* 0x000000080d0a723e */ /* 0x000fe200000000ff */
[-C--:B------:R-:W-:Y:S02]  /*af00*/  FFMA.FTZ R16, R19, R12.reuse, -R16 ;  /* 0x0000000c13107223 */ /* 0x080fe40000010810 */
[----:B------:R-:W-:Y:S01]  /*af10*/  FFMA.FTZ R9, R9, R12, R14 ;  /* 0x0000000c09097223 */ /* 0x000fe2000001000e */
[----:B------:R-:W-:-:S04]  /*af20*/  F2FP.PACK_AB R8, R21, R24 ;  /* 0x000000181508723e */ /* 0x000fc800000000ff */
[----:B------:R-:W-:-:S05]  /*af30*/  F2FP.PACK_AB R9, R9, R16 ;  /* 0x000000100909723e */ /* 0x000fca00000000ff */
[----:B------:R1:W-:Y:S01]  /*af40*/  STS.128 [R122+0x1f080], R8 ;  /* 0x01f080087a007388 */ /* 0x0003e20000000c00 */
[----:B------:R-:W-:Y:S05]  /*af50*/  BRA `(.L_x_387) ;  /* 0x0000484000007947 */ /* 0x000fea0003800000 */
.L_x_354:
[----:B------:R-:W-:Y:S01]  /*af60*/  PLOP3.LUT P0, PT, PT, PT, UP3, 0x80, 0x0 ;  /* 0x000000000000781c */ /* 0x000fe20003f0f038 */
[----:B------:R-:W-:Y:S01]  /*af70*/  IMAD.MOV.U32 R17, RZ, RZ, R15 ;  /* 0x000000ffff117224 */ /* 0x000fe200078e000f */
        /* <DEDUP_REMOVED lines=9> */
[----:B------:R-:W-:-:S02]  /*b010*/  CS2R R100, SRZ ;  /* 0x0000000000647805 */ /* 0x000fc4000001ff00 */
[----:B------:R-:W-:Y:S01]  /*b020*/  @P0 IMAD.HI.U32 R12, R11, c[0x0][0x2c8], RZ ;  /* 0x0000b2000b0c0a27 */ /* 0x000fe200078e00ff */
[----:B------:R-:W-:-:S13]  /*b030*/  PLOP3.LUT P0, PT, PT, PT, UP3, 0x80, 0x0 ;  /* 0x000000000000781c */ /* 0x000fda0003f0f038 */
[----:B------:R-:W-:-:S04]  /*b040*/  @P0 SHF.R.U32.HI R11, RZ, c[0x0][0x2cc], R12 ;  /* 0x0000b300ff0b0a19 */ /* 0x000fc8000001160c */
[----:B------:R-:W-:Y:S01]  /*b050*/  SHF.R.S32.HI R12, RZ, 0x1f, R11 ;  /* 0x0000001fff0c7819 */ /* 0x000fe2000001140b */
[----:B------:R-:W-:-:S04]  /*b060*/  IMAD.WIDE.U32 R16, R11, c[0x0][0x280], R16 ;  /* 0x0000a0000b107a25 */ /* 0x000fc800078e0010 */
[----:B------:R-:W-:Y:S01]  /*b070*/  IMAD R14, R12, c[0x0][0x280], RZ ;  /* 0x0000a0000c0e7a24 */ /* 0x000fe200078e02ff */
[----:B------:R-:W-:Y:S01]  /*b080*/  LEA R15, P0, R16, c[0x0][0x270], 0x1 ;  /* 0x00009c00100f7a11 */ /* 0x000fe200078008ff */
[----:B------:R-:W-:Y:S02]  /*b090*/  IMAD R12, R12, c[0x0][0x290], RZ ;  /* 0x0000a4000c0c7a24 */ /* 0x000fe400078e02ff */
[C---:B------:R-:W-:Y:S02]  /*b0a0*/  IMAD R14, R11.reuse, c[0x0][0x284], R14 ;  /* 0x0000a1000b0e7a24 */ /* 0x040fe400078e020e */
[----:B------:R-:W-:Y:S01]  /*b0b0*/  IMAD R12, R11, c[0x0][0x294], R12 ;  /* 0x0000a5000b0c7a24 */ /* 0x000fe200078e020c */
[----:B------:R1:W2:Y:S02]  /*b0c0*/  SHFL.IDX PT, R18, R15, RZ, 0x181f ;  /* 0x00181fff0f127589 */ /* 0x0002a400000e0000 */
[----:B------:R-:W-:Y:S02]  /*b0d0*/  IADD3 R14, R17, R14, RZ ;  /* 0x0000000e110e7210 */ /* 0x000fe40007ffe0ff */
[----:B------:R-:W-:-:S02]  /*b0e0*/  MOV R17, R13 ;  /* 0x0000000d00117202 */ /* 0x000fc40000000f00 */
[----:B------:R-:W-:Y:S01]  /*b0f0*/  LEA.HI.X R14, R16, c[0x0][0x274], R14, 0x1, P0 ;  /* 0x00009d00100e7a11 */ /* 0x000fe200000f0c0e */
[----:B------:R-:W-:-:S04]  /*b100*/  IMAD.MOV.U32 R16, RZ, RZ, R64 ;  /* 0x000000ffff107224 */ /* 0x000fc800078e0040 */
[----:B------:R-:W-:Y:S01]  /*b110*/  IMAD.WIDE.U32 R16, R11, c[0x0][0x290], R16 ;  /* 0x0000a4000b107a25 */ /* 0x000fe200078e0010 */
[----:B------:R1:W3:Y:S03]  /*b120*/  SHFL.IDX PT, R19, R14, RZ, 0x181f ;  /* 0x00181fff0e137589 */ /* 0x0002e600000e0000 */
[----:B------:R-:W-:Y:S01]  /*b130*/  IMAD.IADD R12, R17, 0x1, R12 ;  /* 0x00000001110c7824 */ /* 0x000fe200078e020c */
[----:B------:R-:W-:-:S04]  /*b140*/  LEA R13, P0, R16, c[0x0][0x288], 0x1 ;  /* 0x0000a200100d7a11 */ /* 0x000fc800078008ff */
[----:B------:R-:W-:Y:S02]  /*b150*/  LEA.HI.X R12, R16, c[0x0][0x28c], R12, 0x1, P0 ;  /* 0x0000a300100c7a11 */ /* 0x000fe400000f0c0c */
[----:B------:R1:W4:Y:S04]  /*b160*/  SHFL.IDX PT, R16, R13, RZ, 0x181f ;  /* 0x00181fff0d107589 */ /* 0x00032800000e0000 */
[----:B------:R1:W1:Y:S01]  /*b170*/  SHFL.IDX PT, R17, R12, RZ, 0x181f ;  /* 0x00181fff0c117589 */ /* 0x00026200000e0000 */
[----:B------:R-:W-:Y:S05]  /*b180*/  @P1 BRA `(.L_x_395) ;  /* 0x0000019000001947 */ /* 0x000fea0003800000 */
[----:B--2---:R-:W-:Y:S01]  /*b190*/  ISETP.GE.AND P0, PT, R80, c[0x0][0x27c], PT ;  /* 0x00009f0050007a0c */ /* 0x004fe20003f06270 */
[----:B------:R-:W-:Y:S01]  /*b1a0*/  CS2R R106, SRZ ;  /* 0x00000000006a7805 */ /* 0x000fe2000001ff00 */
[----:B------:R-:W-:Y:S01]  /*b1b0*/  CS2R R104, SRZ ;  /* 0x0000000000687805 */ /* 0x000fe2000001ff00 */
[----:B------:R-:W-:Y:S01]  /*b1c0*/  CS2R R102, SRZ ;  /* 0x0000000000667805 */ /* 0x000fe2000001ff00 */
[----:B------:R-:W-:-:S09]  /*b1d0*/  CS2R R100, SRZ ;  /* 0x0000000000647805 */ /* 0x000fd2000001ff00 */
[C---:B------:R-:W-:Y:S01]  /*b1e0*/  @!P0 IMAD.SHL.U32 R21, R80.reuse, 0x2, RZ ;  /* 0x0000000250158824 */ /* 0x040fe200078e00ff */
[----:B------:R-:W-:-:S04]  /*b1f0*/  @!P0 SHF.L.U64.HI R11, R80, 0x1, R99 ;  /* 0x00000001500b8819 */ /* 0x000fc80000010263 */
[----:B------:R-:W-:-:S05]  /*b200*/  @!P0 IADD3 R22, P1, R18, R21, RZ ;  /* 0x0000001512168210 */ /* 0x000fca0007f3e0ff */
[----:B---3--:R-:W-:Y:S01]  /*b210*/  @!P0 IMAD.X R23, R19, 0x1, R11, P1 ;  /* 0x0000000113178824 */ /* 0x008fe200008e060b */
[----:B----4-:R-:W-:-:S04]  /*b220*/  @!P0 IADD3 R20, P1, R16, R21, RZ ;  /* 0x0000001510148210 */ /* 0x010fc80007f3e0ff */
[----:B------:R2:W5:Y:S01]  /*b230*/  @!P0 LD.E.128 R104, [R22.64] ;  /* 0x0000001e16688980 */ /* 0x000562000c101d00 */
[----:B-1----:R-:W-:-:S05]  /*b240*/  @!P0 IMAD.X R21, R17, 0x1, R11, P1 ;  /* 0x0000000111158824 */ /* 0x002fca00008e060b */
[----:B------:R2:W5:Y:S01]  /*b250*/  @!P0 LD.E.128 R100, [R20.64] ;  /* 0x0000001e14648980 */ /* 0x000562000c101d00 */
[----:B------:R-:W-:Y:S01]  /*b260*/  ISETP.GE.AND P0, PT, R62, c[0x0][0x27c], PT ;  /* 0x00009f003e007a0c */ /* 0x000fe20003f06270 */
[----:B------:R-:W-:-:S12]  /*b270*/  CS2R R94, SRZ ;  /* 0x00000000005e7805 */ /* 0x000fd8000001ff00 */
[----:B------:R-:W-:-:S04]  /*b280*/  @!P0 SHF.R.S32.HI R11, RZ, 0x1f, R62 ;  /* 0x0000001fff0b8819 */ /* 0x000fc8000001143e */
[----:B------:R-:W-:-:S04]  /*b290*/  @!P0 LEA.HI R11, R11, R62, RZ, 0x3 ;  /* 0x0000003e0b0b8211 */ /* 0x000fc800078f18ff */
[----:B------:R-:W-:Y:S01]  /*b2a0*/  @!P0 LOP3.LUT R11, R11, 0xfffffff8, RZ, 0xc0, !PT ;  /* 0xfffffff80b0b8812 */ /* 0x000fe200078ec0ff */
[----:B------:R-:W-:Y:S01]  /*b2b0*/  CS2R R92, SRZ ;  /* 0x00000000005c7805 */ /* 0x000fe2000001ff00 */
[----:B------:R-:W-:Y:S01]  /*b2c0*/  CS2R R90, SRZ ;  /* 0x00000000005a7805 */ /* 0x000fe2000001ff00 */
[----:B------:R-:W-:Y:S02]  /*b2d0*/  CS2R R88, SRZ ;  /* 0x0000000000587805 */ /* 0x000fe4000001ff00 */
[----:B------:R-:W-:-:S04]  /*b2e0*/  @!P0 IMAD.WIDE R18, R11, 0x2, R18 ;  /* 0x000000020b128825 */ /* 0x000fc800078e0212 */
[----:B------:R-:W-:Y:S01]  /*b2f0*/  @!P0 IMAD.WIDE R16, R11, 0x2, R16 ;  /* 0x000000020b108825 */ /* 0x000fe200078e0210 */
[----:B------:R2:W5:Y:S04]  /*b300*/  @!P0 LD.E.128 R92, [R18.64] ;  /* 0x0000001e125c8980 */ /* 0x000568000c101d00 */
[----:B------:R2:W5:Y:S02]  /*b310*/  @!P0 LD.E.128 R88, [R16.64] ;  /* 0x0000001e10588980 */ /* 0x000564000c101d00 */
.L_x_395:
[----:B--2---:R-:W-:Y:S05]  /*b320*/  BSYNC B0 ;  /* 0x0000000000007941 */ /* 0x004fea0003800000 */
.L_x_394:
[----:B------:R-:W-:Y:S01]  /*b330*/  ISETP.NE.AND P0, PT, R10, RZ, PT ;  /* 0x000000ff0a00720c */ /* 0x000fe20003f05270 */
[----:B-----5:R-:W-:Y:S01]  /*b340*/  IMAD.MOV.U32 R11, RZ, RZ, R94 ;  /* 0x000000ffff0b7224 */ /* 0x020fe200078e005e */
[----:B----4-:R-:W-:Y:S01]  /*b350*/  MOV R16, R93 ;  /* 0x0000005d00107202 */ /* 0x010fe20000000f00 */
[----:B------:R-:W-:Y:S01]  /*b360*/  IMAD.MOV.U32 R10, RZ, RZ, R95 ;  /* 0x000000ffff0a7224 */ /* 0x000fe200078e005f */
[----:B------:R2:W4:Y:S01]  /*b370*/  SHFL.IDX PT, R21, R14, 0x1, 0x181f ;  /* 0x00381f000e157f89 */ /* 0x00052200000e0000 */
[----:B-1----:R-:W-:Y:S01]  /*b380*/  IMAD.MOV.U32 R17, RZ, RZ, R92 ;  /* 0x000000ffff117224 */ /* 0x002fe200078e005c */
        /* <DEDUP_REMOVED lines=8> */
[----:B------:R2:W1:Y:S01]  /*b410*/  SHFL.IDX PT, R20, R15, 0x1, 0x181f ;  /* 0x00381f000f147f89 */ /* 0x00046200000e0000 */
[----:B------:R-:W-:Y:S01]  /*b420*/  CS2R R74, SRZ ;  /* 0x00000000004a7805 */ /* 0x000fe2000001ff00 */
[----:B------:R-:W-:Y:S01]  /*b430*/  PRMT R128, R10, 0x5410, R11 ;  /* 0x000054100a807816 */ /* 0x000fe2000000000b */
[----:B------:R-:W-:Y:S01]  /*b440*/  IMAD.MOV.U32 R11, RZ, RZ, R90 ;  /* 0x000000ffff0b7224 */ /* 0x000fe200078e005a */
[----:B------:R-:W-:Y:S01]  /*b450*/  MOV R10, R91 ;  /* 0x0000005b000a7202 */ /* 0x000fe20000000f00 */
[----:B---3--:R2:W3:Y:S01]  /*b460*/  SHFL.IDX PT, R19, R12, 0x1, 0x181f ;  /* 0x00381f000c137f89 */ /* 0x0084e200000e0000 */
        /* <DEDUP_REMOVED lines=9> */
[----:B------:R-:W-:Y:S01]  /*b500*/  CS2R R50, SRZ ;  /* 0x0000000000327805 */ /* 0x000fe2000001ff00 */
[----:B------:R-:W-:Y:S01]  /*b510*/  PRMT R115, R10, 0x5410, R11 ;  /* 0x000054100a737816 */ /* 0x000fe2000000000b */
[----:B------:R-:W-:Y:S01]  /*b520*/  IMAD.MOV.U32 R11, RZ, RZ, R100 ;  /* 0x000000ffff0b7224 */ /* 0x000fe200078e0064 */
[----:B------:R-:W-:Y:S01]  /*b530*/  MOV R10, R101 ;  /* 0x00000065000a7202 */ /* 0x000fe20000000f00 */
[----:B------:R-:W-:Y:S01]  /*b540*/  CS2R R48, SRZ ;  /* 0x0000000000307805 */ /* 0x000fe2000001ff00 */
[----:B------:R-:W-:Y:S01]  /*b550*/  CS2R R70, SRZ ;  /* 0x0000000000467805 */ /* 0x000fe2000001ff00 */
[----:B------:R-:W-:Y:S01]  /*b560*/  CS2R R68, SRZ ;  /* 0x0000000000447805 */ /* 0x000fe2000001ff00 */
[----:B------:R-:W-:Y:S01]  /*b570*/  PRMT R125, R10, 0x5410, R11 ;  /* 0x000054100a7d7816 */ /* 0x000fe2000000000b */
[----:B------:R-:W-:Y:S05]  /*b580*/  @P0 BRA `(.L_x_397) ;  /* 0x0000019000000947 */ /* 0x000fea0003800000 */
[----:B----4-:R-:W-:Y:S01]  /*b590*/  ISETP.GE.AND P0, PT, R80, c[0x0][0x27c], PT ;  /* 0x00009f0050007a0c */ /* 0x010fe20003f06270 */
[----:B------:R-:W-:Y:S01]  /*b5a0*/  CS2R R74, SRZ ;  /* 0x00000000004a7805 */ /* 0x000fe2000001ff00 */
[----:B------:R-:W-:Y:S01]  /*b5b0*/  CS2R R72, SRZ ;  /* 0x0000000000487805 */ /* 0x000fe2000001ff00 */
[----:B------:R-:W-:Y:S01]  /*b5c0*/  CS2R R70, SRZ ;  /* 0x0000000000467805 */ /* 0x000fe2000001ff00 */
[----:B------:R-:W-:-:S09]  /*b5d0*/  CS2R R68, SRZ ;  /* 0x0000000000447805 */ /* 0x000fd2000001ff00 */
[C---:B------:R-:W-:Y:S01]  /*b5e0*/  @!P0 IMAD.SHL.U32 R11, R80.reuse, 0x2, RZ ;  /* 0x00000002500b8824 */ /* 0x040fe200078e00ff */
[----:B------:R-:W-:-:S04]  /*b5f0*/  @!P0 SHF.L.U64.HI R17, R80, 0x1, R99 ;  /* 0x0000000150118819 */ /* 0x000fc80000010263 */
[----:B-1----:R-:W-:-:S05]  /*b600*/  @!P0 IADD3 R22, P1, R20, R11, RZ ;  /* 0x0000000b14168210 */ /* 0x002fca0007f3e0ff */
[----:B------:R-:W-:Y:S01]  /*b610*/  @!P0 IMAD.X R23, R21, 0x1, R17, P1 ;  /* 0x0000000115178824 */ /* 0x000fe200008e0611 */
[----:B------:R-:W-:-:S04]  /*b620*/  @!P0 IADD3 R16, P1, R18, R11, RZ ;  /* 0x0000000b12108210 */ /* 0x000fc80007f3e0ff */
[----:B------:R1:W5:Y:S01]  /*b630*/  @!P0 LD.E.128 R72, [R22.64] ;  /* 0x0000001e16488980 */ /* 0x000362000c101d00 */
[----:B---3--:R-:W-:-:S05]  /*b640*/  @!P0 IMAD.X R17, R19, 0x1, R17, P1 ;  /* 0x0000000113118824 */ /* 0x008fca00008e0611 */
[----:B------:R1:W5:Y:S01]  /*b650*/  @!P0 LD.E.128 R68, [R16.64] ;  /* 0x0000001e10448980 */ /* 0x000362000c101d00 */
[----:B------:R-:W-:-:S13]  /*b660*/  ISETP.GE.AND P0, PT, R62, c[0x0][0x27c], PT ;  /* 0x00009f003e007a0c */ /* 0x000fda0003f06270 */
[----:B------:R-:W-:-:S04]  /*b670*/  @!P0 SHF.R.S32.HI R11, RZ, 0x1f, R62 ;  /* 0x0000001fff0b8819 */ /* 0x000fc8000001143e */
[----:B------:R-:W-:-:S04]  /*b680*/  @!P0 LEA.HI R10, R11, R62, RZ, 0x3 ;  /* 0x0000003e0b0a8211 */ /* 0x000fc800078f18ff */
[----:B------:R-:W-:Y:S01]  /*b690*/  @!P0 LOP3.LUT R10, R10, 0xfffffff8, RZ, 0xc0, !PT ;  /* 0xfffffff80a0a8812 */ /* 0x000fe200078ec0ff */
[----:B------:R-:W-:Y:S01]  /*b6a0*/  CS2R R58, SRZ ;  /* 0x00000000003a7805 */ /* 0x000fe2000001ff00 */
[----:B------:R-:W-:Y:S01]  /*b6b0*/  CS2R R56, SRZ ;  /* 0x0000000000387805 */ /* 0x000fe2000001ff00 */
[----:B------:R-:W-:Y:S01]  /*b6c0*/  CS2R R50, SRZ ;  /* 0x0000000000327805 */ /* 0x000fe2000001ff00 */
[----:B------:R-:W-:Y:S01]  /*b6d0*/  CS2R R48, SRZ ;  /* 0x0000000000307805 */ /* 0x000fe2000001ff00 */
[----:B------:R-:W-:-:S04]  /*b6e0*/  @!P0 IMAD.WIDE R20, R10, 0x2, R20 ;  /* 0x000000020a148825 */ /* 0x000fc800078e0214 */
[----:B------:R-:W-:Y:S01]  /*b6f0*/  @!P0 IMAD.WIDE R10, R10, 0x2, R18 ;  /* 0x000000020a0a8825 */ /* 0x000fe200078e0212 */
[----:B------:R1:W5:Y:S04]  /*b700*/  @!P0 LD.E.128 R56, [R20.64] ;  /* 0x0000001e14388980 */ /* 0x000368000c101d00 */
[----:B------:R1:W5:Y:S02]  /*b710*/  @!P0 LD.E.128 R48, [R10.64] ;  /* 0x0000001e0a308980 */ /* 0x000364000c101d00 */
.L_x_397:
[----:B----4-:R-:W-:Y:S05]  /*b720*/  BSYNC B0 ;  /* 0x0000000000007941 */ /* 0x010fea0003800000 */
.L_x_396:
[----:B------:R-:W-:Y:S01]  /*b730*/  ISETP.NE.AND P0, PT, R9, RZ, PT ;  /* 0x000000ff0900720c */ /* 0x000fe20003f05270 */
[----:B-1---5:R-:W-:Y:S01]  /*b740*/  IMAD.MOV.U32 R16, RZ, RZ, R58 ;  /* 0x000000ffff107224 */ /* 0x022fe200078e003a */
[----:B------:R-:W-:Y:S01]  /*b750*/  MOV R9, R57 ;  /* 0x0000003900097202 */ /* 0x000fe20000000f00 */
[----:B------:R-:W-:Y:S01]  /*b760*/  IMAD.MOV.U32 R11, RZ, RZ, R59 ;  /* 0x000000ffff0b7224 */ /* 0x000fe200078e003b */
[----:B------:R1:W4:Y:S01]  /*b770*/  SHFL.IDX PT, R21, R14, 0x2, 0x181f ;  /* 0x00581f000e157f89 */ /* 0x00032200000e0000 */
        /* <DEDUP_REMOVED lines=17> */
[----:B---3--:R1:W3:Y:S01]  /*b890*/  SHFL.IDX PT, R19, R12, 0x2, 0x181f ;  /* 0x00581f000c137f89 */ /* 0x0082e200000e0000 */
        /* <DEDUP_REMOVED lines=17> */
[----:B--2-4-:R-:W-:Y:S01]  /*b9b0*/  ISETP.GE.AND P0, PT, R80, c[0x0][0x27c], PT ;  /* 0x00009f0050007a0c */ /* 0x014fe20003f06270 */
[----:B------:R-:W-:Y:S01]  /*b9c0*/  CS2R R42, SRZ ;  /* 0x00000000002a7805 */ /* 0x000fe2000001ff00 */
[----:B------:R-:W-:Y:S01]  /*b9d0*/  CS2R R40, SRZ ;  /* 0x0000000000287805 */ /* 0x000fe2000001ff00 */
[----:B------:R-:W-:Y:S01]  /*b9e0*/  CS2R R34, SRZ ;  /* 0x0000000000227805 */ /* 0x000fe2000001ff00 */
[----:B------:R-:W-:Y:S01]  /*b9f0*/  CS2R R32, SRZ ;  /* 0x0000000000207805 */ /* 0x000fe2000001ff00 */
[----:B------:R-:W-:Y:S01]  /*ba00*/  CS2R R46, SRZ ;  /* 0x00000000002e7805 */ /* 0x000fe2000001ff00 */
[----:B------:R-:W-:Y:S01]  /*ba10*/  CS2R R44, SRZ ;  /* 0x00000000002c7805 */ /* 0x000fe2000001ff00 */
[----:B------:R-:W-:Y:S01]  /*ba20*/  CS2R R38, SRZ ;  /* 0x0000000000267805 */ /* 0x000fe2000001ff00 */
[----:B------:R-:W-:-:S05]  /*ba30*/  CS2R R36, SRZ ;  /* 0x0000000000247805 */ /* 0x000fca000001ff00 */
[C---:B------:R-:W-:Y:S01]  /*ba40*/  @!P0 IMAD.SHL.U32 R9, R80.reuse, 0x2, RZ ;  /* 0x0000000250098824 */ /* 0x040fe200078e00ff */
[----:B------:R-:W-:-:S04]  /*ba50*/  @!P0 SHF.L.U64.HI R10, R80, 0x1, R99 ;  /* 0x00000001500a8819 */ /* 0x000fc80000010263 */
[----:B------:R-:W-:-:S05]  /*ba60*/  @!P0 IADD3 R16, P1, R20, R9, RZ ;  /* 0x0000000914108210 */ /* 0x000fca0007f3e0ff */
[----:B------:R-:W-:Y:S01]  /*ba70*/  @!P0 IMAD.X R17, R21, 0x1, R10, P1 ;  /* 0x0000000115118824 */ /* 0x000fe200008e060a */
[----:B-1----:R-:W-:-:S04]  /*ba80*/  @!P0 IADD3 R22, P1, R18, R9, RZ ;  /* 0x0000000912168210 */ /* 0x002fc80007f3e0ff */
[----:B------:R1:W5:Y:S01]  /*ba90*/  @!P0 LD.E.128 R40, [R16.64] ;  /* 0x0000001e10288980 */ /* 0x000362000c101d00 */
[----:B---3--:R-:W-:Y:S01]  /*baa0*/  @!P0 IMAD.X R23, R19, 0x1, R10, P1 ;  /* 0x0000000113178824 */ /* 0x008fe200008e060a */
[----:B------:R-:W-:-:S04]  /*bab0*/  ISETP.GE.AND P1, PT, R62, c[0x0][0x27c], PT ;  /* 0x00009f003e007a0c */ /* 0x000fc80003f26270 */
[----:B------:R1:W5:Y:S09]  /*bac0*/  @!P0 LD.E.128 R32, [R22.64] ;  /* 0x0000001e16208980 */ /* 0x000372000c101d00 */
[----:B------:R-:W-:-:S04]  /*bad0*/  @!P1 SHF.R.S32.HI R9, RZ, 0x1f, R62 ;  /* 0x0000001fff099819 */ /* 0x000fc8000001143e */
[----:B------:R-:W-:-:S04]  /*bae0*/  @!P1 LEA.HI R9, R9, R62, RZ, 0x3 ;  /* 0x0000003e09099211 */ /* 0x000fc800078f18ff */
[----:B------:R-:W-:-:S05]  /*baf0*/  @!P1 LOP3.LUT R9, R9, 0xfffffff8, RZ, 0xc0, !PT ;  /* 0xfffffff809099812 */ /* 0x000fca00078ec0ff */
[----:B------:R-:W-:-:S04]  /*bb00*/  @!P1 IMAD.WIDE R20, R9, 0x2, R20 ;  /* 0x0000000209149825 */ /* 0x000fc800078e0214 */
[----:B------:R-:W-:Y:S01]  /*bb10*/  @!P1 IMAD.WIDE R18, R9, 0x2, R18 ;  /* 0x0000000209129825 */ /* 0x000fe200078e0212 */
[----:B------:R1:W5:Y:S04]  /*bb20*/  @!P1 LD.E.128 R44, [R20.64] ;  /* 0x0000001e142c9980 */ /* 0x000368000c101d00 */
[----:B------:R1:W5:Y:S02]  /*bb30*/  @!P1 LD.E.128 R36, [R18.64] ;  /* 0x0000001e12249980 */ /* 0x000364000c101d00 */
.L_x_399:
[----:B--2-4-:R-:W-:Y:S05]  /*bb40*/  BSYNC B0 ;  /* 0x0000000000007941 */ /* 0x014fea0003800000 */
.L_x_398:
[----:B------:R-:W-:Y:S01]  /*bb50*/  ISETP.NE.AND P0, PT, R8, RZ, PT ;  /* 0x000000ff0800720c */ /* 0x000fe20003f05270 */
[----:B-----5:R-:W-:Y:S01]  /*bb60*/  IMAD.MOV.U32 R9, RZ, RZ, R46 ;  /* 0x000000ffff097224 */ /* 0x020fe200078e002e */
        /* <DEDUP_REMOVED lines=12> */
[----:B------:R2:W3:Y:S01]  /*bc30*/  SHFL.IDX PT, R64, R15, 0x3, 0x181f ;  /* 0x00781f000f407f89 */ /* 0x0004e200000e0000 */
[----:B------:R-:W-:Y:S01]  /*bc40*/  CS2R R26, SRZ ;  /* 0x00000000001a7805 */ /* 0x000fe2000001ff00 */
[----:B------:R-:W-:Y:S01]  /*bc50*/  PRMT R96, R8, 0x5410, R9 ;  /* 0x0000541008607816 */ /* 0x000fe20000000009 */
[----:B------:R-:W-:Y:S01]  /*bc60*/  IMAD.MOV.U32 R9, RZ, RZ, R38 ;  /* 0x000000ffff097224 */ /* 0x000fe200078e0026 */
[----:B------:R-:W-:Y:S01]  /*bc70*/  MOV R8, R39 ;  /* 0x0000002700087202 */ /* 0x000fe20000000f00 */
[----:B------:R2:W1:Y:S01]  /*bc80*/  SHFL.IDX PT, R67, R12, 0x3, 0x181f ;  /* 0x00781f000c437f89 */ /* 0x00046200000e0000 */
        /* <DEDUP_REMOVED lines=9> */
[----:B-1----:R-:W-:Y:S01]  /*bd20*/  CS2R R22, SRZ ;  /* 0x0000000000167805 */ /* 0x002fe2000001ff00 */
[----:B------:R-:W-:Y:S01]  /*bd30*/  PRMT R81, R8, 0x5410, R9 ;  /* 0x0000541008517816 */ /* 0x000fe20000000009 */
[----:B------:R-:W-:Y:S01]  /*bd40*/  IMAD.MOV.U32 R9, RZ, RZ, R32 ;  /* 0x000000ffff097224 */ /* 0x000fe200078e0020 */
[----:B------:R-:W-:Y:S01]  /*bd50*/  MOV R8, R33 ;  /* 0x0000002100087202 */ /* 0x000fe20000000f00 */
[----:B------:R-:W-:Y:S01]  /*bd60*/  CS2R R20, SRZ ;  /* 0x0000000000147805 */ /* 0x000fe2000001ff00 */
[----:B---3--:R-:W-:Y:S01]  /*bd70*/  CS2R R18, SRZ ;  /* 0x0000000000127805 */ /* 0x008fe2000001ff00 */
[----:B------:R-:W-:Y:S01]  /*bd80*/  CS2R R16, SRZ ;  /* 0x0000000000107805 */ /* 0x000fe2000001ff00 */
[----:B------:R-:W-:Y:S01]  /*bd90*/  PRMT R85, R8, 0x5410, R9 ;  /* 0x0000541008557816 */ /* 0x000fe20000000009 */
[----:B------:R-:W-:Y:S05]  /*bda0*/  @P0 BRA `(.L_x_401) ;  /* 0x0000019000000947 */ /* 0x000fea0003800000 */
[----:B----4-:R-:W-:Y:S01]  /*bdb0*/  ISETP.GE.AND P0, PT, R80, c[0x0][0x27c], PT ;  /* 0x00009f0050007a0c */ /* 0x010fe20003f06270 */
[----:B------:R-:W-:Y:S01]  /*bdc0*/  CS2R R26, SRZ ;  /* 0x00000000001a7805 */ /* 0x000fe2000001ff00 */
[----:B------:R-:W-:Y:S01]  /*bdd0*/  ISETP.GE.AND P1, PT, R62, c[0x0][0x27c], PT ;  /* 0x00009f003e007a0c */ /* 0x000fe20003f26270 */
[----:B------:R-:W-:Y:S01]  /*bde0*/  CS2R R24, SRZ ;  /* 0x0000000000187805 */ /* 0x000fe2000001ff00 */
[----:B------:R-:W-:Y:S01]  /*bdf0*/  CS2R R18, SRZ ;  /* 0x0000000000127805 */ /* 0x000fe2000001ff00 */
[----:B------:R-:W-:Y:S01]  /*be00*/  CS2R R16, SRZ ;  /* 0x0000000000107805 */ /* 0x000fe2000001ff00 */
[----:B------:R-:W-:Y:S01]  /*be10*/  CS2R R30, SRZ ;  /* 0x00000000001e7805 */ /* 0x000fe2000001ff00 */
[----:B------:R-:W-:Y:S01]  /*be20*/  CS2R R28, SRZ ;  /* 0x00000000001c7805 */ /* 0x000fe2000001ff00 */
[----:B------:R-:W-:Y:S01]  /*be30*/  CS2R R22, SRZ ;  /* 0x0000000000167805 */ /* 0x000fe2000001ff00 */
[----:B------:R-:W-:-:S04]  /*be40*/  CS2R R20, SRZ ;  /* 0x0000000000147805 */ /* 0x000fc8000001ff00 */
[C---:B------:R-:W-:Y:S01]  /*be50*/  @!P0 IMAD.SHL.U32 R9, R80.reuse, 0x2, RZ ;  /* 0x0000000250098824 */ /* 0x040fe200078e00ff */
[----:B------:R-:W-:Y:S02]  /*be60*/  @!P0 SHF.L.U64.HI R10, R80, 0x1, R99 ;  /* 0x00000001500a8819 */ /* 0x000fe40000010263 */
[----:B------:R-:W-:Y:S02]  /*be70*/  @!P1 SHF.R.S32.HI R11, RZ, 0x1f, R62 ;  /* 0x0000001fff0b9819 */ /* 0x000fe4000001143e */
[----:B--2---:R-:W-:Y:S02]  /*be80*/  @!P0 IADD3 R12, P2, R64, R9, RZ ;  /* 0x00000009400c8210 */ /* 0x004fe40007f5e0ff */
[----:B------:R-:W-:-:S03]  /*be90*/  @!P1 LEA.HI R8, R11, R62, RZ, 0x3 ;  /* 0x0000003e0b089211 */ /* 0x000fc600078f18ff */
[----:B------:R-:W-:Y:S01]  /*bea0*/  @!P0 IMAD.X R13, R65, 0x1, R10, P2 ;  /* 0x00000001410d8824 */ /* 0x000fe200010e060a */
[----:B------:R-:W-:Y:S02]  /*beb0*/  @!P1 LOP3.LUT R8, R8, 0xfffffff8, RZ, 0xc0, !PT ;  /* 0xfffffff808089812 */ /* 0x000fe400078ec0ff */
[----:B------:R-:W-:Y:S02]  /*bec0*/  @!P0 IADD3 R14, P2, R66, R9, RZ ;  /* 0x00000009420e8210 */ /* 0x000fe40007f5e0ff */
[----:B------:R1:W5:Y:S01]  /*bed0*/  @!P0 LD.E.128 R24, [R12.64] ;  /* 0x0000001e0c188980 */ /* 0x000362000c101d00 */
[----:B------:R-:W-:-:S04]  /*bee0*/  @!P1 IMAD.WIDE R64, R8, 0x2, R64 ;  /* 0x0000000208409825 */ /* 0x000fc800078e0240 */
[----:B------:R-:W-:Y:S01]  /*bef0*/  @!P0 IMAD.X R15, R67, 0x1, R10, P2 ;  /* 0x00000001430f8824 */ /* 0x000fe200010e060a */
[----:B------:R1:W5:Y:S01]  /*bf00*/  @!P1 LD.E.128 R28, [R64.64] ;  /* 0x0000001e401c9980 */ /* 0x000362000c101d00 */
[----:B------:R-:W-:-:S03]  /*bf10*/  @!P1 IMAD.WIDE R8, R8, 0x2, R66 ;  /* 0x0000000208089825 */ /* 0x000fc600078e0242 */
[----:B------:R1:W5:Y:S04]  /*bf20*/  @!P0 LD.E.128 R16, [R14.64] ;  /* 0x0000001e0e108980 */ /* 0x000368000c101d00 */
[----:B------:R1:W5:Y:S02]  /*bf30*/  @!P1 LD.E.128 R20, [R8.64] ;  /* 0x0000001e08149980 */ /* 0x000364000c101d00 */
.L_x_401:
[----:B----4-:R-:W-:Y:S05]  /*bf40*/  BSYNC B0 ;  /* 0x0000000000007941 */ /* 0x010fea0003800000 */
.L_x_400:
        /* <DEDUP_REMOVED lines=21> */
[----:B------:R-:W-:Y:S01]  /*c0a0*/  PRMT R67, R67, 0x5410, R8 ;  /* 0x0000541043437816 */ /* 0x000fe20000000008 */
        /* <DEDUP_REMOVED lines=13> */
[----:B------:R-:W-:Y:S01]  /*c180*/  IMAD.MOV.U32 R124, RZ, RZ, c[0x0][0x27c] ;  /* 0x00009f00ff7c7624 */ /* 0x000fe200078e00ff */
[----:B------:R-:W-:Y:S04]  /*c190*/  BSSY B0, `(.L_x_404) ;  /* 0x0000061000007945 */ /* 0x000fe80003800000 */
[----:B------:R-:W-:-:S07]  /*c1a0*/  SHF.R.U32.HI R124, RZ, 0x3, R124 ;  /* 0x00000003ff7c7819 */ /* 0x000fce000001167c */
[----:B------:R-:W-:Y:S05]  /*c1b0*/  @P0 BRA `(.L_x_405) ;  /* 0x000005e000000947 */ /* 0x000fea0003800000 */
[----:B------:R-:W-:Y:S01]  /*c1c0*/  IADD3 R10, R61, R124, RZ ;  /* 0x0000007c3d0a7210 */ /* 0x000fe20007ffe0ff */
[----:B--2---:R-:W1:Y:S01]  /*c1d0*/  LDS.128 R12, [R122+0x10080] ;  /* 0x010080007a0c7984 */ /* 0x004e620000000c00 */
[----:B------:R-:W-:Y:S01]  /*c1e0*/  SHF.R.U32.HI R129, RZ, 0x10, R101 ;  /* 0x00000010ff817819 */ /* 0x000fe20000011665 */
[--C-:B------:R-:W-:Y:S01]  /*c1f0*/  HADD2.F32 R134, -RZ, R125.reuse.H0_H0 ;  /* 0x2000007dff867230 */ /* 0x100fe20000004100 */
[----:B------:R-:W-:Y:S01]  /*c200*/  SHF.R.S32.HI R9, RZ, 0x1f, R10 ;  /* 0x0000001fff097819 */ /* 0x000fe2000001140a */
[----:B------:R-:W-:Y:S01]  /*c210*/  HADD2.F32 R125, -RZ, R125.H1_H1 ;  /* 0x3000007dff7d7230 */ /* 0x000fe20000004100 */
[----:B------:R-:W-:Y:S01]  /*c220*/  SHF.L.U32 R8, R10, 0x3, RZ ;  /* 0x000000030a087819 */ /* 0x000fe200000006ff */
[----:B------:R-:W-:Y:S01]  /*c230*/  HADD2.F32 R142, -RZ, R129.H0_H0 ;  /* 0x20000081ff8e7230 */ /* 0x000fe20000004100 */
[----:B------:R-:W-:Y:S01]  /*c240*/  LEA.HI R9, R9, R10, RZ, 0x3 ;  /* 0x0000000a09097211 */ /* 0x000fe200078f18ff */
[--C-:B------:R-:W-:Y:S01]  /*c250*/  HADD2.F32 R140, -RZ, R127.reuse.H0_H0 ;  /* 0x2000007fff8c7230 */ /* 0x100fe20000004100 */
[----:B------:R-:W-:Y:S01]  /*c260*/  LOP3.LUT R11, R121, 0x38, R8, 0xf8, !PT ;  /* 0x00000038790b7812 */ /* 0x000fe200078ef808 */
[----:B------:R-:W-:Y:S01]  /*c270*/  HADD2.F32 R127, -RZ, R127.H1_H1 ;  /* 0x3000007fff7f7230 */ /* 0x000fe20000004100 */
[----:B------:R-:W-:Y:S01]  /*c280*/  SHF.L.U32 R9, R9, 0xa, RZ ;  /* 0x0000000a09097819 */ /* 0x000fe200000006ff */
[----:B------:R-:W-:Y:S01]  /*c290*/  HADD2.F32 R129, -RZ, R126.H0_H0 ;  /* 0x2000007eff817230 */ /* 0x000fe20000004100 */
[----:B------:R-:W-:-:S02]  /*c2a0*/  LOP3.LUT R8, R11, R120, RZ, 0x3c, !PT ;  /* 0x000000780b087212 */ /* 0x000fc400078e3cff */
[----:B------:R-:W-:Y:S02]  /*c2b0*/  LOP3.LUT R9, R9, 0x7fffe000, RZ, 0xc0, !PT ;  /* 0x7fffe00009097812 */ /* 0x000fe400078ec0ff */
[----:B------:R-:W-:Y:S02]  /*c2c0*/  SHF.R.U64 R100, R100, 0x10, R101 ;  /* 0x0000001064647819 */ /* 0x000fe40000001265 */
[----:B------:R-:W-:Y:S02]  /*c2d0*/  IADD3 R8, R8, R9, R119 ;  /* 0x0000000908087210 */ /* 0x000fe40007ffe077 */
[----:B------:R-:W-:Y:S01]  /*c2e0*/  SHF.R.U64 R101, R106, 0x10, R107 ;  /* 0x000000106a657819 */ /* 0x000fe2000000126b */
[----:B------:R-:W-:Y:S01]  /*c2f0*/  HADD2.F32 R100, -RZ, R100.H0_H0 ;  /* 0x20000064ff647230 */ /* 0x000fe20000004100 */
[----:B------:R-:W-:Y:S02]  /*c300*/  SHF.L.U32 R123, R8, 0x1, RZ ;  /* 0x00000001087b7819 */ /* 0x000fe400000006ff */
[----:B------:R-:W-:-:S02]  /*c310*/  SHF.R.U64 R104, R104, 0x10, R105 ;  /* 0x0000001068687819 */ /* 0x000fc40000001269 */
[----:B------:R-:W-:Y:S01]  /*c320*/  SHF.R.U32.HI R106, RZ, 0x10, R107 ;  /* 0x00000010ff6a7819 */ /* 0x000fe2000001166b */
[----:B------:R-:W2:Y:S01]  /*c330*/  LDS.128 R8, [R123+0x10080] ;  /* 0x010080007b087984 */ /* 0x000ea20000000c00 */
[----:B------:R-:W-:Y:S01]  /*c340*/  SHF.R.U32.HI R105, RZ, 0x10, R105 ;  /* 0x00000010ff697819 */ /* 0x000fe20000011669 */
[----:B------:R-:W-:Y:S01]  /*c350*/  HADD2.F32 R104, -RZ, R104.H0_H0 ;  /* 0x20000068ff687230 */ /* 0x000fe20000004100 */
[--C-:B------:R-:W-:Y:S01]  /*c360*/  SHF.R.U64 R102, R102, 0x10, R103.reuse ;  /* 0x0000001066667819 */ /* 0x100fe20000001267 */
[----:B------:R-:W-:Y:S01]  /*c370*/  HADD2.F32 R106, -RZ, R106.H0_H0 ;  /* 0x2000006aff6a7230 */ /* 0x000fe20000004100 */
[----:B------:R-:W-:Y:S01]  /*c380*/  SHF.R.U32.HI R103, RZ, 0x10, R103 ;  /* 0x00000010ff677819 */ /* 0x000fe20000011667 */
[----:B------:R-:W-:Y:S02]  /*c390*/  HADD2.F32 R146, -RZ, R105.H0_H0 ;  /* 0x20000069ff927230 */ /* 0x000fe40000004100 */
[----:B------:R-:W-:Y:S02]  /*c3a0*/  HADD2.F32 R105, -RZ, R126.H1_H1 ;  /* 0x3000007eff697230 */ /* 0x000fe40000004100 */
[----:B------:R-:W-:-:S02]  /*c3b0*/  HADD2.F32 R102, -RZ, R102.H0_H0 ;  /* 0x20000066ff667230 */ /* 0x000fc40000004100 */
[--C-:B-1----:R-:W-:Y:S02]  /*c3c0*/  HADD2.F32 R107, -RZ, R13.reuse.H0_H0 ;  /* 0x2000000dff6b7230 */ /* 0x102fe40000004100 */
[--C-:B------:R-:W-:Y:S02]  /*c3d0*/  HADD2.F32 R130, -RZ, R12.reuse.H0_H0 ;  /* 0x2000000cff827230 */ /* 0x100fe40000004100 */
[----:B------:R-:W-:Y:S01]  /*c3e0*/  HADD2.F32 R13, -RZ, R13.H1_H1 ;  /* 0x3000000dff0d7230 */ /* 0x000fe20000004100 */
[----:B------:R-:W-:Y:S01]  /*c3f0*/  FMUL.FTZ R138, R107, R134 ;  /* 0x000000866b8a7220 */ /* 0x000fe20000410000 */
[----:B------:R-:W-:Y:S01]  /*c400*/  HADD2.F32 R131, -RZ, R12.H1_H1 ;  /* 0x3000000cff837230 */ /* 0x000fe20000004100 */
[----:B------:R-:W-:Y:S01]  /*c410*/  FMUL.FTZ R148, R130, R125 ;  /* 0x0000007d82947220 */ /* 0x000fe20000410000 */
[--C-:B------:R-:W-:Y:S01]  /*c420*/  HADD2.F32 R12, -RZ, R14.reuse.H0_H0 ;  /* 0x2000000eff0c7230 */ /* 0x100fe20000004100 */
[----:B------:R-:W-:Y:S01]  /*c430*/  FMUL.FTZ R144, R13, R142 ;  /* 0x0000008e0d907220 */ /* 0x000fe20000410000 */
[----:B------:R-:W-:Y:S01]  /*c440*/  HADD2.F32 R132, -RZ, R14.H1_H1 ;  /* 0x3000000eff847230 */ /* 0x000fe20000004100 */
[----:B------:R-:W-:Y:S01]  /*c450*/  FMUL.FTZ R139, R131, R100 ;  /* 0x00000064838b7220 */ /* 0x000fe20000410000 */
[----:B------:R-:W-:-:S02]  /*c460*/  HADD2.F32 R14, -RZ, R15.H0_H0 ;  /* 0x2000000fff0e7230 */ /* 0x000fc40000004100 */
[----:B------:R-:W-:-:S03]  /*c470*/  HADD2.F32 R15, -RZ, R15.H1_H1 ;  /* 0x3000000fff0f7230 */ /* 0x000fc60000004100 */
[----:B------:R-:W-:Y:S01]  /*c480*/  FMUL.FTZ R126, R14, R129 ;  /* 0x000000810e7e7220 */ /* 0x000fe20000410000 */
[--C-:B--2---:R-:W-:Y:S02]  /*c490*/  HADD2.F32 R133, -RZ, R9.reuse.H0_H0 ;  /* 0x20000009ff857230 */ /* 0x104fe40000004100 */
[----:B------:R-:W-:Y:S02]  /*c4a0*/  HADD2.F32 R9, -RZ, R9.H1_H1 ;  /* 0x30000009ff097230 */ /* 0x000fe40000004100 */
[--C-:B------:R-:W-:Y:S01]  /*c4b0*/  HADD2.F32 R135, -RZ, R8.reuse.H0_H0 ;  /* 0x20000008ff877230 */ /* 0x100fe20000004100 */
[C---:B------:R-:W-:Y:S01]  /*c4c0*/  FMUL.FTZ R134, R133.reuse, R134 ;  /* 0x0000008685867220 */ /* 0x040fe20000410000 */
[----:B------:R-:W-:Y:S01]  /*c4d0*/  HADD2.F32 R136, -RZ, R8.H1_H1 ;  /* 0x30000008ff887230 */ /* 0x000fe20000004100 */
[----:B------:R-:W-:Y:S01]  /*c4e0*/  FFMA.FTZ R138, R133, R140, R138 ;  /* 0x0000008c858a7223 */ /* 0x000fe2000001008a */
[----:B------:R-:W-:Y:S01]  /*c4f0*/  HADD2.F32 R8, -RZ, R10.H0_H0 ;  /* 0x2000000aff087230 */ /* 0x000fe20000004100 */
[----:B------:R-:W-:Y:S01]  /*c500*/  FMUL.FTZ R142, R9, R142 ;  /* 0x0000008e098e7220 */ /* 0x000fe20000410000 */
[----:B------:R-:W-:Y:S01]  /*c510*/  HADD2.F32 R133, -RZ, R128.H1_H1 ;  /* 0x30000080ff857230 */ /* 0x000fe20000004100 */
[C---:B------:R-:W-:Y:S01]  /*c520*/  FMUL.FTZ R125, R135.reuse, R125 ;  /* 0x0000007d877d7220 */ /* 0x040fe20000410000 */
[----:B------:R-:W-:Y:S01]  /*c530*/  HADD2.F32 R137, -RZ, R10.H1_H1 ;  /* 0x3000000aff897230 */ /* 0x000fe20000004100 */
[----:B------:R-:W-:Y:S01]  /*c540*/  FFMA.FTZ R148, R135, R127, R148 ;  /* 0x0000007f87947223 */ /* 0x000fe20000010094 */
[----:B------:R-:W-:Y:S01]  /*c550*/  HADD2.F32 R135, -RZ, R128.H0_H0 ;  /* 0x20000080ff877230 */ /* 0x000fe20000004100 */
[----:B------:R-:W-:Y:S01]  /*c560*/  FFMA.FTZ R9, R9, R146, R144 ;  /* 0x0000009209097223 */ /* 0x000fe20000010090 */
[----:B------:R-:W-:Y:S01]  /*c570*/  HADD2.F32 R144, -RZ, R103.H0_H0 ;  /* 0x20000067ff907230 */ /* 0x000fe20000004100 */
[-C--:B------:R-:W-:Y:S01]  /*c580*/  FMUL.FTZ R128, R12, R105.reuse ;  /* 0x000000690c807220 */ /* 0x080fe20000410000 */
[--C-:B------:R-:W-:Y:S01]  /*c590*/  HADD2.F32 R10, -RZ, R11.reuse.H0_H0 ;  /* 0x2000000bff0a7230 */ /* 0x100fe20000004100 */
[C---:B------:R-:W-:Y:S01]  /*c5a0*/  FMUL.FTZ R105, R8.reuse, R105 ;  /* 0x0000006908697220 */ /* 0x040fe20000410000 */
[----:B------:R-:W-:Y:S01]  /*c5b0*/  HADD2.F32 R11, -RZ, R11.H1_H1 ;  /* 0x3000000bff0b7230 */ /* 0x000fe20000004100 */
[----:B------:R-:W-:Y:S01]  /*c5c0*/  FFMA.FTZ R103, R8, R133, R128 ;  /* 0x0000008508677223 */ /* 0x000fe20000010080 */
[----:B------:R-:W-:Y:S01]  /*c5d0*/  F2FP.PACK_AB R9, R9, R138 ;  /* 0x0000008a0909723e */ /* 0x000fe200000000ff */
[----:B------:R-:W-:-:S02]  /*c5e0*/  FMUL.FTZ R8, R15, R144 ;  /* 0x000000900f087220 */ /* 0x000fc40000410000 */
[C---:B------:R-:W-:Y:S02]  /*c5f0*/  FMUL.FTZ R144, R11.reuse, R144 ;  /* 0x000000900b907220 */ /* 0x040fe40000410000 */
[----:B------:R-:W-:Y:S01]  /*c600*/  FFMA.FTZ R11, R11, R106, R8 ;  /* 0x0000006a0b0b7223 */ /* 0x000fe20000010008 */
[----:B------:R-:W-:Y:S01]  /*c610*/  HADD2.F32 R8, -RZ, R101.H0_H0 ;  /* 0x20000065ff087230 */ /* 0x000fe20000004100 */
[----:B------:R-:W-:Y:S02]  /*c620*/  FMUL.FTZ R129, R10, R129 ;  /* 0x000000810a817220 */ /* 0x000fe40000410000 */
[----:B------:R-:W-:Y:S02]  /*c630*/  FFMA.FTZ R101, R136, R104, R139 ;  /* 0x0000006888657223 */ /* 0x000fe4000001008b */
[----:B------:R-:W-:Y:S02]  /*c640*/  FFMA.FTZ R126, R10, R135, R126 ;  /* 0x000000870a7e7223 */ /* 0x000fe4000001007e */
[----:B------:R-:W-:-:S02]  /*c650*/  FMUL.FTZ R100, R136, R100 ;  /* 0x0000006488647220 */ /* 0x000fc40000410000 */
[----:B------:R-:W-:Y:S01]  /*c660*/  FMUL.FTZ R139, R137, R102 ;  /* 0x00000066898b7220 */ /* 0x000fe20000410000 */
[----:B------:R-:W-:Y:S01]  /*c670*/  F2FP.PACK_AB R11, R11, R126 ;  /* 0x0000007e0b0b723e */ /* 0x000fe200000000ff */
[----:B------:R-:W-:Y:S02]  /*c680*/  FMUL.FTZ R10, R132, R102 ;  /* 0x00000066840a7220 */ /* 0x000fe40000410000 */
[----:B------:R-:W-:Y:S02]  /*c690*/  FFMA.FTZ R105, R12, R133, -R105 ;  /* 0x000000850c697223 */ /* 0x000fe40000010869 */
[----:B------:R-:W-:Y:S02]  /*c6a0*/  FFMA.FTZ R129, R14, R135, -R129 ;  /* 0x000000870e817223 */ /* 0x000fe40000010881 */
[----:B------:R-:W-:Y:S02]  /*c6b0*/  FFMA.FTZ R134, R107, R140, -R134 ;  /* 0x0000008c6b867223 */ /* 0x000fe40000010886 */
[----:B------:R-:W-:-:S02]  /*c6c0*/  FFMA.FTZ R13, R13, R146, -R142 ;  /* 0x000000920d0d7223 */ /* 0x000fc4000001088e */
[----:B------:R-:W-:Y:S02]  /*c6d0*/  FFMA.FTZ R125, R130, R127, -R125 ;  /* 0x0000007f827d7223 */ /* 0x000fe4000001087d */
[----:B------:R-:W-:Y:S01]  /*c6e0*/  FFMA.FTZ R144, R15, R106, -R144 ;  /* 0x0000006a0f907223 */ /* 0x000fe20000010890 */
[----:B------:R-:W-:Y:S01]  /*c6f0*/  F2FP.PACK_AB R13, R13, R134 ;  /* 0x000000860d0d723e */ /* 0x000fe200000000ff */
[----:B------:R-:W-:Y:S02]  /*c700*/  FFMA.FTZ R12, R131, R104, -R100 ;  /* 0x00000068830c7223 */ /* 0x000fe40000010864 */
[-C--:B------:R-:W-:Y:S01]  /*c710*/  FFMA.FTZ R14, R132, R8.reuse, -R139 ;  /* 0x00000008840e7223 */ /* 0x080fe2000001088b */
[----:B------:R-:W-:Y:S01]  /*c720*/  F2FP.PACK_AB R15, R144, R129 ;  /* 0x00000081900f723e */ /* 0x000fe200000000ff */
[----:B------:R-:W-:Y:S01]  /*c730*/  FFMA.FTZ R10, R137, R8, R10 ;  /* 0x00000008890a7223 */ /* 0x000fe2000001000a */
[----:B------:R-:W-:Y:S02]  /*c740*/  F2FP.PACK_AB R12, R12, R125 ;  /* 0x0000007d0c0c723e */ /* 0x000fe400000000ff */
[----:B------:R-:W-:-:S02]  /*c750*/  F2FP.PACK_AB R14, R14, R105 ;  /* 0x000000690e0e723e */ /* 0x000fc400000000ff */
[----:B------:R-:W-:Y:S02]  /*c760*/  F2FP.PACK_AB R8, R101, R148 ;  /* 0x000000946508723e */ /* 0x000fe400000000ff */
[----:B------:R-:W-:Y:S01]  /*c770*/  F2FP.PACK_AB R10, R10, R103 ;  /* 0x000000670a0a723e */ /* 0x000fe200000000ff */
[----:B------:R1:W-:Y:S04]  /*c780*/  STS.128 [R122+0x10080], R12 ;  /* 0x0100800c7a007388 */ /* 0x0003e80000000c00 */
[----:B------:R1:W-:Y:S02]  /*c790*/  STS.128 [R123+0x10080], R8 ;  /* 0x010080087b007388 */ /* 0x0003e40000000c00 */
.L_x_405:
[----:B------:R-:W-:Y:S05]  /*c7a0*/  BSYNC B0 ;  /* 0x0000000000007941 */ /* 0x000fea0003800000 */
.L_x_404:
[----:B------:R-:W-:-:S13]  /*c7b0*/  ISETP.GE.AND P0, PT, R62, c[0x0][0x27c], PT ;  /* 0x00009f003e007a0c */ /* 0x000fda0003f06270 */
[----:B------:R-:W-:Y:S05]  /*c7c0*/  @P0 BRA `(.L_x_403) ;  /* 0x0000067000000947 */ /* 0x000fea0003800000 */
[----:B-1----:R-:W-:Y:S01]  /*c7d0*/  SHF.R.S32.HI R11, RZ, 0x1f, R62 ;  /* 0x0000001fff0b7819 */ /* 0x002fe2000001143e */
[----:B------:R-:W-:Y:S01]  /*c7e0*/  HADD2.F32 R126, -RZ, R116.H0_H0 ;  /* 0x20000074ff7e7230 */ /* 0x000fe20000004100 */
[----:B------:R-:W-:Y:S01]  /*c7f0*/  SHF.R.U32.HI R102, RZ, 0x10, R89 ;  /* 0x00000010ff667819 */ /* 0x000fe20000011659 */
[--C-:B------:R-:W-:Y:S01]  /*c800*/  HADD2.F32 R106, -RZ, R115.reuse.H0_H0 ;  /* 0x20000073ff6a7230 */ /* 0x100fe20000004100 */
[CC--:B--2---:R-:W-:Y:S01]  /*c810*/  LEA.HI R13, R11.reuse, R62.reuse, RZ, 0x3 ;  /* 0x0000003e0b0d7211 */ /* 0x0c4fe200078f18ff */
[----:B------:R-:W-:Y:S01]  /*c820*/  HADD2.F32 R134, -RZ, R118.H0_H0 ;  /* 0x20000076ff867230 */ /* 0x000fe20000004100 */
[----:B------:R-:W-:Y:S01]  /*c830*/  LEA.HI R11, R11, R62, RZ, 0x6 ;  /* 0x0000003e0b0b7211 */ /* 0x000fe200078f30ff */
[----:B------:R-:W-:Y:S01]  /*c840*/  HADD2.F32 R102, -RZ, R102.H0_H0 ;  /* 0x20000066ff667230 */ /* 0x000fe20000004100 */
[----:B------:R-:W-:Y:S01]  /*c850*/  LEA.HI.SX32 R9, R13, R124, 0x1d ;  /* 0x0000007c0d097211 */ /* 0x000fe200078feaff */
[----:B------:R-:W-:Y:S01]  /*c860*/  HADD2.F32 R115, -RZ, R115.H1_H1 ;  /* 0x30000073ff737230 */ /* 0x000fe20000004100 */
[----:B------:R-:W-:Y:S01]  /*c870*/  SHF.L.U32 R11, R11, 0x7, RZ ;  /* 0x000000070b0b7819 */ /* 0x000fe200000006ff */
[--C-:B------:R-:W-:Y:S01]  /*c880*/  HADD2.F32 R124, -RZ, R117.reuse.H0_H0 ;  /* 0x20000075ff7c7230 */ /* 0x100fe20000004100 */
[----:B------:R-:W-:Y:S01]  /*c890*/  SHF.R.S32.HI R8, RZ, 0x1f, R9 ;  /* 0x0000001fff087819 */ /* 0x000fe20000011409 */
[----:B------:R-:W-:Y:S01]  /*c8a0*/  HADD2.F32 R117, -RZ, R117.H1_H1 ;  /* 0x30000075ff757230 */ /* 0x000fe20000004100 */
[----:B------:R-:W-:-:S02]  /*c8b0*/  SHF.L.U32 R10, R9, 0x3, RZ ;  /* 0x00000003090a7819 */ /* 0x000fc400000006ff */
[----:B------:R-:W-:Y:S02]  /*c8c0*/  LEA.HI R8, R8, R9, RZ, 0x3 ;  /* 0x0000000908087211 */ /* 0x000fe400078f18ff */
[C---:B------:R-:W-:Y:S02]  /*c8d0*/  LOP3.LUT R13, R121.reuse, 0x38, R13, 0xf8, !PT ;  /* 0x00000038790d7812 */ /* 0x040fe400078ef80d */
[----:B------:R-:W-:Y:S02]  /*c8e0*/  LOP3.LUT R121, R121, 0x38, R10, 0xf8, !PT ;  /* 0x0000003879797812 */ /* 0x000fe400078ef80a */
[----:B------:R-:W-:Y:S02]  /*c8f0*/  SHF.L.U32 R8, R8, 0xa, RZ ;  /* 0x0000000a08087819 */ /* 0x000fe400000006ff */
[----:B------:R-:W-:Y:S02]  /*c900*/  LOP3.LUT R11, R11, 0x7fffe000, RZ, 0xc0, !PT ;  /* 0x7fffe0000b0b7812 */ /* 0x000fe400078ec0ff */
[----:B------:R-:W-:-:S02]  /*c910*/  LOP3.LUT R12, R13, R120, RZ, 0x3c, !PT ;  /* 0x000000780d0c7212 */ /* 0x000fc400078e3cff */
[----:B------:R-:W-:Y:S02]  /*c920*/  LOP3.LUT R120, R121, R120, RZ, 0x3c, !PT ;  /* 0x0000007879787212 */ /* 0x000fe400078e3cff */
[----:B------:R-:W-:Y:S02]  /*c930*/  LOP3.LUT R8, R8, 0x7fffe000, RZ, 0xc0, !PT ;  /* 0x7fffe00008087812 */ /* 0x000fe400078ec0ff */
[--C-:B------:R-:W-:Y:S02]  /*c940*/  IADD3 R11, R12, R11, R119.reuse ;  /* 0x0000000b0c0b7210 */ /* 0x100fe40007ffe077 */
[----:B------:R-:W-:Y:S02]  /*c950*/  IADD3 R8, R120, R8, R119 ;  /* 0x0000000878087210 */ /* 0x000fe40007ffe077 */
[----:B------:R-:W-:Y:S02]  /*c960*/  SHF.L.U32 R100, R11, 0x1, RZ ;  /* 0x000000010b647819 */ /* 0x000fe400000006ff */
[----:B------:R-:W-:-:S02]  /*c970*/  SHF.L.U32 R101, R8, 0x1, RZ ;  /* 0x0000000108657819 */ /* 0x000fc400000006ff */
[--C-:B------:R-:W-:Y:S01]  /*c980*/  SHF.R.U64 R92, R92, 0x10, R93.reuse ;  /* 0x000000105c5c7819 */ /* 0x100fe2000000125d */
[----:B------:R-:W1:Y:S01]  /*c990*/  LDS.128 R12, [R100+0x10080] ;  /* 0x01008000640c7984 */ /* 0x000e620000000c00 */
[----:B------:R-:W-:Y:S02]  /*c9a0*/  SHF.R.U32.HI R93, RZ, 0x10, R93 ;  /* 0x00000010ff5d7819 */ /* 0x000fe4000001165d */
[----:B------:R-:W-:Y:S01]  /*c9b0*/  SHF.R.U64 R88, R88, 0x10, R89 ;  /* 0x0000001058587819 */ /* 0x000fe20000001259 */
[----:B------:R-:W2:Y:S01]  /*c9c0*/  LDS.128 R8, [R101+0x10080] ;  /* 0x0100800065087984 */ /* 0x000ea20000000c00 */
[--C-:B------:R-:W-:Y:S01]  /*c9d0*/  SHF.R.U64 R89, R94, 0x10, R95.reuse ;  /* 0x000000105e597819 */ /* 0x100fe2000000125f */
[----:B------:R-:W-:Y:S01]  /*c9e0*/  HADD2.F32 R130, -RZ, R93.H0_H0 ;  /* 0x2000005dff827230 */ /* 0x000fe20000004100 */
[----:B------:R-:W-:Y:S01]  /*c9f0*/  SHF.R.U32.HI R94, RZ, 0x10, R95 ;  /* 0x00000010ff5e7819 */ /* 0x000fe2000001165f */
[----:B------:R-:W-:Y:S01]  /*ca00*/  HADD2.F32 R92, -RZ, R92.H0_H0 ;  /* 0x2000005cff5c7230 */ /* 0x000fe20000004100 */
[----:B------:R-:W-:-:S02]  /*ca10*/  SHF.R.U64 R90, R90, 0x10, R91 ;  /* 0x000000105a5a7819 */ /* 0x000fc4000000125b */
[----:B------:R-:W-:Y:S01]  /*ca20*/  SHF.R.U32.HI R91, RZ, 0x10, R91 ;  /* 0x00000010ff5b7819 */ /* 0x000fe2000001165b */
[----:B------:R-:W-:Y:S02]  /*ca30*/  HADD2.F32 R136, -RZ, R94.H0_H0 ;  /* 0x2000005eff887230 */ /* 0x000fe40000004100 */
[--C-:B-1----:R-:W-:Y:S02]  /*ca40*/  HADD2.F32 R103, -RZ, R13.reuse.H1_H1 ;  /* 0x3000000dff677230 */ /* 0x102fe40000004100 */
[----:B------:R-:W-:Y:S02]  /*ca50*/  HADD2.F32 R95, -RZ, R13.H0_H0 ;  /* 0x2000000dff5f7230 */ /* 0x000fe40000004100 */
[----:B------:R-:W-:Y:S01]  /*ca60*/  HADD2.F32 R13, -RZ, R15.H0_H0 ;  /* 0x2000000fff0d7230 */ /* 0x000fe20000004100 */
[----:B------:R-:W-:Y:S01]  /*ca70*/  FMUL.FTZ R128, R103, R102 ;  /* 0x0000006667807220 */ /* 0x000fe20000410000 */
[--C-:B--2---:R-:W-:Y:S01]  /*ca80*/  HADD2.F32 R119, -RZ, R9.reuse.H1_H1 ;  /* 0x30000009ff777230 */ /* 0x104fe20000004100 */
[----:B------:R-:W-:Y:S01]  /*ca90*/  FMUL.FTZ R122, R95, R106 ;  /* 0x0000006a5f7a7220 */ /* 0x000fe20000410000 */
[----:B------:R-:W-:Y:S01]  /*caa0*/  HADD2.F32 R107, -RZ, R9.H0_H0 ;  /* 0x20000009ff6b7230 */ /* 0x000fe20000004100 */
[----:B------:R-:W-:Y:S01]  /*cab0*/  FMUL.FTZ R132, R13, R126 ;  /* 0x0000007e0d847220 */ /* 0x000fe20000410000 */
[----:B------:R-:W-:Y:S01]  /*cac0*/  HADD2.F32 R9, -RZ, R11.H0_H0 ;  /* 0x2000000bff097230 */ /* 0x000fe20000004100 */
[C---:B------:R-:W-:Y:S01]  /*cad0*/  FMUL.FTZ R102, R119.reuse, R102 ;  /* 0x0000006677667220 */ /* 0x040fe20000410000 */
[----:B------:R-:W-:Y:S01]  /*cae0*/  HADD2.F32 R104, -RZ, R12.H0_H0 ;  /* 0x2000000cff687230 */ /* 0x000fe20000004100 */
[----:B------:R-:W-:Y:S01]  /*caf0*/  FFMA.FTZ R119, R119, R130, R128 ;  /* 0x0000008277777223 */ /* 0x000fe20000010080 */
[----:B------:R-:W-:Y:S01]  /*cb00*/  HADD2.F32 R15, -RZ, R15.H1_H1 ;  /* 0x3000000fff0f7230 */ /* 0x000fe20000004100 */
[C---:B------:R-:W-:Y:S01]  /*cb10*/  FMUL.FTZ R126, R9.reuse, R126 ;  /* 0x0000007e097e7220 */ /* 0x040fe20000410000 */
[----:B------:R-:W-:Y:S01]  /*cb20*/  HADD2.F32 R128, -RZ, R91.H0_H0 ;  /* 0x2000005bff807230 */ /* 0x000fe20000004100 */
[----:B------:R-:W-:Y:S01]  /*cb30*/  FFMA.FTZ R132, R9, R134, R132 ;  /* 0x0000008609847223 */ /* 0x000fe20000010084 */
[----:B------:R-:W-:Y:S01]  /*cb40*/  HADD2.F32 R120, -RZ, R8.H0_H0 ;  /* 0x20000008ff787230 */ /* 0x000fe20000004100 */
[-C--:B------:R-:W-:Y:S01]  /*cb50*/  FMUL.FTZ R9, R104, R115.reuse ;  /* 0x0000007368097220 */ /* 0x080fe20000410000 */
[----:B------:R-:W-:Y:S01]  /*cb60*/  HADD2.F32 R105, -RZ, R12.H1_H1 ;  /* 0x3000000cff697230 */ /* 0x000fe20000004100 */
[-C--:B------:R-:W-:Y:S01]  /*cb70*/  FMUL.FTZ R94, R15, R128.reuse ;  /* 0x000000800f5e7220 */ /* 0x080fe20000410000 */
[----:B------:R-:W-:Y:S01]  /*cb80*/  HADD2.F32 R11, -RZ, R11.H1_H1 ;  /* 0x3000000bff0b7230 */ /* 0x000fe20000004100 */
[C---:B------:R-:W-:Y:S01]  /*cb90*/  FMUL.FTZ R115, R120.reuse, R115 ;  /* 0x0000007378737220 */ /* 0x040fe20000410000 */
[----:B------:R-:W-:Y:S01]  /*cba0*/  HADD2.F32 R12, -RZ, R14.H0_H0 ;  /* 0x2000000eff0c7230 */ /* 0x000fe20000004100 */
[----:B------:R-:W-:Y:S01]  /*cbb0*/  FFMA.FTZ R120, R120, R117, R9 ;  /* 0x0000007578787223 */ /* 0x000fe20000010009 */
[----:B------:R-:W-:Y:S01]  /*cbc0*/  HADD2.F32 R91, -RZ, R116.H1_H1 ;  /* 0x30000074ff5b7230 */ /* 0x000fe20000004100 */
[----:B------:R-:W-:Y:S01]  /*cbd0*/  FMUL.FTZ R128, R11, R128 ;  /* 0x000000800b807220 */ /* 0x000fe20000410000 */
[----:B------:R-:W-:Y:S01]  /*cbe0*/  HADD2.F32 R121, -RZ, R8.H1_H1 ;  /* 0x30000008ff797230 */ /* 0x000fe20000004100 */
[C---:B------:R-:W-:Y:S01]  /*cbf0*/  FMUL.FTZ R106, R107.reuse, R106 ;  /* 0x0000006a6b6a7220 */ /* 0x040fe20000410000 */
[----:B------:R-:W-:Y:S01]  /*cc00*/  HADD2.F32 R8, -RZ, R10.H0_H0 ;  /* 0x2000000aff087230 */ /* 0x000fe20000004100 */
[----:B------:R-:W-:Y:S01]  /*cc10*/  FFMA.FTZ R122, R107, R124, R122 ;  /* 0x0000007c6b7a7223 */ /* 0x000fe2000001007a */
[----:B------:R-:W-:Y:S01]  /*cc20*/  HADD2.F32 R9, -RZ, R118.H1_H1 ;  /* 0x30000076ff097230 */ /* 0x000fe20000004100 */
[----:B------:R-:W-:Y:S01]  /*cc30*/  FFMA.FTZ R11, R11, R136, R94 ;  /* 0x000000880b0b7223 */ /* 0x000fe2000001005e */
[----:B------:R-:W-:Y:S01]  /*cc40*/  HADD2.F32 R14, -RZ, R14.H1_H1 ;  /* 0x3000000eff0e7230 */ /* 0x000fe20000004100 */
[-C--:B------:R-:W-:Y:S01]  /*cc50*/  FMUL.FTZ R93, R12, R91.reuse ;  /* 0x0000005b0c5d7220 */ /* 0x080fe20000410000 */
[----:B------:R-:W-:Y:S01]  /*cc60*/  HADD2.F32 R94, -RZ, R88.H0_H0 ;  /* 0x20000058ff5e7230 */ /* 0x000fe20000004100 */
[C---:B------:R-:W-:Y:S01]  /*cc70*/  FMUL.FTZ R91, R8.reuse, R91 ;  /* 0x0000005b085b7220 */ /* 0x040fe20000410000 */
[----:B------:R-:W-:Y:S01]  /*cc80*/  HADD2.F32 R107, -RZ, R90.H0_H0 ;  /* 0x2000005aff6b7230 */ /* 0x000fe20000004100 */
[----:B------:R-:W-:Y:S01]  /*cc90*/  FFMA.FTZ R88, R8, R9, R93 ;  /* 0x0000000908587223 */ /* 0x000fe2000001005d */
[----:B------:R-:W-:Y:S01]  /*cca0*/  HADD2.F32 R10, -RZ, R10.H1_H1 ;  /* 0x3000000aff0a7230 */ /* 0x000fe20000004100 */
[----:B------:R-:W-:Y:S01]  /*ccb0*/  FMUL.FTZ R8, R105, R94 ;  /* 0x0000005e69087220 */ /* 0x000fe20000410000 */
[----:B------:R-:W-:Y:S01]  /*ccc0*/  HADD2.F32 R93, -RZ, R89.H0_H0 ;  /* 0x20000059ff5d7230 */ /* 0x000fe20000004100 */
[----:B------:R-:W-:Y:S01]  /*ccd0*/  FMUL.FTZ R89, R14, R107 ;  /* 0x0000006b0e597220 */ /* 0x000fe20000410000 */
[----:B------:R-:W-:Y:S01]  /*cce0*/  F2FP.PACK_AB R11, R11, R132 ;  /* 0x000000840b0b723e */ /* 0x000fe200000000ff */
[----:B------:R-:W-:-:S02]  /*ccf0*/  FMUL.FTZ R94, R121, R94 ;  /* 0x0000005e795e7220 */ /* 0x000fc40000410000 */
[----:B------:R-:W-:Y:S02]  /*cd00*/  FMUL.FTZ R107, R10, R107 ;  /* 0x0000006b0a6b7220 */ /* 0x000fe40000410000 */
[----:B------:R-:W-:Y:S01]  /*cd10*/  FFMA.FTZ R91, R12, R9, -R91 ;  /* 0x000000090c5b7223 */ /* 0x000fe2000001085b */
[----:B------:R-:W-:Y:S01]  /*cd20*/  F2FP.PACK_AB R9, R119, R122 ;  /* 0x0000007a7709723e */ /* 0x000fe200000000ff */
        /* <DEDUP_REMOVED lines=9> */
[----:B------:R-:W-:Y:S01]  /*cdc0*/  FFMA.FTZ R121, R121, R92, R8 ;  /* 0x0000005c79797223 */ /* 0x000fe20000010008 */
[----:B------:R-:W-:Y:S01]  /*cdd0*/  F2FP.PACK_AB R12, R12, R115 ;  /* 0x000000730c0c723e */ /* 0x000fe200000000ff */
[----:B------:R-:W-:Y:S01]  /*cde0*/  FFMA.FTZ R89, R10, R93, R89 ;  /* 0x0000005d0a597223 */ /* 0x000fe20000010059 */
[----:B------:R-:W-:Y:S02]  /*cdf0*/  F2FP.PACK_AB R14, R14, R91 ;  /* 0x0000005b0e0e723e */ /* 0x000fe400000000ff */
[----:B------:R-:W-:Y:S02]  /*ce00*/  F2FP.PACK_AB R8, R121, R120 ;  /* 0x000000787908723e */ /* 0x000fe400000000ff */
[----:B------:R-:W-:Y:S01]  /*ce10*/  F2FP.PACK_AB R10, R89, R88 ;  /* 0x00000058590a723e */ /* 0x000fe200000000ff */
[----:B------:R1:W-:Y:S04]  /*ce20*/  STS.128 [R100+0x10080], R12 ;  /* 0x0100800c64007388 */ /* 0x0003e80000000c00 */
[----:B------:R1:W-:Y:S02]  /*ce30*/  STS.128 [R101+0x10080], R8 ;  /* 0x0100800865007388 */ /* 0x0003e40000000c00 */
.L_x_403:
[----:B------:R-:W-:Y:S05]  /*ce40*/  BSYNC B1 ;  /* 0x0000000000017941 */ /* 0x000fea0003800000 */
.L_x_402:
[----:B------:R-:W-:Y:S01]  /*ce50*/  IADD3 R88, R54, 0x20, RZ ;  /* 0x0000002036587810 */ /* 0x000fe20007ffe0ff */
[----:B------:R-:W-:Y:S03]  /*ce60*/  BSSY B1, `(.L_x_406) ;  /* 0x00000db000017945 */ /* 0x000fe60003800000 */
[----:B------:R-:W-:-:S13]  /*ce70*/  ISETP.GE.AND P0, PT, R88, UR4, PT ;  /* 0x0000000458007c0c */ /* 0x000fda000bf06270 */
[----:B------:R-:W-:Y:S05]  /*ce80*/  @P0 BRA `(.L_x_407) ;  /* 0x00000d8000000947 */ /* 0x000fea0003800000 */
[----:B------:R-:W-:Y:S01]  /*ce90*/  ISETP.GE.AND P0, PT, R80, c[0x0][0x27c], PT ;  /* 0x00009f0050007a0c */ /* 0x000fe20003f06270 */
[----:B------:R-:W-:Y:S01]  /*cea0*/  IMAD.SHL.U32 R93, R88, 0x40, RZ ;  /* 0x00000040585d7824 */ /* 0x000fe200078e00ff */
[----:B-1----:R-:W-:Y:S01]  /*ceb0*/  SHF.R.S32.HI R9, RZ, 0x1f, R88 ;  /* 0x0000001fff097819 */ /* 0x002fe20000011458 */
        /* <DEDUP_REMOVED lines=10> */
[----:B------:R-:W-:Y:S01]  /*cf60*/  HADD2.F32 R102, -RZ, R111.H0_H0 ;  /* 0x2000006fff667230 */ /* 0x000fe20000004100 */
[----:B------:R-:W-:Y:S01]  /*cf70*/  LOP3.LUT R91, R93, 0x38, R98, 0xf8, !PT ;  /* 0x000000385d5b7812 */ /* 0x000fe200078ef862 */
[----:B------:R-:W-:Y:S01]  /*cf80*/  HADD2.F32 R118, -RZ, R113.H0_H0 ;  /* 0x20000071ff767230 */ /* 0x000fe20000004100 */
[----:B------:R-:W-:Y:S01]  /*cf90*/  SHF.R.S32.HI R9, RZ, 0x1f, R10 ;  /* 0x0000001fff097819 */ /* 0x000fe2000001140a */
[----:B------:R-:W-:Y:S01]  /*cfa0*/  HADD2.F32 R111, -RZ, R111.H1_H1 ;  /* 0x3000006fff6f7230 */ /* 0x000fe20000004100 */
[----:B------:R-:W-:Y:S01]  /*cfb0*/  SHF.L.U32 R8, R10, 0x3, RZ ;  /* 0x000000030a087819 */ /* 0x000fe200000006ff */
[----:B------:R-:W-:Y:S01]  /*cfc0*/  HADD2.F32 R124, -RZ, R113.H1_H1 ;  /* 0x30000071ff7c7230 */ /* 0x000fe20000004100 */
[----:B------:R-:W-:Y:S01]  /*cfd0*/  LEA.HI R9, R9, R10, RZ, 0x3 ;  /* 0x0000000a09097211 */ /* 0x000fe200078f18ff */
[----:B------:R-:W-:Y:S01]  /*cfe0*/  HADD2.F32 R107, -RZ, R112.H0_H0 ;  /* 0x20000070ff6b7230 */ /* 0x000fe20000004100 */
[----:B------:R-:W-:Y:S01]  /*cff0*/  LOP3.LUT R91, R91, R92, RZ, 0x3c, !PT ;  /* 0x0000005c5b5b7212 */ /* 0x000fe200078e3cff */
[--C-:B------:R-:W-:Y:S01]  /*d000*/  HADD2.F32 R113, -RZ, R114.reuse.H1_H1 ;  /* 0x30000072ff717230 */ /* 0x100fe20000004100 */
[----:B------:R-:W-:Y:S01]  /*d010*/  LOP3.LUT R11, R93, 0x38, R8, 0xf8, !PT ;  /* 0x000000385d0b7812 */ /* 0x000fe200078ef808 */
[----:B------:R-:W-:Y:S01]  /*d020*/  HADD2.F32 R115, -RZ, R114.H0_H0 ;  /* 0x20000072ff737230 */ /* 0x000fe20000004100 */
[----:B------:R-:W-:-:S02]  /*d030*/  SHF.L.U32 R9, R9, 0xa, RZ ;  /* 0x0000000a09097819 */ /* 0x000fc400000006ff */
[----:B------:R-:W-:Y:S02]  /*d040*/  IADD3 R91, R88, R91, RZ ;  /* 0x0000005b585b7210 */ /* 0x000fe40007ffe0ff */
[----:B------:R-:W-:Y:S02]  /*d050*/  LOP3.LUT R8, R11, R92, RZ, 0x3c, !PT ;  /* 0x0000005c0b087212 */ /* 0x000fe400078e3cff */
[----:B------:R-:W-:Y:S02]  /*d060*/  LOP3.LUT R9, R9, 0x7fffe000, RZ, 0xc0, !PT ;  /* 0x7fffe00009097812 */ /* 0x000fe400078ec0ff */
[----:B------:R-:W-:Y:S02]  /*d070*/  SHF.L.U32 R91, R91, 0x1, RZ ;  /* 0x000000015b5b7819 */ /* 0x000fe400000006ff */
[----:B------:R-:W-:Y:S02]  /*d080*/  IADD3 R8, R8, R9, R88 ;  /* 0x0000000908087210 */ /* 0x000fe40007ffe058 */
[----:B------:R-:W-:Y:S01]  /*d090*/  SHF.R.U64 R68, R68, 0x10, R69 ;  /* 0x0000001044447819 */ /* 0x000fe20000001245 */
[----:B--2---:R-:W1:Y:S01]  /*d0a0*/  LDS.128 R12, [R91+0x10080] ;  /* 0x010080005b0c7984 */ /* 0x004e620000000c00 */
[----:B------:R-:W-:-:S02]  /*d0b0*/  SHF.L.U32 R89, R8, 0x1, RZ ;  /* 0x0000000108597819 */ /* 0x000fc400000006ff */
[----:B------:R-:W-:Y:S01]  /*d0c0*/  SHF.R.U32.HI R94, RZ, 0x10, R69 ;  /* 0x00000010ff5e7819 */ /* 0x000fe20000011645 */
[----:B------:R-:W-:Y:S01]  /*d0d0*/  HADD2.F32 R68, -RZ, R68.H0_H0 ;  /* 0x20000044ff447230 */ /* 0x000fe20000004100 */
[--C-:B------:R-:W-:Y:S01]  /*d0e0*/  SHF.R.U64 R69, R74, 0x10, R75.reuse ;  /* 0x000000104a457819 */ /* 0x100fe2000000124b */
[----:B------:R-:W2:Y:S01]  /*d0f0*/  LDS.128 R8, [R89+0x10080] ;  /* 0x0100800059087984 */ /* 0x000ea20000000c00 */
[----:B------:R-:W-:Y:S01]  /*d100*/  SHF.R.U32.HI R74, RZ, 0x10, R75 ;  /* 0x00000010ff4a7819 */ /* 0x000fe2000001164b */
[----:B------:R-:W-:Y:S01]  /*d110*/  HADD2.F32 R94, -RZ, R94.H0_H0 ;  /* 0x2000005eff5e7230 */ /* 0x000fe20000004100 */
[--C-:B------:R-:W-:Y:S01]  /*d120*/  SHF.R.U64 R72, R72, 0x10, R73.reuse ;  /* 0x0000001048487819 */ /* 0x100fe20000001249 */
[----:B------:R-:W-:Y:S01]  /*d130*/  HADD2.F32 R69, -RZ, R69.H0_H0 ;  /* 0x20000045ff457230 */ /* 0x000fe20000004100 */
[----:B------:R-:W-:Y:S01]  /*d140*/  SHF.R.U32.HI R73, RZ, 0x10, R73 ;  /* 0x00000010ff497819 */ /* 0x000fe20000011649 */
[----:B------:R-:W-:Y:S01]  /*d150*/  HADD2.F32 R74, -RZ, R74.H0_H0 ;  /* 0x2000004aff4a7230 */ /* 0x000fe20000004100 */
[--C-:B------:R-:W-:Y:S01]  /*d160*/  SHF.R.U64 R70, R70, 0x10, R71.reuse ;  /* 0x0000001046467819 */ /* 0x100fe20000001247 */
[----:B------:R-:W-:Y:S01]  /*d170*/  HADD2.F32 R72, -RZ, R72.H0_H0 ;  /* 0x20000048ff487230 */ /* 0x000fe20000004100 */
[----:B------:R-:W-:Y:S01]  /*d180*/  SHF.R.U32.HI R71, RZ, 0x10, R71 ;  /* 0x00000010ff477819 */ /* 0x000fe20000011647 */
[----:B------:R-:W-:-:S02]  /*d190*/  HADD2.F32 R122, -RZ, R73.H0_H0 ;  /* 0x20000049ff7a7230 */ /* 0x000fc40000004100 */
[----:B------:R-:W-:Y:S02]  /*d1a0*/  HADD2.F32 R70, -RZ, R70.H0_H0 ;  /* 0x20000046ff467230 */ /* 0x000fe40000004100 */
[----:B------:R-:W-:Y:S02]  /*d1b0*/  HADD2.F32 R114, -RZ, R71.H0_H0 ;  /* 0x20000047ff727230 */ /* 0x000fe40000004100 */
[----:B-1----:R-:W-:Y:S02]  /*d1c0*/  HADD2.F32 R75, -RZ, R13.H0_H0 ;  /* 0x2000000dff4b7230 */ /* 0x002fe40000004100 */
[--C-:B------:R-:W-:Y:S02]  /*d1d0*/  HADD2.F32 R95, -RZ, R12.reuse.H0_H0 ;  /* 0x2000000cff5f7230 */ /* 0x100fe40000004100 */
[----:B------:R-:W-:Y:S01]  /*d1e0*/  HADD2.F32 R100, -RZ, R12.H1_H1 ;  /* 0x3000000cff647230 */ /* 0x000fe20000004100 */
[----:B------:R-:W-:Y:S01]  /*d1f0*/  FMUL.FTZ R116, R75, R102 ;  /* 0x000000664b747220 */ /* 0x000fe20000410000 */
[----:B--2---:R-:W-:Y:S01]  /*d200*/  HADD2.F32 R103, -RZ, R9.H0_H0 ;  /* 0x20000009ff677230 */ /* 0x004fe20000004100 */
[----:B------:R-:W-:Y:S01]  /*d210*/  FMUL.FTZ R73, R95, R111 ;  /* 0x0000006f5f497220 */ /* 0x000fe20000410000 */
[----:B------:R-:W-:-:S02]  /*d220*/  HADD2.F32 R12, -RZ, R14.H0_H0 ;  /* 0x2000000eff0c7230 */ /* 0x000fc40000004100 */
[----:B------:R-:W-:Y:S01]  /*d230*/  HADD2.F32 R101, -RZ, R14.H1_H1 ;  /* 0x3000000eff657230 */ /* 0x000fe20000004100 */
[C---:B------:R-:W-:Y:S01]  /*d240*/  FMUL.FTZ R102, R103.reuse, R102 ;  /* 0x0000006667667220 */ /* 0x040fe20000410000 */
[----:B------:R-:W-:Y:S01]  /*d250*/  HADD2.F32 R104, -RZ, R8.H0_H0 ;  /* 0x20000008ff687230 */ /* 0x000fe20000004100 */
[-C--:B------:R-:W-:Y:S01]  /*d260*/  FFMA.FTZ R116, R103, R118.reuse, R116 ;  /* 0x0000007667747223 */ /* 0x080fe20000010074 */
[----:B------:R-:W-:Y:S01]  /*d270*/  HADD2.F32 R103, -RZ, R112.H1_H1 ;  /* 0x30000070ff677230 */ /* 0x000fe20000004100 */
[----:B------:R-:W-:Y:S01]  /*d280*/  FFMA.FTZ R102, R75, R118, -R102 ;  /* 0x000000764b667223 */ /* 0x000fe20000010866 */
[--C-:B------:R-:W-:Y:S01]  /*d290*/  HADD2.F32 R14, -RZ, R15.reuse.H0_H0 ;  /* 0x2000000fff0e7230 */ /* 0x100fe20000004100 */
[----:B------:R-:W-:Y:S01]  /*d2a0*/  FMUL.FTZ R111, R104, R111 ;  /* 0x0000006f686f7220 */ /* 0x000fe20000410000 */
[----:B------:R-:W-:Y:S01]  /*d2b0*/  HADD2.F32 R105, -RZ, R8.H1_H1 ;  /* 0x30000008ff697230 */ /* 0x000fe20000004100 */
[----:B------:R-:W-:Y:S01]  /*d2c0*/  FMUL.FTZ R112, R12, R103 ;  /* 0x000000670c707220 */ /* 0x000fe20000410000 */
        /* <DEDUP_REMOVED lines=12> */
[----:B------:R-:W-:Y:S01]  /*d390*/  HADD2.F32 R9, -RZ, R9.H1_H1 ;  /* 0x30000009ff097230 */ /* 0x000fe20000004100 */
[----:B------:R-:W-:-:S02]  /*d3a0*/  FFMA.FTZ R104, R10, R115, R104 ;  /* 0x000000730a687223 */ /* 0x000fc40000010068 */
[----:B------:R-:W-:Y:S02]  /*d3b0*/  FMUL.FTZ R120, R13, R94 ;  /* 0x0000005e0d787220 */ /* 0x000fe40000410000 */
[----:B------:R-:W-:Y:S02]  /*d3c0*/  FMUL.FTZ R114, R11, R114 ;  /* 0x000000720b727220 */ /* 0x000fe40000410000 */
[----:B------:R-:W-:Y:S02]  /*d3d0*/  FMUL.FTZ R10, R101, R70 ;  /* 0x00000046650a7220 */ /* 0x000fe40000410000 */
[----:B------:R-:W-:Y:S02]  /*d3e0*/  FMUL.FTZ R94, R9, R94 ;  /* 0x0000005e095e7220 */ /* 0x000fe40000410000 */
        /* <DEDUP_REMOVED lines=9> */
[----:B------:R-:W-:Y:S01]  /*d480*/  FFMA.FTZ R114, R15, R74, -R114 ;  /* 0x0000004a0f727223 */ /* 0x000fe20000010872 */
[----:B------:R-:W-:Y:S01]  /*d490*/  F2FP.PACK_AB R13, R13, R102 ;  /* 0x000000660d0d723e */ /* 0x000fe200000000ff */
[----:B------:R-:W-:Y:S02]  /*d4a0*/  FFMA.FTZ R12, R100, R72, -R117 ;  /* 0x00000048640c7223 */ /* 0x000fe40000010875 */
[----:B------:R-:W-:Y:S01]  /*d4b0*/  FFMA.FTZ R14, R101, R69, -R70 ;  /* 0x00000045650e7223 */ /* 0x000fe20000010846 */
[----:B------:R-:W-:Y:S01]  /*d4c0*/  F2FP.PACK_AB R15, R114, R107 ;  /* 0x0000006b720f723e */ /* 0x000fe200000000ff */
[----:B------:R-:W-:Y:S01]  /*d4d0*/  FFMA.FTZ R9, R9, R122, R120 ;  /* 0x0000007a09097223 */ /* 0x000fe20000010078 */
[----:B------:R-:W-:Y:S01]  /*d4e0*/  F2FP.PACK_AB R12, R12, R111 ;  /* 0x0000006f0c0c723e */ /* 0x000fe200000000ff */
[----:B------:R-:W-:Y:S01]  /*d4f0*/  FFMA.FTZ R8, R105, R72, R8 ;  /* 0x0000004869087223 */ /* 0x000fe20000010008 */
[----:B------:R-:W-:Y:S01]  /*d500*/  F2FP.PACK_AB R14, R14, R103 ;  /* 0x000000670e0e723e */ /* 0x000fe200000000ff */
[----:B------:R-:W-:Y:S01]  /*d510*/  FFMA.FTZ R10, R106, R69, R10 ;  /* 0x000000456a0a7223 */ /* 0x000fe2000001000a */
[----:B------:R-:W-:-:S02]  /*d520*/  F2FP.PACK_AB R9, R9, R116 ;  /* 0x000000740909723e */ /* 0x000fc400000000ff */
[----:B------:R-:W-:Y:S01]  /*d530*/  F2FP.PACK_AB R8, R8, R73 ;  /* 0x000000490808723e */ /* 0x000fe200000000ff */
[----:B------:R1:W-:Y:S01]  /*d540*/  STS.128 [R91+0x10080], R12 ;  /* 0x0100800c5b007388 */ /* 0x0003e20000000c00 */
[----:B------:R-:W-:-:S05]  /*d550*/  F2FP.PACK_AB R10, R10, R71 ;  /* 0x000000470a0a723e */ /* 0x000fca00000000ff */
[----:B------:R1:W-:Y:S02]  /*d560*/  STS.128 [R89+0x10080], R8 ;  /* 0x0100800859007388 */ /* 0x0003e40000000c00 */
.L_x_409:
[----:B------:R-:W-:Y:S05]  /*d570*/  BSYNC B0 ;  /* 0x0000000000007941 */ /* 0x000fea0003800000 */
.L_x_408:
[----:B------:R-:W-:-:S13]  /*d580*/  ISETP.GE.AND P0, PT, R62, c[0x0][0x27c], PT ;  /* 0x00009f003e007a0c */ /* 0x000fda0003f06270 */
[----:B------:R-:W-:Y:S05]  /*d590*/  @P0 BRA `(.L_x_407) ;  /* 0x0000067000000947 */ /* 0x000fea0003800000 */
[----:B-1----:R-:W-:Y:S01]  /*d5a0*/  SHF.R.S32.HI R11, RZ, 0x1f, R62 ;  /* 0x0000001fff0b7819 */ /* 0x002fe2000001143e */
[----:B------:R-:W-:Y:S01]  /*d5b0*/  HADD2.F32 R100, -RZ, R108.H0_H0 ;  /* 0x2000006cff647230 */ /* 0x000fe20000004100 */
[----:B------:R-:W-:Y:S01]  /*d5c0*/  SHF.R.U32.HI R70, RZ, 0x10, R49 ;  /* 0x00000010ff467819 */ /* 0x000fe20000011631 */
[----:B------:R-:W-:Y:S01]  /*d5d0*/  HADD2.F32 R106, -RZ, R110.H0_H0 ;  /* 0x2000006eff6a7230 */ /* 0x000fe20000004100 */
[CC--:B--2---:R-:W-:Y:S01]  /*d5e0*/  LEA.HI R13, R11.reuse, R62.reuse, RZ, 0x3 ;  /* 0x0000003e0b0d7211 */ /* 0x0c4fe200078f18ff */
[--C-:B------:R-:W-:Y:S01]  /*d5f0*/  HADD2.F32 R74, -RZ, R97.reuse.H0_H0 ;  /* 0x20000061ff4a7230 */ /* 0x100fe20000004100 */
        /* <DEDUP_REMOVED lines=8> */
[----:B------:R-:W-:-:S02]  /*d680*/  LOP3.LUT R13, R93, 0x38, R13, 0xf8, !PT ;  /* 0x000000385d0d7812 */ /* 0x000fc400078ef80d */
[----:B------:R-:W-:Y:S02]  /*d690*/  SHF.L.U32 R10, R9, 0x3, RZ ;  /* 0x00000003090a7819 */ /* 0x000fe400000006ff */
[----:B------:R-:W-:Y:S02]  /*d6a0*/  LEA.HI R8, R8, R9, RZ, 0x3 ;  /* 0x0000000908087211 */ /* 0x000fe400078f18ff */
[----:B------:R-:W-:Y:S02]  /*d6b0*/  LOP3.LUT R11, R11, 0x7fffe000, RZ, 0xc0, !PT ;  /* 0x7fffe0000b0b7812 */ /* 0x000fe400078ec0ff */
[----:B------:R-:W-:Y:S02]  /*d6c0*/  LOP3.LUT R12, R13, R92, RZ, 0x3c, !PT ;  /* 0x0000005c0d0c7212 */ /* 0x000fe400078e3cff */
[----:B------:R-:W-:Y:S02]  /*d6d0*/  LOP3.LUT R93, R93, 0x38, R10, 0xf8, !PT ;  /* 0x000000385d5d7812 */ /* 0x000fe400078ef80a */
[----:B------:R-:W-:-:S02]  /*d6e0*/  SHF.L.U32 R8, R8, 0xa, RZ ;  /* 0x0000000a08087819 */ /* 0x000fc400000006ff */
[--C-:B------:R-:W-:Y:S02]  /*d6f0*/  IADD3 R11, R12, R11, R88.reuse ;  /* 0x0000000b0c0b7210 */ /* 0x100fe40007ffe058 */
[----:B------:R-:W-:Y:S02]  /*d700*/  LOP3.LUT R92, R93, R92, RZ, 0x3c, !PT ;  /* 0x0000005c5d5c7212 */ /* 0x000fe400078e3cff */
[----:B------:R-:W-:Y:S02]  /*d710*/  LOP3.LUT R9, R8, 0x7fffe000, RZ, 0xc0, !PT ;  /* 0x7fffe00008097812 */ /* 0x000fe400078ec0ff */
[----:B------:R-:W-:Y:S02]  /*d720*/  SHF.L.U32 R68, R11, 0x1, RZ ;  /* 0x000000010b447819 */ /* 0x000fe400000006ff */
[----:B------:R-:W-:Y:S02]  /*d730*/  IADD3 R9, R92, R9, R88 ;  /* 0x000000095c097210 */ /* 0x000fe40007ffe058 */
[----:B------:R-:W-:Y:S01]  /*d740*/  SHF.R.U64 R56, R56, 0x10, R57 ;  /* 0x0000001038387819 */ /* 0x000fe20000001239 */
[----:B------:R-:W1:Y:S01]  /*d750*/  LDS.128 R12, [R68+0x10080] ;  /* 0x01008000440c7984 */ /* 0x000e620000000c00 */
[----:B------:R-:W-:-:S02]  /*d760*/  SHF.L.U32 R69, R9, 0x1, RZ ;  /* 0x0000000109457819 */ /* 0x000fc400000006ff */
[----:B------:R-:W-:Y:S01]  /*d770*/  SHF.R.U32.HI R57, RZ, 0x10, R57 ;  /* 0x00000010ff397819 */ /* 0x000fe20000011639 */
[----:B------:R-:W-:Y:S01]  /*d780*/  HADD2.F32 R56, -RZ, R56.H0_H0 ;  /* 0x20000038ff387230 */ /* 0x000fe20000004100 */
[----:B------:R-:W-:Y:S01]  /*d790*/  SHF.R.U64 R48, R48, 0x10, R49 ;  /* 0x0000001030307819 */ /* 0x000fe20000001231 */
[----:B------:R-:W2:Y:S01]  /*d7a0*/  LDS.128 R8, [R69+0x10080] ;  /* 0x0100800045087984 */ /* 0x000ea20000000c00 */
[--C-:B------:R-:W-:Y:S01]  /*d7b0*/  SHF.R.U64 R49, R58, 0x10, R59.reuse ;  /* 0x000000103a317819 */ /* 0x100fe2000000123b */
[----:B------:R-:W-:Y:S01]  /*d7c0*/  HADD2.F32 R102, -RZ, R57.H0_H0 ;  /* 0x20000039ff667230 */ /* 0x000fe20000004100 */
[----:B------:R-:W-:Y:S02]  /*d7d0*/  SHF.R.U32.HI R58, RZ, 0x10, R59 ;  /* 0x00000010ff3a7819 */ /* 0x000fe4000001163b */
[--C-:B------:R-:W-:Y:S01]  /*d7e0*/  SHF.R.U64 R50, R50, 0x10, R51.reuse ;  /* 0x0000001032327819 */ /* 0x100fe20000001233 */
[----:B------:R-:W-:Y:S01]  /*d7f0*/  HADD2.F32 R91, -RZ, R49.H0_H0 ;  /* 0x20000031ff5b7230 */ /* 0x000fe20000004100 */
[----:B------:R-:W-:Y:S01]  /*d800*/  SHF.R.U32.HI R51, RZ, 0x10, R51 ;  /* 0x00000010ff337819 */ /* 0x000fe20000011633 */
[----:B------:R-:W-:-:S02]  /*d810*/  HADD2.F32 R112, -RZ, R58.H0_H0 ;  /* 0x2000003aff707230 */ /* 0x000fc40000004100 */
        /* <DEDUP_REMOVED lines=16> */
[----:B------:R-:W-:Y:S01]  /*d920*/  HADD2.F32 R11, -RZ, R11.H1_H1 ;  /* 0x3000000bff0b7230 */ /* 0x000fe20000004100 */
[----:B------:R-:W-:Y:S01]  /*d930*/  FMUL.FTZ R74, R75, R74 ;  /* 0x0000004a4b4a7220 */ /* 0x000fe20000410000 */
[----:B------:R-:W-:Y:S01]  /*d940*/  HADD2.F32 R89, -RZ, R8.H0_H0 ;  /* 0x20000008ff597230 */ /* 0x000fe20000004100 */
[-C--:B------:R-:W-:Y:S01]  /*d950*/  FMUL.FTZ R58, R15, R88.reuse ;  /* 0x000000580f3a7220 */ /* 0x080fe20000410000 */
[----:B------:R-:W-:Y:S01]  /*d960*/  HADD2.F32 R9, -RZ, R108.H1_H1 ;  /* 0x3000006cff097230 */ /* 0x000fe20000004100 */
[-C--:B------:R-:W-:Y:S01]  /*d970*/  FMUL.FTZ R108, R72, R97.reuse ;  /* 0x00000061486c7220 */ /* 0x080fe20000410000 */
[----:B------:R-:W-:Y:S01]  /*d980*/  HADD2.F32 R73, -RZ, R12.H1_H1 ;  /* 0x3000000cff497230 */ /* 0x000fe20000004100 */
[----:B------:R-:W-:Y:S01]  /*d990*/  FMUL.FTZ R88, R11, R88 ;  /* 0x000000580b587220 */ /* 0x000fe20000410000 */
[----:B------:R-:W-:Y:S01]  /*d9a0*/  HADD2.F32 R12, -RZ, R14.H0_H0 ;  /* 0x2000000eff0c7230 */ /* 0x000fe20000004100 */
[C---:B------:R-:W-:Y:S01]  /*d9b0*/  FMUL.FTZ R97, R89.reuse, R97 ;  /* 0x0000006159617220 */ /* 0x040fe20000410000 */
[----:B------:R-:W-:Y:S01]  /*d9c0*/  HADD2.F32 R90, -RZ, R8.H1_H1 ;  /* 0x30000008ff5a7230 */ /* 0x000fe20000004100 */
[----:B------:R-:W-:Y:S01]  /*d9d0*/  FFMA.FTZ R108, R89, R109, R108 ;  /* 0x0000006d596c7223 */ /* 0x000fe2000001006c */
[----:B------:R-:W-:Y:S01]  /*d9e0*/  HADD2.F32 R14, -RZ, R14.H1_H1 ;  /* 0x3000000eff0e7230 */ /* 0x000fe20000004100 */
[----:B------:R-:W-:Y:S01]  /*d9f0*/  FFMA.FTZ R92, R75, R94, R92 ;  /* 0x0000005e4b5c7223 */ /* 0x000fe2000001005c */
[----:B------:R-:W-:Y:S01]  /*da00*/  HADD2.F32 R8, -RZ, R10.H0_H0 ;  /* 0x2000000aff087230 */ /* 0x000fe20000004100 */
[----:B------:R-:W-:Y:S01]  /*da10*/  FFMA.FTZ R11, R11, R112, R58 ;  /* 0x000000700b0b7223 */ /* 0x000fe2000001003a */
[----:B------:R-:W-:Y:S01]  /*da20*/  HADD2.F32 R51, -RZ, R110.H1_H1 ;  /* 0x3000006eff337230 */ /* 0x000fe20000004100 */
[-C--:B------:R-:W-:Y:S01]  /*da30*/  FMUL.FTZ R58, R12, R9.reuse ;  /* 0x000000090c3a7220 */ /* 0x080fe20000410000 */
[----:B------:R-:W-:Y:S01]  /*da40*/  HADD2.F32 R89, -RZ, R50.H0_H0 ;  /* 0x20000032ff597230 */ /* 0x000fe20000004100 */
[C---:B------:R-:W-:Y:S01]  /*da50*/  FMUL.FTZ R9, R8.reuse, R9 ;  /* 0x0000000908097220 */ /* 0x040fe20000410000 */
[----:B------:R-:W-:Y:S01]  /*da60*/  HADD2.F32 R10, -RZ, R10.H1_H1 ;  /* 0x3000000aff0a7230 */ /* 0x000fe20000004100 */
[----:B------:R-:W-:Y:S01]  /*da70*/  FFMA.FTZ R74, R59, R94, -R74 ;  /* 0x0000005e3b4a7223 */ /* 0x000fe2000001084a */
[----:B------:R-:W-:Y:S01]  /*da80*/  HADD2.F32 R75, -RZ, R48.H0_H0 ;  /* 0x20000030ff4b7230 */ /* 0x000fe20000004100 */
[----:B------:R-:W-:Y:S01]  /*da90*/  FFMA.FTZ R48, R8, R51, R58 ;  /* 0x0000003308307223 */ /* 0x000fe2000001003a */
[----:B------:R-:W-:Y:S01]  /*daa0*/  F2FP.PACK_AB R11, R11, R104 ;  /* 0x000000680b0b723e */ /* 0x000fe200000000ff */
[----:B------:R-:W-:-:S02]  /*dab0*/  FMUL.FTZ R49, R14, R89 ;  /* 0x000000590e317220 */ /* 0x000fc40000410000 */
[----:B------:R-:W-:Y:S02]  /*dac0*/  FMUL.FTZ R8, R90, R75 ;  /* 0x0000004b5a087220 */ /* 0x000fe40000410000 */
[----:B------:R-:W-:Y:S02]  /*dad0*/  FMUL.FTZ R89, R10, R89 ;  /* 0x000000590a597220 */ /* 0x000fe40000410000 */
[----:B------:R-:W-:Y:S02]  /*dae0*/  FMUL.FTZ R93, R73, R75 ;  /* 0x0000004b495d7220 */ /* 0x000fe40000410000 */
[----:B------:R-:W-:Y:S01]  /*daf0*/  FFMA.FTZ R51, R12, R51, -R9 ;  /* 0x000000330c337223 */ /* 0x000fe20000010809 */
[----:B------:R-:W-:Y:S01]  /*db00*/  F2FP.PACK_AB R9, R57, R92 ;  /* 0x0000005c3909723e */ /* 0x000fe200000000ff */
[----:B------:R-:W-:Y:S02]  /*db10*/  FFMA.FTZ R71, R71, R102, -R70 ;  /* 0x0000006647477223 */ /* 0x000fe40000010846 */
[----:B------:R-:W-:-:S02]  /*db20*/  FFMA.FTZ R100, R13, R106, -R100 ;  /* 0x0000006a0d647223 */ /* 0x000fc40000010864 */
[----:B------:R-:W-:Y:S01]  /*db30*/  FFMA.FTZ R15, R15, R112, -R88 ;  /* 0x000000700f0f7223 */ /* 0x000fe20000010858 */
[----:B------:R-:W-:Y:S01]  /*db40*/  F2FP.PACK_AB R13, R71, R74 ;  /* 0x0000004a470d723e */ /* 0x000fe200000000ff */
[----:B------:R-:W-:Y:S02]  /*db50*/  FFMA.FTZ R97, R72, R109, -R97 ;  /* 0x0000006d48617223 */ /* 0x000fe40000010861 */
[----:B------:R-:W-:Y:S01]  /*db60*/  FFMA.FTZ R12, R73, R56, -R8 ;  /* 0x00000038490c7223 */ /* 0x000fe20000010808 */
[----:B------:R-:W-:Y:S01]  /*db70*/  F2FP.PACK_AB R15, R15, R100 ;  /* 0x000000640f0f723e */ /* 0x000fe200000000ff */
[----:B------:R-:W-:Y:S02]  /*db80*/  FFMA.FTZ R14, R14, R91, -R89 ;  /* 0x0000005b0e0e7223 */ /* 0x000fe40000010859 */
[----:B------:R-:W-:Y:S01]  /*db90*/  FFMA.FTZ R75, R90, R56, R93 ;  /* 0x000000385a4b7223 */ /* 0x000fe2000001005d */
[----:B------:R-:W-:Y:S01]  /*dba0*/  F2FP.PACK_AB R12, R12, R97 ;  /* 0x000000610c0c723e */ /* 0x000fe200000000ff */
[----:B------:R-:W-:Y:S01]  /*dbb0*/  FFMA.FTZ R49, R10, R91, R49 ;  /* 0x0000005b0a317223 */ /* 0x000fe20000010031 */
[----:B------:R-:W-:-:S02]  /*dbc0*/  F2FP.PACK_AB R14, R14, R51 ;  /* 0x000000330e0e723e */ /* 0x000fc400000000ff */
[----:B------:R-:W-:Y:S02]  /*dbd0*/  F2FP.PACK_AB R8, R75, R108 ;  /* 0x0000006c4b08723e */ /* 0x000fe400000000ff */
[----:B------:R-:W-:Y:S01]  /*dbe0*/  F2FP.PACK_AB R10, R49, R48 ;  /* 0x00000030310a723e */ /* 0x000fe200000000ff */
[----:B------:R1:W-:Y:S04]  /*dbf0*/  STS.128 [R68+0x10080], R12 ;  /* 0x0100800c44007388 */ /* 0x0003e80000000c00 */
[----:B------:R1:W-:Y:S02]  /*dc00*/  STS.128 [R69+0x10080], R8 ;  /* 0x0100800845007388 */ /* 0x0003e40000000c00 */
.L_x_407:
[----:B------:R-:W-:Y:S05]  /*dc10*/  BSYNC B1 ;  /* 0x0000000000017941 */ /* 0x000fea0003800000 */
.L_x_406:
        /* <DEDUP_REMOVED lines=54> */
[--C-:B-1----:R-:W-:Y:S02]  /*df80*/  HADD2.F32 R43, -RZ, R13.reuse.H0_H0 ;  /* 0x2000000dff2b7230 */ /* 0x102fe40000004100 */
[----:B------:R-:W-:Y:S02]  /*df90*/  HADD2.F32 R13, -RZ, R13.H1_H1 ;  /* 0x3000000dff0d7230 */ /* 0x000fe40000004100 */
[--C-:B------:R-:W-:Y:S01]  /*dfa0*/  HADD2.F32 R59, -RZ, R12.reuse.H0_H0 ;  /* 0x2000000cff3b7230 */ /* 0x100fe20000004100 */
[----:B------:R-:W-:Y:S01]  /*dfb0*/  FMUL.FTZ R88, R43, R70 ;  /* 0x000000462b587220 */ /* 0x000fe20000410000 */
[--C-:B--2---:R-:W-:Y:S01]  /*dfc0*/  HADD2.F32 R71, -RZ, R9.reuse.H0_H0 ;  /* 0x20000009ff477230 */ /* 0x104fe20000004100 */
[----:B------:R-:W-:Y:S01]  /*dfd0*/  FMUL.FTZ R92, R13, R58 ;  /* 0x0000003a0d5c7220 */ /* 0x000fe20000410000 */
[----:B------:R-:W-:Y:S01]  /*dfe0*/  HADD2.F32 R9, -RZ, R9.H1_H1 ;  /* 0x30000009ff097230 */ /* 0x000fe20000004100 */
[----:B------:R-:W-:Y:S01]  /*dff0*/  FMUL.FTZ R41, R59, R85 ;  /* 0x000000553b297220 */ /* 0x000fe20000410000 */
[----:B------:R-:W-:Y:S01]  /*e000*/  HADD2.F32 R68, -RZ, R12.H1_H1 ;  /* 0x3000000cff447230 */ /* 0x000fe20000004100 */
[C---:B------:R-:W-:Y:S01]  /*e010*/  FMUL.FTZ R70, R71.reuse, R70 ;  /* 0x0000004647467220 */ /* 0x040fe20000410000 */
[----:B------:R-:W-:Y:S01]  /*e020*/  HADD2.F32 R12, -RZ, R14.H0_H0 ;  /* 0x2000000eff0c7230 */ /* 0x000fe20000004100 */
[----:B------:R-:W-:Y:S01]  /*e030*/  FFMA.FTZ R88, R71, R90, R88 ;  /* 0x0000005a47587223 */ /* 0x000fe20000010058 */
[----:B------:R-:W-:Y:S01]  /*e040*/  HADD2.F32 R71, -RZ, R86.H1_H1 ;  /* 0x30000056ff477230 */ /* 0x000fe20000004100 */
[C---:B------:R-:W-:Y:S01]  /*e050*/  FMUL.FTZ R58, R9.reuse, R58 ;  /* 0x0000003a093a7220 */ /* 0x040fe20000410000 */
[----:B------:R-:W-:Y:S01]  /*e060*/  HADD2.F32 R69, -RZ, R14.H1_H1 ;  /* 0x3000000eff457230 */ /* 0x000fe20000004100 */
[----:B------:R-:W-:Y:S01]  /*e070*/  FFMA.FTZ R9, R9, R94, R92 ;  /* 0x0000005e09097223 */ /* 0x000fe2000001005c */
[--C-:B------:R-:W-:Y:S01]  /*e080*/  HADD2.F32 R72, -RZ, R8.reuse.H0_H0 ;  /* 0x20000008ff487230 */ /* 0x100fe20000004100 */
[----:B------:R-:W-:Y:S01]  /*e090*/  FMUL.FTZ R86, R12, R71 ;  /* 0x000000470c567220 */ /* 0x000fe20000410000 */
[--C-:B------:R-:W-:Y:S01]  /*e0a0*/  HADD2.F32 R14, -RZ, R15.reuse.H0_H0 ;  /* 0x2000000fff0e7230 */ /* 0x100fe20000004100 */
[----:B------:R-:W-:Y:S01]  /*e0b0*/  FFMA.FTZ R70, R43, R90, -R70 ;  /* 0x0000005a2b467223 */ /* 0x000fe20000010846 */
[----:B------:R-:W-:Y:S01]  /*e0c0*/  HADD2.F32 R73, -RZ, R8.H1_H1 ;  /* 0x30000008ff497230 */ /* 0x000fe20000004100 */
[C---:B------:R-:W-:Y:S01]  /*e0d0*/  FMUL.FTZ R85, R72.reuse, R85 ;  /* 0x0000005548557220 */ /* 0x040fe20000410000 */
[--C-:B------:R-:W-:Y:S01]  /*e0e0*/  HADD2.F32 R8, -RZ, R10.reuse.H0_H0 ;  /* 0x2000000aff087230 */ /* 0x100fe20000004100 */
[----:B------:R-:W-:Y:S01]  /*e0f0*/  FFMA.FTZ R41, R72, R100, R41 ;  /* 0x0000006448297223 */ /* 0x000fe20000010029 */
[----:B------:R-:W-:Y:S01]  /*e100*/  HADD2.F32 R15, -RZ, R15.H1_H1 ;  /* 0x3000000fff0f7230 */ /* 0x000fe20000004100 */
[----:B------:R-:W-:Y:S01]  /*e110*/  FMUL.FTZ R72, R14, R75 ;  /* 0x0000004b0e487220 */ /* 0x000fe20000410000 */
[----:B------:R-:W-:Y:S01]  /*e120*/  HADD2.F32 R92, -RZ, R35.H0_H0 ;  /* 0x20000023ff5c7230 */ /* 0x000fe20000004100 */
[C---:B------:R-:W-:Y:S01]  /*e130*/  FMUL.FTZ R71, R8.reuse, R71 ;  /* 0x0000004708477220 */ /* 0x040fe20000410000 */
[----:B------:R-:W-:Y:S01]  /*e140*/  HADD2.F32 R74, -RZ, R10.H1_H1 ;  /* 0x3000000aff4a7230 */ /* 0x000fe20000004100 */
[----:B------:R-:W-:Y:S01]  /*e150*/  FFMA.FTZ R35, R8, R87, R86 ;  /* 0x0000005708237223 */ /* 0x000fe20000010056 */
[--C-:B------:R-:W-:Y:S01]  /*e160*/  HADD2.F32 R10, -RZ, R11.reuse.H0_H0 ;  /* 0x2000000bff0a7230 */ /* 0x100fe20000004100 */
[----:B------:R-:W-:Y:S01]  /*e170*/  FMUL.FTZ R8, R15, R92 ;  /* 0x0000005c0f087220 */ /* 0x000fe20000410000 */
[----:B------:R-:W-:Y:S01]  /*e180*/  HADD2.F32 R11, -RZ, R11.H1_H1 ;  /* 0x3000000bff0b7230 */ /* 0x000fe20000004100 */
[----:B------:R-:W-:Y:S01]  /*e190*/  FMUL.FTZ R91, R73, R32 ;  /* 0x00000020495b7220 */ /* 0x000fe20000410000 */
[----:B------:R-:W-:Y:S01]  /*e1a0*/  F2FP.PACK_AB R9, R9, R88 ;  /* 0x000000580909723e */ /* 0x000fe200000000ff */
[----:B------:R-:W-:-:S02]  /*e1b0*/  FMUL.FTZ R75, R10, R75 ;  /* 0x0000004b0a4b7220 */ /* 0x000fc40000410000 */
[----:B------:R-:W-:Y:S02]  /*e1c0*/  FFMA.FTZ R72, R10, R89, R72 ;  /* 0x000000590a487223 */ /* 0x000fe40000010048 */
[----:B------:R-:W-:Y:S02]  /*e1d0*/  FMUL.FTZ R92, R11, R92 ;  /* 0x0000005c0b5c7220 */ /* 0x000fe40000410000 */
[----:B------:R-:W-:Y:S02]  /*e1e0*/  FMUL.FTZ R10, R69, R34 ;  /* 0x00000022450a7220 */ /* 0x000fe40000410000 */
[----:B------:R-:W-:Y:S02]  /*e1f0*/  FFMA.FTZ R11, R11, R42, R8 ;  /* 0x0000002a0b0b7223 */ /* 0x000fe40000010008 */
[----:B------:R-:W-:Y:S02]  /*e200*/  FMUL.FTZ R34, R74, R34 ;  /* 0x000000224a227220 */ /* 0x000fe40000410000 */
[----:B------:R-:W-:Y:S01]  /*e210*/  FMUL.FTZ R8, R68, R32 ;  /* 0x0000002044087220 */ /* 0x000fe20000410000 */
[----:B------:R-:W-:Y:S01]  /*e220*/  F2FP.PACK_AB R11, R11, R72 ;  /* 0x000000480b0b723e */ /* 0x000fe200000000ff */
[----:B------:R-:W-:-:S02]  /*e230*/  FFMA.FTZ R71, R12, R87, -R71 ;  /* 0x000000570c477223 */ /* 0x000fc40000010847 */
[----:B------:R-:W-:Y:S02]  /*e240*/  FFMA.FTZ R75, R14, R89, -R75 ;  /* 0x000000590e4b7223 */ /* 0x000fe4000001084b */
[----:B------:R-:W-:Y:S02]  /*e250*/  FFMA.FTZ R13, R13, R94, -R58 ;  /* 0x0000005e0d0d7223 */ /* 0x000fe4000001083a */
[----:B------:R-:W-:Y:S02]  /*e260*/  FFMA.FTZ R85, R59, R100, -R85 ;  /* 0x000000643b557223 */ /* 0x000fe40000010855 */
[----:B------:R-:W-:Y:S01]  /*e270*/  FFMA.FTZ R92, R15, R42, -R92 ;  /* 0x0000002a0f5c7223 */ /* 0x000fe2000001085c */
[----:B------:R-:W-:Y:S01]  /*e280*/  F2FP.PACK_AB R13, R13, R70 ;  /* 0x000000460d0d723e */ /* 0x000fe200000000ff */
[-C--:B------:R-:W-:Y:S02]  /*e290*/  FFMA.FTZ R12, R68, R40.reuse, -R91 ;  /* 0x00000028440c7223 */ /* 0x080fe4000001085b */
[----:B------:R-:W-:Y:S01]  /*e2a0*/  FFMA.FTZ R14, R69, R33, -R34 ;  /* 0x00000021450e7223 */ /* 0x000fe20000010822 */
[----:B------:R-:W-:Y:S01]  /*e2b0*/  F2FP.PACK_AB R15, R92, R75 ;  /* 0x0000004b5c0f723e */ /* 0x000fe200000000ff */
        /* <DEDUP_REMOVED lines=8> */
.L_x_413:
[----:B------:R-:W-:Y:S05]  /*e340*/  BSYNC B0 ;  /* 0x0000000000007941 */ /* 0x000fea0003800000 */
.L_x_412:
[----:B------:R-:W-:-:S13]  /*e350*/  ISETP.GE.AND P0, PT, R62, c[0x0][0x27c], PT ;  /* 0x00009f003e007a0c */ /* 0x000fda0003f06270 */
[----:B------:R-:W-:Y:S05]  /*e360*/  @P0 BRA `(.L_x_411) ;  /* 0x0000067000000947 */ /* 0x000fea0003800000 */
[----:B-1----:R-:W-:Y:S01]  /*e370*/  SHF.R.S32.HI R11, RZ, 0x1f, R62 ;  /* 0x0000001fff0b7819 */ /* 0x002fe2000001143e */
[----:B------:R-:W-:Y:S01]  /*e380*/  HADD2.F32 R58, -RZ, R82.H0_H0 ;  /* 0x20000052ff3a7230 */ /* 0x000fe20000004100 */
[----:B------:R-:W-:Y:S01]  /*e390*/  SHF.R.U64 R34, R44, 0x10, R45 ;  /* 0x000000102c227819 */ /* 0x000fe2000000122d */
[----:B------:R-:W-:Y:S01]  /*e3a0*/  HADD2.F32 R70, -RZ, R84.H0_H0 ;  /* 0x20000054ff467230 */ /* 0x000fe20000004100 */
[CC--:B--2---:R-:W-:Y:S02]  /*e3b0*/  LEA.HI R13, R11.reuse, R62.reuse, RZ, 0x3 ;  /* 0x0000003e0b0d7211 */ /* 0x0c4fe400078f18ff */
[----:B------:R-:W-:Y:S01]  /*e3c0*/  LEA.HI R11, R11, R62, RZ, 0x6 ;  /* 0x0000003e0b0b7211 */ /* 0x000fe200078f30ff */
[----:B------:R-:W-:Y:S01]  /*e3d0*/  HADD2.F32 R34, -RZ, R34.H0_H0 ;  /* 0x20000022ff227230 */ /* 0x000fe20000004100 */
[----:B------:R-:W-:Y:S02]  /*e3e0*/  LEA.HI.SX32 R9, R13, R50, 0x1d ;  /* 0x000000320d097211 */ /* 0x000fe400078feaff */
[----:B------:R-:W-:-:S02]  /*e3f0*/  SHF.L.U32 R11, R11, 0x7, RZ ;  /* 0x000000070b0b7819 */ /* 0x000fc400000006ff */
[----:B------:R-:W-:Y:S02]  /*e400*/  SHF.R.S32.HI R8, RZ, 0x1f, R9 ;  /* 0x0000001fff087819 */ /* 0x000fe40000011409 */
[----:B------:R-:W-:Y:S02]  /*e410*/  LOP3.LUT R13, R57, 0x38, R13, 0xf8, !PT ;  /* 0x00000038390d7812 */ /* 0x000fe400078ef80d */
[----:B------:R-:W-:Y:S02]  /*e420*/  SHF.L.U32 R10, R9, 0x3, RZ ;  /* 0x00000003090a7819 */ /* 0x000fe400000006ff */
[----:B------:R-:W-:Y:S02]  /*e430*/  LEA.HI R8, R8, R9, RZ, 0x3 ;  /* 0x0000000908087211 */ /* 0x000fe400078f18ff */
[----:B------:R-:W-:Y:S02]  /*e440*/  LOP3.LUT R11, R11, 0x7fffe000, RZ, 0xc0, !PT ;  /* 0x7fffe0000b0b7812 */ /* 0x000fe400078ec0ff */
[----:B------:R-:W-:-:S02]  /*e450*/  LOP3.LUT R12, R13, R56, RZ, 0x3c, !PT ;  /* 0x000000380d0c7212 */ /* 0x000fc400078e3cff */
[----:B------:R-:W-:Y:S02]  /*e460*/  LOP3.LUT R57, R57, 0x38, R10, 0xf8, !PT ;  /* 0x0000003839397812 */ /* 0x000fe400078ef80a */
[----:B------:R-:W-:Y:S02]  /*e470*/  SHF.L.U32 R8, R8, 0xa, RZ ;  /* 0x0000000a08087819 */ /* 0x000fe400000006ff */
[----:B------:R-:W-:Y:S02]  /*e480*/  IADD3 R11, R12, R11, R48 ;  /* 0x0000000b0c0b7210 */ /* 0x000fe40007ffe030 */
[----:B------:R-:W-:Y:S01]  /*e490*/  LOP3.LUT R56, R57, R56, RZ, 0x3c, !PT ;  /* 0x0000003839387212 */ /* 0x000fe200078e3cff */
[--C-:B------:R-:W-:Y:S01]  /*e4a0*/  HADD2.F32 R57, -RZ, R83.reuse.H0_H0 ;  /* 0x20000053ff397230 */ /* 0x100fe20000004100 */
[----:B------:R-:W-:Y:S01]  /*e4b0*/  LOP3.LUT R9, R8, 0x7fffe000, RZ, 0xc0, !PT ;  /* 0x7fffe00008097812 */ /* 0x000fe200078ec0ff */
[----:B------:R-:W-:Y:S01]  /*e4c0*/  HADD2.F32 R83, -RZ, R83.H1_H1 ;  /* 0x30000053ff537230 */ /* 0x000fe20000004100 */
[----:B------:R-:W-:-:S02]  /*e4d0*/  SHF.L.U32 R32, R11, 0x1, RZ ;  /* 0x000000010b207819 */ /* 0x000fc400000006ff */
[----:B------:R-:W-:Y:S02]  /*e4e0*/  IADD3 R9, R56, R9, R48 ;  /* 0x0000000938097210 */ /* 0x000fe40007ffe030 */
[----:B------:R-:W-:Y:S01]  /*e4f0*/  SHF.R.U32.HI R44, RZ, 0x10, R45 ;  /* 0x00000010ff2c7819 */ /* 0x000fe2000001162d */
[----:B------:R-:W1:Y:S01]  /*e500*/  LDS.128 R12, [R32+0x10080] ;  /* 0x01008000200c7984 */ /* 0x000e620000000c00 */
[----:B------:R-:W-:Y:S01]  /*e510*/  SHF.L.U32 R33, R9, 0x1, RZ ;  /* 0x0000000109217819 */ /* 0x000fe200000006ff */
[--C-:B------:R-:W-:Y:S01]  /*e520*/  HADD2.F32 R45, -RZ, R81.reuse.H0_H0 ;  /* 0x20000051ff2d7230 */ /* 0x100fe20000004100 */
[----:B------:R-:W-:Y:S01]  /*e530*/  SHF.R.U64 R35, R36, 0x10, R37 ;  /* 0x0000001024237819 */ /* 0x000fe20000001225 */
[----:B------:R-:W-:Y:S01]  /*e540*/  HADD2.F32 R81, -RZ, R81.H1_H1 ;  /* 0x30000051ff517230 */ /* 0x000fe20000004100 */
[----:B------:R-:W-:Y:S01]  /*e550*/  SHF.R.U64 R38, R38, 0x10, R39 ;  /* 0x0000001026267819 */ /* 0x000fe20000001227 */
[----:B------:R-:W2:Y:S01]  /*e560*/  LDS.128 R8, [R33+0x10080] ;  /* 0x0100800021087984 */ /* 0x000ea20000000c00 */
[----:B------:R-:W-:-:S02]  /*e570*/  SHF.R.U32.HI R37, RZ, 0x10, R37 ;  /* 0x00000010ff257819 */ /* 0x000fc40000011625 */
[----:B------:R-:W-:Y:S02]  /*e580*/  SHF.R.U32.HI R39, RZ, 0x10, R39 ;  /* 0x00000010ff277819 */ /* 0x000fe40000011627 */
[--C-:B------:R-:W-:Y:S01]  /*e590*/  SHF.R.U64 R36, R46, 0x10, R47.reuse ;  /* 0x000000102e247819 */ /* 0x100fe2000000122f */
[----:B------:R-:W-:Y:S01]  /*e5a0*/  HADD2.F32 R56, -RZ, R37.H0_H0 ;  /* 0x20000025ff387230 */ /* 0x000fe20000004100 */
[----:B------:R-:W-:Y:S01]  /*e5b0*/  SHF.R.U32.HI R46, RZ, 0x10, R47 ;  /* 0x00000010ff2e7819 */ /* 0x000fe2000001162f */
[----:B------:R-:W-:Y:S02]  /*e5c0*/  HADD2.F32 R72, -RZ, R39.H0_H0 ;  /* 0x20000027ff487230 */ /* 0x000fe40000004100 */
[----:B------:R-:W-:Y:S02]  /*e5d0*/  HADD2.F32 R37, -RZ, R84.H1_H1 ;  /* 0x30000054ff257230 */ /* 0x000fe40000004100 */
[----:B------:R-:W-:Y:S02]  /*e5e0*/  HADD2.F32 R74, -RZ, R46.H0_H0 ;  /* 0x2000002eff4a7230 */ /* 0x000fe40000004100 */
[----:B-1----:R-:W-:-:S02]  /*e5f0*/  HADD2.F32 R40, -RZ, R13.H0_H0 ;  /* 0x2000000dff287230 */ /* 0x002fc40000004100 */
[----:B------:R-:W-:Y:S02]  /*e600*/  HADD2.F32 R41, -RZ, R13.H1_H1 ;  /* 0x3000000dff297230 */ /* 0x000fe40000004100 */
[----:B------:R-:W-:Y:S01]  /*e610*/  HADD2.F32 R13, -RZ, R15.H0_H0 ;  /* 0x2000000fff0d7230 */ /* 0x000fe20000004100 */
[-C--:B------:R-:W-:Y:S01]  /*e620*/  FMUL.FTZ R51, R40, R45.reuse ;  /* 0x0000002d28337220 */ /* 0x080fe20000410000 */
[--C-:B--2---:R-:W-:Y:S02]  /*e630*/  HADD2.F32 R48, -RZ, R9.reuse.H0_H0 ;  /* 0x20000009ff307230 */ /* 0x104fe40000004100 */
[----:B------:R-:W-:Y:S01]  /*e640*/  HADD2.F32 R47, -RZ, R9.H1_H1 ;  /* 0x30000009ff2f7230 */ /* 0x000fe20000004100 */
[-C--:B------:R-:W-:Y:S01]  /*e650*/  FMUL.FTZ R68, R13, R58.reuse ;  /* 0x0000003a0d447220 */ /* 0x080fe20000410000 */
[----:B------:R-:W-:Y:S01]  /*e660*/  HADD2.F32 R9, -RZ, R11.H0_H0 ;  /* 0x2000000bff097230 */ /* 0x000fe20000004100 */
[C---:B------:R-:W-:Y:S01]  /*e670*/  FMUL.FTZ R45, R48.reuse, R45 ;  /* 0x0000002d302d7220 */ /* 0x040fe20000410000 */
[----:B------:R-:W-:Y:S01]  /*e680*/  HADD2.F32 R15, -RZ, R15.H1_H1 ;  /* 0x3000000fff0f7230 */ /* 0x000fe20000004100 */
[----:B------:R-:W-:Y:S01]  /*e690*/  FFMA.FTZ R51, R48, R57, R51 ;  /* 0x0000003930337223 */ /* 0x000fe20000010033 */
[----:B------:R-:W-:Y:S01]  /*e6a0*/  HADD2.F32 R11, -RZ, R11.H1_H1 ;  /* 0x3000000bff0b7230 */ /* 0x000fe20000004100 */
[C---:B------:R-:W-:Y:S01]  /*e6b0*/  FMUL.FTZ R58, R9.reuse, R58 ;  /* 0x0000003a093a7220 */ /* 0x040fe20000410000 */
[--C-:B------:R-:W-:Y:S01]  /*e6c0*/  HADD2.F32 R42, -RZ, R12.reuse.H0_H0 ;  /* 0x2000000cff2a7230 */ /* 0x100fe20000004100 */
[----:B------:R-:W-:Y:S01]  /*e6d0*/  FFMA.FTZ R68, R9, R70, R68 ;  /* 0x0000004609447223 */ /* 0x000fe20000010044 */
[----:B------:R-:W-:Y:S01]  /*e6e0*/  HADD2.F32 R43, -RZ, R12.H1_H1 ;  /* 0x3000000cff2b7230 */ /* 0x000fe20000004100 */
[----:B------:R-:W-:Y:S01]  /*e6f0*/  FMUL.FTZ R46, R15, R72 ;  /* 0x000000480f2e7220 */ /* 0x000fe20000410000 */
[----:B------:R-:W-:Y:S01]  /*e700*/  HADD2.F32 R48, -RZ, R44.H0_H0 ;  /* 0x2000002cff307230 */ /* 0x000fe20000004100 */
[----:B------:R-:W-:Y:S01]  /*e710*/  FMUL.FTZ R44, R41, R56 ;  /* 0x00000038292c7220 */ /* 0x000fe20000410000 */
[----:B------:R-:W-:Y:S01]  /*e720*/  HADD2.F32 R12, -RZ, R14.H0_H0 ;  /* 0x2000000eff0c7230 */ /* 0x000fe20000004100 */
[----:B------:R-:W-:Y:S01]  /*e730*/  FMUL.FTZ R72, R11, R72 ;  /* 0x000000480b487220 */ /* 0x000fe20000410000 */
[----:B------:R-:W-:Y:S01]  /*e740*/  HADD2.F32 R9, -RZ, R82.H1_H1 ;  /* 0x30000052ff097230 */ /* 0x000fe20000004100 */
[C---:B------:R-:W-:Y:S01]  /*e750*/  FMUL.FTZ R56, R47.reuse, R56 ;  /* 0x000000382f387220 */ /* 0x040fe20000410000 */
[--C-:B------:R-:W-:Y:S01]  /*e760*/  HADD2.F32 R49, -RZ, R8.reuse.H0_H0 ;  /* 0x20000008ff317230 */ /* 0x100fe20000004100 */
[----:B------:R-:W-:Y:S01]  /*e770*/  FFMA.FTZ R44, R47, R48, R44 ;  /* 0x000000302f2c7223 */ /* 0x000fe2000001002c */
[----:B------:R-:W-:Y:S01]  /*e780*/  HADD2.F32 R50, -RZ, R8.H1_H1 ;  /* 0x30000008ff327230 */ /* 0x000fe20000004100 */
[----:B------:R-:W-:Y:S01]  /*e790*/  FFMA.FTZ R11, R11, R74, R46 ;  /* 0x0000004a0b0b7223 */ /* 0x000fe2000001002e */
[----:B------:R-:W-:Y:S01]  /*e7a0*/  HADD2.F32 R8, -RZ, R10.H0_H0 ;  /* 0x2000000aff087230 */ /* 0x000fe20000004100 */
[----:B------:R-:W-:Y:S01]  /*e7b0*/  FMUL.FTZ R82, R42, R81 ;  /* 0x000000512a527220 */ /* 0x000fe20000410000 */
[----:B------:R-:W-:Y:S01]  /*e7c0*/  HADD2.F32 R14, -RZ, R14.H1_H1 ;  /* 0x3000000eff0e7230 */ /* 0x000fe20000004100 */
        /* <DEDUP_REMOVED lines=9> */
[----:B------:R-:W-:Y:S01]  /*e860*/  F2FP.PACK_AB R11, R11, R68 ;  /* 0x000000440b0b723e */ /* 0x000fe200000000ff */
[----:B------:R-:W-:-:S02]  /*e870*/  FMUL.FTZ R39, R43, R46 ;  /* 0x0000002e2b277220 */ /* 0x000fc40000410000 */
[-C--:B------:R-:W-:Y:S02]  /*e880*/  FMUL.FTZ R8, R14, R47.reuse ;  /* 0x0000002f0e087220 */ /* 0x080fe40000410000 */
[----:B------:R-:W-:Y:S02]  /*e890*/  FMUL.FTZ R46, R50, R46 ;  /* 0x0000002e322e7220 */ /* 0x000fe40000410000 */
[----:B------:R-:W-:Y:S02]  /*e8a0*/  FMUL.FTZ R47, R10, R47 ;  /* 0x0000002f0a2f7220 */ /* 0x000fe40000410000 */
[----:B------:R-:W-:Y:S01]  /*e8b0*/  FFMA.FTZ R37, R12, R37, -R9 ;  /* 0x000000250c257223 */ /* 0x000fe20000010809 */
[----:B------:R-:W-:Y:S01]  /*e8c0*/  F2FP.PACK_AB R9, R44, R51 ;  /* 0x000000332c09723e */ /* 0x000fe200000000ff */
[----:B------:R-:W-:Y:S02]  /*e8d0*/  FFMA.FTZ R45, R40, R57, -R45 ;  /* 0x00000039282d7223 */ /* 0x000fe4000001082d */
[----:B------:R-:W-:-:S02]  /*e8e0*/  FFMA.FTZ R56, R41, R48, -R56 ;  /* 0x0000003029387223 */ /* 0x000fc40000010838 */
[----:B------:R-:W-:Y:S02]  /*e8f0*/  FFMA.FTZ R58, R13, R70, -R58 ;  /* 0x000000460d3a7223 */ /* 0x000fe4000001083a */
        /* <DEDUP_REMOVED lines=14> */
.L_x_411:
[----:B------:R-:W-:Y:S05]  /*e9e0*/  BSYNC B1 ;  /* 0x0000000000017941 */ /* 0x000fea0003800000 */
.L_x_410:
[----:B-1----:R-:W-:-:S04]  /*e9f0*/  IADD3 R32, R54, 0x60, RZ ;  /* 0x0000006036207810 */ /* 0x002fc80007ffe0ff */
[----:B------:R-:W-:-:S13]  /*ea00*/  ISETP.GE.AND P0, PT, R32, UR4, PT ;  /* 0x0000000420007c0c */ /* 0x000fda000bf06270 */
        /* <DEDUP_REMOVED lines=22> */
[--C-:B------:R-:W-:Y:S01]  /*eb70*/  HADD2.F32 R47, -RZ, R77.reuse.H1_H1 ;  /* 0x3000004dff2f7230 */ /* 0x100fe20000004100 */
[----:B------:R-:W-:Y:S01]  /*eb80*/  LOP3.LUT R37, R98, R33, RZ, 0x3c, !PT ;  /* 0x0000002162257212 */ /* 0x000fe200078e3cff */
[----:B------:R-:W-:Y:S01]  /*eb90*/  HADD2.F32 R77, -RZ, R77.H0_H0 ;  /* 0x2000004dff4d7230 */ /* 0x000fe20000004100 */
[----:B------:R-:W-:-:S02]  /*eba0*/  LOP3.LUT R8, R35, 0x38, R8, 0xf8, !PT ;  /* 0x0000003823087812 */ /* 0x000fc400078ef808 */
[----:B------:R-:W-:Y:S02]  /*ebb0*/  SHF.L.U32 R9, R9, 0xa, RZ ;  /* 0x0000000a09097819 */ /* 0x000fe400000006ff */
[----:B------:R-:W-:Y:S02]  /*ebc0*/  IADD3 R37, R32, R37, RZ ;  /* 0x0000002520257210 */ /* 0x000fe40007ffe0ff */
[----:B------:R-:W-:Y:S02]  /*ebd0*/  LOP3.LUT R8, R8, R33, RZ, 0x3c, !PT ;  /* 0x0000002108087212 */ /* 0x000fe400078e3cff */
[----:B------:R-:W-:Y:S02]  /*ebe0*/  LOP3.LUT R9, R9, 0x7fffe000, RZ, 0xc0, !PT ;  /* 0x7fffe00009097812 */ /* 0x000fe400078ec0ff */
[----:B------:R-:W-:Y:S02]  /*ebf0*/  SHF.L.U32 R37, R37, 0x1, RZ ;  /* 0x0000000125257819 */ /* 0x000fe400000006ff */
[----:B------:R-:W-:-:S02]  /*ec00*/  IADD3 R8, R8, R9, R32 ;  /* 0x0000000908087210 */ /* 0x000fc40007ffe020 */
[--C-:B------:R-:W-:Y:S01]  /*ec10*/  SHF.R.U64 R16, R16, 0x10, R17.reuse ;  /* 0x0000001010107819 */ /* 0x100fe20000001211 */
[----:B--2---:R-:W1:Y:S01]  /*ec20*/  LDS.128 R12, [R37+0x10080] ;  /* 0x01008000250c7984 */ /* 0x004e620000000c00 */
[----:B------:R-:W-:Y:S02]  /*ec30*/  SHF.L.U32 R36, R8, 0x1, RZ ;  /* 0x0000000108247819 */ /* 0x000fe400000006ff */
        /* <DEDUP_REMOVED lines=25> */
[--C-:B------:R-:W-:Y:S01]  /*edd0*/  HADD2.F32 R12, -RZ, R14.reuse.H0_H0 ;  /* 0x2000000eff0c7230 */ /* 0x100fe20000004100 */
[----:B------:R-:W-:Y:S01]  /*ede0*/  FFMA.FTZ R48, R43, R50, R48 ;  /* 0x000000322b307223 */ /* 0x000fe20000010030 */
[----:B------:R-:W-:Y:S01]  /*edf0*/  HADD2.F32 R43, -RZ, R65.H1_H1 ;  /* 0x30000041ff2b7230 */ /* 0x000fe20000004100 */
[C---:B------:R-:W-:Y:S01]  /*ee00*/  FMUL.FTZ R38, R9.reuse, R38 ;  /* 0x0000002609267220 */ /* 0x040fe20000410000 */
[----:B------:R-:W-:Y:S01]  /*ee10*/  HADD2.F32 R41, -RZ, R14.H1_H1 ;  /* 0x3000000eff297230 */ /* 0x000fe20000004100 */
[----:B------:R-:W-:Y:S01]  /*ee20*/  FFMA.FTZ R9, R9, R58, R56 ;  /* 0x0000003a09097223 */ /* 0x000fe20000010038 */
[--C-:B------:R-:W-:Y:S01]  /*ee30*/  HADD2.F32 R44, -RZ, R8.reuse.H0_H0 ;  /* 0x20000008ff2c7230 */ /* 0x100fe20000004100 */
[----:B------:R-:W-:Y:S01]  /*ee40*/  FMUL.FTZ R49, R12, R43 ;  /* 0x0000002b0c317220 */ /* 0x000fe20000410000 */
[----:B------:R-:W-:Y:S01]  /*ee50*/  HADD2.F32 R14, -RZ, R15.H0_H0 ;  /* 0x2000000fff0e7230 */ /* 0x000fe20000004100 */
[----:B------:R-:W-:Y:S01]  /*ee60*/  FFMA.FTZ R42, R27, R50, -R42 ;  /* 0x000000321b2a7223 */ /* 0x000fe2000001082a */
[----:B------:R-:W-:Y:S01]  /*ee70*/  HADD2.F32 R45, -RZ, R8.H1_H1 ;  /* 0x30000008ff2d7230 */ /* 0x000fe20000004100 */
[C---:B------:R-:W-:Y:S01]  /*ee80*/  FMUL.FTZ R64, R44.reuse, R64 ;  /* 0x000000402c407220 */ /* 0x040fe20000410000 */
[----:B------:R-:W-:Y:S01]  /*ee90*/  HADD2.F32 R65, -RZ, R65.H0_H0 ;  /* 0x20000041ff417230 */ /* 0x000fe20000004100 */
[----:B------:R-:W-:Y:S01]  /*eea0*/  FFMA.FTZ R25, R44, R76, R25 ;  /* 0x0000004c2c197223 */ /* 0x000fe20000010019 */
[--C-:B------:R-:W-:Y:S01]  /*eeb0*/  HADD2.F32 R8, -RZ, R10.reuse.H0_H0 ;  /* 0x2000000aff087230 */ /* 0x100fe20000004100 */
[----:B------:R-:W-:Y:S01]  /*eec0*/  FFMA.FTZ R13, R13, R58, -R38 ;  /* 0x0000003a0d0d7223 */ /* 0x000fe20000010826 */
        /* <DEDUP_REMOVED lines=11> */
[C---:B------:R-:W-:Y:S01]  /*ef80*/  FMUL.FTZ R65, R10.reuse, R65 ;  /* 0x000000410a417220 */ /* 0x040fe20000410000 */
[----:B------:R-:W-:Y:S01]  /*ef90*/  F2FP.PACK_AB R9, R9, R48 ;  /* 0x000000300909723e */ /* 0x000fe200000000ff */
[----:B------:R-:W-:-:S02]  /*efa0*/  FFMA.FTZ R44, R10, R77, R44 ;  /* 0x0000004d0a2c7223 */ /* 0x000fc4000001002c */
        /* <DEDUP_REMOVED lines=21> */
.L_x_415:
[----:B------:R-:W-:Y:S05]  /*f100*/  BSYNC B0 ;  /* 0x0000000000007941 */ /* 0x000fea0003800000 */
.L_x_414:
[----:B------:R-:W-:-:S13]  /*f110*/  ISETP.GE.AND P0, PT, R62, c[0x0][0x27c], PT ;  /* 0x00009f003e007a0c */ /* 0x000fda0003f06270 */
[----:B------:R-:W-:Y:S05]  /*f120*/  @P0 BRA `(.L_x_387) ;  /* 0x0000067000000947 */ /* 0x000fea0003800000 */
[----:B-1----:R-:W-:Y:S01]  /*f130*/  SHF.R.S32.HI R11, RZ, 0x1f, R62 ;  /* 0x0000001fff0b7819 */ /* 0x002fe2000001143e */
[--C-:B------:R-:W-:Y:S01]  /*f140*/  HADD2.F32 R37, -RZ, R79.reuse.H0_H0 ;  /* 0x2000004fff257230 */ /* 0x100fe20000004100 */
[----:B------:R-:W-:Y:S01]  /*f150*/  SHF.R.U64 R19, R22, 0x10, R23 ;  /* 0x0000001016137819 */ /* 0x000fe20000001217 */
[--C-:B------:R-:W-:Y:S01]  /*f160*/  HADD2.F32 R38, -RZ, R66.reuse.H0_H0 ;  /* 0x20000042ff267230 */ /* 0x100fe20000004100 */
[CC--:B------:R-:W-:Y:S01]  /*f170*/  LEA.HI R8, R11.reuse, R62.reuse, RZ, 0x3 ;  /* 0x0000003e0b087211 */ /* 0x0c0fe200078f18ff */
[----:B------:R-:W-:Y:S01]  /*f180*/  HADD2.F32 R66, -RZ, R66.H1_H1 ;  /* 0x30000042ff427230 */ /* 0x000fe20000004100 */
[----:B------:R-:W-:Y:S01]  /*f190*/  LEA.HI R11, R11, R62, RZ, 0x6 ;  /* 0x0000003e0b0b7211 */ /* 0x000fe200078f30ff */
[--C-:B------:R-:W-:Y:S01]  /*f1a0*/  HADD2.F32 R42, -RZ, R78.reuse.H0_H0 ;  /* 0x2000004eff2a7230 */ /* 0x100fe20000004100 */
[----:B------:R-:W-:Y:S01]  /*f1b0*/  LEA.HI.SX32 R9, R8, R34, 0x1d ;  /* 0x0000002208097211 */ /* 0x000fe200078feaff */
[----:B------:R-:W-:Y:S01]  /*f1c0*/  HADD2.F32 R78, -RZ, R78.H1_H1 ;  /* 0x3000004eff4e7230 */ /* 0x000fe20000004100 */
[----:B--2---:R-:W-:Y:S01]  /*f1d0*/  LOP3.LUT R12, R35, 0x38, R8, 0xf8, !PT ;  /* 0x00000038230c7812 */ /* 0x004fe200078ef808 */
[----:B------:R-:W-:Y:S01]  /*f1e0*/  HADD2.F32 R79, -RZ, R79.H1_H1 ;  /* 0x3000004fff4f7230 */ /* 0x000fe20000004100 */
[----:B------:R-:W-:-:S02]  /*f1f0*/  SHF.R.S32.HI R8, RZ, 0x1f, R9 ;  /* 0x0000001fff087819 */ /* 0x000fc40000011409 */
[----:B------:R-:W-:Y:S02]  /*f200*/  SHF.L.U32 R11, R11, 0x7, RZ ;  /* 0x000000070b0b7819 */ /* 0x000fe400000006ff */
[----:B------:R-:W-:Y:S02]  /*f210*/  SHF.L.U32 R10, R9, 0x3, RZ ;  /* 0x00000003090a7819 */ /* 0x000fe400000006ff */
[----:B------:R-:W-:Y:S02]  /*f220*/  LEA.HI R8, R8, R9, RZ, 0x3 ;  /* 0x0000000908087211 */ /* 0x000fe400078f18ff */
[----:B------:R-:W-:Y:S02]  /*f230*/  LOP3.LUT R11, R11, 0x7fffe000, RZ, 0xc0, !PT ;  /* 0x7fffe0000b0b7812 */ /* 0x000fe400078ec0ff */
[----:B------:R-:W-:Y:S02]  /*f240*/  LOP3.LUT R12, R12, R33, RZ, 0x3c, !PT ;  /* 0x000000210c0c7212 */ /* 0x000fe400078e3cff */
[----:B------:R-:W-:-:S02]  /*f250*/  LOP3.LUT R10, R35, 0x38, R10, 0xf8, !PT ;  /* 0x00000038230a7812 */ /* 0x000fc400078ef80a */
[----:B------:R-:W-:Y:S02]  /*f260*/  SHF.L.U32 R8, R8, 0xa, RZ ;  /* 0x0000000a08087819 */ /* 0x000fe400000006ff */
[--C-:B------:R-:W-:Y:S02]  /*f270*/  IADD3 R11, R12, R11, R32.reuse ;  /* 0x0000000b0c0b7210 */ /* 0x100fe40007ffe020 */
[----:B------:R-:W-:Y:S02]  /*f280*/  LOP3.LUT R33, R10, R33, RZ, 0x3c, !PT ;  /* 0x000000210a217212 */ /* 0x000fe400078e3cff */
[----:B------:R-:W-:Y:S02]  /*f290*/  LOP3.LUT R9, R8, 0x7fffe000, RZ, 0xc0, !PT ;  /* 0x7fffe00008097812 */ /* 0x000fe400078ec0ff */
[----:B------:R-:W-:Y:S02]  /*f2a0*/  SHF.L.U32 R16, R11, 0x1, RZ ;  /* 0x000000010b107819 */ /* 0x000fe400000006ff */
[----:B------:R-:W-:-:S02]  /*f2b0*/  IADD3 R9, R33, R9, R32 ;  /* 0x0000000921097210 */ /* 0x000fc40007ffe020 */
[--C-:B------:R-:W-:Y:S01]  /*f2c0*/  SHF.R.U64 R22, R28, 0x10, R29.reuse ;  /* 0x000000101c167819 */ /* 0x100fe2000000121d */
[----:B------:R-:W1:Y:S01]  /*f2d0*/  LDS.128 R12, [R16+0x10080] ;  /* 0x01008000100c7984 */ /* 0x000e620000000c00 */
[----:B------:R-:W-:Y:S02]  /*f2e0*/  SHF.L.U32 R17, R9, 0x1, RZ ;  /* 0x0000000109117819 */ /* 0x000fe400000006ff */
[----:B------:R-:W-:Y:S01]  /*f2f0*/  SHF.R.U32.HI R28, RZ, 0x10, R29 ;  /* 0x00000010ff1c7819 */ /* 0x000fe2000001161d */
[--C-:B------:R-:W-:Y:S01]  /*f300*/  HADD2.F32 R29, -RZ, R67.reuse.H0_H0 ;  /* 0x20000043ff1d7230 */ /* 0x100fe20000004100 */
[----:B------:R-:W-:Y:S01]  /*f310*/  SHF.R.U32.HI R23, RZ, 0x10, R23 ;  /* 0x00000010ff177819 */ /* 0x000fe20000011617 */
[----:B------:R-:W2:Y:S01]  /*f320*/  LDS.128 R8, [R17+0x10080] ;  /* 0x0100800011087984 */ /* 0x000ea20000000c00 */
[--C-:B------:R-:W-:Y:S01]  /*f330*/  SHF.R.U64 R18, R30, 0x10, R31.reuse ;  /* 0x000000101e127819 */ /* 0x100fe2000000121f */
[----:B------:R-:W-:Y:S01]  /*f340*/  HADD2.F32 R67, -RZ, R67.H1_H1 ;  /* 0x30000043ff437230 */ /* 0x000fe20000004100 */
        /* <DEDUP_REMOVED lines=8> */
[----:B------:R-:W-:Y:S02]  /*f3d0*/  HADD2.F32 R22, -RZ, R22.H0_H0 ;  /* 0x20000016ff167230 */ /* 0x000fe40000004100 */
[--C-:B-1----:R-:W-:Y:S02]  /*f3e0*/  HADD2.F32 R24, -RZ, R15.reuse.H0_H0 ;  /* 0x2000000fff187230 */ /* 0x102fe40000004100 */
[----:B------:R-:W-:Y:S02]  /*f3f0*/  HADD2.F32 R15, -RZ, R15.H1_H1 ;  /* 0x3000000fff0f7230 */ /* 0x000fe40000004100 */
[----:B------:R-:W-:Y:S01]  /*f400*/  HADD2.F32 R26, -RZ, R12.H0_H0 ;  /* 0x2000000cff1a7230 */ /* 0x000fe20000004100 */
[----:B------:R-:W-:Y:S01]  /*f410*/  FMUL.FTZ R35, R24, R29 ;  /* 0x0000001d18237220 */ /* 0x000fe20000410000 */
[----:B--2---:R-:W-:-:S02]  /*f420*/  HADD2.F32 R32, -RZ, R11.H0_H0 ;  /* 0x2000000bff207230 */ /* 0x004fc40000004100 */
[----:B------:R-:W-:Y:S02]  /*f430*/  HADD2.F32 R11, -RZ, R11.H1_H1 ;  /* 0x3000000bff0b7230 */ /* 0x000fe40000004100 */
[----:B------:R-:W-:Y:S01]  /*f440*/  HADD2.F32 R33, -RZ, R8.H0_H0 ;  /* 0x20000008ff217230 */ /* 0x000fe20000004100 */
[C---:B------:R-:W-:Y:S01]  /*f450*/  FMUL.FTZ R29, R32.reuse, R29 ;  /* 0x0000001d201d7220 */ /* 0x040fe20000410000 */
[----:B------:R-:W-:Y:S01]  /*f460*/  HADD2.F32 R27, -RZ, R12.H1_H1 ;  /* 0x3000000cff1b7230 */ /* 0x000fe20000004100 */
[----:B------:R-:W-:Y:S01]  /*f470*/  FFMA.FTZ R35, R32, R37, R35 ;  /* 0x0000002520237223 */ /* 0x000fe20000010023 */
[----:B------:R-:W-:Y:S01]  /*f480*/  HADD2.F32 R32, -RZ, R30.H0_H0 ;  /* 0x2000001eff207230 */ /* 0x000fe20000004100 */
[-C--:B------:R-:W-:Y:S01]  /*f490*/  FMUL.FTZ R30, R15, R36.reuse ;  /* 0x000000240f1e7220 */ /* 0x080fe20000410000 */
[----:B------:R-:W-:Y:S01]  /*f4a0*/  HADD2.F32 R12, -RZ, R14.H0_H0 ;  /* 0x2000000eff0c7230 */ /* 0x000fe20000004100 */
[C---:B------:R-:W-:Y:S01]  /*f4b0*/  FMUL.FTZ R36, R11.reuse, R36 ;  /* 0x000000240b247220 */ /* 0x040fe20000410000 */
[----:B------:R-:W-:Y:S01]  /*f4c0*/  HADD2.F32 R25, -RZ, R13.H0_H0 ;  /* 0x2000000dff197230 */ /* 0x000fe20000004100 */
        /* <DEDUP_REMOVED lines=9> */
[----:B------:R-:W-:Y:S01]  /*f560*/  HADD2.F32 R14, -RZ, R14.H1_H1 ;  /* 0x3000000eff0e7230 */ /* 0x000fe20000004100 */
[-C--:B------:R-:W-:Y:S01]  /*f570*/  FMUL.FTZ R40, R25, R38.reuse ;  /* 0x0000002619287220 */ /* 0x080fe20000410000 */
[----:B------:R-:W-:Y:S01]  /*f580*/  HADD2.F32 R9, -RZ, R9.H1_H1 ;  /* 0x30000009ff097230 */ /* 0x000fe20000004100 */
[----:B------:R-:W-:Y:S01]  /*f590*/  FFMA.FTZ R19, R8, R79, R11 ;  /* 0x0000004f08137223 */ /* 0x000fe2000001000b */
[----:B------:R-:W-:Y:S01]  /*f5a0*/  HADD2.F32 R10, -RZ, R10.H1_H1 ;  /* 0x3000000aff0a7230 */ /* 0x000fe20000004100 */
[C---:B------:R-:W-:Y:S01]  /*f5b0*/  FMUL.FTZ R38, R31.reuse, R38 ;  /* 0x000000261f267220 */ /* 0x040fe20000410000 */
[----:B------:R-:W-:Y:S01]  /*f5c0*/  HADD2.F32 R11, -RZ, R18.H0_H0 ;  /* 0x20000012ff0b7230 */ /* 0x000fe20000004100 */
[----:B------:R-:W-:-:S02]  /*f5d0*/  FFMA.FTZ R40, R31, R42, R40 ;  /* 0x0000002a1f287223 */ /* 0x000fc40000010028 */
[----:B------:R-:W-:Y:S02]  /*f5e0*/  FMUL.FTZ R28, R13, R44 ;  /* 0x0000002c0d1c7220 */ /* 0x000fe40000410000 */
[----:B------:R-:W-:Y:S02]  /*f5f0*/  FMUL.FTZ R67, R8, R67 ;  /* 0x0000004308437220 */ /* 0x000fe40000410000 */
[----:B------:R-:W-:Y:S02]  /*f600*/  FMUL.FTZ R31, R27, R20 ;  /* 0x000000141b1f7220 */ /* 0x000fe40000410000 */
[----:B------:R-:W-:Y:S02]  /*f610*/  FMUL.FTZ R18, R14, R23 ;  /* 0x000000170e127220 */ /* 0x000fe40000410000 */
[----:B------:R-:W-:Y:S02]  /*f620*/  FMUL.FTZ R44, R9, R44 ;  /* 0x0000002c092c7220 */ /* 0x000fe40000410000 */
[----:B------:R-:W-:-:S02]  /*f630*/  FMUL.FTZ R20, R34, R20 ;  /* 0x0000001422147220 */ /* 0x000fc40000410000 */
[----:B------:R-:W-:Y:S02]  /*f640*/  FMUL.FTZ R23, R10, R23 ;  /* 0x000000170a177220 */ /* 0x000fe40000410000 */
[----:B------:R-:W-:Y:S02]  /*f650*/  FFMA.FTZ R67, R12, R79, -R67 ;  /* 0x0000004f0c437223 */ /* 0x000fe40000010843 */
        /* <DEDUP_REMOVED lines=12> */
[----:B------:R-:W-:Y:S01]  /*f720*/  F2FP.PACK_AB R14, R14, R67 ;  /* 0x000000430e0e723e */ /* 0x000fe200000000ff */
[----:B------:R-:W-:Y:S01]  /*f730*/  FFMA.FTZ R10, R10, R11, R18 ;  /* 0x0000000b0a0a7223 */ /* 0x000fe20000010012 */
[----:B------:R-:W-:Y:S02]  /*f740*/  F2FP.PACK_AB R11, R30, R35 ;  /* 0x000000231e0b723e */ /* 0x000fe400000000ff */
[----:B------:R-:W-:Y:S01]  /*f750*/  F2FP.PACK_AB R9, R9, R40 ;  /* 0x000000280909723e */ /* 0x000fe200000000ff */
[----:B------:R1:W-:Y:S01]  /*f760*/  STS.128 [R16+0x10080], R12 ;  /* 0x0100800c10007388 */ /* 0x0003e20000000c00 */
[----:B------:R-:W-:-:S02]  /*f770*/  F2FP.PACK_AB R8, R8, R33 ;  /* 0x000000210808723e */ /* 0x000fc400000000ff */
[----:B------:R-:W-:-:S05]  /*f780*/  F2FP.PACK_AB R10, R10, R19 ;  /* 0x000000130a0a723e */ /* 0x000fca00000000ff */
[----:B------:R1:W-:Y:S02]  /*f790*/  STS.128 [R17+0x10080], R8 ;  /* 0x0100800811007388 */ /* 0x0003e40000000c00 */
.L_x_387:
[----:B------:R-:W-:Y:S05]  /*f7a0*/  BSYNC B2 ;  /* 0x0000000000027941 */ /* 0x000fea0003800000 */
.L_x_353:
[----:B-1----:R-:W-:Y:S01]  /*f7b0*/  IMAD.SHL.U32 R9, R61, 0x40, RZ ;  /* 0x000000403d097824 */ /* 0x002fe200078e00ff */
[----:B------:R-:W-:-:S04]  /*f7c0*/  DEPBAR.LE SB0, 0x0 ;  /* 0x000080000000791a */ /* 0x000fc80000000000 */
[----:B------:R-:W-:Y:S01]  /*f7d0*/  IMAD.SHL.U32 R8, R54, 0x8, RZ ;  /* 0x0000000836087824 */ /* 0x000fe200078e00ff */
[----:B------:R-:W-:Y:S01]  /*f7e0*/  LOP3.LUT R9, R9, 0x1c0, RZ, 0xc0, !PT ;  /* 0x000001c009097812 */ /* 0x000fe200078ec0ff */
[----:B------:R-:W-:Y:S01]  /*f7f0*/  IMAD R214, R53, 0x400, R4 ;  /* 0x0000040035d67824 */ /* 0x000fe200078e0204 */
[----:B------:R-:W-:Y:S01]  /*f800*/  ULDC.64 UR4, c[0x0][0x208] ;  /* 0x0000820000047ab9 */ /* 0x000fe20000000a00 */
[----:B------:R-:W-:Y:S01]  /*f810*/  LOP3.LUT P1, RZ, R61, 0x2, RZ, 0xc0, !PT ;  /* 0x000000023dff7812 */ /* 0x000fe2000782c0ff */
[----:B------:R-:W-:Y:S01]  /*f820*/  UIMAD UR12, UR12, UR4, URZ ;  /* 0x000000040c0c72a4 */ /* 0x000fe2000f8e023f */
[----:B------:R-:W-:Y:S01]  /*f830*/  LOP3.LUT R8, R9, 0x8, R8, 0xf8, !PT ;  /* 0x0000000809087812 */ /* 0x000fe200078ef808 */
[----:B------:R-:W-:Y:S01]  /*f840*/  IMAD.SHL.U32 R214, R214, 0x2, RZ ;  /* 0x00000002d6d67824 */ /* 0x000fe200078e00ff */
[----:B------:R-:W-:Y:S01]  /*f850*/  BAR.SYNC.DEFER_BLOCKING 0x0 ;  /* 0x0000000000007b1d */ /* 0x000fe20000010000 */
[----:B------:R-:W-:Y:S01]  /*f860*/  SHF.R.U32.HI R9, RZ, 0x3, R9 ;  /* 0x00000003ff097819 */ /* 0x000fe20000011609 */
[----:B------:R-:W-:Y:S01]  /*f870*/  UIMAD.WIDE.U32 UR18, UR10, UR4, URZ ;  /* 0x000000040a1272a5 */ /* 0x000fe2000f8e003f */
[C---:B------:R-:W-:Y:S01]  /*f880*/  LOP3.LUT P3, RZ, R215.reuse, 0x4, RZ, 0xc0, !PT ;  /* 0x00000004d7ff7812 */ /* 0x040fe2000786c0ff */
[----:B------:R-:W-:Y:S01]  /*f890*/  UIMAD UR5, UR10, UR5, UR12 ;  /* 0x000000050a0572a4 */ /* 0x000fe2000f8e020c */
[----:B------:R-:W-:Y:S01]  /*f8a0*/  LOP3.LUT R8, R8, R9, RZ, 0x3c, !PT ;  /* 0x0000000908087212 */ /* 0x000fe200078e3cff */
[----:B------:R-:W-:Y:S01]  /*f8b0*/  UIADD3 UR4, UR16, -UR9, URZ ;  /* 0x8000000910047290 */ /* 0x000fe2000fffe03f */
[C---:B------:R-:W-:Y:S01]  /*f8c0*/  LOP3.LUT P0, RZ, R215.reuse, 0x2, RZ, 0xc0, !PT ;  /* 0x00000002d7ff7812 */ /* 0x040fe2000780c0ff */
[----:B------:R-:W-:Y:S01]  /*f8d0*/  UIADD3 UR5, UR19, UR5, URZ ;  /* 0x0000000513057290 */ /* 0x000fe2000fffe03f */
[----:B--2---:R-:W-:Y:S01]  /*f8e0*/  IMAD.U32 R14, RZ, RZ, UR18 ;  /* 0x00000012ff0e7e24 */ /* 0x004fe2000f8e00ff */
[----:B------:R-:W-:Y:S01]  /*f8f0*/  LOP3.LUT P5, RZ, R215, 0x1, RZ, 0xc0, !PT ;  /* 0x00000001d7ff7812 */ /* 0x000fe200078ac0ff */
[----:B------:R-:W-:Y:S01]  /*f900*/  IMAD R213, R63, 0x200, R8 ;  /* 0x000002003fd57824 */ /* 0x000fe200078e0208 */
[----:B------:R-:W-:Y:S01]  /*f910*/  SEL R8, RZ, 0x2, P3 ;  /* 0x00000002ff087807 */ /* 0x000fe20001800000 */
[----:B------:R-:W-:Y:S01]  /*f920*/  IMAD.U32 R15, RZ, RZ, UR19 ;  /* 0x00000013ff0f7e24 */ /* 0x000fe2000f8e00ff */
[----:B------:R-:W-:Y:S01]  /*f930*/  SEL R9, RZ, 0x4, P0 ;  /* 0x00000004ff097807 */ /* 0x000fe20000000000 */
[----:B------:R-:W-:Y:S01]  /*f940*/  IMAD.SHL.U32 R213, R213, 0x2, RZ ;  /* 0x00000002d5d57824 */ /* 0x000fe200078e00ff */
[----:B------:R-:W-:Y:S01]  /*f950*/  LEA R10, P0, R14, R228, 0x5 ;  /* 0x000000e40e0a7211 */ /* 0x000fe200078028ff */
[----:B------:R-:W-:Y:S01]  /*f960*/  IMAD.U32 R11, RZ, RZ, UR5 ;  /* 0x00000005ff0b7e24 */ /* 0x000fe2000f8e00ff */
[----:B------:R-:W-:Y:S01]  /*f970*/  IADD3 R9, R9, R8, R60 ;  /* 0x0000000809097210 */ /* 0x000fe20007ffe03c */
[--C-:B------:R-:W-:Y:S01]  /*f980*/  IMAD R210, R2, 0x2, R214.reuse ;  /* 0x0000000202d27824 */ /* 0x100fe200078e02d6 */
[C---:B------:R-:W-:Y:S01]  /*f990*/  IADD3 R12, R213.reuse, 0xc080, RZ ;  /* 0x0000c080d50c7810 */ /* 0x040fe20007ffe0ff */
[----:B------:R-:W-:Y:S01]  /*f9a0*/  IMAD.SHL.U32 R218, R0, 0x2, RZ ;  /* 0x0000000200da7824 */ /* 0x000fe200078e00ff */
[----:B------:R-:W-:Y:S01]  /*f9b0*/  IADD3 R212, R213, 0xc0a0, RZ ;  /* 0x0000c0a0d5d47810 */ /* 0x000fe20007ffe0ff */
[C---:B------:R-:W-:Y:S01]  /*f9c0*/  IMAD R209, R3.reuse, 0x2, R214 ;  /* 0x0000000203d17824 */ /* 0x040fe200078e02d6 */
[----:B------:R-:W-:Y:S01]  /*f9d0*/  LDSM.16.M88.4 R36, [R214+0x10080] ;  /* 0x01008000d624783b */ /* 0x000fe20000000200 */
[----:B------:R-:W-:Y:S01]  /*f9e0*/  @P1 IADD3 R212, R12, -0x20, RZ ;  /* 0xffffffe00cd41810 */ /* 0x000fe20007ffe0ff */
[----:B------:R-:W-:Y:S01]  /*f9f0*/  IMAD R207, R3, 0x2, R210 ;  /* 0x0000000203cf7824 */ /* 0x000fe200078e02d2 */
[----:B------:R-:W-:Y:S01]  /*fa00*/  ISETP.GE.OR P1, PT, R54, UR4, P6 ;  /* 0x0000000436007c0c */ /* 0x000fe2000b726670 */
[----:B------:R-:W1:Y:S01]  /*fa10*/  LDSM.16.M88.4 R24, [R213+0xc080] ;  /* 0x00c08000d518783b */ /* 0x000e620000000200 */
[----:B------:R-:W-:Y:S01]  /*fa20*/  SEL R8, RZ, 0x8, P5 ;  /* 0x00000008ff087807 */ /* 0x000fe20002800000 */
[----:B------:R-:W-:Y:S01]  /*fa30*/  UISETP.GT.AND UP0, UPT, UR10, UR6, UPT ;  /* 0x000000060a00728c */ /* 0x000fe2000bf04270 */
[----:B------:R-:W-:Y:S01]  /*fa40*/  LEA.HI.X R11, R14, R221, R11, 0x5, P0 ;  /* 0x000000dd0e0b7211 */ /* 0x000fe200000f2c0b */
[----:B------:R-:W2:Y:S01]  /*fa50*/  LDSM.16.M88.4 R16, [R213+0xc880] ;  /* 0x00c88000d510783b */ /* 0x000ea20000000200 */
[----:B------:R-:W-:Y:S01]  /*fa60*/  LEA R32, P0, R10, c[0x0][0x1f8], 0x1 ;  /* 0x00007e000a207a11 */ /* 0x000fe200078008ff */
[----:B------:R-:W-:Y:S01]  /*fa70*/  IMAD.IADD R8, R8, 0x1, R9 ;  /* 0x0000000108087824 */ /* 0x000fe200078e0209 */
[----:B------:R-:W-:Y:S01]  /*fa80*/  LOP3.LUT P2, RZ, R61, 0x4, RZ, 0xc0, !PT ;  /* 0x000000043dff7812 */ /* 0x000fe2000784c0ff */
[----:B------:R-:W-:Y:S01]  /*fa90*/  IMAD.MOV.U32 R9, RZ, RZ, 0x40 ;  /* 0x00000040ff097424 */ /* 0x000fe200078e00ff */
[----:B------:R-:W-:Y:S01]  /*faa0*/  LEA.HI.X R33, R10, c[0x0][0x1fc], R11, 0x1, P0 ;  /* 0x00007f000a217a11 */ /* 0x000fe200000f0c0b */
[----:B------:R-:W-:Y:S01]  /*fab0*/  LDSM.16.M88.4 R48, [R210+0x10080] ;  /* 0x01008000d230783b */ /* 0x000fe20000000200 */
[C---:B------:R-:W-:Y:S01]  /*fac0*/  LOP3.LUT P0, RZ, R8.reuse, 0x8, RZ, 0xc0, !PT ;  /* 0x0000000808ff7812 */ /* 0x040fe2000780c0ff */
[----:B------:R-:W-:Y:S01]  /*fad0*/  UIADD3 UR9, UR16, 0x1, -UR9 ;  /* 0x0000000110097890 */ /* 0x000fe2000fffe809 */
[----:B------:R-:W-:Y:S01]  /*fae0*/  SEL R0, R9, 0xffffffc0, !P2 ;  /* 0xffffffc009007807 */ /* 0x000fe20005000000 */
[----:B------:R-:W3:Y:S01]  /*faf0*/  LDSM.16.M88.4 R12, [R212] ;  /* 0x00000000d40c783b */ /* 0x000ee20000000200 */
[----:B------:R-:W-:Y:S01]  /*fb00*/  LOP3.LUT P2, RZ, R8, 0x2, RZ, 0xc0, !PT ;  /* 0x0000000208ff7812 */ /* 0x000fe2000784c0ff */
[----:B------:R-:W-:Y:S01]  /*fb10*/  @UP0 UIADD3 UR5, UR13, -0x2, URZ ;  /* 0xfffffffe0d050890 */ /* 0x000fe2000fffe03f */
[C---:B------:R-:W-:Y:S01]  /*fb20*/  ISETP.GE.OR P0, PT, R54.reuse, UR4, !P0 ;  /* 0x0000000436007c0c */ /* 0x040fe2000c706670 */
[----:B------:R-:W4:Y:S01]  /*fb30*/  LDSM.16.M88.4 R56, [R212+0x800] ;  /* 0x00080000d438783b */ /* 0x000f220000000200 */
[----:B------:R-:W-:Y:S01]  /*fb40*/  ISETP.GE.OR P2, PT, R54, UR4, !P2 ;  /* 0x0000000436007c0c */ /* 0x000fe2000d746670 */
[----:B------:R-:W-:Y:S01]  /*fb50*/  IMAD.IADD R208, R213, 0x1, R0 ;  /* 0x00000001d5d07824 */ /* 0x000fe200078e0200 */
[----:B------:R-:W-:Y:S01]  /*fb60*/  PLOP3.LUT P3, PT, PT, PT, UP0, 0x80, 0x0 ;  /* 0x000000000000781c */ /* 0x000fe20003f6f008 */
[----:B------:R-:W-:Y:S01]  /*fb70*/  @!PT LDS RZ, [RZ] ;  /* 0x00000000fffff984 */ /* 0x000fe20000000800 */
[----:B------:R-:W-:Y:S01]  /*fb80*/  @!PT LDS RZ, [RZ] ;  /* 0x00000000fffff984 */ /* 0x000fe20000000800 */
[----:B------:R-:W-:Y:S01]  /*fb90*/  @!PT LDS RZ, [RZ] ;  /* 0x00000000fffff984 */ /* 0x000fe20000000800 */
[----:B------:R5:W-:Y:S01]  /*fba0*/  LDGSTS.E.BYPASS.LTC128B.128 [R218+0x8080], [R32.64], !P1 ;  /* 0x0808000020da7fae */ /* 0x000be2000c901d5e */
[----:B------:R-:W-:Y:S01]  /*fbb0*/  LOP3.LUT P1, RZ, R8, 0x4, RZ, 0xc0, !PT ;  /* 0x0000000408ff7812 */ /* 0x000fe2000782c0ff */
[----:B------:R-:W-:Y:S01]  /*fbc0*/  IMAD.IADD R202, R0, 0x1, R212 ;  /* 0x0000000100ca7824 */ /* 0x000fe200078e02d4 */
[----:B------:R-:W-:Y:S01]  /*fbd0*/  LOP3.LUT R0, R52, 0xffffffe0, RZ, 0xc0, !PT ;  /* 0xffffffe034007812 */ /* 0x000fe200078ec0ff */
[----:B------:R-:W-:Y:S01]  /*fbe0*/  ULDC UR7, c[0x0][0x324] ;  /* 0x0000c90000077ab9 */ /* 0x000fe20000000800 */
[----:B------:R-:W-:Y:S01]  /*fbf0*/  ISETP.GE.OR P1, PT, R54, UR4, !P1 ;  /* 0x0000000436007c0c */ /* 0x000fe2000cf26670 */
[----:B------:R-:W-:Y:S01]  /*fc00*/  @UP0 USHF.R.S32.HI UR4, URZ, 0x1f, UR5 ;  /* 0x0000001f3f040899 */ /* 0x000fe20008011405 */
[----:B------:R-:W-:Y:S01]  /*fc10*/  PLOP3.LUT P4, PT, PT, PT, UP0, 0x80, 0x0 ;  /* 0x000000000000781c */ /* 0x000fe20003f8f008 */
[----:B------:R-:W-:Y:S01]  /*fc20*/  IMAD.IADD R0, R55, 0x1, -R0 ;  /* 0x0000000137007824 */ /* 0x000fe200078e0a00 */
[----:B------:R-:W-:Y:S01]  /*fc30*/  LOP3.LUT P4, RZ, R215, 0x2, RZ, 0xc0, !PT ;  /* 0x00000002d7ff7812 */ /* 0x000fe2000788c0ff */
[----:B------:R5:W-:Y:S01]  /*fc40*/  LDGSTS.E.BYPASS.LTC128B.128 [R218+0x9080], [R32.64+0x80], !P2 ;  /* 0x0908008020da7fae */ /* 0x000be2000d101d5e */
[----:B------:R-:W-:Y:S01]  /*fc50*/  PLOP3.LUT P2, PT, PT, PT, UP0, 0x80, 0x0 ;  /* 0x000000000000781c */ /* 0x000fe20003f4f008 */
[----:B------:R-:W-:Y:S01]  /*fc60*/  ULOP3.LUT UR7, URZ, UR7, URZ, 0x33, !UPT ;  /* 0x000000073f077292 */ /* 0x000fe2000f8e333f */
[----:B------:R-:W-:-:S02]  /*fc70*/  IADD3 R203, R212, 0x800, RZ ;  /* 0x00000800d4cb7810 */ /* 0x000fc40007ffe0ff */
[C---:B------:R-:W-:Y:S02]  /*fc80*/  IADD3 R201, R212.reuse, 0x1000, RZ ;  /* 0x00001000d4c97810 */ /* 0x040fe40007ffe0ff */
[C---:B------:R-:W-:Y:S01]  /*fc90*/  IADD3 R200, R212.reuse, 0x1800, RZ ;  /* 0x00001800d4c87810 */ /* 0x040fe20007ffe0ff */
[C---:B-1----:R-:W-:Y:S01]  /*fca0*/  HMMA.16816.F32 R28, R36.reuse, R24, RZ ;  /* 0x00000018241c723c */ /* 0x042fe200000018ff */
[----:B------:R5:W-:Y:S01]  /*fcb0*/  LDGSTS.E.BYPASS.LTC128B.128 [R218+0xa080], [R32.64+0x100], !P1 ;  /* 0x0a08010020da7fae */ /* 0x000be2000c901d5e */
[----:B------:R-:W-:Y:S02]  /*fcc0*/  PLOP3.LUT P1, PT, PT, PT, UP0, 0x80, 0x0 ;  /* 0x000000000000781c */ /* 0x000fe40003f2f008 */
[C---:B------:R-:W-:Y:S01]  /*fcd0*/  IADD3 R199, R212.reuse, 0x2000, RZ ;  /* 0x00002000d4c77810 */ /* 0x040fe20007ffe0ff */
[----:B------:R5:W-:Y:S01]  /*fce0*/  LDGSTS.E.BYPASS.LTC128B.128 [R218+0xb080], [R32.64+0x180], !P0 ;  /* 0x0b08018020da7fae */ /* 0x000be2000c101d5e */
[----:B------:R-:W-:Y:S02]  /*fcf0*/  PLOP3.LUT P0, PT, PT, PT, UP0, 0x80, 0x0 ;  /* 0x000000000000781c */ /* 0x000fe40003f0f008 */
[----:B------:R-:W-:Y:S01]  /*fd00*/  HMMA.16816.F32 R24, R36, R26, RZ ;  /* 0x0000001a2418723c */ /* 0x000fe200000018ff */
[----:B------:R-:W-:Y:S01]  /*fd10*/  LDSM.16.M88.4 R44, [R209+0x10080] ;  /* 0x01008000d12c783b */ /* 0x000fe20000000200 */
[----:B------:R-:W-:-:S02]  /*fd20*/  IADD3 R198, R212, 0x2800, RZ ;  /* 0x00002800d4c67810 */ /* 0x000fc40007ffe0ff */
[C---:B------:R-:W-:Y:S01]  /*fd30*/  IADD3 R197, R212.reuse, 0x3000, RZ ;  /* 0x00003000d4c57810 */ /* 0x040fe20007ffe0ff */
[----:B------:R-:W1:Y:S01]  /*fd40*/  LDSM.16.M88.4 R8, [R208+0xc080] ;  /* 0x00c08000d008783b */ /* 0x000e620000000200 */
[----:B------:R-:W-:Y:S02]  /*fd50*/  IADD3 R196, R212, 0x3800, RZ ;  /* 0x00003800d4c47810 */ /* 0x000fe40007ffe0ff */
[C---:B--2---:R-:W-:Y:S01]  /*fd60*/  HMMA.16816.F32 R20, R36.reuse, R16, RZ ;  /* 0x000000102414723c */ /* 0x044fe200000018ff */
[----:B------:R-:W2:Y:S04]  /*fd70*/  LDSM.16.M88.4 R40, [R208+0xc880] ;  /* 0x00c88000d028783b */ /* 0x000ea80000000200 */
[----:B------:R-:W0:Y:S03]  /*fd80*/  LDGDEPBAR ;  /* 0x00000000000079af */ /* 0x000e260000000000 */
[----:B------:R-:W-:Y:S01]  /*fd90*/  HMMA.16816.F32 R36, R36, R18, RZ ;  /* 0x000000122424723c */ /* 0x000fe200000018ff */
[----:B------:R-:W-:Y:S07]  /*fda0*/  LDSM.16.M88.4 R16, [R207+0x10080] ;  /* 0x01008000cf10783b */ /* 0x000fee0000000200 */
[C---:B---3--:R-:W-:Y:S01]  /*fdb0*/  HMMA.16816.F32 R28, R48.reuse, R12, R28 ;  /* 0x0000000c301c723c */ /* 0x048fe2000000181c */
[----:B-----5:R-:W-:Y:S07]  /*fdc0*/  LDSM.16.M88.4 R32, [R202+0x800] ;  /* 0x00080000ca20783b */ /* 0x020fee0000000200 */
[C---:B------:R-:W-:Y:S01]  /*fdd0*/  HMMA.16816.F32 R24, R48.reuse, R14, R24 ;  /* 0x0000000e3018723c */ /* 0x040fe20000001818 */
[----:B------:R-:W3:Y:S07]  /*fde0*/  LDSM.16.M88.4 R12, [R202] ;  /* 0x00000000ca0c783b */ /* 0x000eee0000000200 */
[C---:B----4-:R-:W-:Y:S08]  /*fdf0*/  HMMA.16816.F32 R20, R48.reuse, R56, R20 ;  /* 0x000000383014723c */ /* 0x050ff00000001814 */
        /* <DEDUP_REMOVED lines=13> */
[C---:B------:R-:W-:Y:S08]  /*fed0*/  HMMA.16816.F32 R20, R16.reuse, R32, R20 ;  /* 0x000000201014723c */ /* 0x040ff00000001814 */
[----:B------:R-:W-:Y:S01]  /*fee0*/  HMMA.16816.F32 R44, R16, R34, R44 ;  /* 0x00000022102c723c */ /* 0x000fe2000000182c */
[----:B------:R-:W-:Y:S04]  /*fef0*/  LDSM.16.M88.4 R16, [R209+0x14080] ;  /* 0x01408000d110783b */ /* 0x000fe80000000200 */
[----:B------:R-:W-:Y:S03]  /*ff00*/  LDSM.16.M88.4 R32, [R208+0xd880] ;  /* 0x00d88000d020783b */ /* 0x000fe60000000200 */
[C---:B-1----:R-:W-:Y:S08]  /*ff10*/  HMMA.16816.F32 R28, R48.reuse, R8, R28 ;  /* 0x00000008301c723c */ /* 0x042ff0000000181c */
[C---:B------:R-:W-:Y:S01]  /*ff20*/  HMMA.16816.F32 R24, R48.reuse, R10, R24 ;  /* 0x0000000a3018723c */ /* 0x040fe20000001818 */
[----:B------:R-:W1:Y:S07]  /*ff30*/  LDSM.16.M88.4 R8, [R208+0xd080] ;  /* 0x00d08000d008783b */ /* 0x000e6e0000000200 */
[C---:B------:R-:W-:Y:S08]  /*ff40*/  HMMA.16816.F32 R20, R48.reuse, R56, R20 ;  /* 0x000000383014723c */ /* 0x040ff00000001814 */
        /* <DEDUP_REMOVED lines=30> */
[----:B------:R-:W3:Y:S03]  /*10130*/  LDSM.16.M88.4 R36, [R202+0x2000] ;  /* 0x00200000ca24783b */ /* 0x000ee60000000200 */
[C---:B--2---:R-:W-:Y:S08]  /*10140*/  HMMA.16816.F32 R28, R12.reuse, R32, R28 ;  /* 0x000000200c1c723c */ /* 0x044ff0000000181c */
[C---:B------:R-:W-:Y:S01]  /*10150*/  HMMA.16816.F32 R24, R12.reuse, R34, R24 ;  /* 0x000000220c18723c */ /* 0x040fe20000001818 */
[----:B------:R-:W2:Y:S07]  /*10160*/  LDSM.16.M88.4 R32, [R202+0x2800] ;  /* 0x00280000ca20783b */ /* 0x000eae0000000200 */
[C---:B------:R-:W-:Y:S08]  /*10170*/  HMMA.16816.F32 R20, R12.reuse, R16, R20 ;  /* 0x000000100c14723c */ /* 0x040ff00000001814 */
[----:B------:R-:W-:Y:S01]  /*10180*/  HMMA.16816.F32 R44, R12, R18, R44 ;  /* 0x000000120c2c723c */ /* 0x000fe2000000182c */
[----:B------:R-:W-:Y:S04]  /*10190*/  LDSM.16.M88.4 R16, [R214+0x1c080] ;  /* 0x01c08000d610783b */ /* 0x000fe80000000200 */
[----:B------:R-:W4:Y:S03]  /*101a0*/  LDSM.16.M88.4 R12, [R213+0xf080] ;  /* 0x00f08000d50c783b */ /* 0x000f260000000200 */
[C---:B-1----:R-:W-:Y:S08]  /*101b0*/  HMMA.16816.F32 R28, R48.reuse, R8, R28 ;  /* 0x00000008301c723c */ /* 0x042ff0000000181c */
[C---:B------:R-:W-:Y:S01]  /*101c0*/  HMMA.16816.F32 R24, R48.reuse, R10, R24 ;  /* 0x0000000a3018723c */ /* 0x040fe20000001818 */
[----:B------:R-:W1:Y:S07]  /*101d0*/  LDSM.16.M88.4 R8, [R213+0xf880] ;  /* 0x00f88000d508783b */ /* 0x000e6e0000000200 */
[C---:B------:R-:W-:Y:S08]  /*101e0*/  HMMA.16816.F32 R20, R48.reuse, R56, R20 ;  /* 0x000000383014723c */ /* 0x040ff00000001814 */
[----:B------:R-:W-:Y:S08]  /*101f0*/  HMMA.16816.F32 R44, R48, R58, R44 ;  /* 0x0000003a302c723c */ /* 0x000ff0000000182c */
[C---:B---3--:R-:W-:Y:S08]  /*10200*/  HMMA.16816.F32 R28, R40.reuse, R36, R28 ;  /* 0x00000024281c723c */ /* 0x048ff0000000181c */
[C---:B------:R-:W-:Y:S01]  /*10210*/  HMMA.16816.F32 R24, R40.reuse, R38, R24 ;  /* 0x000000262818723c */ /* 0x040fe20000001818 */
[----:B------:R-:W-:Y:S07]  /*10220*/  LDSM.16.M88.4 R36, [R210+0x1c080] ;  /* 0x01c08000d224783b */ /* 0x000fee0000000200 */
[C---:B--2---:R-:W-:Y:S01]  /*10230*/  HMMA.16816.F32 R48, R40.reuse, R32, R20 ;  /* 0x000000202830723c */ /* 0x044fe20000001814 */
[----:B------:R-:W2:Y:S07]  /*10240*/  LDSM.16.M88.4 R20, [R212+0x3000] ;  /* 0x00300000d414783b */ /* 0x000eae0000000200 */
[----:B------:R-:W-:Y:S01]  /*10250*/  HMMA.16816.F32 R44, R40, R34, R44 ;  /* 0x00000022282c723c */ /* 0x000fe2000000182c */
[----:B------:R-:W3:Y:S04]  /*10260*/  LDSM.16.M88.4 R32, [R212+0x3800] ;  /* 0x00380000d420783b */ /* 0x000ee80000000200 */
[----:B------:R-:W-:Y:S03]  /*10270*/  LDSM.16.M88.4 R40, [R209+0x1c080] ;  /* 0x01c08000d128783b */ /* 0x000fe60000000200 */
[C---:B----4-:R-:W-:Y:S08]  /*10280*/  HMMA.16816.F32 R28, R16.reuse, R12, R28 ;  /* 0x0000000c101c723c */ /* 0x050ff0000000181c */
[C---:B------:R-:W-:Y:S01]  /*10290*/  HMMA.16816.F32 R24, R16.reuse, R14, R24 ;  /* 0x0000000e1018723c */ /* 0x040fe20000001818 */
[----:B------:R-:W4:Y:S07]  /*102a0*/  LDSM.16.M88.4 R12, [R208+0xf080] ;  /* 0x00f08000d00c783b */ /* 0x000f2e0000000200 */
[C---:B-1----:R-:W-:Y:S08]  /*102b0*/  HMMA.16816.F32 R48, R16.reuse, R8, R48 ;  /* 0x000000081030723c */ /* 0x042ff00000001830 */
[----:B------:R-:W-:Y:S01]  /*102c0*/  HMMA.16816.F32 R44, R16, R10, R44 ;  /* 0x0000000a102c723c */ /* 0x000fe2000000182c */
[----:B------:R-:W1:Y:S04]  /*102d0*/  LDSM.16.M88.4 R8, [R208+0xf880] ;  /* 0x00f88000d008783b */ /* 0x000e680000000200 */
[----:B------:R-:W-:Y:S03]  /*102e0*/  LDSM.16.M88.4 R16, [R202+0x3000] ;  /* 0x00300000ca10783b */ /* 0x000fe60000000200 */
[C---:B--2---:R-:W-:Y:S08]  /*102f0*/  HMMA.16816.F32 R28, R36.reuse, R20, R28 ;  /* 0x00000014241c723c */ /* 0x044ff0000000181c */
[C---:B------:R-:W-:Y:S01]  /*10300*/  HMMA.16816.F32 R24, R36.reuse, R22, R24 ;  /* 0x000000162418723c */ /* 0x040fe20000001818 */
[----:B------:R-:W2:Y:S07]  /*10310*/  LDSM.16.M88.4 R20, [R207+0x1c080] ;  /* 0x01c08000cf14783b */ /* 0x000eae0000000200 */
[C---:B---3--:R-:W-:Y:S08]  /*10320*/  HMMA.16816.F32 R48, R36.reuse, R32, R48 ;  /* 0x000000202430723c */ /* 0x048ff00000001830 */
[----:B------:R-:W-:Y:S07]  /*10330*/  HMMA.16816.F32 R44, R36, R34, R44 ;  /* 0x00000022242c723c */ /* 0x000fee000000182c */
[----:B------:R-:W-:Y:S01]  /*10340*/  @P1 IMAD.MOV.U32 R34, RZ, RZ, R216 ;  /* 0x000000ffff221224 */ /* 0x000fe200078e00d8 */
[----:B----4-:R-:W-:Y:S01]  /*10350*/  HMMA.16816.F32 R28, R40, R12, R28 ;  /* 0x0000000c281c723c */ /* 0x010fe2000000181c */
[----:B------:R-:W-:Y:S01]  /*10360*/  @P1 IMAD.MOV.U32 R35, RZ, RZ, R223 ;  /* 0x000000ffff231224 */ /* 0x000fe200078e00df */
[----:B------:R-:W-:-:S03]  /*10370*/  PLOP3.LUT P1, PT, PT, PT, UP0, 0x80, 0x0 ;  /* 0x000000000000781c */ /* 0x000fc60003f2f008 */
[----:B------:R-:W-:Y:S01]  /*10380*/  @P0 IMAD.WIDE.U32 R34, R7, UR5, R34 ;  /* 0x0000000507220c25 */ /* 0x000fe2000f8e0022 */
[----:B------:R-:W-:Y:S01]  /*10390*/  @UP0 UIMAD UR5, UR11, UR5, URZ ;  /* 0x000000050b0502a4 */ /* 0x000fe2000f8e023f */
[----:B------:R-:W-:Y:S01]  /*103a0*/  LEA.HI R12, R6, R55, RZ, 0x2 ;  /* 0x00000037060c7211 */ /* 0x000fe200078f10ff */
[C---:B------:R-:W-:Y:S01]  /*103b0*/  HMMA.16816.F32 R24, R40.reuse, R14, R24 ;  /* 0x0000000e2818723c */ /* 0x040fe20000001818 */
[----:B------:R-:W-:Y:S01]  /*103c0*/  SHF.R.S32.HI R6, RZ, 0x1f, R53 ;  /* 0x0000001fff067819 */ /* 0x000fe20000011435 */
[----:B------:R-:W-:Y:S01]  /*103d0*/  @UP0 UIMAD UR4, UR4, UR8, UR5 ;  /* 0x00000008040402a4 */ /* 0x000fe2000f8e0205 */
[----:B------:R-:W-:Y:S02]  /*103e0*/  PLOP3.LUT P0, PT, PT, PT, UP0, 0x80, 0x0 ;  /* 0x000000000000781c */ /* 0x000fe40003f0f008 */
[----:B------:R-:W-:Y:S02]  /*103f0*/  LEA.HI R6, R6, R53, RZ, 0x3 ;  /* 0x0000003506067211 */ /* 0x000fe400078f18ff */
[----:B------:R-:W-:Y:S01]  /*10400*/  LOP3.LUT R12, R12, 0xfffffffc, RZ, 0xc0, !PT ;  /* 0xfffffffc0c0c7812 */ /* 0x000fe200078ec0ff */
[----:B-1----:R-:W-:Y:S01]  /*10410*/  HMMA.16816.F32 R48, R40, R8, R48 ;  /* 0x000000082830723c */ /* 0x002fe20000001830 */
[----:B------:R-:W-:-:S02]  /*10420*/  @P2 LEA R32, P2, R34, c[0x0][0x1c8], 0x1 ;  /* 0x0000720022202a11 */ /* 0x000fc400078408ff */
[----:B------:R-:W-:Y:S01]  /*10430*/  LOP3.LUT R6, R6, 0xffffff8, RZ, 0xc0, !PT ;  /* 0x0ffffff806067812 */ /* 0x000fe200078ec0ff */
[----:B------:R-:W-:Y:S01]  /*10440*/  IMAD.IADD R55, R55, 0x1, -R12 ;  /* 0x0000000137377824 */ /* 0x000fe200078e0a0c */
[----:B------:R-:W-:Y:S01]  /*10450*/  SHF.R.S32.HI R7, RZ, 0x1f, R0 ;  /* 0x0000001fff077819 */ /* 0x000fe20000011400 */
[----:B------:R-:W1:Y:S01]  /*10460*/  LDSM.16.M88.4 R12, [R202+0x3800] ;  /* 0x00380000ca0c783b */ /* 0x000e620000000200 */
[----:B------:R-:W-:Y:S01]  /*10470*/  @P1 IADD3 R33, R35, UR4, RZ ;  /* 0x0000000423211c10 */ /* 0x000fe2000fffe0ff */
[----:B------:R-:W-:Y:S01]  /*10480*/  IMAD.IADD R53, R53, 0x1, -R6 ;  /* 0x0000000135357824 */ /* 0x000fe200078e0a06 */
[----:B------:R-:W-:Y:S01]  /*10490*/  LEA.HI R6, R7, R0, RZ, 0x2 ;  /* 0x0000000007067211 */ /* 0x000fe200078f10ff */
[----:B------:R-:W-:-:S04]  /*104a0*/  DEPBAR.LE SB0, 0x0 ;  /* 0x000080000000791a */ /* 0x000fc80000000000 */
[----:B------:R-:W-:Y:S01]  /*104b0*/  LEA.HI R7, R55, R55, RZ, 0x1 ;  /* 0x0000003737077211 */ /* 0x000fe200078f08ff */
[----:B------:R-:W-:Y:S01]  /*104c0*/  HMMA.16816.F32 R44, R40, R10, R44 ;  /* 0x0000000a282c723c */ /* 0x000fe2000000182c */
[----:B------:R-:W-:Y:S01]  /*104d0*/  @P0 LEA.HI.X R33, R34, c[0x0][0x1cc], R33, 0x1, P2 ;  /* 0x0000730022210a11 */ /* 0x000fe200010f0c21 */
[----:B------:R-:W-:Y:S01]  /*104e0*/  BAR.SYNC.DEFER_BLOCKING 0x0 ;  /* 0x0000000000007b1d */ /* 0x000fe20000010000 */
[C---:B------:R-:W-:Y:S02]  /*104f0*/  LEA.HI.SX32 R8, R6.reuse, UR23, 0x1e ;  /* 0x0000001706087c11 */ /* 0x040fe4000f8ff2ff */
[----:B------:R-:W-:Y:S02]  /*10500*/  LOP3.LUT R34, R7, 0x1ffffffe, RZ, 0xc0, !PT ;  /* 0x1ffffffe07227812 */ /* 0x000fe400078ec0ff */
[----:B------:R-:W-:Y:S01]  /*10510*/  PLOP3.LUT P1, PT, PT, PT, UP3, 0x80, 0x0 ;  /* 0x000000000000781c */ /* 0x000fe20003f2f038 */
[----:B------:R-:W-:Y:S01]  /*10520*/  IMAD R8, R53, 0x10, R8 ;  /* 0x0000001035087824 */ /* 0x000fe200078e0208 */
[----:B------:R-:W-:Y:S01]  /*10530*/  PLOP3.LUT P0, PT, PT, PT, UP3, 0x80, 0x0 ;  /* 0x000000000000781c */ /* 0x000fe20003f0f038 */
[----:B------:R-:W-:Y:S01]  /*10540*/  IMAD.IADD R219, R55, 0x1, -R34 ;  /* 0x0000000137db7824 */ /* 0x000fe200078e0a22 */
[----:B------:R-:W-:Y:S01]  /*10550*/  PLOP3.LUT P2, PT, PT, PT, UP0, 0x80, 0x0 ;  /* 0x000000000000781c */ /* 0x000fe20003f4f008 */
[----:B--2---:R-:W-:Y:S01]  /*10560*/  HMMA.16816.F32 R28, R20, R16, R28 ;  /* 0x00000010141c723c */ /* 0x004fe2000000181c */
[----:B------:R-:W-:Y:S01]  /*10570*/  LOP3.LUT R9, R6, 0x7ffffffc, RZ, 0xc0, !PT ;  /* 0x7ffffffc06097812 */ /* 0x000fe200078ec0ff */
[----:B------:R-:W-:-:S04]  /*10580*/  IMAD R219, R219, 0x8, R8 ;  /* 0x00000008dbdb7824 */ /* 0x000fc800078e0208 */
[----:B------:R-:W-:Y:S02]  /*10590*/  IMAD.MOV.U32 R7, RZ, RZ, R219 ;  /* 0x000000ffff077224 */ /* 0x000fe400078e00db */
[----:B------:R-:W-:Y:S01]  /*105a0*/  @P1 IMAD.HI.U32 R8, R219, c[0x0][0x2c8], RZ ;  /* 0x0000b200db081a27 */ /* 0x000fe200078e00ff */
[----:B------:R-:W-:Y:S01]  /*105b0*/  PLOP3.LUT P1, PT, PT, PT, UP0, 0x80, 0x0 ;  /* 0x000000000000781c */ /* 0x000fe20003f2f008 */
[C---:B------:R-:W-:Y:S02]  /*105c0*/  HMMA.16816.F32 R24, R20.reuse, R18, R24 ;  /* 0x000000121418723c */ /* 0x040fe40000001818 */
[----:B------:R-:W-:Y:S01]  /*105d0*/  IMAD.IADD R224, R0, 0x1, -R9 ;  /* 0x0000000100e07824 */ /* 0x000fe200078e0a09 */
[----:B------:R-:W-:Y:S01]  /*105e0*/  @P0 SHF.R.U32.HI R7, RZ, c[0x0][0x2cc], R8 ;  /* 0x0000b300ff070a19 */ /* 0x000fe20000011608 */
[----:B------:R-:W-:Y:S01]  /*105f0*/  @!PT LDS RZ, [RZ] ;  /* 0x00000000fffff984 */ /* 0x000fe20000000800 */
[----:B------:R-:W-:Y:S01]  /*10600*/  @!PT LDS RZ, [RZ] ;  /* 0x00000000fffff984 */ /* 0x000fe20000000800 */
[----:B------:R-:W-:Y:S01]  /*10610*/  @!PT LDS RZ, [RZ] ;  /* 0x00000000fffff984 */ /* 0x000fe20000000800 */
[----:B------:R2:W-:Y:S01]  /*10620*/  @P3 LDGSTS.E.BYPASS.LTC128B.128 [R218+0xc080], [R32.64], !P6 ;  /* 0x0c08000020da3fae */ /* 0x0005e2000f101d5e */
[----:B------:R-:W-:Y:S01]  /*10630*/  LOP3.LUT P3, RZ, R215, 0x4, RZ, 0xc0, !PT ;  /* 0x00000004d7ff7812 */ /* 0x000fe2000786c0ff */
[----:B------:R-:W-:Y:S01]  /*10640*/  IMAD.U32 R9, RZ, RZ, UR9 ;  /* 0x00000009ff097e24 */ /* 0x000fe2000f8e00ff */
[----:B------:R-:W-:Y:S01]  /*10650*/  PLOP3.LUT P0, PT, PT, PT, UP0, 0x80, 0x0 ;  /* 0x000000000000781c */ /* 0x000fe20003f0f008 */
[----:B------:R-:W3:Y:S01]  /*10660*/  SHFL.IDX PT, R6, R7, RZ, 0x1c1f ;  /* 0x001c1fff07067589 */ /* 0x000ee200000e0000 */
[----:B------:R-:W-:Y:S01]  /*10670*/  IMAD.SHL.U32 R224, R224, 0x2, RZ ;  /* 0x00000002e0e07824 */ /* 0x000fe200078e00ff */
[----:B-1----:R-:W-:Y:S04]  /*10680*/  HMMA.16816.F32 R48, R20, R12, R48 ;  /* 0x0000000c1430723c */ /* 0x002fe80000001830 */
[----:B------:R-:W-:-:S02]  /*10690*/  IADD3 R9, R9, -UR28, -R224 ;  /* 0x8000001c09097c10 */ /* 0x000fc4000fffe8e0 */
[----:B------:R-:W-:Y:S02]  /*106a0*/  IADD3 R0, -R224, UR16, -R5 ;  /* 0x00000010e0007c10 */ /* 0x000fe4000fffe905 */
[----:B------:R2:W-:Y:S01]  /*106b0*/  @P2 LDGSTS.E.BYPASS.LTC128B.128 [R218+0xd080], [R32.64+0x80], !P3 ;  /* 0x0d08008020da2fae */ /* 0x0005e2000d901d5e */
[C---:B------:R-:W-:Y:S01]  /*106c0*/  IADD3 R11, R9.reuse, c[0x0][0x328], RZ ;  /* 0x0000ca00090b7a10 */ /* 0x040fe20007ffe0ff */
[----:B------:R-:W-:Y:S01]  /*106d0*/  HMMA.16816.F32 R44, R20, R14, R44 ;  /* 0x0000000e142c723c */ /* 0x000fe2000000182c */
[----:B------:R-:W-:Y:S01]  /*106e0*/  IADD3 R9, R9, UR7, RZ ;  /* 0x0000000709097c10 */ /* 0x000fe2000fffe0ff */
[----:B------:R2:W-:Y:S04]  /*106f0*/  @P1 LDGSTS.E.BYPASS.LTC128B.128 [R218+0xe080], [R32.64+0x100], !P4 ;  /* 0x0e08010020da1fae */ /* 0x0005e8000e101d5e */
[----:B------:R2:W-:Y:S01]  /*10700*/  @P0 LDGSTS.E.BYPASS.LTC128B.128 [R218+0xf080], [R32.64+0x180], !P5 ;  /* 0x0f08018020da0fae */ /* 0x0005e2000e901d5e */
[----:B------:R-:W-:-:S03]  /*10710*/  PLOP3.LUT P0, PT, PT, PT, UP2, 0x40, 0x0 ;  /* 0x000000000000781c */ /* 0x000fc60003f0e828 */
[----:B------:R-:W0:Y:S01]  /*10720*/  LDGDEPBAR ;  /* 0x00000000000079af */ /* 0x000e220000000000 */
[--C-:B---3--:R-:W-:Y:S02]  /*10730*/  IMAD.IADD R13, R11, 0x1, R6.reuse ;  /* 0x000000010b0d7824 */ /* 0x108fe400078e0206 */
[----:B------:R-:W-:-:S03]  /*10740*/  IMAD.IADD R10, R9, 0x1, R6 ;  /* 0x00000001090a7824 */ /* 0x000fc600078e0206 */
[----:B------:R-:W-:-:S04]  /*10750*/  IMNMX R12, R13, R0, PT ;  /* 0x000000000d0c7217 */ /* 0x000fc80003800200 */
[----:B------:R-:W-:Y:S05]  /*10760*/  @P0 BRA `(.L_x_416) ;  /* 0x0000016000000947 */ /* 0x000fea0003800000 */
[----:B------:R-:W-:Y:S01]  /*10770*/  IMAD.U32 R13, RZ, RZ, UR28 ;  /* 0x0000001cff0d7e24 */ /* 0x000fe2000f8e00ff */
[----:B------:R-:W-:Y:S04]  /*10780*/  BSSY B0, `(.L_x_417) ;  /* 0x000000f000007945 */ /* 0x000fe80003800000 */
[----:B------:R-:W-:-:S04]  /*10790*/  IADD3 R8, -R13, UR16, R6 ;  /* 0x000000100d087c10 */ /* 0x000fc8000fffe106 */
        /* <DEDUP_REMOVED lines=9> */
.L_x_418:
[----:B------:R-:W-:-:S04]  /*10830*/  MOV R6, c[0x0][0x32c] ;  /* 0x0000cb0000067a02 */ /* 0x000fc80000000f00 */
[----:B------:R-:W-:-:S13]  /*10840*/  ISETP.NE.AND P0, PT, R6, 0x1, PT ;  /* 0x000000010600780c */ /* 0x000fda0003f05270 */
[----:B------:R-:W-:-:S05]  /*10850*/  @P0 IMAD.HI.U32 R6, R8, c[0x0][0x330], RZ ;  /* 0x0000cc0008060a27 */ /* 0x000fca00078e00ff */
[----:B------:R-:W-:Y:S02]  /*10860*/  @P0 SHF.R.U32.HI R8, RZ, c[0x0][0x334], R6 ;  /* 0x0000cd00ff080a19 */ /* 0x000fe40000011606 */
.L_x_419:
[----:B------:R-:W-:Y:S05]  /*10870*/  BSYNC B0 ;  /* 0x0000000000007941 */ /* 0x000fea0003800000 */
.L_x_417:
[----:B------:R-:W-:-:S04]  /*10880*/  IMAD R15, R8, c[0x0][0x32c], -R5 ;  /* 0x0000cb00080f7a24 */ /* 0x000fc800078e0a05 */
[----:B------:R-:W-:-:S05]  /*10890*/  IMAD.IADD R15, R15, 0x1, -R224 ;  /* 0x000000010f0f7824 */ /* 0x000fca00078e0ae0 */
[----:B------:R-:W-:Y:S02]  /*108a0*/  IADD3 R13, R15, c[0x0][0x32c], RZ ;  /* 0x0000cb000f0d7a10 */ /* 0x000fe40007ffe0ff */
[----:B------:R-:W-:Y:S02]  /*108b0*/  IMNMX R10, R10, R15, !PT ;  /* 0x0000000f0a0a7217 */ /* 0x000fe40007800200 */
[----:B------:R-:W-:Y:S02]  /*108c0*/  IMNMX R12, R12, R13, PT ;  /* 0x0000000d0c0c7217 */ /* 0x000fe40003800200 */
.L_x_416:
[----:B------:R-:W-:Y:S01]  /*108d0*/  ISETP.LT.AND P2, PT, RZ, UR13, PT ;  /* 0x0000000dff007c0c */ /* 0x000fe2000bf41270 */
[----:B------:R-:W1:Y:S03]  /*108e0*/  SHFL.IDX PT, R14, R7, 0x1, 0x1c1f ;  /* 0x003c1f00070e7f89 */ /* 0x000e6600000e0000 */
[C---:B------:R-:W-:Y:S02]  /*108f0*/  ISETP.GT.AND P0, PT, R10.reuse, 0x1, P2 ;  /* 0x000000010a00780c */ /* 0x040fe40001704270 */
[----:B------:R-:W-:-:S02]  /*10900*/  ISETP.GT.AND P1, PT, R10, RZ, P2 ;  /* 0x000000ff0a00720c */ /* 0x000fc40001724270 */
[C---:B------:R-:W-:Y:S02]  /*10910*/  ISETP.LT.OR P0, PT, R12.reuse, 0x2, P0 ;  /* 0x000000020c00780c */ /* 0x040fe40000701670 */
[----:B------:R-:W-:Y:S02]  /*10920*/  ISETP.LT.OR P1, PT, R12, 0x1, P1 ;  /* 0x000000010c00780c */ /* 0x000fe40000f21670 */
[----:B------:R-:W-:Y:S02]  /*10930*/  FSEL R29, R29, -INF , !P0 ;  /* 0xff8000001d1d7808 */ /* 0x000fe40004000000 */
[----:B------:R-:W-:Y:S02]  /*10940*/  ISETP.GT.AND P0, PT, R10, 0x9, P2 ;  /* 0x000000090a00780c */ /* 0x000fe40001704270 */
[----:B------:R-:W-:Y:S02]  /*10950*/  FSEL R28, R28, -INF , !P1 ;  /* 0xff8000001c1c7808 */ /* 0x000fe40004800000 */
[----:B------:R-:W-:-:S02]  /*10960*/  ISETP.GT.AND P1, PT, R10, 0x8, P2 ;  /* 0x000000080a00780c */ /* 0x000fc40001724270 */
[C---:B------:R-:W-:Y:S02]  /*10970*/  ISETP.LT.OR P0, PT, R12.reuse, 0xa, P0 ;  /* 0x0000000a0c00780c */ /* 0x040fe40000701670 */
[----:B------:R-:W-:Y:S02]  /*10980*/  ISETP.LT.OR P1, PT, R12, 0x9, P1 ;  /* 0x000000090c00780c */ /* 0x000fe40000f21670 */
[----:B------:R-:W-:Y:S01]  /*10990*/  FSEL R8, R25, -INF , !P0 ;  /* 0xff80000019087808 */ /* 0x000fe20004000000 */
[--C-:B-1----:R-:W-:Y:S01]  /*109a0*/  IMAD.IADD R11, R11, 0x1, R14.reuse ;  /* 0x000000010b0b7824 */ /* 0x102fe200078e020e */
[----:B------:R-:W-:Y:S01]  /*109b0*/  ISETP.GT.AND P0, PT, R10, 0x11, P2 ;  /* 0x000000110a00780c */ /* 0x000fe20001704270 */
[----:B------:R-:W-:Y:S01]  /*109c0*/  IMAD.IADD R9, R9, 0x1, R14 ;  /* 0x0000000109097824 */ /* 0x000fe200078e020e */
[----:B------:R-:W-:Y:S02]  /*109d0*/  FSEL R24, R24, -INF , !P1 ;  /* 0xff80000018187808 */ /* 0x000fe40004800000 */
[----:B------:R-:W-:-:S02]  /*109e0*/  ISETP.GT.AND P1, PT, R10, 0x10, P2 ;  /* 0x000000100a00780c */ /* 0x000fc40001724270 */
[C---:B------:R-:W-:Y:S02]  /*109f0*/  ISETP.LT.OR P0, PT, R12.reuse, 0x12, P0 ;  /* 0x000000120c00780c */ /* 0x040fe40000701670 */
[----:B------:R-:W-:Y:S02]  /*10a00*/  ISETP.LT.OR P1, PT, R12, 0x11, P1 ;  /* 0x000000110c00780c */ /* 0x000fe40000f21670 */
[----:B------:R-:W-:Y:S02]  /*10a10*/  FSEL R16, R49, -INF , !P0 ;  /* 0xff80000031107808 */ /* 0x000fe40004000000 */
[----:B------:R-:W-:Y:S02]  /*10a20*/  ISETP.GT.AND P0, PT, R10, 0x19, P2 ;  /* 0x000000190a00780c */ /* 0x000fe40001704270 */
[----:B------:R-:W-:Y:S02]  /*10a30*/  FSEL R18, R48, -INF , !P1 ;  /* 0xff80000030127808 */ /* 0x000fe40004800000 */
[----:B------:R-:W-:-:S02]  /*10a40*/  ISETP.LT.OR P1, PT, R12, 0x1a, P0 ;  /* 0x0000001a0c00780c */ /* 0x000fc40000721670 */
[----:B------:R-:W-:Y:S02]  /*10a50*/  PLOP3.LUT P0, PT, PT, PT, UP2, 0x40, 0x0 ;  /* 0x000000000000781c */ /* 0x000fe40003f0e828 */
[----:B------:R-:W-:Y:S02]  /*10a60*/  ISETP.GT.AND P3, PT, R10, 0x18, P2 ;  /* 0x000000180a00780c */ /* 0x000fe40001764270 */
[----:B------:R-:W-:Y:S02]  /*10a70*/  IMNMX R0, R11, R0, PT ;  /* 0x000000000b007217 */ /* 0x000fe40003800200 */
[----:B------:R-:W-:Y:S02]  /*10a80*/  ISETP.LT.OR P3, PT, R12, 0x19, P3 ;  /* 0x000000190c00780c */ /* 0x000fe40001f61670 */
[----:B------:R-:W-:Y:S02]  /*10a90*/  FSEL R10, R45, -INF , !P1 ;  /* 0xff8000002d0a7808 */ /* 0x000fe40004800000 */
[----:B------:R-:W-:-:S03]  /*10aa0*/  FSEL R6, R44, -INF , !P3 ;  /* 0xff8000002c067808 */ /* 0x000fc60005800000 */
        /* <DEDUP_REMOVED lines=13> */
.L_x_422:
[----:B------:R-:W-:-:S04]  /*10b80*/  MOV R7, c[0x0][0x32c] ;  /* 0x0000cb0000077a02 */ /* 0x000fc80000000f00 */
[----:B------:R-:W-:-:S13]  /*10b90*/  ISETP.NE.AND P0, PT, R7, 0x1, PT ;  /* 0x000000010700780c */ /* 0x000fda0003f05270 */
[----:B------:R-:W-:-:S05]  /*10ba0*/  @P0 IMAD.HI.U32 R7, R14, c[0x0][0x330], RZ ;  /* 0x0000cc000e070a27 */ /* 0x000fca00078e00ff */
[----:B------:R-:W-:Y:S02]  /*10bb0*/  @P0 SHF.R.U32.HI R14, RZ, c[0x0][0x334], R7 ;  /* 0x0000cd00ff0e0a19 */ /* 0x000fe40000011607 */
.L_x_423:
[----:B------:R-:W-:Y:S05]  /*10bc0*/  BSYNC B0 ;  /* 0x0000000000007941 */ /* 0x000fea0003800000 */
.L_x_421:
[----:B------:R-:W-:-:S04]  /*10bd0*/  IMAD R5, R14, c[0x0][0x32c], -R5 ;  /* 0x0000cb000e057a24 */ /* 0x000fc800078e0a05 */
[----:B------:R-:W-:-:S05]  /*10be0*/  IMAD.IADD R12, R5, 0x1, -R224 ;  /* 0x00000001050c7824 */ /* 0x000fca00078e0ae0 */
[----:B------:R-:W-:Y:S02]  /*10bf0*/  IADD3 R5, R12, c[0x0][0x32c], RZ ;  /* 0x0000cb000c057a10 */ /* 0x000fe40007ffe0ff */
[----:B------:R-:W-:Y:S02]  /*10c00*/  IMNMX R9, R9, R12, !PT ;  /* 0x0000000c09097217 */ /* 0x000fe40007800200 */
[----:B------:R-:W-:Y:S02]  /*10c10*/  IMNMX R0, R0, R5, PT ;  /* 0x0000000500007217 */ /* 0x000fe40003800200 */
.L_x_420:
[----:B------:R-:W-:Y:S01]  /*10c20*/  FMNMX.FTZ R7, R28, R29, !PT ;  /* 0x0000001d1c077209 */ /* 0x000fe20007810000 */
[----:B------:R-:W-:Y:S01]  /*10c30*/  IMAD.SHL.U32 R211, R4, 0x2, RZ ;  /* 0x0000000204d37824 */ /* 0x000fe200078e00ff */
[----:B------:R-:W-:Y:S01]  /*10c40*/  ISETP.GT.AND P0, PT, R9, 0x1, P2 ;  /* 0x000000010900780c */ /* 0x000fe20001704270 */
[----:B------:R-:W-:Y:S01]  /*10c50*/  @UP3 USHF.L.U32 UR21, UR21, 0x7, URZ ;  /* 0x0000000715153899 */ /* 0x000fe2000800063f */
[----:B------:R-:W-:Y:S01]  /*10c60*/  FMNMX.FTZ R7, R24, R7, !PT ;  /* 0x0000000718077209 */ /* 0x000fe20007810000 */
[--C-:B------:R-:W-:Y:S01]  /*10c70*/  IMAD R206, R2, 0x2, R211.reuse ;  /* 0x0000000202ce7824 */ /* 0x100fe200078e02d3 */
[----:B------:R-:W-:Y:S01]  /*10c80*/  ISETP.LT.OR P1, PT, R0, 0x2, P0 ;  /* 0x000000020000780c */ /* 0x000fe20000721670 */
[----:B------:R-:W-:Y:S01]  /*10c90*/  LDSM.16.MT88.4 R140, [R211+0x8080] ;  /* 0x00808000d38c783b */ /* 0x000fe20000004200 */
[----:B------:R-:W-:Y:S01]  /*10ca0*/  FMNMX.FTZ R7, R8, R7, !PT ;  /* 0x0000000708077209 */ /* 0x000fe20007810000 */
[----:B------:R-:W-:Y:S01]  /*10cb0*/  IMAD R205, R3, 0x2, R211 ;  /* 0x0000000203cd7824 */ /* 0x000fe200078e02d3 */
[----:B------:R-:W-:Y:S01]  /*10cc0*/  ISETP.GT.AND P0, PT, R9, 0x8, P2 ;  /* 0x000000080900780c */ /* 0x000fe20001704270 */
[----:B------:R-:W-:Y:S01]  /*10cd0*/  LDSM.16.MT88.4 R136, [R206+0x8080] ;  /* 0x00808000ce88783b */ /* 0x000fe20000004200 */
[----:B------:R-:W-:Y:S01]  /*10ce0*/  FSEL R31, R31, -INF , !P1 ;  /* 0xff8000001f1f7808 */ /* 0x000fe20004800000 */
[----:B------:R-:W-:Y:S01]  /*10cf0*/  IMAD R204, R3, 0x2, R206 ;  /* 0x0000000203cc7824 */ /* 0x000fe200078e02ce */
[----:B------:R-:W-:Y:S01]  /*10d00*/  FMNMX.FTZ R7, R18, R7, !PT ;  /* 0x0000000712077209 */ /* 0x000fe20007810000 */
[----:B------:R-:W-:Y:S01]  /*10d10*/  LDSM.16.MT88.4 R40, [R211+0x9080] ;  /* 0x00908000d328783b */ /* 0x000fe20000004200 */
[C---:B------:R-:W-:Y:S01]  /*10d20*/  ISETP.GT.AND P1, PT, R9.reuse, RZ, P2 ;  /* 0x000000ff0900720c */ /* 0x040fe20001724270 */
[----:B------:R-:W-:Y:S01]  /*10d30*/  ULDC.64 UR4, c[0x0][0x2c8] ;  /* 0x0000b20000047ab9 */ /* 0x000fe20000000a00 */
[----:B------:R-:W-:Y:S01]  /*10d40*/  ISETP.LT.OR P0, PT, R0, 0x9, P0 ;  /* 0x000000090000780c */ /* 0x000fe20000701670 */
[----:B--2---:R-:W-:Y:S01]  /*10d50*/  LDSM.16.MT88.4 R32, [R204+0x8080] ;  /* 0x00808000cc20783b */ /* 0x004fe20000004200 */
[----:B------:R-:W-:Y:S01]  /*10d60*/  FMNMX.FTZ R7, R16, R7, !PT ;  /* 0x0000000710077209 */ /* 0x000fe20007810000 */
[----:B------:R-:W-:Y:S01]  /*10d70*/  UIMAD.WIDE.U32 UR8, UR21, UR4, URZ ;  /* 0x00000004150872a5 */ /* 0x000fe2000f8e003f */
[----:B------:R-:W-:Y:S01]  /*10d80*/  ISETP.LT.OR P1, PT, R0, 0x1, P1 ;  /* 0x000000010000780c */ /* 0x000fe20000f21670 */
[----:B------:R-:W-:Y:S01]  /*10d90*/  LDSM.16.MT88.4 R56, [R205+0x9080] ;  /* 0x00908000cd38783b */ /* 0x000fe20000004200 */
[----:B------:R-:W-:Y:S01]  /*10da0*/  FSEL R5, R26, -INF , !P0 ;  /* 0xff8000001a057808 */ /* 0x000fe20004000000 */
[----:B------:R-:W-:Y:S01]  /*10db0*/  @UP3 USHF.R.U32.HI UR23, URZ, UR5, UR9 ;  /* 0x000000053f173299 */ /* 0x000fe20008011609 */
[C---:B------:R-:W-:Y:S01]  /*10dc0*/  ISETP.GT.AND P0, PT, R9.reuse, 0x9, P2 ;  /* 0x000000090900780c */ /* 0x040fe20001704270 */
[----:B------:R-:W-:Y:S01]  /*10dd0*/  LDSM.16.MT88.4 R64, [R204+0x9080] ;  /* 0x00908000cc40783b */ /* 0x000fe20000004200 */
[----:B------:R-:W-:Y:S01]  /*10de0*/  FMNMX.FTZ R7, R6, R7, !PT ;  /* 0x0000000706077209 */ /* 0x000fe20007810000 */
[----:B------:R-:W-:Y:S01]  /*10df0*/  UIADD3 UR14, UR14, UR23, URZ ;  /* 0x000000170e0e7290 */ /* 0x000fe2000fffe03f */
[----:B------:R-:W-:Y:S01]  /*10e00*/  FSEL R30, R30, -INF , !P1 ;  /* 0xff8000001e1e7808 */ /* 0x000fe20004800000 */
[----:B------:R-:W-:Y:S01]  /*10e10*/  LDSM.16.MT88.4 R72, [R211+0xa080] ;  /* 0x00a08000d348783b */ /* 0x000fe20000004200 */
[----:B------:R-:W-:Y:S01]  /*10e20*/  ISETP.LT.OR P0, PT, R0, 0xa, P0 ;  /* 0x0000000a0000780c */ /* 0x000fe20000701670 */
[----:B------:R-:W-:Y:S01]  /*10e30*/  ULDC UR9, c[0x0][0x328] ;  /* 0x0000ca0000097ab9 */ /* 0x000fe20000000800 */
[----:B------:R-:W-:Y:S01]  /*10e40*/  ISETP.GT.AND P1, PT, R9, 0x10, P2 ;  /* 0x000000100900780c */ /* 0x000fe20001724270 */
[----:B------:R-:W-:Y:S01]  /*10e50*/  LDSM.16.MT88.4 R80, [R206+0xa080] ;  /* 0x00a08000ce50783b */ /* 0x000fe20000004200 */
[----:B------:R-:W-:Y:S01]  /*10e60*/  FMNMX.FTZ R7, R10, R7, !PT ;  /* 0x000000070a077209 */ /* 0x000fe20007810000 */
[----:B------:R-:W-:Y:S01]  /*10e70*/  UIADD3 UR13, UR13, -0x2, URZ ;  /* 0xfffffffe0d0d7890 */ /* 0x000fe2000fffe03f */
[----:B------:R-:W-:Y:S01]  /*10e80*/  FMNMX.FTZ R14, R30, R31, !PT ;  /* 0x0000001f1e0e7209 */ /* 0x000fe20007810000 */
[----:B------:R-:W-:Y:S01]  /*10e90*/  LDSM.16.MT88.4 R88, [R205+0xa080] ;  /* 0x00a08000cd58783b */ /* 0x000fe20000004200 */
[----:B------:R-:W-:Y:S01]  /*10ea0*/  FSEL R27, R27, -INF , !P0 ;  /* 0xff8000001b1b7808 */ /* 0x000fe20004000000 */
[----:B------:R-:W-:Y:S01]  /*10eb0*/  UIADD3 UR9, UR14, UR9, URZ ;  /* 0x000000090e097290 */ /* 0x000fe2000fffe03f */
[----:B------:R-:W-:Y:S01]  /*10ec0*/  ISETP.LT.OR P1, PT, R0, 0x11, P1 ;  /* 0x000000110000780c */ /* 0x000fe20000f21670 */
[----:B------:R-:W1:Y:S01]  /*10ed0*/  SHFL.BFLY PT, R12, R7, 0x2, 0x1f ;  /* 0x0c401f00070c7f89 */ /* 0x000e6200000e0000 */
[----:B------:R-:W-:-:S02]  /*10ee0*/  ISETP.GT.AND P0, PT, R9, 0x11, P2 ;  /* 0x000000110900780c */ /* 0x000fc40001704270 */
[----:B------:R-:W-:Y:S01]  /*10ef0*/  FMNMX.FTZ R14, R5, R14, !PT ;  /* 0x0000000e050e7209 */ /* 0x000fe20007810000 */
[----:B------:R-:W-:Y:S01]  /*10f00*/  LDSM.16.MT88.4 R96, [R204+0xa080] ;  /* 0x00a08000cc60783b */ /* 0x000fe20000004200 */
[----:B------:R-:W-:Y:S02]  /*10f10*/  FSEL R17, R50, -INF , !P1 ;  /* 0xff80000032117808 */ /* 0x000fe40004800000 */
[----:B------:R-:W-:Y:S01]  /*10f20*/  ISETP.LT.OR P3, PT, R0, 0x12, P0 ;  /* 0x000000120000780c */ /* 0x000fe20000761670 */
[----:B------:R-:W-:Y:S01]  /*10f30*/  LDSM.16.MT88.4 R104, [R211+0xb080] ;  /* 0x00b08000d368783b */ /* 0x000fe20000004200 */
[----:B------:R-:W-:Y:S02]  /*10f40*/  ISETP.GT.AND P1, PT, R9, 0x18, P2 ;  /* 0x000000180900780c */ /* 0x000fe40001724270 */
[----:B------:R-:W-:Y:S01]  /*10f50*/  FMNMX.FTZ R14, R27, R14, !PT ;  /* 0x0000000e1b0e7209 */ /* 0x000fe20007810000 */
[----:B------:R-:W-:Y:S01]  /*10f60*/  LDSM.16.MT88.4 R112, [R206+0xb080] ;  /* 0x00b08000ce70783b */ /* 0x000fe20000004200 */
[----:B------:R-:W-:-:S02]  /*10f70*/  ISETP.GT.AND P0, PT, R9, 0x19, P2 ;  /* 0x000000190900780c */ /* 0x000fc40001704270 */
[----:B------:R-:W-:Y:S01]  /*10f80*/  FSEL R101, R51, -INF , !P3 ;  /* 0xff80000033657808 */ /* 0x000fe20005800000 */
[----:B------:R-:W-:Y:S01]  /*10f90*/  LDSM.16.MT88.4 R120, [R205+0xb080] ;  /* 0x00b08000cd78783b */ /* 0x000fe20000004200 */
[C---:B------:R-:W-:Y:S02]  /*10fa0*/  ISETP.LT.OR P1, PT, R0.reuse, 0x19, P1 ;  /* 0x000000190000780c */ /* 0x040fe40000f21670 */
[----:B------:R-:W-:Y:S01]  /*10fb0*/  FMNMX.FTZ R14, R17, R14, !PT ;  /* 0x0000000e110e7209 */ /* 0x000fe20007810000 */
[----:B------:R-:W-:Y:S01]  /*10fc0*/  LDSM.16.MT88.4 R48, [R206+0x9080] ;  /* 0x00908000ce30783b */ /* 0x000fe20000004200 */
[----:B------:R-:W-:Y:S02]  /*10fd0*/  ISETP.LT.OR P0, PT, R0, 0x1a, P0 ;  /* 0x0000001a0000780c */ /* 0x000fe40000701670 */
[----:B------:R-:W-:Y:S01]  /*10fe0*/  FSEL R11, R46, -INF , !P1 ;  /* 0xff8000002e0b7808 */ /* 0x000fe20004800000 */
[----:B------:R-:W-:Y:S01]  /*10ff0*/  LDSM.16.MT88.4 R192, [R205+0x8880] ;  /* 0x00888000cdc0783b */ /* 0x000fe20000004200 */
[----:B------:R-:W-:-:S02]  /*11000*/  FMNMX.FTZ R14, R101, R14, !PT ;  /* 0x0000000e650e7209 */ /* 0x000fc40007810000 */
[----:B------:R-:W-:Y:S01]  /*11010*/  FSEL R9, R47, -INF , !P0 ;  /* 0xff8000002f097808 */ /* 0x000fe20004000000 */
[----:B------:R-:W-:Y:S01]  /*11020*/  LDSM.16.MT88.4 R188, [R204+0x8880] ;  /* 0x00888000ccbc783b */ /* 0x000fe20000004200 */
[----:B------:R-:W-:Y:S02]  /*11030*/  FMNMX.FTZ R14, R11, R14, !PT ;  /* 0x0000000e0b0e7209 */ /* 0x000fe40007810000 */
[----:B-1----:R-:W-:Y:S01]  /*11040*/  FMNMX.FTZ R15, R7, R12, !PT ;  /* 0x0000000c070f7209 */ /* 0x002fe20007810000 */
[----:B------:R-:W-:Y:S01]  /*11050*/  LDSM.16.MT88.4 R184, [R211+0x9880] ;  /* 0x00988000d3b8783b */ /* 0x000fe20000004200 */
[----:B------:R-:W-:-:S03]  /*11060*/  FMNMX.FTZ R13, R9, R14, !PT ;  /* 0x0000000e090d7209 */ /* 0x000fc60007810000 */
[----:B------:R-:W1:Y:S04]  /*11070*/  SHFL.BFLY PT, R0, R15, 0x1, 0x1f ;  /* 0x0c201f000f007f89 */ /* 0x000e6800000e0000 */
[----:B------:R-:W2:Y:S04]  /*11080*/  SHFL.BFLY PT, R12, R13, 0x2, 0x1f ;  /* 0x0c401f000d0c7f89 */ /* 0x000ea800000e0000 */
[----:B------:R-:W-:Y:S04]  /*11090*/  LDSM.16.MT88.4 R180, [R206+0x9880] ;  /* 0x00988000ceb4783b */ /* 0x000fe80000004200 */
[----:B------:R-:W-:Y:S04]  /*110a0*/  LDSM.16.MT88.4 R176, [R205+0x9880] ;  /* 0x00988000cdb0783b */ /* 0x000fe80000004200 */
[----:B------:R-:W-:Y:S04]  /*110b0*/  LDSM.16.MT88.4 R172, [R204+0x9880] ;  /* 0x00988000ccac783b */ /* 0x000fe80000004200 */
[----:B------:R-:W-:Y:S01]  /*110c0*/  LDSM.16.MT88.4 R168, [R211+0xa880] ;  /* 0x00a88000d3a8783b */ /* 0x000fe20000004200 */
[----:B-1----:R-:W-:-:S03]  /*110d0*/  FMNMX.FTZ R0, R15, R0, !PT ;  /* 0x000000000f007209 */ /* 0x002fc60007810000 */
[----:B------:R-:W-:Y:S01]  /*110e0*/  LDSM.16.MT88.4 R164, [R206+0xa880] ;  /* 0x00a88000cea4783b */ /* 0x000fe20000004200 */
[----:B--2---:R-:W-:Y:S01]  /*110f0*/  FMNMX.FTZ R7, R12, R13, !PT ;  /* 0x0000000d0c077209 */ /* 0x004fe20007810000 */
[C---:B------:R-:W-:Y:S01]  /*11100*/  FMUL.FTZ R19, R0.reuse, c[0x0][0x2d0] ;  /* 0x0000b40000137a20 */ /* 0x040fe20000410000 */
[----:B------:R-:W-:Y:S01]  /*11110*/  FSETP.NEU.FTZ.AND P0, PT, R0, -INF , PT ;  /* 0xff8000000000780b */ /* 0x000fe20003f1d000 */
[----:B------:R-:W-:Y:S03]  /*11120*/  LDSM.16.MT88.4 R160, [R205+0xa880] ;  /* 0x00a88000cda0783b */ /* 0x000fe60000004200 */
[----:B------:R-:W-:Y:S01]  /*11130*/  FSEL R19, R19, RZ, P0 ;  /* 0x000000ff13137208 */ /* 0x000fe20000000000 */
[----:B------:R-:W1:Y:S04]  /*11140*/  SHFL.BFLY PT, R12, R7, 0x1, 0x1f ;  /* 0x0c201f00070c7f89 */ /* 0x000e6800000e0000 */
[--C-:B------:R-:W-:Y:S01]  /*11150*/  FFMA.FTZ R13, R8, c[0x0][0x2d0], -R19.reuse ;  /* 0x0000b400080d7a23 */ /* 0x100fe20000010813 */
[----:B------:R-:W-:Y:S01]  /*11160*/  LDSM.16.MT88.4 R156, [R204+0xa880] ;  /* 0x00a88000cc9c783b */ /* 0x000fe20000004200 */
[----:B------:R-:W-:-:S02]  /*11170*/  FFMA.FTZ R226, R28, c[0x0][0x2d0], -R19 ;  /* 0x0000b4001ce27a23 */ /* 0x000fc40000010813 */
[--C-:B------:R-:W-:Y:S01]  /*11180*/  FFMA.FTZ R225, R29, c[0x0][0x2d0], -R19.reuse ;  /* 0x0000b4001de17a23 */ /* 0x100fe20000010813 */
[----:B------:R-:W-:Y:S01]  /*11190*/  LDSM.16.MT88.4 R152, [R211+0xb880] ;  /* 0x00b88000d398783b */ /* 0x000fe20000004200 */
[--C-:B------:R-:W-:Y:S01]  /*111a0*/  FFMA.FTZ R14, R24, c[0x0][0x2d0], -R19.reuse ;  /* 0x0000b400180e7a23 */ /* 0x100fe20000010813 */
[----:B------:R-:W-:Y:S01]  /*111b0*/  MUFU.EX2 R13, R13 ;  /* 0x0000000d000d7308 */ /* 0x000fe20000000800 */
[--C-:B------:R-:W-:Y:S01]  /*111c0*/  FFMA.FTZ R231, R6, c[0x0][0x2d0], -R19.reuse ;  /* 0x0000b40006e77a23 */ /* 0x100fe20000010813 */
[----:B------:R-:W-:Y:S01]  /*111d0*/  LDSM.16.MT88.4 R148, [R206+0xb880] ;  /* 0x00b88000ce94783b */ /* 0x000fe20000004200 */
[--C-:B------:R-:W-:Y:S02]  /*111e0*/  FFMA.FTZ R232, R18, c[0x0][0x2d0], -R19.reuse ;  /* 0x0000b40012e87a23 */ /* 0x100fe40000010813 */
[--C-:B------:R-:W-:Y:S02]  /*111f0*/  FFMA.FTZ R3, R16, c[0x0][0x2d0], -R19.reuse ;  /* 0x0000b40010037a23 */ /* 0x100fe40000010813 */
[----:B------:R-:W-:Y:S01]  /*11200*/  FFMA.FTZ R234, R10, c[0x0][0x2d0], -R19 ;  /* 0x0000b4000aea7a23 */ /* 0x000fe20000010813 */
[----:B------:R-:W-:Y:S01]  /*11210*/  MUFU.EX2 R226, R226 ;  /* 0x000000e200e27308 */ /* 0x000fe20000000800 */
[----:B-1----:R-:W-:-:S07]  /*11220*/  FMNMX.FTZ R12, R7, R12, !PT ;  /* 0x0000000c070c7209 */ /* 0x002fce0007810000 */
[----:B------:R-:W1:Y:S01]  /*11230*/  MUFU.EX2 R225, R225 ;  /* 0x000000e100e17308 */ /* 0x000e620000000800 */
[C---:B------:R-:W-:Y:S01]  /*11240*/  FSETP.NEU.FTZ.AND P0, PT, R12.reuse, -INF , PT ;  /* 0xff8000000c00780b */ /* 0x040fe20003f1d000 */
[----:B------:R-:W-:-:S05]  /*11250*/  FMUL.FTZ R7, R12, c[0x0][0x2d0] ;  /* 0x0000b4000c077a20 */ /* 0x000fca0000410000 */
[----:B------:R-:W-:Y:S01]  /*11260*/  FSEL R8, R7, RZ, P0 ;  /* 0x000000ff07087208 */ /* 0x000fe20000000000 */
[----:B------:R-:W2:Y:S01]  /*11270*/  MUFU.EX2 R14, R14 ;  /* 0x0000000e000e7308 */ /* 0x000ea20000000800 */
[----:B------:R-:W-:-:S03]  /*11280*/  PLOP3.LUT P0, PT, PT, PT, UP2, 0x40, 0x0 ;  /* 0x000000000000781c */ /* 0x000fc60003f0e828 */
[--C-:B------:R-:W-:Y:S02]  /*11290*/  FFMA.FTZ R230, R30, c[0x0][0x2d0], -R8.reuse ;  /* 0x0000b4001ee67a23 */ /* 0x100fe40000010808 */
[--C-:B------:R-:W-:Y:S02]  /*112a0*/  FFMA.FTZ R227, R31, c[0x0][0x2d0], -R8.reuse ;  /* 0x0000b4001fe37a23 */ /* 0x100fe40000010808 */
[--C-:B------:R-:W-:Y:S01]  /*112b0*/  FFMA.FTZ R15, R5, c[0x0][0x2d0], -R8.reuse ;  /* 0x0000b400050f7a23 */ /* 0x100fe20000010808 */
[----:B-1----:R-:W-:Y:S01]  /*112c0*/  F2FP.PACK_AB R128, R225, R226 ;  /* 0x000000e2e180723e */ /* 0x002fe200000000ff */
[--C-:B------:R-:W-:Y:S01]  /*112d0*/  FFMA.FTZ R2, R27, c[0x0][0x2d0], -R8.reuse ;  /* 0x0000b4001b027a23 */ /* 0x100fe20000010808 */
[----:B------:R-:W-:Y:S01]  /*112e0*/  LDSM.16.MT88.4 R4, [R204+0xb080] ;  /* 0x00b08000cc04783b */ /* 0x000fe20000004200 */
[----:B------:R-:W-:Y:S01]  /*112f0*/  MUFU.EX2 R230, R230 ;  /* 0x000000e600e67308 */ /* 0x000fe20000000800 */
[--C-:B------:R-:W-:Y:S02]  /*11300*/  FFMA.FTZ R233, R17, c[0x0][0x2d0], -R8.reuse ;  /* 0x0000b40011e97a23 */ /* 0x100fe40000010808 */
[----:B------:R-:W1:Y:S01]  /*11310*/  LDSM.16.MT88.4 R24, [R205+0x8080] ;  /* 0x00808000cd18783b */ /* 0x000e620000004200 */
[--C-:B------:R-:W-:Y:S01]  /*11320*/  FFMA.FTZ R236, R101, c[0x0][0x2d0], -R8.reuse ;  /* 0x0000b40065ec7a23 */ /* 0x100fe20000010808 */
[----:B--2---:R-:W-:Y:S01]  /*11330*/  F2FP.PACK_AB R130, R13, R14 ;  /* 0x0000000e0d82723e */ /* 0x004fe200000000ff */
[--C-:B------:R-:W-:Y:S01]  /*11340*/  FFMA.FTZ R235, R11, c[0x0][0x2d0], -R8.reuse ;  /* 0x0000b4000beb7a23 */ /* 0x100fe20000010808 */
[----:B------:R-:W2:Y:S01]  /*11350*/  LDSM.16.MT88.4 R16, [R211+0x8880] ;  /* 0x00888000d310783b */ /* 0x000ea20000004200 */
[----:B------:R-:W3:Y:S01]  /*11360*/  MUFU.EX2 R227, R227 ;  /* 0x000000e300e37308 */ /* 0x000ee20000000800 */
[----:B------:R-:W-:-:S02]  /*11370*/  FFMA.FTZ R238, R9, c[0x0][0x2d0], -R8 ;  /* 0x0000b40009ee7a23 */ /* 0x000fc40000010808 */
[----:B------:R-:W4:Y:S01]  /*11380*/  LDSM.16.MT88.4 R8, [R206+0x8880] ;  /* 0x00888000ce08783b */ /* 0x000f220000004200 */
[----:B------:R-:W-:-:S04]  /*11390*/  FADD.FTZ R225, R226, R225 ;  /* 0x000000e1e2e17221 */ /* 0x000fc80000010000 */
[----:B------:R-:W-:Y:S01]  /*113a0*/  MUFU.EX2 R15, R15 ;  /* 0x0000000f000f7308 */ /* 0x000fe20000000800 */
[----:B------:R-:W-:-:S04]  /*113b0*/  FADD.FTZ R14, R14, R225 ;  /* 0x000000e10e0e7221 */ /* 0x000fc80000010000 */
[----:B------:R-:W-:-:S03]  /*113c0*/  FADD.FTZ R13, R13, R14 ;  /* 0x0000000e0d0d7221 */ /* 0x000fc60000010000 */
[----:B------:R-:W5:Y:S01]  /*113d0*/  MUFU.EX2 R2, R2 ;  /* 0x0000000200027308 */ /* 0x000f620000000800 */
[----:B---3--:R-:W-:Y:S01]  /*113e0*/  F2FP.PACK_AB R129, R227, R230 ;  /* 0x000000e6e381723e */ /* 0x008fe200000000ff */
[----:B------:R-:W-:-:S06]  /*113f0*/  FADD.FTZ R230, R230, R227 ;  /* 0x000000e3e6e67221 */ /* 0x000fcc0000010000 */
[----:B------:R-:W-:Y:S01]  /*11400*/  MUFU.EX2 R232, R232 ;  /* 0x000000e800e87308 */ /* 0x000fe20000000800 */
[----:B-----5:R-:W-:-:S07]  /*11410*/  F2FP.PACK_AB R131, R2, R15 ;  /* 0x0000000f0283723e */ /* 0x020fce00000000ff */
[----:B------:R-:W3:Y:S01]  /*11420*/  MUFU.EX2 R3, R3 ;  /* 0x0000000300037308 */ /* 0x000ee20000000800 */
[----:B------:R-:W-:-:S04]  /*11430*/  FADD.FTZ R15, R15, R230 ;  /* 0x000000e60f0f7221 */ /* 0x000fc80000010000 */
[----:B------:R-:W-:Y:S01]  /*11440*/  FADD.FTZ R2, R2, R15 ;  /* 0x0000000f02027221 */ /* 0x000fe20000010000 */
[C---:B------:R-:W-:Y:S02]  /*11450*/  HMMA.16816.F32 R144, R128.reuse, R140, RZ ;  /* 0x0000008c8090723c */ /* 0x040fe400000018ff */
[----:B------:R-:W-:Y:S06]  /*11460*/  MUFU.EX2 R231, R231 ;  /* 0x000000e700e77308 */ /* 0x000fec0000000800 */
[C---:B------:R-:W-:Y:S02]  /*11470*/  HMMA.16816.F32 R132, R128.reuse, R136, RZ ;  /* 0x000000888084723c */ /* 0x040fe400000018ff */
[----:B------:R-:W-:Y:S06]  /*11480*/  MUFU.EX2 R234, R234 ;  /* 0x000000ea00ea7308 */ /* 0x000fec0000000800 */
[C---:B------:R-:W-:Y:S02]  /*11490*/  HMMA.16816.F32 R140, R128.reuse, R142, RZ ;  /* 0x0000008e808c723c */ /* 0x040fe400000018ff */
[----:B------:R-:W-:Y:S06]  /*114a0*/  MUFU.EX2 R233, R233 ;  /* 0x000000e900e97308 */ /* 0x000fec0000000800 */
[C---:B------:R-:W-:Y:S02]  /*114b0*/  HMMA.16816.F32 R136, R128.reuse, R138, RZ ;  /* 0x0000008a8088723c */ /* 0x040fe400000018ff */
[----:B------:R-:W5:Y:S06]  /*114c0*/  MUFU.EX2 R236, R236 ;  /* 0x000000ec00ec7308 */ /* 0x000f6c0000000800 */
[C---:B-1----:R-:W-:Y:S02]  /*114d0*/  HMMA.16816.F32 R20, R128.reuse, R24, RZ ;  /* 0x000000188014723c */ /* 0x042fe400000018ff */
[----:B------:R-:W-:Y:S06]  /*114e0*/  MUFU.EX2 R235, R235 ;  /* 0x000000eb00eb7308 */ /* 0x000fec0000000800 */
[C---:B------:R-:W-:Y:S02]  /*114f0*/  HMMA.16816.F32 R28, R128.reuse, R32, RZ ;  /* 0x00000020801c723c */ /* 0x040fe400000018ff */
[----:B------:R-:W1:Y:S06]  /*11500*/  MUFU.EX2 R238, R238 ;  /* 0x000000ee00ee7308 */ /* 0x000e6c0000000800 */
        /* <DEDUP_REMOVED lines=25> */
[----:B---3--:R-:W-:Y:S01]  /*116a0*/  F2FP.PACK_AB R4, R3, R232 ;  /* 0x000000e80304723e */ /* 0x008fe200000000ff */
[----:B------:R-:W-:Y:S01]  /*116b0*/  HMMA.16816.F32 R128, R128, R6, RZ ;  /* 0x000000068080723c */ /* 0x000fe200000018ff */
[----:B-----5:R-:W-:Y:S01]  /*116c0*/  F2FP.PACK_AB R5, R236, R233 ;  /* 0x000000e9ec05723e */ /* 0x020fe200000000ff */
[----:B------:R-:W-:-:S02]  /*116d0*/  FADD.FTZ R232, R232, R13 ;  /* 0x0000000de8e87221 */ /* 0x000fc40000010000 */
[----:B------:R-:W-:Y:S02]  /*116e0*/  FADD.FTZ R233, R233, R2 ;  /* 0x00000002e9e97221 */ /* 0x000fe40000010000 */
[----:B------:R-:W-:Y:S01]  /*116f0*/  FADD.FTZ R232, R3, R232 ;  /* 0x000000e803e87221 */ /* 0x000fe20000010000 */
[----:B------:R-:W-:Y:S01]  /*11700*/  F2FP.PACK_AB R6, R234, R231 ;  /* 0x000000e7ea06723e */ /* 0x000fe200000000ff */
[----:B------:R-:W-:Y:S01]  /*11710*/  FADD.FTZ R236, R236, R233 ;  /* 0x000000e9ecec7221 */ /* 0x000fe20000010000 */
[----:B-1----:R-:W-:Y:S01]  /*11720*/  F2FP.PACK_AB R7, R238, R235 ;  /* 0x000000ebee07723e */ /* 0x002fe200000000ff */
[----:B------:R-:W-:Y:S02]  /*11730*/  FADD.FTZ R231, R231, R232 ;  /* 0x000000e8e7e77221 */ /* 0x000fe40000010000 */
[----:B------:R-:W-:Y:S02]  /*11740*/  FADD.FTZ R225, R235, R236 ;  /* 0x000000ecebe17221 */ /* 0x000fe40000010000 */
[----:B------:R-:W-:-:S02]  /*11750*/  FADD.FTZ R226, R234, R231 ;  /* 0x000000e7eae27221 */ /* 0x000fc40000010000 */
[----:B--2---:R-:W-:Y:S01]  /*11760*/  HMMA.16816.F32 R144, R4, R16, R144 ;  /* 0x000000100490723c */ /* 0x004fe20000001890 */
[----:B------:R-:W-:-:S07]  /*11770*/  FADD.FTZ R225, R238, R225 ;  /* 0x000000e1eee17221 */ /* 0x000fce0000010000 */
[C---:B------:R-:W-:Y:S01]  /*11780*/  HMMA.16816.F32 R140, R4.reuse, R18, R140 ;  /* 0x00000012048c723c */ /* 0x040fe2000000188c */
[----:B------:R-:W1:Y:S07]  /*11790*/  LDSM.16.MT88.4 R16, [R205+0xb880] ;  /* 0x00b88000cd10783b */ /* 0x000e6e0000004200 */
[C---:B----4-:R-:W-:Y:S08]  /*117a0*/  HMMA.16816.F32 R132, R4.reuse, R8, R132 ;  /* 0x000000080484723c */ /* 0x050ff00000001884 */
[C---:B------:R-:W-:Y:S01]  /*117b0*/  HMMA.16816.F32 R136, R4.reuse, R10, R136 ;  /* 0x0000000a0488723c */ /* 0x040fe20000001888 */
[----:B------:R-:W2:Y:S07]  /*117c0*/  LDSM.16.MT88.4 R8, [R204+0xb880] ;  /* 0x00b88000cc08783b */ /* 0x000eae0000004200 */
        /* <DEDUP_REMOVED lines=26> */
[C---:B--2---:R-:W-:Y:S08]  /*11970*/  HMMA.16816.F32 R124, R4.reuse, R8, R124 ;  /* 0x00000008047c723c */ /* 0x044ff0000000187c */
[----:B------:R-:W-:Y:S01]  /*11980*/  HMMA.16816.F32 R128, R4, R10, R128 ;  /* 0x0000000a0480723c */ /* 0x000fe20000001880 */
[----:B------:R-:W-:Y:S07]  /*11990*/  @P0 BRA `(.L_x_424) ;  /* 0x0000015000000947 */ /* 0x000fee0003800000 */
[----:B------:R-:W-:Y:S01]  /*119a0*/  ISETP.LT.AND P0, PT, RZ, UR14, PT ;  /* 0x0000000eff007c0c */ /* 0x000fe2000bf01270 */
[----:B------:R-:W-:-:S02]  /*119b0*/  UIADD3 UR10, UR14, -0x1, URZ ;  /* 0xffffffff0e0a7890 */ /* 0x000fc4000fffe03f */
        /* <DEDUP_REMOVED lines=10> */
.L_x_425:
[----:B------:R-:W-:Y:S02]  /*11a60*/  UISETP.NE.AND UP0, UPT, UR8, 0x1, UPT ;  /* 0x000000010800788c */ /* 0x000fe4000bf05270 */
[----:B------:R-:W-:Y:S02]  /*11a70*/  ULDC.64 UR4, c[0x0][0x330] ;  /* 0x0000cc0000047ab9 */ /* 0x000fe40000000a00 */
[----:B------:R-:W-:-:S07]  /*11a80*/  UIMAD.WIDE.U32 UR14, UR10, UR4, URZ ;  /* 0x000000040a0e72a5 */ /* 0x000fce000f8e003f */
[----:B------:R-:W-:Y:S02]  /*11a90*/  @UP0 UMOV UR11, UR15 ;  /* 0x0000000f000b0c82 */ /* 0x000fe40008000000 */
[----:B------:R-:W-:Y:S02]  /*11aa0*/  @UP0 USHF.R.U32.HI UR10, URZ, UR5, UR11 ;  /* 0x000000053f0a0299 */ /* 0x000fe4000801160b */
.L_x_426:
[----:B------:R-:W-:Y:S02]  /*11ab0*/  ULDC UR4, c[0x0][0x32c] ;  /* 0x0000cb0000047ab9 */ /* 0x000fe40000000800 */
[----:B------:R-:W-:-:S04]  /*11ac0*/  UIMAD UR4, UR10, UR8, UR4 ;  /* 0x000000080a0472a4 */ /* 0x000fc8000f8e0204 */
[----:B------:R-:W-:-:S04]  /*11ad0*/  UISETP.LT.AND UP0, UPT, UR9, UR4, UPT ;  /* 0x000000040900728c */ /* 0x000fc8000bf01270 */
[----:B------:R-:W-:-:S04]  /*11ae0*/  USEL UR9, UR9, UR4, UP0 ;  /* 0x0000000409097287 */ /* 0x000fc80008000000 */
.L_x_424:
[----:B------:R-:W-:-:S04]  /*11af0*/  USHF.R.S32.HI UR4, URZ, 0x1f, UR9 ;  /* 0x0000001f3f047899 */ /* 0x000fc80008011409 */
[----:B------:R-:W-:-:S04]  /*11b00*/  ULEA.HI UR4, UR4, UR9, URZ, 0x5 ;  /* 0x0000000904047291 */ /* 0x000fc8000f8f283f */
[----:B------:R-:W-:-:S04]  /*11b10*/  USHF.R.S32.HI UR10, URZ, 0x5, UR4 ;  /* 0x000000053f0a7899 */ /* 0x000fc80008011404 */
[----:B------:R-:W-:-:S04]  /*11b20*/  UISETP.LT.AND UP0, UPT, UR6, UR10, UPT ;  /* 0x0000000a0600728c */ /* 0x000fc8000bf01270 */
[----:B------:R-:W-:-:S04]  /*11b30*/  USEL UR10, UR6, UR10, !UP0 ;  /* 0x0000000a060a7287 */ /* 0x000fc8000c000000 */
[----:B------:R-:W-:-:S06]  /*11b40*/  UISETP.GE.AND UP0, UPT, UR13, UR10, UPT ;  /* 0x0000000a0d00728c */ /* 0x000fcc000bf06270 */
[----:B------:R-:W-:-:S13]  /*11b50*/  PLOP3.LUT P0, PT, PT, PT, UP0, 0x80, 0x0 ;  /* 0x000000000000781c */ /* 0x000fda0003f0f008 */
[----:B------:R-:W-:Y:S05]  /*11b60*/  @!P0 BRA `(.L_x_427) ;  /* 0x0000289000008947 */ /* 0x000fea0003800000 */
[----:B------:R-:W-:Y:S01]  /*11b70*/  PLOP3.LUT P1, PT, PT, PT, UP3, 0x80, 0x0 ;  /* 0x000000000000781c */ /* 0x000fe20003f2f038 */
[----:B------:R-:W-:Y:S01]  /*11b80*/  IMAD.MOV.U32 R2, RZ, RZ, R12 ;  /* 0x000000ffff027224 */ /* 0x000fe200078e000c */
[----:B------:R-:W-:Y:S01]  /*11b90*/  PLOP3.LUT P0, PT, PT, PT, UP3, 0x80, 0x0 ;  /* 0x000000000000781c */ /* 0x000fe20003f0f038 */
[----:B------:R-:W-:Y:S01]  /*11ba0*/  IMAD.MOV.U32 R3, RZ, RZ, R0 ;  /* 0x000000ffff037224 */ /* 0x000fe200078e0000 */
[----:B------:R-:W-:Y:S02]  /*11bb0*/  ULDC.64 UR8, c[0x0][0x208] ;  /* 0x0000820000087ab9 */ /* 0x000fe40000000a00 */
[----:B------:R-:W-:-:S07]  /*11bc0*/  ULDC.64 UR4, c[0x0][0x1e0] ;  /* 0x0000780000047ab9 */ /* 0x000fce0000000a00 */
[----:B------:R-:W-:-:S05]  /*11bd0*/  @P1 IMAD.HI.U32 R227, R219, c[0x0][0x2c8], RZ ;  /* 0x0000b200dbe31a27 */ /* 0x000fca00078e00ff */
[----:B------:R-:W-:Y:S02]  /*11be0*/  @P0 SHF.R.U32.HI R227, RZ, c[0x0][0x2cc], R227 ;  /* 0x0000b300ffe30a19 */ /* 0x000fe400000116e3 */
.L_x_436:
[----:B------:R-:W-:Y:S04]  /*11bf0*/  DEPBAR.LE SB0, 0x0 ;  /* 0x000080000000791a */ /* 0x000fe80000000000 */
[----:B------:R-:W-:Y:S01]  /*11c00*/  BAR.SYNC.DEFER_BLOCKING 0x0 ;  /* 0x0000000000007b1d */ /* 0x000fe20000010000 */
[----:B------:R-:W-:Y:S01]  /*11c10*/  UISETP.GT.AND UP0, UPT, UR6, UR13, UPT ;  /* 0x0000000d0600728c */ /* 0x000fe2000bf04270 */
[C---:B------:R-:W-:Y:S01]  /*11c20*/  LOP3.LUT P5, RZ, R215.reuse, 0x2, RZ, 0xc0, !PT ;  /* 0x00000002d7ff7812 */ /* 0x040fe200078ac0ff */
[----:B------:R-:W-:Y:S01]  /*11c30*/  IMAD.U32 R185, RZ, RZ, UR28 ;  /* 0x0000001cffb97e24 */ /* 0x000fe2000f8e00ff */
[C---:B------:R-:W-:Y:S03]  /*11c40*/  LOP3.LUT P4, RZ, R215.reuse, 0x1, RZ, 0xc0, !PT ;  /* 0x00000001d7ff7812 */ /* 0x040fe6000788c0ff */
[----:B------:R-:W-:Y:S02]  /*11c50*/  PLOP3.LUT P0, PT, PT, PT, UP0, 0x80, 0x0 ;  /* 0x000000000000781c */ /* 0x000fe40003f0f008 */
[----:B------:R-:W-:Y:S02]  /*11c60*/  PLOP3.LUT P2, PT, PT, PT, UP0, 0x80, 0x0 ;  /* 0x000000000000781c */ /* 0x000fe40003f4f008 */
[----:B------:R-:W-:Y:S01]  /*11c70*/  PLOP3.LUT P1, PT, PT, PT, UP0, 0x80, 0x0 ;  /* 0x000000000000781c */ /* 0x000fe20003f2f008 */
[----:B------:R-:W-:Y:S01]  /*11c80*/  @!UP0 UIMAD.WIDE.U32 UR14, UR13, UR8, URZ ;  /* 0x000000080d0e82a5 */ /* 0x000fe2000f8e003f */
[----:B------:R-:W-:Y:S01]  /*11c90*/  PLOP3.LUT P3, PT, PT, PT, UP0, 0x80, 0x0 ;  /* 0x000000000000781c */ /* 0x000fe20003f6f008 */
[----:B------:R-:W-:Y:S01]  /*11ca0*/  @!UP0 USHF.R.S32.HI UR11, URZ, 0x1f, UR13 ;  /* 0x0000001f3f0b8899 */ /* 0x000fe2000801140d */
[----:B------:R-:W-:Y:S03]  /*11cb0*/  LOP3.LUT P3, RZ, R215, 0x4, RZ, 0xc0, !PT ;  /* 0x00000004d7ff7812 */ /* 0x000fe6000786c0ff */
[----:B------:R-:W-:Y:S01]  /*11cc0*/  @!UP0 UIMAD UR11, UR11, UR8, URZ ;  /* 0x000000080b0b82a4 */ /* 0x000fe2000f8e023f */
[----:B------:R-:W-:Y:S02]  /*11cd0*/  IMAD.U32 R180, RZ, RZ, UR14 ;  /* 0x0000000effb47e24 */ /* 0x000fe4000f8e00ff */
[----:B------:R-:W-:Y:S01]  /*11ce0*/  IMAD.U32 R181, RZ, RZ, UR15 ;  /* 0x0000000fffb57e24 */ /* 0x000fe2000f8e00ff */
[----:B------:R-:W-:Y:S01]  /*11cf0*/  @!UP0 UIMAD UR11, UR13, UR9, UR11 ;  /* 0x000000090d0b82a4 */ /* 0x000fe2000f8e020b */
[----:B------:R-:W-:Y:S01]  /*11d00*/  LDSM.16.M88.4 R148, [R214+0x10080] ;  /* 0x01008000d694783b */ /* 0x000fe20000000200 */
[C---:B------:R-:W-:Y:S02]  /*11d10*/  @!P0 LEA R0, P0, R180.reuse, R228, 0x5 ;  /* 0x000000e4b4008211 */ /* 0x040fe400078028ff */
[----:B------:R-:W-:Y:S01]  /*11d20*/  @!UP0 UIADD3 UR11, UR15, UR11, URZ ;  /* 0x0000000b0f0b8290 */ /* 0x000fe2000fffe03f */
[----:B------:R-:W1:Y:S04]  /*11d30*/  LDSM.16.M88.4 R152, [R213+0xc080] ;  /* 0x00c08000d598783b */ /* 0x000e680000000200 */
[----:B------:R-:W2:Y:S01]  /*11d40*/  LDSM.16.M88.4 R156, [R213+0xc880] ;  /* 0x00c88000d59c783b */ /* 0x000ea20000000200 */
[----:B------:R-:W-:Y:S03]  /*11d50*/  IMAD.U32 R181, RZ, RZ, UR11 ;  /* 0x0000000bffb57e24 */ /* 0x000fe6000f8e00ff */
[----:B------:R-:W-:Y:S02]  /*11d60*/  LDSM.16.M88.4 R160, [R210+0x10080] ;  /* 0x01008000d2a0783b */ /* 0x000fe40000000200 */
[----:B------:R-:W-:Y:S02]  /*11d70*/  @!P2 LEA.HI.X R181, R180, R221, R181, 0x5, P0 ;  /* 0x000000ddb4b5a211 */ /* 0x000fe400000f2cb5 */
[C---:B------:R-:W-:Y:S01]  /*11d80*/  @!P1 LEA R180, P1, R0.reuse, c[0x0][0x1f8], 0x1 ;  /* 0x00007e0000b49a11 */ /* 0x040fe200078208ff */
[----:B------:R-:W3:Y:S01]  /*11d90*/  LDSM.16.M88.4 R164, [R212] ;  /* 0x00000000d4a4783b */ /* 0x000ee20000000200 */
[----:B------:R-:W-:Y:S02]  /*11da0*/  PLOP3.LUT P0, PT, PT, PT, UP0, 0x80, 0x0 ;  /* 0x000000000000781c */ /* 0x000fe40003f0f008 */
[----:B------:R-:W-:Y:S01]  /*11db0*/  PLOP3.LUT P2, PT, PT, PT, UP0, 0x80, 0x0 ;  /* 0x000000000000781c */ /* 0x000fe20003f4f008 */
[----:B------:R-:W4:Y:S10]  /*11dc0*/  LDSM.16.M88.4 R168, [R203] ;  /* 0x00000000cba8783b */ /* 0x000f340000000200 */
[----:B------:R-:W-:Y:S02]  /*11dd0*/  @!P0 LEA.HI.X R181, R0, c[0x0][0x1fc], R181, 0x1, P1 ;  /* 0x00007f0000b58a11 */ /* 0x000fe400008f0cb5 */
[----:B------:R-:W-:Y:S02]  /*11de0*/  PLOP3.LUT P0, PT, PT, PT, UP0, 0x80, 0x0 ;  /* 0x000000000000781c */ /* 0x000fe40003f0f008 */
[----:B------:R-:W-:Y:S01]  /*11df0*/  PLOP3.LUT P1, PT, PT, PT, UP0, 0x80, 0x0 ;  /* 0x000000000000781c */ /* 0x000fe20003f2f008 */
[C---:B-1----:R-:W-:Y:S10]  /*11e00*/  HMMA.16816.F32 R4, R148.reuse, R152, RZ ;  /* 0x000000989404723c */ /* 0x042ff400000018ff */
[----:B------:R-:W-:Y:S01]  /*11e10*/  @!PT LDS RZ, [RZ] ;  /* 0x00000000fffff984 */ /* 0x000fe20000000800 */
[----:B------:R-:W-:Y:S01]  /*11e20*/  @!PT LDS RZ, [RZ] ;  /* 0x00000000fffff984 */ /* 0x000fe20000000800 */
[----:B------:R-:W-:Y:S01]  /*11e30*/  @!PT LDS RZ, [RZ] ;  /* 0x00000000fffff984 */ /* 0x000fe20000000800 */
[----:B------:R1:W-:Y:S01]  /*11e40*/  @!P0 LDGSTS.E.BYPASS.LTC128B.128 [R218+0x8080], [R180.64], !P6 ;  /* 0x08080000b4da8fae */ /* 0x0003e2000f101d5e */
[----:B------:R-:W-:Y:S01]  /*11e50*/  PLOP3.LUT P0, PT, PT, PT, UP0, 0x80, 0x0 ;  /* 0x000000000000781c */ /* 0x000fe20003f0f008 */
[----:B------:R-:W-:Y:S02]  /*11e60*/  UISETP.GT.AND UP0, UPT, UR13, UR6, UPT ;  /* 0x000000060d00728c */ /* 0x000fe4000bf04270 */
[----:B------:R1:W-:Y:S01]  /*11e70*/  @!P2 LDGSTS.E.BYPASS.LTC128B.128 [R218+0x9080], [R180.64+0x80], !P3 ;  /* 0x09080080b4daafae */ /* 0x0003e2000d901d5e */
[C---:B------:R-:W-:Y:S03]  /*11e80*/  HMMA.16816.F32 R8, R148.reuse, R154, RZ ;  /* 0x0000009a9408723c */ /* 0x040fe600000018ff */
[----:B------:R1:W-:Y:S01]  /*11e90*/  @!P1 LDGSTS.E.BYPASS.LTC128B.128 [R218+0xa080], [R180.64+0x100], !P5 ;  /* 0x0a080100b4da9fae */ /* 0x0003e2000e901d5e */
[----:B------:R-:W-:Y:S02]  /*11ea0*/  PLOP3.LUT P3, PT, PT, PT, UP0, 0x80, 0x0 ;  /* 0x000000000000781c */ /* 0x000fe40003f6f008 */
[----:B------:R-:W-:Y:S02]  /*11eb0*/  PLOP3.LUT P2, PT, PT, PT, UP0, 0x80, 0x0 ;  /* 0x000000000000781c */ /* 0x000fe40003f4f008 */
[----:B------:R-:W-:Y:S01]  /*11ec0*/  @UP0 UIADD3 UR12, UR13, -0x1, URZ ;  /* 0xffffffff0d0c0890 */ /* 0x000fe2000fffe03f */
[C---:B--2---:R-:W-:Y:S01]  /*11ed0*/  HMMA.16816.F32 R12, R148.reuse, R156, RZ ;  /* 0x0000009c940c723c */ /* 0x044fe200000018ff */
[----:B------:R1:W-:Y:S01]  /*11ee0*/  @!P0 LDGSTS.E.BYPASS.LTC128B.128 [R218+0xb080], [R180.64+0x180], !P4 ;  /* 0x0b080180b4da8fae */ /* 0x0003e2000e101d5e */
[----:B------:R-:W-:Y:S01]  /*11ef0*/  PLOP3.LUT P0, PT, PT, PT, UP0, 0x80, 0x0 ;  /* 0x000000000000781c */ /* 0x000fe20003f0f008 */
[----:B------:R-:W-:Y:S02]  /*11f00*/  @UP0 UIMAD.WIDE.U32 UR14, UR12, UR4, URZ ;  /* 0x000000040c0e02a5 */ /* 0x000fe4000f8e003f */
[----:B------:R-:W-:Y:S01]  /*11f10*/  LDSM.16.M88.4 R152, [R209+0x10080] ;  /* 0x01008000d198783b */ /* 0x000fe20000000200 */
[----:B------:R-:W-:Y:S02]  /*11f20*/  @UP0 USHF.R.S32.HI UR11, URZ, 0x1f, UR12 ;  /* 0x0000001f3f0b0899 */ /* 0x000fe4000801140c */
[----:B------:R-:W-:Y:S01]  /*11f30*/  HMMA.16816.F32 R16, R148, R158, RZ ;  /* 0x0000009e9410723c */ /* 0x000fe200000018ff */
[----:B------:R-:W2:Y:S01]  /*11f40*/  LDSM.16.M88.4 R172, [R208+0xc080] ;  /* 0x00c08000d0ac783b */ /* 0x000ea20000000200 */
[----:B------:R-:W-:Y:S03]  /*11f50*/  @UP0 UIMAD UR11, UR11, UR4, URZ ;  /* 0x000000040b0b02a4 */ /* 0x000fe6000f8e023f */
[----:B------:R-:W0:Y:S01]  /*11f60*/  LDGDEPBAR ;  /* 0x00000000000079af */ /* 0x000e220000000000 */
[----:B------:R-:W-:Y:S02]  /*11f70*/  @UP0 UIMAD UR11, UR12, UR5, UR11 ;  /* 0x000000050c0b02a4 */ /* 0x000fe4000f8e020b */
[C---:B---3--:R-:W-:Y:S01]  /*11f80*/  HMMA.16816.F32 R4, R160.reuse, R164, R4 ;  /* 0x000000a4a004723c */ /* 0x048fe20000001804 */
[----:B------:R-:W3:Y:S01]  /*11f90*/  LDSM.16.M88.4 R176, [R208+0xc880] ;  /* 0x00c88000d0b0783b */ /* 0x000ee20000000200 */
[----:B------:R-:W-:Y:S03]  /*11fa0*/  @UP0 UIADD3 UR11, UR15, UR11, URZ ;  /* 0x0000000b0f0b0290 */ /* 0x000fe6000fffe03f */
[----:B------:R-:W-:Y:S03]  /*11fb0*/  LDSM.16.M88.4 R148, [R207+0x10080] ;  /* 0x01008000cf94783b */ /* 0x000fe60000000200 */
[C---:B------:R-:W-:Y:S01]  /*11fc0*/  HMMA.16816.F32 R8, R160.reuse, R166, R8 ;  /* 0x000000a6a008723c */ /* 0x040fe20000001808 */
[----:B------:R-:W5:Y:S03]  /*11fd0*/  LDSM.16.M88.4 R156, [R202] ;  /* 0x00000000ca9c783b */ /* 0x000f660000000200 */
[----:B-1----:R-:W-:Y:S01]  /*11fe0*/  IMAD.U32 R180, RZ, RZ, UR14 ;  /* 0x0000000effb47e24 */ /* 0x002fe2000f8e00ff */
[----:B------:R-:W1:Y:S01]  /*11ff0*/  LDSM.16.M88.4 R164, [R202+0x800] ;  /* 0x00080000caa4783b */ /* 0x000e620000000200 */
[----:B------:R-:W-:Y:S02]  /*12000*/  IMAD.U32 R181, RZ, RZ, UR15 ;  /* 0x0000000fffb57e24 */ /* 0x000fe4000f8e00ff */
[C---:B----4-:R-:W-:Y:S01]  /*12010*/  HMMA.16816.F32 R12, R160.reuse, R168, R12 ;  /* 0x000000a8a00c723c */ /* 0x050fe2000000180c */
[----:B------:R-:W-:Y:S01]  /*12020*/  IMAD.U32 R181, RZ, RZ, UR11 ;  /* 0x0000000bffb57e24 */ /* 0x000fe2000f8e00ff */
[----:B------:R-:W-:Y:S02]  /*12030*/  USHF.L.U32 UR11, UR13, 0x5, URZ ;  /* 0x000000050d0b7899 */ /* 0x000fe4000800063f */
[C---:B------:R-:W-:Y:S02]  /*12040*/  @P0 LEA R0, P1, R180.reuse, R216, 0x5 ;  /* 0x000000d8b4000211 */ /* 0x040fe400078228ff */
[----:B------:R-:W-:Y:S02]  /*12050*/  PLOP3.LUT P0, PT, PT, PT, UP0, 0x80, 0x0 ;  /* 0x000000000000781c */ /* 0x000fe40003f0f008 */
[----:B------:R-:W-:Y:S01]  /*12060*/  HMMA.16816.F32 R16, R160, R170, R16 ;  /* 0x000000aaa010723c */ /* 0x000fe20000001810 */
[----:B------:R-:W-:Y:S03]  /*12070*/  LDSM.16.M88.4 R160, [R214+0x14080] ;  /* 0x01408000d6a0783b */ /* 0x000fe60000000200 */
[----:B------:R-:W-:Y:S01]  /*12080*/  IMAD.U32 R183, RZ, RZ, UR11 ;  /* 0x0000000bffb77e24 */ /* 0x000fe2000f8e00ff */
[----:B------:R-:W4:Y:S03]  /*12090*/  LDSM.16.M88.4 R168, [R213+0xd080] ;  /* 0x00d08000d5a8783b */ /* 0x000f260000000200 */
[C---:B--2---:R-:W-:Y:S05]  /*120a0*/  HMMA.16816.F32 R4, R152.reuse, R172, R4 ;  /* 0x000000ac9804723c */ /* 0x044fea0000001804 */
[----:B------:R-:W-:Y:S02]  /*120b0*/  @P2 LEA.HI.X R181, R180, R223, R181, 0x5, P1 ;  /* 0x000000dfb4b52211 */ /* 0x000fe400008f2cb5 */
[----:B------:R-:W-:Y:S01]  /*120c0*/  @P0 LEA R180, P0, R0, c[0x0][0x1c8], 0x1 ;  /* 0x0000720000b40a11 */ /* 0x000fe200078008ff */
[C---:B------:R-:W-:Y:S01]  /*120d0*/  HMMA.16816.F32 R8, R152.reuse, R174, R8 ;  /* 0x000000ae9808723c */ /* 0x040fe20000001808 */
[----:B------:R-:W-:Y:S01]  /*120e0*/  LDSM.16.M88.4 R172, [R213+0xd880] ;  /* 0x00d88000d5ac783b */ /* 0x000fe20000000200 */
[----:B------:R-:W-:Y:S02]  /*120f0*/  PLOP3.LUT P2, PT, PT, PT, UP0, 0x80, 0x0 ;  /* 0x000000000000781c */ /* 0x000fe40003f4f008 */
[----:B------:R-:W-:Y:S02]  /*12100*/  PLOP3.LUT P1, PT, PT, PT, UP3, 0x80, 0x0 ;  /* 0x000000000000781c */ /* 0x000fe40003f2f038 */
[----:B------:R-:W-:Y:S02]  /*12110*/  IADD3 R184, -R224, 0x1, -R183 ;  /* 0x00000001e0b87810 */ /* 0x000fe40007ffe9b7 */
[C---:B---3--:R-:W-:Y:S04]  /*12120*/  HMMA.16816.F32 R12, R152.reuse, R176, R12 ;  /* 0x000000b0980c723c */ /* 0x048fe8000000180c */
[----:B------:R-:W-:Y:S03]  /*12130*/  IADD3 R185, -R185, UR16, R184 ;  /* 0x00000010b9b97c10 */ /* 0x000fe6000fffe1b8 */
[----:B------:R-:W-:Y:S01]  /*12140*/  @P2 LEA.HI.X R181, R0, c[0x0][0x1cc], R181, 0x1, P0 ;  /* 0x0000730000b52a11 */ /* 0x000fe200000f0cb5 */
[----:B------:R-:W-:Y:S01]  /*12150*/  HMMA.16816.F32 R16, R152, R178, R16 ;  /* 0x000000b29810723c */ /* 0x000fe20000001810 */
[----:B------:R-:W-:Y:S01]  /*12160*/  LDSM.16.M88.4 R152, [R210+0x14080] ;  /* 0x01408000d298783b */ /* 0x000fe20000000200 */
[----:B------:R-:W-:Y:S02]  /*12170*/  PLOP3.LUT P2, PT, PT, PT, UP0, 0x80, 0x0 ;  /* 0x000000000000781c */ /* 0x000fe40003f4f008 */
[----:B------:R-:W-:Y:S01]  /*12180*/  PLOP3.LUT P0, PT, PT, PT, UP0, 0x80, 0x0 ;  /* 0x000000000000781c */ /* 0x000fe20003f0f008 */
[----:B------:R-:W-:Y:S01]  /*12190*/  LDSM.16.M88.4 R176, [R200] ;  /* 0x00000000c8b0783b */ /* 0x000fe20000000200 */
[----:B------:R-:W-:Y:S01]  /*121a0*/  PLOP3.LUT P0, PT, PT, PT, UP0, 0x80, 0x0 ;  /* 0x000000000000781c */ /* 0x000fe20003f0f008 */
[----:B------:R-:W-:Y:S01]  /*121b0*/  IMAD.MOV.U32 R0, RZ, RZ, R219 ;  /* 0x000000ffff007224 */ /* 0x000fe200078e00db */
[C---:B-----5:R-:W-:Y:S05]  /*121c0*/  HMMA.16816.F32 R4, R148.reuse, R156, R4 ;  /* 0x0000009c9404723c */ /* 0x060fea0000001804 */
[----:B------:R-:W-:Y:S01]  /*121d0*/  @P1 IMAD.MOV.U32 R0, RZ, RZ, R227 ;  /* 0x000000ffff001224 */ /* 0x000fe200078e00e3 */
[----:B------:R-:W-:Y:S02]  /*121e0*/  PLOP3.LUT P1, PT, PT, PT, UP0, 0x80, 0x0 ;  /* 0x000000000000781c */ /* 0x000fe40003f2f008 */
[C---:B------:R-:W-:Y:S01]  /*121f0*/  HMMA.16816.F32 R8, R148.reuse, R158, R8 ;  /* 0x0000009e9408723c */ /* 0x040fe20000001808 */
[----:B------:R-:W-:Y:S03]  /*12200*/  LDSM.16.M88.4 R156, [R201] ;  /* 0x00000000c99c783b */ /* 0x000fe60000000200 */
[C---:B------:R-:W-:Y:S01]  /*12210*/  IADD3 R187, R185.reuse, c[0x0][0x328], RZ ;  /* 0x0000ca00b9bb7a10 */ /* 0x040fe20007ffe0ff */
[----:B------:R-:W2:Y:S01]  /*12220*/  SHFL.IDX PT, R182, R0, RZ, 0x1c1f ;  /* 0x001c1fff00b67589 */ /* 0x000ea200000e0000 */
[----:B------:R-:W-:Y:S02]  /*12230*/  IADD3 R185, R185, UR7, RZ ;  /* 0x00000007b9b97c10 */ /* 0x000fe4000fffe0ff */
[C---:B-1----:R-:W-:Y:S08]  /*12240*/  HMMA.16816.F32 R12, R148.reuse, R164, R12 ;  /* 0x000000a4940c723c */ /* 0x042ff0000000180c */
[----:B------:R-:W-:Y:S01]  /*12250*/  HMMA.16816.F32 R16, R148, R166, R16 ;  /* 0x000000a69410723c */ /* 0x000fe20000001810 */
[----:B------:R-:W-:Y:S04]  /*12260*/  LDSM.16.M88.4 R148, [R209+0x14080] ;  /* 0x01408000d194783b */ /* 0x000fe80000000200 */
[----:B------:R-:W1:Y:S03]  /*12270*/  LDSM.16.M88.4 R164, [R208+0xd080] ;  /* 0x00d08000d0a4783b */ /* 0x000e660000000200 */
[C---:B----4-:R-:W-:Y:S05]  /*12280*/  HMMA.16816.F32 R4, R160.reuse, R168, R4 ;  /* 0x000000a8a004723c */ /* 0x050fea0000001804 */
[--C-:B--2---:R-:W-:Y:S03]  /*12290*/  IMAD.IADD R184, R187, 0x1, R182.reuse ;  /* 0x00000001bbb87824 */ /* 0x104fe600078e02b6 */
[C---:B------:R-:W-:Y:S01]  /*122a0*/  HMMA.16816.F32 R8, R160.reuse, R170, R8 ;  /* 0x000000aaa008723c */ /* 0x040fe20000001808 */
[----:B------:R-:W2:Y:S07]  /*122b0*/  LDSM.16.M88.4 R168, [R208+0xd880] ;  /* 0x00d88000d0a8783b */ /* 0x000eae0000000200 */
[C---:B------:R-:W-:Y:S08]  /*122c0*/  HMMA.16816.F32 R12, R160.reuse, R172, R12 ;  /* 0x000000aca00c723c */ /* 0x040ff0000000180c */
[----:B------:R-:W-:Y:S01]  /*122d0*/  HMMA.16816.F32 R16, R160, R174, R16 ;  /* 0x000000aea010723c */ /* 0x000fe20000001810 */
[----:B------:R-:W-:Y:S04]  /*122e0*/  LDSM.16.M88.4 R160, [R202+0x1000] ;  /* 0x00100000caa0783b */ /* 0x000fe80000000200 */
[----:B------:R-:W-:Y:S03]  /*122f0*/  LDSM.16.M88.4 R172, [R202+0x1800] ;  /* 0x00180000caac783b */ /* 0x000fe60000000200 */
[C---:B------:R-:W-:Y:S08]  /*12300*/  HMMA.16816.F32 R4, R152.reuse, R156, R4 ;  /* 0x0000009c9804723c */ /* 0x040ff00000001804 */
[C---:B------:R-:W-:Y:S01]  /*12310*/  HMMA.16816.F32 R8, R152.reuse, R158, R8 ;  /* 0x0000009e9808723c */ /* 0x040fe20000001808 */
[----:B------:R-:W3:Y:S07]  /*12320*/  LDSM.16.M88.4 R156, [R207+0x14080] ;  /* 0x01408000cf9c783b */ /* 0x000eee0000000200 */
        /* <DEDUP_REMOVED lines=10> */
[----:B------:R-:W-:Y:S03]  /*123d0*/  LDSM.16.M88.4 R168, [R198] ;  /* 0x00000000c6a8783b */ /* 0x000fe60000000200 */
[C---:B---3--:R-:W-:Y:S08]  /*123e0*/  HMMA.16816.F32 R4, R156.reuse, R160, R4 ;  /* 0x000000a09c04723c */ /* 0x048ff00000001804 */
[C---:B------:R-:W-:Y:S01]  /*123f0*/  HMMA.16816.F32 R8, R156.reuse, R162, R8 ;  /* 0x000000a29c08723c */ /* 0x040fe20000001808 */
[----:B------:R-:W2:Y:S07]  /*12400*/  LDSM.16.M88.4 R160, [R199] ;  /* 0x00000000c7a0783b */ /* 0x000eae0000000200 */
        /* <DEDUP_REMOVED lines=17> */
[----:B------:R-:W-:Y:S03]  /*12520*/  LDSM.16.M88.4 R168, [R197] ;  /* 0x00000000c5a8783b */ /* 0x000fe60000000200 */
[C---:B-1----:R-:W-:Y:S08]  /*12530*/  HMMA.16816.F32 R4, R156.reuse, R164, R4 ;  /* 0x000000a49c04723c */ /* 0x042ff00000001804 */
[C---:B------:R-:W-:Y:S01]  /*12540*/  HMMA.16816.F32 R8, R156.reuse, R166, R8 ;  /* 0x000000a69c08723c */ /* 0x040fe20000001808 */
[----:B------:R-:W1:Y:S07]  /*12550*/  LDSM.16.M88.4 R164, [R213+0xf080] ;  /* 0x00f08000d5a4783b */ /* 0x000e6e0000000200 */
[C---:B------:R-:W-:Y:S08]  /*12560*/  HMMA.16816.F32 R12, R156.reuse, R172, R12 ;  /* 0x000000ac9c0c723c */ /* 0x040ff0000000180c */
[----:B------:R-:W-:Y:S01]  /*12570*/  HMMA.16816.F32 R16, R156, R174, R16 ;  /* 0x000000ae9c10723c */ /* 0x000fe20000001810 */
[----:B------:R-:W3:Y:S04]  /*12580*/  LDSM.16.M88.4 R156, [R213+0xf880] ;  /* 0x00f88000d59c783b */ /* 0x000ee80000000200 */
[----:B------:R-:W-:Y:S03]  /*12590*/  LDSM.16.M88.4 R172, [R208+0xf080] ;  /* 0x00f08000d0ac783b */ /* 0x000fe60000000200 */
[C---:B--2---:R-:W-:Y:S08]  /*125a0*/  HMMA.16816.F32 R4, R152.reuse, R160, R4 ;  /* 0x000000a09804723c */ /* 0x044ff00000001804 */
[C---:B------:R-:W-:Y:S01]  /*125b0*/  HMMA.16816.F32 R8, R152.reuse, R162, R8 ;  /* 0x000000a29808723c */ /* 0x040fe20000001808 */
[----:B------:R-:W2:Y:S07]  /*125c0*/  LDSM.16.M88.4 R160, [R210+0x1c080] ;  /* 0x01c08000d2a0783b */ /* 0x000eae0000000200 */
[C---:B------:R-:W-:Y:S08]  /*125d0*/  HMMA.16816.F32 R12, R152.reuse, R176, R12 ;  /* 0x000000b0980c723c */ /* 0x040ff0000000180c */
[----:B------:R-:W-:Y:S01]  /*125e0*/  HMMA.16816.F32 R16, R152, R178, R16 ;  /* 0x000000b29810723c */ /* 0x000fe20000001810 */
[----:B------:R-:W4:Y:S07]  /*125f0*/  LDSM.16.M88.4 R152, [R196] ;  /* 0x00000000c498783b */ /* 0x000f2e0000000200 */
[C---:B-1----:R-:W-:Y:S08]  /*12600*/  HMMA.16816.F32 R4, R148.reuse, R164, R4 ;  /* 0x000000a49404723c */ /* 0x042ff00000001804 */
[C---:B------:R-:W-:Y:S01]  /*12610*/  HMMA.16816.F32 R8, R148.reuse, R166, R8 ;  /* 0x000000a69408723c */ /* 0x040fe20000001808 */
[----:B------:R-:W1:Y:S07]  /*12620*/  LDSM.16.M88.4 R164, [R209+0x1c080] ;  /* 0x01c08000d1a4783b */ /* 0x000e6e0000000200 */
[C---:B---3--:R-:W-:Y:S08]  /*12630*/  HMMA.16816.F32 R12, R148.reuse, R156, R12 ;  /* 0x0000009c940c723c */ /* 0x048ff0000000180c */
[----:B------:R-:W-:Y:S01]  /*12640*/  HMMA.16816.F32 R16, R148, R158, R16 ;  /* 0x0000009e9410723c */ /* 0x000fe20000001810 */
[----:B------:R-:W3:Y:S04]  /*12650*/  LDSM.16.M88.4 R148, [R208+0xf880] ;  /* 0x00f88000d094783b */ /* 0x000ee80000000200 */
[----:B------:R-:W-:Y:S03]  /*12660*/  LDSM.16.M88.4 R156, [R207+0x1c080] ;  /* 0x01c08000cf9c783b */ /* 0x000fe60000000200 */
[C---:B--2---:R-:W-:Y:S08]  /*12670*/  HMMA.16816.F32 R4, R160.reuse, R168, R4 ;  /* 0x000000a8a004723c */ /* 0x044ff00000001804 */
[C---:B------:R-:W-:Y:S01]  /*12680*/  HMMA.16816.F32 R8, R160.reuse, R170, R8 ;  /* 0x000000aaa008723c */ /* 0x040fe20000001808 */
[----:B------:R-:W2:Y:S07]  /*12690*/  LDSM.16.M88.4 R168, [R202+0x3000] ;  /* 0x00300000caa8783b */ /* 0x000eae0000000200 */
[C---:B----4-:R-:W-:Y:S08]  /*126a0*/  HMMA.16816.F32 R12, R160.reuse, R152, R12 ;  /* 0x00000098a00c723c */ /* 0x050ff0000000180c */
[----:B------:R-:W-:Y:S01]  /*126b0*/  HMMA.16816.F32 R16, R160, R154, R16 ;  /* 0x0000009aa010723c */ /* 0x000fe20000001810 */
[----:B------:R-:W4:Y:S01]  /*126c0*/  LDSM.16.M88.4 R152, [R202+0x3800] ;  /* 0x00380000ca98783b */ /* 0x000f220000000200 */
[----:B------:R-:W-:Y:S04]  /*126d0*/  DEPBAR.LE SB0, 0x0 ;  /* 0x000080000000791a */ /* 0x000fe80000000000 */
[----:B------:R-:W-:Y:S02]  /*126e0*/  BAR.SYNC.DEFER_BLOCKING 0x0 ;  /* 0x0000000000007b1d */ /* 0x000fe40000010000 */
[C---:B-1----:R-:W-:Y:S08]  /*126f0*/  HMMA.16816.F32 R4, R164.reuse, R172, R4 ;  /* 0x000000aca404723c */ /* 0x042ff00000001804 */
[C---:B------:R-:W-:Y:S08]  /*12700*/  HMMA.16816.F32 R8, R164.reuse, R174, R8 ;  /* 0x000000aea408723c */ /* 0x040ff00000001808 */
[C---:B---3--:R-:W-:Y:S01]  /*12710*/  HMMA.16816.F32 R12, R164.reuse, R148, R12 ;  /* 0x00000094a40c723c */ /* 0x048fe2000000180c */
[----:B------:R-:W-:Y:S01]  /*12720*/  @!PT LDS RZ, [RZ] ;  /* 0x00000000fffff984 */ /* 0x000fe20000000800 */
[----:B------:R-:W-:Y:S01]  /*12730*/  @!PT LDS RZ, [RZ] ;  /* 0x00000000fffff984 */ /* 0x000fe20000000800 */
[----:B------:R-:W-:Y:S01]  /*12740*/  @!PT LDS RZ, [RZ] ;  /* 0x00000000fffff984 */ /* 0x000fe20000000800 */
[----:B------:R1:W-:Y:S02]  /*12750*/  @P3 LDGSTS.E.BYPASS.LTC128B.128 [R218+0xc080], [R180.64], !P6 ;  /* 0x0c080000b4da3fae */ /* 0x0003e4000f101d5e */
[----:B------:R-:W-:Y:S05]  /*12760*/  LOP3.LUT P3, RZ, R215, 0x4, RZ, 0xc0, !PT ;  /* 0x00000004d7ff7812 */ /* 0x000fea000786c0ff */
[----:B------:R-:W-:Y:S08]  /*12770*/  HMMA.16816.F32 R16, R164, R150, R16 ;  /* 0x00000096a410723c */ /* 0x000ff00000001810 */
[C---:B--2---:R-:W-:Y:S01]  /*12780*/  HMMA.16816.F32 R4, R156.reuse, R168, R4 ;  /* 0x000000a89c04723c */ /* 0x044fe20000001804 */
[----:B------:R1:W-:Y:S07]  /*12790*/  @P2 LDGSTS.E.BYPASS.LTC128B.128 [R218+0xd080], [R180.64+0x80], !P3 ;  /* 0x0d080080b4da2fae */ /* 0x0003ee000d901d5e */
[C---:B------:R-:W-:Y:S01]  /*127a0*/  HMMA.16816.F32 R8, R156.reuse, R170, R8 ;  /* 0x000000aa9c08723c */ /* 0x040fe20000001808 */
[----:B------:R1:W-:Y:S04]  /*127b0*/  @P1 LDGSTS.E.BYPASS.LTC128B.128 [R218+0xe080], [R180.64+0x100], !P5 ;  /* 0x0e080100b4da1fae */ /* 0x0003e8000e901d5e */
[----:B------:R1:W-:Y:S01]  /*127c0*/  @P0 LDGSTS.E.BYPASS.LTC128B.128 [R218+0xf080], [R180.64+0x180], !P4 ;  /* 0x0f080180b4da0fae */ /* 0x0003e2000e101d5e */
[----:B------:R-:W-:Y:S02]  /*127d0*/  PLOP3.LUT P0, PT, PT, PT, UP2, 0x40, 0x0 ;  /* 0x000000000000781c */ /* 0x000fe40003f0e828 */
[C---:B----4-:R-:W-:Y:S01]  /*127e0*/  HMMA.16816.F32 R12, R156.reuse, R152, R12 ;  /* 0x000000989c0c723c */ /* 0x050fe2000000180c */
[----:B------:R-:W0:Y:S07]  /*127f0*/  LDGDEPBAR ;  /* 0x00000000000079af */ /* 0x000e2e0000000000 */
[----:B------:R-:W-:Y:S04]  /*12800*/  HMMA.16816.F32 R16, R156, R154, R16 ;  /* 0x0000009a9c10723c */ /* 0x000fe80000001810 */
[----:B-1----:R-:W-:Y:S04]  /*12810*/  IMAD.IADD R180, R185, 0x1, R182 ;  /* 0x00000001b9b47824 */ /* 0x002fe800078e02b6 */
        /* <DEDUP_REMOVED lines=15> */
.L_x_430:
[----:B------:R-:W-:Y:S04]  /*12910*/  MOV R148, c[0x0][0x32c] ;  /* 0x0000cb0000947a02 */ /* 0x000fe80000000f00 */
[----:B------:R-:W-:Y:S11]  /*12920*/  ISETP.NE.AND P0, PT, R148, 0x1, PT ;  /* 0x000000019400780c */ /* 0x000ff60003f05270 */
[----:B------:R-:W-:Y:S02]  /*12930*/  @!UPT UIADD3 URZ, URZ, URZ, URZ ;  /* 0x0000003f3f3ff290 */ /* 0x000fe4000fffe03f */
[----:B------:R-:W-:Y:S05]  /*12940*/  @P0 IMAD.HI.U32 R148, R182, c[0x0][0x330], RZ ;  /* 0x0000cc00b6940a27 */ /* 0x000fea00078e00ff */
[----:B------:R-:W-:Y:S02]  /*12950*/  @P0 SHF.R.U32.HI R182, RZ, c[0x0][0x334], R148 ;  /* 0x0000cd00ffb60a19 */ /* 0x000fe40000011694 */
.L_x_431:
[----:B------:R-:W-:Y:S05]  /*12960*/  BSYNC B0 ;  /* 0x0000000000007941 */ /* 0x000fea0003800000 */
.L_x_429:
[----:B------:R-:W-:Y:S04]  /*12970*/  IMAD R151, R182, c[0x0][0x32c], -R183 ;  /* 0x0000cb00b6977a24 */ /* 0x000fe800078e0ab7 */
[----:B------:R-:W-:Y:S05]  /*12980*/  IMAD.IADD R151, R151, 0x1, -R224 ;  /* 0x0000000197977824 */ /* 0x000fea00078e0ae0 */
[----:B------:R-:W-:Y:S02]  /*12990*/  IADD3 R149, R151, c[0x0][0x32c], RZ ;  /* 0x0000cb0097957a10 */ /* 0x000fe40007ffe0ff */
[----:B------:R-:W-:Y:S02]  /*129a0*/  IMNMX R180, R180, R151, !PT ;  /* 0x00000097b4b47217 */ /* 0x000fe40007800200 */
[----:B------:R-:W-:Y:S02]  /*129b0*/  IMNMX R184, R184, R149, PT ;  /* 0x00000095b8b87217 */ /* 0x000fe40003800200 */
.L_x_428:
[----:B------:R-:W-:Y:S01]  /*129c0*/  UISETP.GT.AND UP0, UPT, UR13, -0x1, UPT ;  /* 0xffffffff0d00788c */ /* 0x000fe2000bf04270 */
[----:B------:R-:W1:Y:S05]  /*129d0*/  SHFL.IDX PT, R0, R0, 0x1, 0x1c1f ;  /* 0x003c1f0000007f89 */ /* 0x000e6a00000e0000 */
[----:B------:R-:W-:Y:S02]  /*129e0*/  PLOP3.LUT P1, PT, PT, PT, UP0, 0x80, 0x0 ;  /* 0x000000000000781c */ /* 0x000fe40003f2f008 */
[----:B------:R-:W-:Y:S02]  /*129f0*/  PLOP3.LUT P0, PT, PT, PT, UP0, 0x80, 0x0 ;  /* 0x000000000000781c */ /* 0x000fe40003f0f008 */
[C---:B------:R-:W-:Y:S02]  /*12a00*/  ISETP.GT.AND P1, PT, R180.reuse, RZ, P1 ;  /* 0x000000ffb400720c */ /* 0x040fe40000f24270 */
[----:B------:R-:W-:Y:S02]  /*12a10*/  ISETP.GT.AND P0, PT, R180, 0x1, P0 ;  /* 0x00000001b400780c */ /* 0x000fe40000704270 */
[C---:B------:R-:W-:Y:S02]  /*12a20*/  ISETP.LT.OR P1, PT, R184.reuse, 0x1, P1 ;  /* 0x00000001b800780c */ /* 0x040fe40000f21670 */
[----:B------:R-:W-:Y:S02]  /*12a30*/  ISETP.LT.OR P0, PT, R184, 0x2, P0 ;  /* 0x00000002b800780c */ /* 0x000fe40000701670 */
[----:B------:R-:W-:Y:S02]  /*12a40*/  PLOP3.LUT P2, PT, PT, PT, UP0, 0x80, 0x0 ;  /* 0x000000000000781c */ /* 0x000fe40003f4f008 */
[----:B------:R-:W-:Y:S02]  /*12a50*/  FSEL R152, R4, -INF , !P1 ;  /* 0xff80000004987808 */ /* 0x000fe40004800000 */
[----:B------:R-:W-:Y:S02]  /*12a60*/  PLOP3.LUT P1, PT, PT, PT, UP0, 0x80, 0x0 ;  /* 0x000000000000781c */ /* 0x000fe40003f2f008 */
[----:B------:R-:W-:Y:S01]  /*12a70*/  FSEL R150, R5, -INF , !P0 ;  /* 0xff80000005967808 */ /* 0x000fe20004000000 */
[--C-:B-1----:R-:W-:Y:S01]  /*12a80*/  IMAD.IADD R187, R187, 0x1, R0.reuse ;  /* 0x00000001bbbb7824 */ /* 0x102fe200078e0200 */
[----:B------:R-:W-:Y:S01]  /*12a90*/  PLOP3.LUT P0, PT, PT, PT, UP0, 0x80, 0x0 ;  /* 0x000000000000781c */ /* 0x000fe20003f0f008 */
[----:B------:R-:W-:Y:S01]  /*12aa0*/  IMAD.IADD R185, R185, 0x1, R0 ;  /* 0x00000001b9b97824 */ /* 0x000fe200078e0200 */
[C---:B------:R-:W-:Y:S02]  /*12ab0*/  ISETP.GT.AND P2, PT, R180.reuse, 0x8, P2 ;  /* 0x00000008b400780c */ /* 0x040fe40001744270 */
[C---:B------:R-:W-:Y:S02]  /*12ac0*/  ISETP.GT.AND P1, PT, R180.reuse, 0x9, P1 ;  /* 0x00000009b400780c */ /* 0x040fe40000f24270 */
[----:B------:R-:W-:Y:S02]  /*12ad0*/  ISETP.GT.AND P0, PT, R180, 0x10, P0 ;  /* 0x00000010b400780c */ /* 0x000fe40000704270 */
[C---:B------:R-:W-:Y:S02]  /*12ae0*/  ISETP.LT.OR P2, PT, R184.reuse, 0x9, P2 ;  /* 0x00000009b800780c */ /* 0x040fe40001741670 */
[C---:B------:R-:W-:Y:S02]  /*12af0*/  ISETP.LT.OR P1, PT, R184.reuse, 0xa, P1 ;  /* 0x0000000ab800780c */ /* 0x040fe40000f21670 */
[----:B------:R-:W-:Y:S02]  /*12b00*/  ISETP.LT.OR P0, PT, R184, 0x11, P0 ;  /* 0x00000011b800780c */ /* 0x000fe40000701670 */
[----:B------:R-:W-:Y:S02]  /*12b10*/  FSEL R154, R8, -INF , !P2 ;  /* 0xff800000089a7808 */ /* 0x000fe40005000000 */
[----:B------:R-:W-:Y:S02]  /*12b20*/  PLOP3.LUT P2, PT, PT, PT, UP0, 0x80, 0x0 ;  /* 0x000000000000781c */ /* 0x000fe40003f4f008 */
[----:B------:R-:W-:Y:S02]  /*12b30*/  FSEL R8, R9, -INF , !P1 ;  /* 0xff80000009087808 */ /* 0x000fe40004800000 */
[----:B------:R-:W-:Y:S02]  /*12b40*/  PLOP3.LUT P1, PT, PT, PT, UP0, 0x80, 0x0 ;  /* 0x000000000000781c */ /* 0x000fe40003f2f008 */
[----:B------:R-:W-:Y:S02]  /*12b50*/  FSEL R168, R12, -INF , !P0 ;  /* 0xff8000000ca87808 */ /* 0x000fe40004000000 */
[----:B------:R-:W-:Y:S02]  /*12b60*/  PLOP3.LUT P0, PT, PT, PT, UP0, 0x80, 0x0 ;  /* 0x000000000000781c */ /* 0x000fe40003f0f008 */
[C---:B------:R-:W-:Y:S02]  /*12b70*/  ISETP.GT.AND P2, PT, R180.reuse, 0x11, P2 ;  /* 0x00000011b400780c */ /* 0x040fe40001744270 */
[C---:B------:R-:W-:Y:S02]  /*12b80*/  ISETP.GT.AND P1, PT, R180.reuse, 0x18, P1 ;  /* 0x00000018b400780c */ /* 0x040fe40000f24270 */
[----:B------:R-:W-:Y:S02]  /*12b90*/  ISETP.GT.AND P0, PT, R180, 0x19, P0 ;  /* 0x00000019b400780c */ /* 0x000fe40000704270 */
[C---:B------:R-:W-:Y:S02]  /*12ba0*/  ISETP.LT.OR P3, PT, R184.reuse, 0x12, P2 ;  /* 0x00000012b800780c */ /* 0x040fe40001761670 */
[C---:B------:R-:W-:Y:S02]  /*12bb0*/  ISETP.LT.OR P2, PT, R184.reuse, 0x19, P1 ;  /* 0x00000019b800780c */ /* 0x040fe40000f41670 */
[----:B------:R-:W-:Y:S02]  /*12bc0*/  ISETP.LT.OR P1, PT, R184, 0x1a, P0 ;  /* 0x0000001ab800780c */ /* 0x000fe40000721670 */
[----:B------:R-:W-:Y:S02]  /*12bd0*/  PLOP3.LUT P0, PT, PT, PT, UP2, 0x40, 0x0 ;  /* 0x000000000000781c */ /* 0x000fe40003f0e828 */
[----:B------:R-:W-:Y:S02]  /*12be0*/  FSEL R166, R13, -INF , !P3 ;  /* 0xff8000000da67808 */ /* 0x000fe40005800000 */
[----:B------:R-:W-:Y:S02]  /*12bf0*/  FSEL R164, R16, -INF , !P2 ;  /* 0xff80000010a47808 */ /* 0x000fe40005000000 */
[----:B------:R-:W-:Y:S07]  /*12c00*/  FSEL R162, R17, -INF , !P1 ;  /* 0xff80000011a27808 */ /* 0x000fee0004800000 */
        /* <DEDUP_REMOVED lines=15> */
.L_x_434:
[----:B------:R-:W-:Y:S04]  /*12d00*/  MOV R0, c[0x0][0x32c] ;  /* 0x0000cb0000007a02 */ /* 0x000fe80000000f00 */
[----:B------:R-:W-:Y:S11]  /*12d10*/  ISETP.NE.AND P0, PT, R0, 0x1, PT ;  /* 0x000000010000780c */ /* 0x000ff60003f05270 */
[----:B------:R-:W-:Y:S02]  /*12d20*/  @!UPT UIADD3 URZ, URZ, URZ, URZ ;  /* 0x0000003f3f3ff290 */ /* 0x000fe4000fffe03f */
[----:B------:R-:W-:Y:S05]  /*12d30*/  @P0 IMAD.HI.U32 R0, R4, c[0x0][0x330], RZ ;  /* 0x0000cc0004000a27 */ /* 0x000fea00078e00ff */
[----:B------:R-:W-:Y:S02]  /*12d40*/  @P0 SHF.R.U32.HI R4, RZ, c[0x0][0x334], R0 ;  /* 0x0000cd00ff040a19 */ /* 0x000fe40000011600 */
.L_x_435:
[----:B------:R-:W-:Y:S05]  /*12d50*/  BSYNC B0 ;  /* 0x0000000000007941 */ /* 0x000fea0003800000 */
.L_x_433:
[----:B------:R-:W-:Y:S04]  /*12d60*/  IMAD R183, R4, c[0x0][0x32c], -R183 ;  /* 0x0000cb0004b77a24 */ /* 0x000fe800078e0ab7 */
[----:B------:R-:W-:Y:S05]  /*12d70*/  IMAD.IADD R4, R183, 0x1, -R224 ;  /* 0x00000001b7047824 */ /* 0x000fea00078e0ae0 */
[----:B------:R-:W-:Y:S02]  /*12d80*/  IADD3 R0, R4, c[0x0][0x32c], RZ ;  /* 0x0000cb0004007a10 */ /* 0x000fe40007ffe0ff */
[----:B------:R-:W-:Y:S02]  /*12d90*/  IMNMX R185, R185, R4, !PT ;  /* 0x00000004b9b97217 */ /* 0x000fe40007800200 */
[----:B------:R-:W-:Y:S02]  /*12da0*/  IMNMX R187, R187, R0, PT ;  /* 0x00000000bbbb7217 */ /* 0x000fe40003800200 */
.L_x_432:
[----:B------:R-:W-:Y:S01]  /*12db0*/  FMNMX.FTZ R5, R152, R3, !PT ;  /* 0x0000000398057209 */ /* 0x000fe20007810000 */
[----:B------:R-:W-:Y:S01]  /*12dc0*/  LDSM.16.MT88.4 R156, [R206+0x8080] ;  /* 0x00808000ce9c783b */ /* 0x000fe20000004200 */
[----:B------:R-:W-:Y:S02]  /*12dd0*/  PLOP3.LUT P1, PT, PT, PT, UP0, 0x80, 0x0 ;  /* 0x000000000000781c */ /* 0x000fe40003f2f008 */
[----:B------:R-:W-:Y:S02]  /*12de0*/  FMNMX.FTZ R5, R150, R5, !PT ;  /* 0x0000000596057209 */ /* 0x000fe40007810000 */
[----:B------:R-:W-:Y:S02]  /*12df0*/  PLOP3.LUT P0, PT, PT, PT, UP0, 0x80, 0x0 ;  /* 0x000000000000781c */ /* 0x000fe40003f0f008 */
[----:B------:R-:W-:Y:S01]  /*12e00*/  FMNMX.FTZ R5, R154, R5, !PT ;  /* 0x000000059a057209 */ /* 0x000fe20007810000 */
[----:B------:R-:W-:Y:S01]  /*12e10*/  LDSM.16.MT88.4 R172, [R204+0x9880] ;  /* 0x00988000ccac783b */ /* 0x000fe20000004200 */
[C---:B------:R-:W-:Y:S02]  /*12e20*/  ISETP.GT.AND P1, PT, R185.reuse, RZ, P1 ;  /* 0x000000ffb900720c */ /* 0x040fe40000f24270 */
[----:B------:R-:W-:Y:S02]  /*12e30*/  FMNMX.FTZ R5, R8, R5, !PT ;  /* 0x0000000508057209 */ /* 0x000fe40007810000 */
[----:B------:R-:W-:Y:S02]  /*12e40*/  ISETP.GT.AND P0, PT, R185, 0x1, P0 ;  /* 0x00000001b900780c */ /* 0x000fe40000704270 */
[----:B------:R-:W-:Y:S01]  /*12e50*/  FMNMX.FTZ R5, R168, R5, !PT ;  /* 0x00000005a8057209 */ /* 0x000fe20007810000 */
[----:B------:R-:W-:Y:S01]  /*12e60*/  LDSM.16.MT88.4 R176, [R211+0xa880] ;  /* 0x00a88000d3b0783b */ /* 0x000fe20000004200 */
[C---:B------:R-:W-:Y:S02]  /*12e70*/  ISETP.LT.OR P2, PT, R187.reuse, 0x1, P1 ;  /* 0x00000001bb00780c */ /* 0x040fe40000f41670 */
[----:B------:R-:W-:Y:S02]  /*12e80*/  FMNMX.FTZ R5, R166, R5, !PT ;  /* 0x00000005a6057209 */ /* 0x000fe40007810000 */
[----:B------:R-:W-:Y:S02]  /*12e90*/  ISETP.LT.OR P1, PT, R187, 0x2, P0 ;  /* 0x00000002bb00780c */ /* 0x000fe40000721670 */
[----:B------:R-:W-:Y:S01]  /*12ea0*/  FMNMX.FTZ R5, R164, R5, !PT ;  /* 0x00000005a4057209 */ /* 0x000fe20007810000 */
[----:B------:R-:W-:Y:S01]  /*12eb0*/  LDSM.16.MT88.4 R180, [R206+0xa880] ;  /* 0x00a88000ceb4783b */ /* 0x000fe20000004200 */
[----:B------:R-:W-:Y:S02]  /*12ec0*/  PLOP3.LUT P3, PT, PT, PT, UP0, 0x80, 0x0 ;  /* 0x000000000000781c */ /* 0x000fe40003f6f008 */
[----:B------:R-:W-:Y:S02]  /*12ed0*/  FMNMX.FTZ R0, R162, R5, !PT ;  /* 0x00000005a2007209 */ /* 0x000fe40007810000 */
[----:B------:R-:W-:Y:S02]  /*12ee0*/  PLOP3.LUT P0, PT, PT, PT, UP0, 0x80, 0x0 ;  /* 0x000000000000781c */ /* 0x000fe40003f0f008 */
[----:B------:R-:W-:Y:S01]  /*12ef0*/  FSEL R13, R7, -INF , !P1 ;  /* 0xff800000070d7808 */ /* 0x000fe20004800000 */
[----:B------:R-:W1:Y:S01]  /*12f00*/  SHFL.BFLY PT, R5, R0, 0x2, 0x1f ;  /* 0x0c401f0000057f89 */ /* 0x000e6200000e0000 */
[C---:B------:R-:W-:Y:S02]  /*12f10*/  ISETP.GT.AND P1, PT, R185.reuse, 0x8, P3 ;  /* 0x00000008b900780c */ /* 0x040fe40001f24270 */
[----:B------:R-:W-:Y:S02]  /*12f20*/  ISETP.GT.AND P0, PT, R185, 0x9, P0 ;  /* 0x00000009b900780c */ /* 0x000fe40000704270 */
[----:B------:R-:W-:Y:S02]  /*12f30*/  FSEL R17, R6, -INF , !P2 ;  /* 0xff80000006117808 */ /* 0x000fe40005000000 */
[C---:B------:R-:W-:Y:S01]  /*12f40*/  ISETP.LT.OR P1, PT, R187.reuse, 0x9, P1 ;  /* 0x00000009bb00780c */ /* 0x040fe20000f21670 */
[----:B------:R-:W-:Y:S01]  /*12f50*/  LDSM.16.MT88.4 R188, [R211+0xb880] ;  /* 0x00b88000d3bc783b */ /* 0x000fe20000004200 */
[----:B------:R-:W-:Y:S02]  /*12f60*/  ISETP.LT.OR P0, PT, R187, 0xa, P0 ;  /* 0x0000000abb00780c */ /* 0x000fe40000701670 */
[----:B------:R-:W-:Y:S02]  /*12f70*/  PLOP3.LUT P2, PT, PT, PT, UP0, 0x80, 0x0 ;  /* 0x000000000000781c */ /* 0x000fe40003f4f008 */
[----:B------:R-:W-:Y:S02]  /*12f80*/  FMNMX.FTZ R4, R17, R2, !PT ;  /* 0x0000000211047209 */ /* 0x000fe40007810000 */
[----:B------:R-:W-:Y:S01]  /*12f90*/  ISETP.GT.AND P2, PT, R185, 0x10, P2 ;  /* 0x00000010b900780c */ /* 0x000fe20001744270 */
[----:B------:R-:W-:Y:S01]  /*12fa0*/  LDSM.16.MT88.4 R192, [R206+0xb880] ;  /* 0x00b88000cec0783b */ /* 0x000fe20000004200 */
[----:B------:R-:W-:Y:S02]  /*12fb0*/  FMNMX.FTZ R4, R13, R4, !PT ;  /* 0x000000040d047209 */ /* 0x000fe40007810000 */
[----:B------:R-:W-:Y:S02]  /*12fc0*/  FSEL R9, R10, -INF , !P1 ;  /* 0xff8000000a097808 */ /* 0x000fe40004800000 */
[----:B------:R-:W-:Y:S02]  /*12fd0*/  FSEL R11, R11, -INF , !P0 ;  /* 0xff8000000b0b7808 */ /* 0x000fe40004000000 */
[----:B------:R-:W-:Y:S02]  /*12fe0*/  PLOP3.LUT P0, PT, PT, PT, UP0, 0x80, 0x0 ;  /* 0x000000000000781c */ /* 0x000fe40003f0f008 */
[----:B------:R-:W-:Y:S02]  /*12ff0*/  ISETP.LT.OR P2, PT, R187, 0x11, P2 ;  /* 0x00000011bb00780c */ /* 0x000fe40001741670 */
[----:B------:R-:W-:Y:S02]  /*13000*/  ISETP.GT.AND P1, PT, R185, 0x11, P0 ;  /* 0x00000011b900780c */ /* 0x000fe40000724270 */
[----:B------:R-:W-:Y:S02]  /*13010*/  PLOP3.LUT P3, PT, PT, PT, UP0, 0x80, 0x0 ;  /* 0x000000000000781c */ /* 0x000fe40003f6f008 */
[----:B------:R-:W-:Y:S02]  /*13020*/  FMNMX.FTZ R4, R9, R4, !PT ;  /* 0x0000000409047209 */ /* 0x000fe40007810000 */
[----:B------:R-:W-:Y:S02]  /*13030*/  FSEL R165, R14, -INF , !P2 ;  /* 0xff8000000ea57808 */ /* 0x000fe40005000000 */
[----:B------:R-:W-:Y:S02]  /*13040*/  ISETP.LT.OR P2, PT, R187, 0x12, P1 ;  /* 0x00000012bb00780c */ /* 0x000fe40000f41670 */
[----:B------:R-:W-:Y:S02]  /*13050*/  ISETP.GT.AND P1, PT, R185, 0x18, P3 ;  /* 0x00000018b900780c */ /* 0x000fe40001f24270 */
[----:B------:R-:W-:Y:S01]  /*13060*/  PLOP3.LUT P0, PT, PT, PT, UP0, 0x80, 0x0 ;  /* 0x000000000000781c */ /* 0x000fe20003f0f008 */
[----:B------:R-:W-:Y:S01]  /*13070*/  UISETP.GT.AND UP0, UPT, UR13, UR10, UPT ;  /* 0x0000000a0d00728c */ /* 0x000fe2000bf04270 */
[----:B------:R-:W-:Y:S01]  /*13080*/  FMNMX.FTZ R4, R11, R4, !PT ;  /* 0x000000040b047209 */ /* 0x000fe20007810000 */
[----:B------:R-:W-:Y:S01]  /*13090*/  UIADD3 UR13, UR13, -0x1, URZ ;  /* 0xffffffff0d0d7890 */ /* 0x000fe2000fffe03f */
[----:B------:R-:W-:Y:S02]  /*130a0*/  ISETP.GT.AND P0, PT, R185, 0x19, P0 ;  /* 0x00000019b900780c */ /* 0x000fe40000704270 */
[----:B------:R-:W-:Y:S02]  /*130b0*/  FSEL R163, R15, -INF , !P2 ;  /* 0xff8000000fa37808 */ /* 0x000fe40005000000 */
[----:B------:R-:W-:Y:S02]  /*130c0*/  ISETP.LT.OR P1, PT, R187, 0x19, P1 ;  /* 0x00000019bb00780c */ /* 0x000fe40000f21670 */
[----:B------:R-:W-:Y:S02]  /*130d0*/  FMNMX.FTZ R4, R165, R4, !PT ;  /* 0x00000004a5047209 */ /* 0x000fe40007810000 */
[----:B------:R-:W-:Y:S02]  /*130e0*/  ISETP.LT.OR P0, PT, R187, 0x1a, P0 ;  /* 0x0000001abb00780c */ /* 0x000fe40000701670 */
[----:B------:R-:W-:Y:S01]  /*130f0*/  FSEL R161, R18, -INF , !P1 ;  /* 0xff80000012a17808 */ /* 0x000fe20004800000 */
[----:B------:R-:W-:Y:S01]  /*13100*/  LDSM.16.MT88.4 R184, [R204+0xa880] ;  /* 0x00a88000ccb8783b */ /* 0x000fe20000004200 */
[----:B------:R-:W-:Y:S02]  /*13110*/  FSEL R149, R19, -INF , !P0 ;  /* 0xff80000013957808 */ /* 0x000fe40004000000 */
[----:B-1----:R-:W-:Y:S02]  /*13120*/  FMNMX.FTZ R6, R0, R5, !PT ;  /* 0x0000000500067209 */ /* 0x002fe40007810000 */
[----:B------:R-:W-:Y:S03]  /*13130*/  FMNMX.FTZ R0, R163, R4, !PT ;  /* 0x00000004a3007209 */ /* 0x000fe60007810000 */
[----:B------:R-:W1:Y:S01]  /*13140*/  SHFL.BFLY PT, R15, R6, 0x1, 0x1f ;  /* 0x0c201f00060f7f89 */ /* 0x000e6200000e0000 */
[----:B------:R-:W-:Y:S04]  /*13150*/  FMNMX.FTZ R0, R161, R0, !PT ;  /* 0x00000000a1007209 */ /* 0x000fe80007810000 */
[----:B------:R-:W-:Y:S05]  /*13160*/  FMNMX.FTZ R7, R149, R0, !PT ;  /* 0x0000000095077209 */ /* 0x000fea0007810000 */
[----:B------:R-:W2:Y:S01]  /*13170*/  SHFL.BFLY PT, R4, R7, 0x2, 0x1f ;  /* 0x0c401f0007047f89 */ /* 0x000ea200000e0000 */
[----:B-1----:R-:W-:Y:S04]  /*13180*/  FMNMX.FTZ R0, R6, R15, !PT ;  /* 0x0000000f06007209 */ /* 0x002fe80007810000 */
[C---:B------:R-:W-:Y:S01]  /*13190*/  FSETP.NEU.FTZ.AND P0, PT, R0.reuse, -INF , PT ;  /* 0xff8000000000780b */ /* 0x040fe20003f1d000 */
[C---:B------:R-:W-:Y:S01]  /*131a0*/  FMUL.FTZ R167, R0.reuse, c[0x0][0x2d0] ;  /* 0x0000b40000a77a20 */ /* 0x040fe20000410000 */
[----:B--2---:R-:W-:Y:S04]  /*131b0*/  FMNMX.FTZ R5, R7, R4, !PT ;  /* 0x0000000407057209 */ /* 0x004fe80007810000 */
[----:B------:R-:W-:Y:S02]  /*131c0*/  FSEL R167, R167, RZ, P0 ;  /* 0x000000ffa7a77208 */ /* 0x000fe40000000000 */
[----:B------:R-:W-:Y:S01]  /*131d0*/  FSEL R4, R0, RZ, P0 ;  /* 0x000000ff00047208 */ /* 0x000fe20000000000 */
[----:B------:R-:W1:Y:S02]  /*131e0*/  SHFL.BFLY PT, R148, R5, 0x1, 0x1f ;  /* 0x0c201f0005947f89 */ /* 0x000e6400000e0000 */
[----:B------:R-:W-:Y:S02]  /*131f0*/  FFMA.FTZ R230, R152, c[0x0][0x2d0], -R167 ;  /* 0x0000b40098e67a23 */ /* 0x000fe400000108a7 */
[----:B------:R-:W-:Y:S02]  /*13200*/  FADD.FTZ R3, -R4, R3 ;  /* 0x0000000304037221 */ /* 0x000fe40000010100 */
[--C-:B------:R-:W-:Y:S02]  /*13210*/  FFMA.FTZ R151, R150, c[0x0][0x2d0], -R167.reuse ;  /* 0x0000b40096977a23 */ /* 0x100fe400000108a7 */
[--C-:B------:R-:W-:Y:S01]  /*13220*/  FFMA.FTZ R150, R154, c[0x0][0x2d0], -R167.reuse ;  /* 0x0000b4009a967a23 */ /* 0x100fe200000108a7 */
[----:B------:R-:W-:Y:S01]  /*13230*/  MUFU.EX2 R230, R230 ;  /* 0x000000e600e67308 */ /* 0x000fe20000000800 */
[--C-:B------:R-:W-:Y:S02]  /*13240*/  FFMA.FTZ R231, R8, c[0x0][0x2d0], -R167.reuse ;  /* 0x0000b40008e77a23 */ /* 0x100fe400000108a7 */
[----:B------:R-:W-:Y:S02]  /*13250*/  FMUL.FTZ R6, R3, c[0x0][0x2d0] ;  /* 0x0000b40003067a20 */ /* 0x000fe40000410000 */
[--C-:B------:R-:W-:Y:S02]  /*13260*/  FFMA.FTZ R236, R168, c[0x0][0x2d0], -R167.reuse ;  /* 0x0000b400a8ec7a23 */ /* 0x100fe400000108a7 */
[----:B------:R-:W-:Y:S01]  /*13270*/  LDSM.16.MT88.4 R168, [R206+0x9880] ;  /* 0x00988000cea8783b */ /* 0x000fe20000004200 */
[--C-:B------:R-:W-:Y:S02]  /*13280*/  FFMA.FTZ R237, R166, c[0x0][0x2d0], -R167.reuse ;  /* 0x0000b400a6ed7a23 */ /* 0x100fe400000108a7 */
[----:B------:R-:W2:Y:S01]  /*13290*/  MUFU.EX2 R3, R6 ;  /* 0x0000000600037308 */ /* 0x000ea20000000800 */
[--C-:B------:R-:W-:Y:S02]  /*132a0*/  FFMA.FTZ R238, R164, c[0x0][0x2d0], -R167.reuse ;  /* 0x0000b400a4ee7a23 */ /* 0x100fe400000108a7 */
[----:B------:R-:W-:Y:S01]  /*132b0*/  FFMA.FTZ R167, R162, c[0x0][0x2d0], -R167 ;  /* 0x0000b400a2a77a23 */ /* 0x000fe200000108a7 */
[----:B-1----:R-:W-:Y:S04]  /*132c0*/  FMNMX.FTZ R148, R5, R148, !PT ;  /* 0x0000009405947209 */ /* 0x002fe80007810000 */
[C---:B------:R-:W-:Y:S01]  /*132d0*/  FSETP.NEU.FTZ.AND P0, PT, R148.reuse, -INF , PT ;  /* 0xff8000009400780b */ /* 0x040fe20003f1d000 */
[C---:B------:R-:W-:Y:S01]  /*132e0*/  FMUL.FTZ R160, R148.reuse, c[0x0][0x2d0] ;  /* 0x0000b40094a07a20 */ /* 0x040fe20000410000 */
[----:B------:R-:W1:Y:S02]  /*132f0*/  MUFU.EX2 R151, R151 ;  /* 0x0000009700977308 */ /* 0x000e640000000800 */
[----:B------:R-:W-:Y:S02]  /*13300*/  FSEL R5, R148, RZ, P0 ;  /* 0x000000ff94057208 */ /* 0x000fe40000000000 */
[----:B------:R-:W-:Y:S02]  /*13310*/  FSEL R160, R160, RZ, P0 ;  /* 0x000000ffa0a07208 */ /* 0x000fe40000000000 */
[----:B------:R-:W-:Y:S01]  /*13320*/  PLOP3.LUT P0, PT, PT, PT, UP0, 0x80, 0x0 ;  /* 0x000000000000781c */ /* 0x000fe20003f0f008 */
[----:B------:R-:W-:Y:S02]  /*13330*/  FADD.FTZ R5, -R5, R2 ;  /* 0x0000000205057221 */ /* 0x000fe40000010100 */
[--C-:B------:R-:W-:Y:S01]  /*13340*/  FFMA.FTZ R234, R13, c[0x0][0x2d0], -R160.reuse ;  /* 0x0000b4000dea7a23 */ /* 0x100fe200000108a0 */
[----:B------:R-:W-:Y:S01]  /*13350*/  MUFU.EX2 R150, R150 ;  /* 0x0000009600967308 */ /* 0x000fe20000000800 */
[----:B------:R-:W3:Y:S01]  /*13360*/  LDSM.16.MT88.4 R12, [R211+0x8080] ;  /* 0x00808000d30c783b */ /* 0x000ee20000004200 */
[--C-:B------:R-:W-:Y:S02]  /*13370*/  FFMA.FTZ R235, R17, c[0x0][0x2d0], -R160.reuse ;  /* 0x0000b40011eb7a23 */ /* 0x100fe400000108a0 */
[--C-:B------:R-:W-:Y:S02]  /*13380*/  FFMA.FTZ R233, R9, c[0x0][0x2d0], -R160.reuse ;  /* 0x0000b40009e97a23 */ /* 0x100fe400000108a0 */
[--C-:B------:R-:W-:Y:S02]  /*13390*/  FFMA.FTZ R232, R11, c[0x0][0x2d0], -R160.reuse ;  /* 0x0000b4000be87a23 */ /* 0x100fe400000108a0 */
[----:B------:R-:W-:Y:S02]  /*133a0*/  FMUL.FTZ R2, R5, c[0x0][0x2d0] ;  /* 0x0000b40005027a20 */ /* 0x000fe40000410000 */
[----:B------:R-:W4:Y:S01]  /*133b0*/  MUFU.EX2 R231, R231 ;  /* 0x000000e700e77308 */ /* 0x000f220000000800 */
[C---:B--2---:R-:W-:Y:S02]  /*133c0*/  FMUL.FTZ R4, R3.reuse, R144 ;  /* 0x0000009003047220 */ /* 0x044fe40000410000 */
[----:B------:R-:W-:Y:S01]  /*133d0*/  FMUL.FTZ R5, R3, R145 ;  /* 0x0000009103057220 */ /* 0x000fe20000410000 */
[----:B-1----:R-:W-:Y:S01]  /*133e0*/  F2FP.PACK_AB R152, R151, R230 ;  /* 0x000000e69798723e */ /* 0x002fe200000000ff */
[C---:B------:R-:W-:Y:S02]  /*133f0*/  FMUL.FTZ R8, R3.reuse, R140 ;  /* 0x0000008c03087220 */ /* 0x040fe40000410000 */
[C---:B------:R-:W-:Y:S02]  /*13400*/  FMUL.FTZ R9, R3.reuse, R141 ;  /* 0x0000008d03097220 */ /* 0x040fe40000410000 */
[C---:B------:R-:W-:Y:S01]  /*13410*/  FMUL.FTZ R16, R3.reuse, R136 ;  /* 0x0000008803107220 */ /* 0x040fe20000410000 */
[----:B------:R-:W1:Y:S01]  /*13420*/  MUFU.EX2 R2, R2 ;  /* 0x0000000200027308 */ /* 0x000e620000000800 */
[----:B------:R-:W-:Y:S02]  /*13430*/  FMUL.FTZ R17, R3, R137 ;  /* 0x0000008903117220 */ /* 0x000fe40000410000 */
[--C-:B------:R-:W-:Y:S02]  /*13440*/  FFMA.FTZ R240, R165, c[0x0][0x2d0], -R160.reuse ;  /* 0x0000b400a5f07a23 */ /* 0x100fe400000108a0 */
[--C-:B------:R-:W-:Y:S02]  /*13450*/  FFMA.FTZ R241, R163, c[0x0][0x2d0], -R160.reuse ;  /* 0x0000b400a3f17a23 */ /* 0x100fe400000108a0 */
[--C-:B------:R-:W-:Y:S02]  /*13460*/  FFMA.FTZ R242, R161, c[0x0][0x2d0], -R160.reuse ;  /* 0x0000b400a1f27a23 */ /* 0x100fe400000108a0 */
[----:B------:R-:W-:Y:S01]  /*13470*/  FFMA.FTZ R160, R149, c[0x0][0x2d0], -R160 ;  /* 0x0000b40095a07a23 */ /* 0x000fe200000108a0 */
[----:B------:R-:W-:Y:S01]  /*13480*/  MUFU.EX2 R235, R235 ;  /* 0x000000eb00eb7308 */ /* 0x000fe20000000800 */
[C---:B------:R-:W-:Y:S02]  /*13490*/  FMUL.FTZ R28, R3.reuse, R28 ;  /* 0x0000001c031c7220 */ /* 0x040fe40000410000 */
[----:B------:R-:W-:Y:S01]  /*134a0*/  FMUL.FTZ R29, R3, R29 ;  /* 0x0000001d031d7220 */ /* 0x000fe20000410000 */
[----:B----4-:R-:W-:Y:S01]  /*134b0*/  F2FP.PACK_AB R154, R231, R150 ;  /* 0x00000096e79a723e */ /* 0x010fe200000000ff */
[C---:B------:R-:W-:Y:S02]  /*134c0*/  FMUL.FTZ R32, R3.reuse, R32 ;  /* 0x0000002003207220 */ /* 0x040fe40000410000 */
[C---:B------:R-:W-:Y:S02]  /*134d0*/  FMUL.FTZ R33, R3.reuse, R33 ;  /* 0x0000002103217220 */ /* 0x040fe40000410000 */
[C---:B------:R-:W-:Y:S01]  /*134e0*/  FMUL.FTZ R36, R3.reuse, R36 ;  /* 0x0000002403247220 */ /* 0x040fe20000410000 */
[----:B------:R-:W2:Y:S01]  /*134f0*/  MUFU.EX2 R234, R234 ;  /* 0x000000ea00ea7308 */ /* 0x000ea20000000800 */
[C---:B------:R-:W-:Y:S02]  /*13500*/  FMUL.FTZ R37, R3.reuse, R37 ;  /* 0x0000002503257220 */ /* 0x040fe40000410000 */
[C---:B------:R-:W-:Y:S02]  /*13510*/  FMUL.FTZ R40, R3.reuse, R40 ;  /* 0x0000002803287220 */ /* 0x040fe40000410000 */
[C---:B-1----:R-:W-:Y:S02]  /*13520*/  FMUL.FTZ R6, R2.reuse, R146 ;  /* 0x0000009202067220 */ /* 0x042fe40000410000 */
[C---:B------:R-:W-:Y:S02]  /*13530*/  FMUL.FTZ R7, R2.reuse, R147 ;  /* 0x0000009302077220 */ /* 0x040fe40000410000 */
[----:B------:R-:W1:Y:S01]  /*13540*/  LDSM.16.MT88.4 R144, [R205+0x8080] ;  /* 0x00808000cd90783b */ /* 0x000e620000004200 */
[----:B------:R-:W-:Y:S01]  /*13550*/  MUFU.EX2 R233, R233 ;  /* 0x000000e900e97308 */ /* 0x000fe20000000800 */
[C---:B------:R-:W-:Y:S02]  /*13560*/  FMUL.FTZ R10, R2.reuse, R142 ;  /* 0x0000008e020a7220 */ /* 0x040fe40000410000 */
[C---:B------:R-:W-:Y:S02]  /*13570*/  FMUL.FTZ R11, R2.reuse, R143 ;  /* 0x0000008f020b7220 */ /* 0x040fe40000410000 */
[C---:B------:R-:W-:Y:S02]  /*13580*/  FMUL.FTZ R18, R2.reuse, R138 ;  /* 0x0000008a02127220 */ /* 0x040fe40000410000 */
[C---:B------:R-:W-:Y:S01]  /*13590*/  FMUL.FTZ R19, R2.reuse, R139 ;  /* 0x0000008b02137220 */ /* 0x040fe20000410000 */
[----:B------:R-:W-:Y:S01]  /*135a0*/  LDSM.16.MT88.4 R140, [R206+0x9080] ;  /* 0x00908000ce8c783b */ /* 0x000fe20000004200 */
[C---:B------:R-:W-:Y:S01]  /*135b0*/  FMUL.FTZ R30, R2.reuse, R30 ;  /* 0x0000001e021e7220 */ /* 0x040fe20000410000 */
[----:B------:R-:W4:Y:S01]  /*135c0*/  MUFU.EX2 R232, R232 ;  /* 0x000000e800e87308 */ /* 0x000f220000000800 */
[C---:B------:R-:W-:Y:S02]  /*135d0*/  FMUL.FTZ R31, R2.reuse, R31 ;  /* 0x0000001f021f7220 */ /* 0x040fe40000410000 */
[----:B------:R-:W-:Y:S01]  /*135e0*/  FMUL.FTZ R34, R2, R34 ;  /* 0x0000002202227220 */ /* 0x000fe20000410000 */
[----:B--2---:R-:W-:Y:S01]  /*135f0*/  F2FP.PACK_AB R153, R234, R235 ;  /* 0x000000ebea99723e */ /* 0x004fe200000000ff */
[C---:B------:R-:W-:Y:S01]  /*13600*/  FMUL.FTZ R35, R2.reuse, R35 ;  /* 0x0000002302237220 */ /* 0x040fe20000410000 */
[----:B------:R-:W-:Y:S01]  /*13610*/  LDSM.16.MT88.4 R136, [R211+0x9080] ;  /* 0x00908000d388783b */ /* 0x000fe20000004200 */
        /* <DEDUP_REMOVED lines=8> */
[----:B------:R5:W-:Y:S01]  /*136a0*/  MUFU.EX2 R239, R167 ;  /* 0x000000a700ef7308 */ /* 0x000be20000000800 */
[C---:B------:R-:W-:Y:S02]  /*136b0*/  FMUL.FTZ R46, R2.reuse, R46 ;  /* 0x0000002e022e7220 */ /* 0x040fe40000410000 */
[----:B------:R-:W-:Y:S01]  /*136c0*/  FMUL.FTZ R47, R2, R47 ;  /* 0x0000002f022f7220 */ /* 0x000fe20000410000 */
[----:B----4-:R-:W-:Y:S01]  /*136d0*/  F2FP.PACK_AB R155, R232, R233 ;  /* 0x000000e9e89b723e */ /* 0x010fe200000000ff */
[C---:B------:R-:W-:Y:S02]  /*136e0*/  FMUL.FTZ R48, R3.reuse, R48 ;  /* 0x0000003003307220 */ /* 0x040fe40000410000 */
[C---:B------:R-:W-:Y:S02]  /*136f0*/  FMUL.FTZ R49, R3.reuse, R49 ;  /* 0x0000003103317220 */ /* 0x040fe40000410000 */
[C---:B------:R-:W-:Y:S01]  /*13700*/  FMUL.FTZ R50, R2.reuse, R50 ;  /* 0x0000003202327220 */ /* 0x040fe20000410000 */
[----:B------:R-:W-:Y:S01]  /*13710*/  MUFU.EX2 R236, R236 ;  /* 0x000000ec00ec7308 */ /* 0x000fe20000000800 */
[C---:B---3--:R-:W-:Y:S01]  /*13720*/  HMMA.16816.F32 R4, R152.reuse, R12, R4 ;  /* 0x0000000c9804723c */ /* 0x048fe20000001804 */
[----:B--2---:R-:W-:Y:S04]  /*13730*/  LDSM.16.MT88.4 R160, [R205+0x8880] ;  /* 0x00888000cda0783b */ /* 0x004fe80000004200 */
[C---:B------:R-:W-:Y:S02]  /*13740*/  FMUL.FTZ R51, R2.reuse, R51 ;  /* 0x0000003302337220 */ /* 0x040fe40000410000 */
[C---:B------:R-:W-:Y:S01]  /*13750*/  FMUL.FTZ R12, R3.reuse, R132 ;  /* 0x00000084030c7220 */ /* 0x040fe20000410000 */
[C---:B------:R-:W-:Y:S01]  /*13760*/  HMMA.16816.F32 R8, R152.reuse, R14, R8 ;  /* 0x0000000e9808723c */ /* 0x040fe20000001808 */
[----:B------:R-:W2:Y:S03]  /*13770*/  MUFU.EX2 R237, R237 ;  /* 0x000000ed00ed7308 */ /* 0x000ea60000000800 */
[C---:B------:R-:W-:Y:S01]  /*13780*/  FMUL.FTZ R13, R3.reuse, R133 ;  /* 0x00000085030d7220 */ /* 0x040fe20000410000 */
[----:B-----5:R-:W-:Y:S01]  /*13790*/  LDSM.16.MT88.4 R164, [R204+0x8880] ;  /* 0x00888000cca4783b */ /* 0x020fe20000004200 */
[C---:B------:R-:W-:Y:S02]  /*137a0*/  FMUL.FTZ R20, R3.reuse, R20 ;  /* 0x0000001403147220 */ /* 0x040fe40000410000 */
[C---:B------:R-:W-:Y:S03]  /*137b0*/  FMUL.FTZ R14, R2.reuse, R134 ;  /* 0x00000086020e7220 */ /* 0x040fe60000410000 */
[----:B------:R-:W3:Y:S01]  /*137c0*/  MUFU.EX2 R238, R238 ;  /* 0x000000ee00ee7308 */ /* 0x000ee20000000800 */
[C---:B------:R-:W-:Y:S02]  /*137d0*/  FMUL.FTZ R15, R2.reuse, R135 ;  /* 0x00000087020f7220 */ /* 0x040fe40000410000 */
[----:B------:R-:W4:Y:S01]  /*137e0*/  LDSM.16.MT88.4 R132, [R204+0x8080] ;  /* 0x00808000cc84783b */ /* 0x000f220000004200 */
[C---:B------:R-:W-:Y:S02]  /*137f0*/  FMUL.FTZ R52, R3.reuse, R52 ;  /* 0x0000003403347220 */ /* 0x040fe40000410000 */
[C---:B------:R-:W-:Y:S02]  /*13800*/  FMUL.FTZ R53, R3.reuse, R53 ;  /* 0x0000003503357220 */ /* 0x040fe40000410000 */
[C---:B------:R-:W-:Y:S02]  /*13810*/  HMMA.16816.F32 R12, R152.reuse, R156, R12 ;  /* 0x0000009c980c723c */ /* 0x040fe4000000180c */
[----:B------:R-:W-:Y:S01]  /*13820*/  MUFU.EX2 R240, R240 ;  /* 0x000000f000f07308 */ /* 0x000fe20000000800 */
[C---:B------:R-:W-:Y:S02]  /*13830*/  FMUL.FTZ R54, R2.reuse, R54 ;  /* 0x0000003602367220 */ /* 0x040fe40000410000 */
[C---:B------:R-:W-:Y:S02]  /*13840*/  FMUL.FTZ R55, R2.reuse, R55 ;  /* 0x0000003702377220 */ /* 0x040fe40000410000 */
[C---:B------:R-:W-:Y:S01]  /*13850*/  FMUL.FTZ R56, R3.reuse, R56 ;  /* 0x0000003803387220 */ /* 0x040fe20000410000 */
[C---:B------:R-:W-:Y:S01]  /*13860*/  HMMA.16816.F32 R16, R152.reuse, R158, R16 ;  /* 0x0000009e9810723c */ /* 0x040fe20000001810 */
[----:B------:R-:W-:Y:S03]  /*13870*/  LDSM.16.MT88.4 R156, [R206+0x8880] ;  /* 0x00888000ce9c783b */ /* 0x000fe60000004200 */
[C---:B------:R-:W-:Y:S01]  /*13880*/  FMUL.FTZ R21, R3.reuse, R21 ;  /* 0x0000001503157220 */ /* 0x040fe20000410000 */
[----:B------:R-:W5:Y:S01]  /*13890*/  MUFU.EX2 R241, R241 ;  /* 0x000000f100f17308 */ /* 0x000f620000000800 */
[C---:B------:R-:W-:Y:S02]  /*138a0*/  FMUL.FTZ R22, R2.reuse, R22 ;  /* 0x0000001602167220 */ /* 0x040fe40000410000 */
[C---:B------:R-:W-:Y:S04]  /*138b0*/  FMUL.FTZ R23, R2.reuse, R23 ;  /* 0x0000001702177220 */ /* 0x040fe80000410000 */
[C---:B------:R-:W-:Y:S02]  /*138c0*/  FMUL.FTZ R57, R3.reuse, R57 ;  /* 0x0000003903397220 */ /* 0x040fe40000410000 */
[C---:B------:R-:W-:Y:S01]  /*138d0*/  FMUL.FTZ R58, R2.reuse, R58 ;  /* 0x0000003a023a7220 */ /* 0x040fe20000410000 */
[C---:B-1----:R-:W-:Y:S01]  /*138e0*/  HMMA.16816.F32 R20, R152.reuse, R144, R20 ;  /* 0x000000909814723c */ /* 0x042fe20000001814 */
[----:B------:R-:W1:Y:S02]  /*138f0*/  MUFU.EX2 R242, R242 ;  /* 0x000000f200f27308 */ /* 0x000e640000000800 */
[C---:B------:R-:W-:Y:S02]  /*13900*/  FMUL.FTZ R24, R3.reuse, R24 ;  /* 0x0000001803187220 */ /* 0x040fe40000410000 */
[C---:B------:R-:W-:Y:S02]  /*13910*/  FMUL.FTZ R25, R3.reuse, R25 ;  /* 0x0000001903197220 */ /* 0x040fe40000410000 */
[C---:B------:R-:W-:Y:S02]  /*13920*/  FMUL.FTZ R26, R2.reuse, R26 ;  /* 0x0000001a021a7220 */ /* 0x040fe40000410000 */
[C---:B------:R-:W-:Y:S03]  /*13930*/  FMUL.FTZ R27, R2.reuse, R27 ;  /* 0x0000001b021b7220 */ /* 0x040fe60000410000 */
[C---:B------:R-:W-:Y:S02]  /*13940*/  FMUL.FTZ R59, R2.reuse, R59 ;  /* 0x0000003b023b7220 */ /* 0x040fe40000410000 */
[C---:B------:R-:W-:Y:S02]  /*13950*/  FMUL.FTZ R60, R3.reuse, R60 ;  /* 0x0000003c033c7220 */ /* 0x040fe40000410000 */
[C---:B------:R-:W-:Y:S03]  /*13960*/  HMMA.16816.F32 R24, R152.reuse, R146, R24 ;  /* 0x000000929818723c */ /* 0x040fe60000001818 */
[C---:B------:R-:W-:Y:S02]  /*13970*/  FMUL.FTZ R61, R3.reuse, R61 ;  /* 0x0000003d033d7220 */ /* 0x040fe40000410000 */
[C---:B------:R-:W-:Y:S02]  /*13980*/  FMUL.FTZ R62, R2.reuse, R62 ;  /* 0x0000003e023e7220 */ /* 0x040fe40000410000 */
[C---:B------:R-:W-:Y:S01]  /*13990*/  FMUL.FTZ R63, R2.reuse, R63 ;  /* 0x0000003f023f7220 */ /* 0x040fe20000410000 */
[C---:B----4-:R-:W-:Y:S04]  /*139a0*/  HMMA.16816.F32 R28, R152.reuse, R132, R28 ;  /* 0x00000084981c723c */ /* 0x050fe8000000181c */
[C---:B------:R-:W-:Y:S02]  /*139b0*/  FMUL.FTZ R64, R3.reuse, R64 ;  /* 0x0000004003407220 */ /* 0x040fe40000410000 */
[C---:B------:R-:W-:Y:S02]  /*139c0*/  FMUL.FTZ R65, R3.reuse, R65 ;  /* 0x0000004103417220 */ /* 0x040fe40000410000 */
[C---:B------:R-:W-:Y:S01]  /*139d0*/  HMMA.16816.F32 R32, R152.reuse, R134, R32 ;  /* 0x000000869820723c */ /* 0x040fe20000001820 */
[----:B------:R-:W4:Y:S03]  /*139e0*/  LDSM.16.MT88.4 R132, [R205+0x9080] ;  /* 0x00908000cd84783b */ /* 0x000f260000004200 */
[C---:B------:R-:W-:Y:S02]  /*139f0*/  FMUL.FTZ R66, R2.reuse, R66 ;  /* 0x0000004202427220 */ /* 0x040fe40000410000 */
[C---:B------:R-:W-:Y:S02]  /*13a00*/  FMUL.FTZ R67, R2.reuse, R67 ;  /* 0x0000004302437220 */ /* 0x040fe40000410000 */
[C---:B------:R-:W-:Y:S04]  /*13a10*/  HMMA.16816.F32 R36, R152.reuse, R136, R36 ;  /* 0x000000889824723c */ /* 0x040fe80000001824 */
[C---:B------:R-:W-:Y:S02]  /*13a20*/  FMUL.FTZ R68, R3.reuse, R68 ;  /* 0x0000004403447220 */ /* 0x040fe40000410000 */
[C---:B------:R-:W-:Y:S02]  /*13a30*/  FMUL.FTZ R69, R3.reuse, R69 ;  /* 0x0000004503457220 */ /* 0x040fe40000410000 */
[C---:B------:R-:W-:Y:S01]  /*13a40*/  HMMA.16816.F32 R40, R152.reuse, R138, R40 ;  /* 0x0000008a9828723c */ /* 0x040fe20000001828 */
[----:B------:R-:W1:Y:S03]  /*13a50*/  LDSM.16.MT88.4 R136, [R204+0x9080] ;  /* 0x00908000cc88783b */ /* 0x000e660000004200 */
[C---:B------:R-:W-:Y:S02]  /*13a60*/  FMUL.FTZ R70, R2.reuse, R70 ;  /* 0x0000004602467220 */ /* 0x040fe40000410000 */
[C---:B------:R-:W-:Y:S02]  /*13a70*/  FMUL.FTZ R71, R2.reuse, R71 ;  /* 0x0000004702477220 */ /* 0x040fe40000410000 */
[C---:B------:R-:W-:Y:S04]  /*13a80*/  HMMA.16816.F32 R44, R152.reuse, R140, R44 ;  /* 0x0000008c982c723c */ /* 0x040fe8000000182c */
[C---:B------:R-:W-:Y:S02]  /*13a90*/  FMUL.FTZ R72, R3.reuse, R72 ;  /* 0x0000004803487220 */ /* 0x040fe40000410000 */
[C---:B------:R-:W-:Y:S02]  /*13aa0*/  FMUL.FTZ R73, R3.reuse, R73 ;  /* 0x0000004903497220 */ /* 0x040fe40000410000 */
[C---:B------:R-:W-:Y:S01]  /*13ab0*/  HMMA.16816.F32 R48, R152.reuse, R142, R48 ;  /* 0x0000008e9830723c */ /* 0x040fe20000001830 */
[----:B------:R-:W2:Y:S03]  /*13ac0*/  LDSM.16.MT88.4 R140, [R211+0xa080] ;  /* 0x00a08000d38c783b */ /* 0x000ea60000004200 */
[C---:B------:R-:W-:Y:S02]  /*13ad0*/  FMUL.FTZ R74, R2.reuse, R74 ;  /* 0x0000004a024a7220 */ /* 0x040fe40000410000 */
[C---:B------:R-:W-:Y:S02]  /*13ae0*/  FMUL.FTZ R75, R2.reuse, R75 ;  /* 0x0000004b024b7220 */ /* 0x040fe40000410000 */
[C---:B------:R-:W-:Y:S01]  /*13af0*/  FMUL.FTZ R76, R3.reuse, R76 ;  /* 0x0000004c034c7220 */ /* 0x040fe20000410000 */
[C---:B----4-:R-:W-:Y:S03]  /*13b00*/  HMMA.16816.F32 R52, R152.reuse, R132, R52 ;  /* 0x000000849834723c */ /* 0x050fe60000001834 */
[C---:B------:R-:W-:Y:S02]  /*13b10*/  FMUL.FTZ R77, R3.reuse, R77 ;  /* 0x0000004d034d7220 */ /* 0x040fe40000410000 */
[C---:B------:R-:W-:Y:S02]  /*13b20*/  FMUL.FTZ R78, R2.reuse, R78 ;  /* 0x0000004e024e7220 */ /* 0x040fe40000410000 */
[C---:B------:R-:W-:Y:S01]  /*13b30*/  FMUL.FTZ R79, R2.reuse, R79 ;  /* 0x0000004f024f7220 */ /* 0x040fe20000410000 */
[C---:B------:R-:W-:Y:S01]  /*13b40*/  HMMA.16816.F32 R56, R152.reuse, R134, R56 ;  /* 0x000000869838723c */ /* 0x040fe20000001838 */
[----:B------:R-:W4:Y:S03]  /*13b50*/  LDSM.16.MT88.4 R132, [R206+0xa080] ;  /* 0x00a08000ce84783b */ /* 0x000f260000004200 */
[C---:B------:R-:W-:Y:S02]  /*13b60*/  FMUL.FTZ R80, R3.reuse, R80 ;  /* 0x0000005003507220 */ /* 0x040fe40000410000 */
[C---:B------:R-:W-:Y:S02]  /*13b70*/  FMUL.FTZ R81, R3.reuse, R81 ;  /* 0x0000005103517220 */ /* 0x040fe40000410000 */
[C---:B-1----:R-:W-:Y:S04]  /*13b80*/  HMMA.16816.F32 R60, R152.reuse, R136, R60 ;  /* 0x00000088983c723c */ /* 0x042fe8000000183c */
[C---:B------:R-:W-:Y:S02]  /*13b90*/  FMUL.FTZ R82, R2.reuse, R82 ;  /* 0x0000005202527220 */ /* 0x040fe40000410000 */
[C---:B------:R-:W-:Y:S02]  /*13ba0*/  FMUL.FTZ R83, R2.reuse, R83 ;  /* 0x0000005302537220 */ /* 0x040fe40000410000 */
[C---:B------:R-:W-:Y:S01]  /*13bb0*/  HMMA.16816.F32 R64, R152.reuse, R138, R64 ;  /* 0x0000008a9840723c */ /* 0x040fe20000001840 */
[----:B------:R-:W1:Y:S03]  /*13bc0*/  LDSM.16.MT88.4 R136, [R205+0xa080] ;  /* 0x00a08000cd88783b */ /* 0x000e660000004200 */
[C---:B------:R-:W-:Y:S02]  /*13bd0*/  FMUL.FTZ R84, R3.reuse, R84 ;  /* 0x0000005403547220 */ /* 0x040fe40000410000 */
[C---:B------:R-:W-:Y:S02]  /*13be0*/  FMUL.FTZ R85, R3.reuse, R85 ;  /* 0x0000005503557220 */ /* 0x040fe40000410000 */
[C---:B--2---:R-:W-:Y:S04]  /*13bf0*/  HMMA.16816.F32 R68, R152.reuse, R140, R68 ;  /* 0x0000008c9844723c */ /* 0x044fe80000001844 */
        /* <DEDUP_REMOVED lines=29> */
[C---:B------:R-:W-:Y:S04]  /*13dd0*/  FMUL.FTZ R104, R3.reuse, R104 ;  /* 0x0000006803687220 */ /* 0x040fe80000410000 */
[C---:B------:R-:W-:Y:S01]  /*13de0*/  FMUL.FTZ R105, R3.reuse, R105 ;  /* 0x0000006903697220 */ /* 0x040fe20000410000 */
[C---:B----4-:R-:W-:Y:S03]  /*13df0*/  HMMA.16816.F32 R100, R152.reuse, R132, R100 ;  /* 0x000000849864723c */ /* 0x050fe60000001864 */
[C---:B------:R-:W-:Y:S02]  /*13e00*/  FMUL.FTZ R106, R2.reuse, R106 ;  /* 0x0000006a026a7220 */ /* 0x040fe40000410000 */
[C---:B------:R-:W-:Y:S02]  /*13e10*/  FMUL.FTZ R107, R2.reuse, R107 ;  /* 0x0000006b026b7220 */ /* 0x040fe40000410000 */
[C---:B------:R-:W-:Y:S02]  /*13e20*/  FMUL.FTZ R108, R3.reuse, R108 ;  /* 0x0000006c036c7220 */ /* 0x040fe40000410000 */
[C---:B------:R-:W-:Y:S03]  /*13e30*/  FMUL.FTZ R109, R3.reuse, R109 ;  /* 0x0000006d036d7220 */ /* 0x040fe60000410000 */
[C---:B------:R-:W-:Y:S01]  /*13e40*/  HMMA.16816.F32 R104, R152.reuse, R134, R104 ;  /* 0x000000869868723c */ /* 0x040fe20000001868 */
[----:B------:R-:W4:Y:S02]  /*13e50*/  LDSM.16.MT88.4 R132, [R204+0xb080] ;  /* 0x00b08000cc84783b */ /* 0x000f240000004200 */
[C---:B------:R-:W-:Y:S02]  /*13e60*/  FMUL.FTZ R110, R2.reuse, R110 ;  /* 0x0000006e026e7220 */ /* 0x040fe40000410000 */
[C---:B------:R-:W-:Y:S02]  /*13e70*/  FMUL.FTZ R111, R2.reuse, R111 ;  /* 0x0000006f026f7220 */ /* 0x040fe40000410000 */
[C---:B------:R-:W-:Y:S02]  /*13e80*/  FMUL.FTZ R112, R3.reuse, R112 ;  /* 0x0000007003707220 */ /* 0x040fe40000410000 */
[C---:B------:R-:W-:Y:S03]  /*13e90*/  FMUL.FTZ R113, R3.reuse, R113 ;  /* 0x0000007103717220 */ /* 0x040fe60000410000 */
[C---:B-1----:R-:W-:Y:S03]  /*13ea0*/  HMMA.16816.F32 R108, R152.reuse, R136, R108 ;  /* 0x00000088986c723c */ /* 0x042fe6000000186c */
[C---:B------:R-:W-:Y:S02]  /*13eb0*/  FMUL.FTZ R114, R2.reuse, R114 ;  /* 0x0000007202727220 */ /* 0x040fe40000410000 */
[C---:B------:R-:W-:Y:S02]  /*13ec0*/  FMUL.FTZ R115, R2.reuse, R115 ;  /* 0x0000007302737220 */ /* 0x040fe40000410000 */
[C---:B------:R-:W-:Y:S02]  /*13ed0*/  FMUL.FTZ R116, R3.reuse, R116 ;  /* 0x0000007403747220 */ /* 0x040fe40000410000 */
[C---:B------:R-:W-:Y:S03]  /*13ee0*/  FMUL.FTZ R117, R3.reuse, R117 ;  /* 0x0000007503757220 */ /* 0x040fe60000410000 */
[C---:B------:R-:W-:Y:S01]  /*13ef0*/  HMMA.16816.F32 R112, R152.reuse, R138, R112 ;  /* 0x0000008a9870723c */ /* 0x040fe20000001870 */
[----:B------:R-:W1:Y:S02]  /*13f00*/  LDSM.16.MT88.4 R136, [R211+0x8880] ;  /* 0x00888000d388783b */ /* 0x000e640000004200 */
[C---:B------:R-:W-:Y:S02]  /*13f10*/  FMUL.FTZ R118, R2.reuse, R118 ;  /* 0x0000007602767220 */ /* 0x040fe40000410000 */
[C---:B------:R-:W-:Y:S02]  /*13f20*/  FMUL.FTZ R119, R2.reuse, R119 ;  /* 0x0000007702777220 */ /* 0x040fe40000410000 */
[C---:B------:R-:W-:Y:S02]  /*13f30*/  FMUL.FTZ R120, R3.reuse, R120 ;  /* 0x0000007803787220 */ /* 0x040fe40000410000 */
[C---:B------:R-:W-:Y:S03]  /*13f40*/  FMUL.FTZ R121, R3.reuse, R121 ;  /* 0x0000007903797220 */ /* 0x040fe60000410000 */
[C---:B--2---:R-:W-:Y:S03]  /*13f50*/  HMMA.16816.F32 R116, R152.reuse, R140, R116 ;  /* 0x0000008c9874723c */ /* 0x044fe60000001874 */
[C---:B------:R-:W-:Y:S02]  /*13f60*/  FMUL.FTZ R122, R2.reuse, R122 ;  /* 0x0000007a027a7220 */ /* 0x040fe40000410000 */
[C---:B------:R-:W-:Y:S02]  /*13f70*/  FMUL.FTZ R123, R2.reuse, R123 ;  /* 0x0000007b027b7220 */ /* 0x040fe40000410000 */
[C---:B------:R-:W-:Y:S02]  /*13f80*/  FMUL.FTZ R124, R3.reuse, R124 ;  /* 0x0000007c037c7220 */ /* 0x040fe40000410000 */
[C---:B------:R-:W-:Y:S03]  /*13f90*/  FMUL.FTZ R125, R3.reuse, R125 ;  /* 0x0000007d037d7220 */ /* 0x040fe60000410000 */
[C---:B------:R-:W-:Y:S03]  /*13fa0*/  HMMA.16816.F32 R120, R152.reuse, R142, R120 ;  /* 0x0000008e9878723c */ /* 0x040fe60000001878 */
[C---:B------:R-:W-:Y:S02]  /*13fb0*/  FMUL.FTZ R126, R2.reuse, R126 ;  /* 0x0000007e027e7220 */ /* 0x040fe40000410000 */
[C---:B------:R-:W-:Y:S02]  /*13fc0*/  FMUL.FTZ R127, R2.reuse, R127 ;  /* 0x0000007f027f7220 */ /* 0x040fe40000410000 */
[C---:B------:R-:W-:Y:S02]  /*13fd0*/  FMUL.FTZ R128, R3.reuse, R128 ;  /* 0x0000008003807220 */ /* 0x040fe40000410000 */
[C---:B------:R-:W-:Y:S03]  /*13fe0*/  FMUL.FTZ R129, R3.reuse, R129 ;  /* 0x0000008103817220 */ /* 0x040fe60000410000 */
[C---:B----4-:R-:W-:Y:S03]  /*13ff0*/  HMMA.16816.F32 R124, R152.reuse, R132, R124 ;  /* 0x00000084987c723c */ /* 0x050fe6000000187c */
[C---:B------:R-:W-:Y:S02]  /*14000*/  FMUL.FTZ R130, R2.reuse, R130 ;  /* 0x0000008202827220 */ /* 0x040fe40000410000 */
[C---:B------:R-:W-:Y:S02]  /*14010*/  FMUL.FTZ R131, R2.reuse, R131 ;  /* 0x0000008302837220 */ /* 0x040fe40000410000 */
[----:B------:R-:W-:Y:S01]  /*14020*/  FFMA.FTZ R230, R3, R226, R230 ;  /* 0x000000e203e67223 */ /* 0x000fe200000100e6 */
[----:B------:R-:W-:Y:S01]  /*14030*/  MOV R3, R0 ;  /* 0x0000000000037202 */ /* 0x000fe20000000f00 */
[----:B------:R-:W-:Y:S03]  /*14040*/  FFMA.FTZ R235, R2, R225, R235 ;  /* 0x000000e102eb7223 */ /* 0x000fe600000100eb */
[----:B------:R-:W-:Y:S03]  /*14050*/  HMMA.16816.F32 R128, R152, R134, R128 ;  /* 0x000000869880723c */ /* 0x000fe60000001880 */
[----:B------:R-:W-:Y:S01]  /*14060*/  FADD.FTZ R151, R151, R230 ;  /* 0x000000e697977221 */ /* 0x000fe20000010000 */
[----:B------:R-:W-:Y:S01]  /*14070*/  MOV R2, R148 ;  /* 0x0000009400027202 */ /* 0x000fe20000000f00 */
[----:B------:R-:W-:Y:S02]  /*14080*/  FADD.FTZ R234, R234, R235 ;  /* 0x000000ebeaea7221 */ /* 0x000fe40000010000 */
[----:B------:R-:W-:Y:S01]  /*14090*/  F2FP.PACK_AB R152, R237, R236 ;  /* 0x000000eced98723e */ /* 0x000fe200000000ff */
[----:B------:R-:W-:Y:S01]  /*140a0*/  FADD.FTZ R150, R150, R151 ;  /* 0x0000009796967221 */ /* 0x000fe20000010000 */
[----:B---3--:R-:W-:Y:S03]  /*140b0*/  F2FP.PACK_AB R154, R239, R238 ;  /* 0x000000eeef9a723e */ /* 0x008fe600000000ff */
[----:B-----5:R-:W-:Y:S01]  /*140c0*/  F2FP.PACK_AB R153, R241, R240 ;  /* 0x000000f0f199723e */ /* 0x020fe200000000ff */
[----:B------:R-:W-:Y:S01]  /*140d0*/  FADD.FTZ R231, R231, R150 ;  /* 0x00000096e7e77221 */ /* 0x000fe20000010000 */
[----:B------:R-:W-:Y:S03]  /*140e0*/  F2FP.PACK_AB R155, R149, R242 ;  /* 0x000000f2959b723e */ /* 0x000fe600000000ff */
[----:B------:R-:W-:Y:S04]  /*140f0*/  FADD.FTZ R236, R236, R231 ;  /* 0x000000e7ecec7221 */ /* 0x000fe80000010000 */
[C---:B-1----:R-:W-:Y:S01]  /*14100*/  HMMA.16816.F32 R144, R152.reuse, R136, R4 ;  /* 0x000000889890723c */ /* 0x042fe20000001804 */
[----:B------:R-:W1:Y:S02]  /*14110*/  LDSM.16.MT88.4 R4, [R211+0x9880] ;  /* 0x00988000d304783b */ /* 0x000e640000004200 */
[----:B------:R-:W-:Y:S04]  /*14120*/  FADD.FTZ R237, R237, R236 ;  /* 0x000000eceded7221 */ /* 0x000fe80000010000 */
[----:B------:R-:W-:Y:S01]  /*14130*/  FADD.FTZ R226, R238, R237 ;  /* 0x000000edeee27221 */ /* 0x000fe20000010000 */
[C---:B------:R-:W-:Y:S01]  /*14140*/  HMMA.16816.F32 R140, R152.reuse, R138, R8 ;  /* 0x0000008a988c723c */ /* 0x040fe20000001808 */
[----:B------:R-:W2:Y:S03]  /*14150*/  LDSM.16.MT88.4 R8, [R205+0x9880] ;  /* 0x00988000cd08783b */ /* 0x000ea60000004200 */
[----:B------:R-:W-:Y:S04]  /*14160*/  FADD.FTZ R226, R239, R226 ;  /* 0x000000e2efe27221 */ /* 0x000fe80000010000 */
[C---:B------:R-:W-:Y:S01]  /*14170*/  HMMA.16816.F32 R132, R152.reuse, R156, R12 ;  /* 0x0000009c9884723c */ /* 0x040fe2000000180c */
[----:B------:R-:W3:Y:S07]  /*14180*/  LDSM.16.MT88.4 R12, [R205+0xa880] ;  /* 0x00a88000cd0c783b */ /* 0x000eee0000004200 */
[C---:B------:R-:W-:Y:S01]  /*14190*/  HMMA.16816.F32 R136, R152.reuse, R158, R16 ;  /* 0x0000009e9888723c */ /* 0x040fe20000001810 */
[----:B------:R-:W4:Y:S07]  /*141a0*/  LDSM.16.MT88.4 R16, [R205+0xb880] ;  /* 0x00b88000cd10783b */ /* 0x000f2e0000004200 */
[C---:B------:R-:W-:Y:S01]  /*141b0*/  HMMA.16816.F32 R20, R152.reuse, R160, R20 ;  /* 0x000000a09814723c */ /* 0x040fe20000001814 */
[----:B------:R-:W5:Y:S07]  /*141c0*/  LDSM.16.MT88.4 R156, [R204+0xb880] ;  /* 0x00b88000cc9c783b */ /* 0x000f6e0000004200 */
[C---:B------:R-:W-:Y:S08]  /*141d0*/  HMMA.16816.F32 R24, R152.reuse, R162, R24 ;  /* 0x000000a29818723c */ /* 0x040ff00000001818 */
[C---:B------:R-:W-:Y:S08]  /*141e0*/  HMMA.16816.F32 R28, R152.reuse, R164, R28 ;  /* 0x000000a4981c723c */ /* 0x040ff0000000181c */
[C---:B------:R-:W-:Y:S08]  /*141f0*/  HMMA.16816.F32 R32, R152.reuse, R166, R32 ;  /* 0x000000a69820723c */ /* 0x040ff00000001820 */
[C---:B-1----:R-:W-:Y:S07]  /*14200*/  HMMA.16816.F32 R36, R152.reuse, R4, R36 ;  /* 0x000000049824723c */ /* 0x042fee0000001824 */
[----:B------:R-:W-:Y:S01]  /*14210*/  FADD.FTZ R5, R233, R234 ;  /* 0x000000eae9057221 */ /* 0x000fe20000010000 */
[C---:B------:R-:W-:Y:S04]  /*14220*/  HMMA.16816.F32 R40, R152.reuse, R6, R40 ;  /* 0x000000069828723c */ /* 0x040fe80000001828 */
[----:B------:R-:W-:Y:S04]  /*14230*/  FADD.FTZ R5, R232, R5 ;  /* 0x00000005e8057221 */ /* 0x000fe80000010000 */
[C---:B------:R-:W-:Y:S04]  /*14240*/  HMMA.16816.F32 R44, R152.reuse, R168, R44 ;  /* 0x000000a8982c723c */ /* 0x040fe8000000182c */
[----:B------:R-:W-:Y:S04]  /*14250*/  FADD.FTZ R240, R240, R5 ;  /* 0x00000005f0f07221 */ /* 0x000fe80000010000 */
[C---:B------:R-:W-:Y:S04]  /*14260*/  HMMA.16816.F32 R48, R152.reuse, R170, R48 ;  /* 0x000000aa9830723c */ /* 0x040fe80000001830 */
[----:B------:R-:W-:Y:S04]  /*14270*/  FADD.FTZ R241, R241, R240 ;  /* 0x000000f0f1f17221 */ /* 0x000fe80000010000 */
[C---:B--2---:R-:W-:Y:S04]  /*14280*/  HMMA.16816.F32 R52, R152.reuse, R8, R52 ;  /* 0x000000089834723c */ /* 0x044fe80000001834 */
[----:B------:R-:W-:Y:S04]  /*14290*/  FADD.FTZ R242, R242, R241 ;  /* 0x000000f1f2f27221 */ /* 0x000fe80000010000 */
[C---:B------:R-:W-:Y:S04]  /*142a0*/  HMMA.16816.F32 R56, R152.reuse, R10, R56 ;  /* 0x0000000a9838723c */ /* 0x040fe80000001838 */
[----:B------:R-:W-:Y:S04]  /*142b0*/  FADD.FTZ R225, R149, R242 ;  /* 0x000000f295e17221 */ /* 0x000fe80000010000 */
[C---:B------:R-:W-:Y:S08]  /*142c0*/  HMMA.16816.F32 R60, R152.reuse, R172, R60 ;  /* 0x000000ac983c723c */ /* 0x040ff0000000183c */
[C---:B------:R-:W-:Y:S08]  /*142d0*/  HMMA.16816.F32 R64, R152.reuse, R174, R64 ;  /* 0x000000ae9840723c */ /* 0x040ff00000001840 */
[C---:B------:R-:W-:Y:S08]  /*142e0*/  HMMA.16816.F32 R68, R152.reuse, R176, R68 ;  /* 0x000000b09844723c */ /* 0x040ff00000001844 */
[C---:B------:R-:W-:Y:S08]  /*142f0*/  HMMA.16816.F32 R72, R152.reuse, R178, R72 ;  /* 0x000000b29848723c */ /* 0x040ff00000001848 */
[C---:B------:R-:W-:Y:S08]  /*14300*/  HMMA.16816.F32 R76, R152.reuse, R180, R76 ;  /* 0x000000b4984c723c */ /* 0x040ff0000000184c */
[C---:B------:R-:W-:Y:S08]  /*14310*/  HMMA.16816.F32 R80, R152.reuse, R182, R80 ;  /* 0x000000b69850723c */ /* 0x040ff00000001850 */
[C---:B---3--:R-:W-:Y:S07]  /*14320*/  HMMA.16816.F32 R84, R152.reuse, R12, R84 ;  /* 0x0000000c9854723c */ /* 0x048fee0000001854 */
[----:B------:R-:W-:Y:S01]  /*14330*/  MOV R12, R148 ;  /* 0x00000094000c7202 */ /* 0x000fe20000000f00 */
[C---:B------:R-:W-:Y:S08]  /*14340*/  HMMA.16816.F32 R88, R152.reuse, R14, R88 ;  /* 0x0000000e9858723c */ /* 0x040ff00000001858 */
[C---:B------:R-:W-:Y:S08]  /*14350*/  HMMA.16816.F32 R92, R152.reuse, R184, R92 ;  /* 0x000000b8985c723c */ /* 0x040ff0000000185c */
[C---:B------:R-:W-:Y:S08]  /*14360*/  HMMA.16816.F32 R96, R152.reuse, R186, R96 ;  /* 0x000000ba9860723c */ /* 0x040ff00000001860 */
[C---:B------:R-:W-:Y:S08]  /*14370*/  HMMA.16816.F32 R100, R152.reuse, R188, R100 ;  /* 0x000000bc9864723c */ /* 0x040ff00000001864 */
[C---:B------:R-:W-:Y:S08]  /*14380*/  HMMA.16816.F32 R104, R152.reuse, R190, R104 ;  /* 0x000000be9868723c */ /* 0x040ff00000001868 */
[C---:B------:R-:W-:Y:S08]  /*14390*/  HMMA.16816.F32 R108, R152.reuse, R192, R108 ;  /* 0x000000c0986c723c */ /* 0x040ff0000000186c */
[C---:B------:R-:W-:Y:S08]  /*143a0*/  HMMA.16816.F32 R112, R152.reuse, R194, R112 ;  /* 0x000000c29870723c */ /* 0x040ff00000001870 */
[C---:B----4-:R-:W-:Y:S08]  /*143b0*/  HMMA.16816.F32 R116, R152.reuse, R16, R116 ;  /* 0x000000109874723c */ /* 0x050ff00000001874 */
[C---:B------:R-:W-:Y:S08]  /*143c0*/  HMMA.16816.F32 R120, R152.reuse, R18, R120 ;  /* 0x000000129878723c */ /* 0x040ff00000001878 */
[C---:B-----5:R-:W-:Y:S08]  /*143d0*/  HMMA.16816.F32 R124, R152.reuse, R156, R124 ;  /* 0x0000009c987c723c */ /* 0x060ff0000000187c */
[----:B------:R-:W-:Y:S01]  /*143e0*/  HMMA.16816.F32 R128, R152, R158, R128 ;  /* 0x0000009e9880723c */ /* 0x000fe20000001880 */
[----:B------:R-:W-:-:S07]  /*143f0*/  @P0 BRA `(.L_x_436) ;  /* 0xffffd7f000000947 */ /* 0x000fce000383ffff */
.L_x_427:
[----:B------:R-:W1:Y:S01]  /*14400*/  S2UR UR8, SR_CTAID.X ;  /* 0x00000000000879c3 */ /* 0x000e620000002500 */
[----:B------:R-:W-:Y:S01]  /*14410*/  ULDC.64 UR4, c[0x0][0x2c8] ;  /* 0x0000b20000047ab9 */ /* 0x000fe20000000a00 */
[----:B------:R-:W-:Y:S01]  /*14420*/  PLOP3.LUT P0, PT, PT, PT, UP2, 0x40, 0x0 ;  /* 0x000000000000781c */ /* 0x000fe20003f0e828 */
[----:B-1----:R-:W-:-:S04]  /*14430*/  ULEA UR8, UR8, 0x7f, 0x7 ;  /* 0x0000007f08087891 */ /* 0x002fc8000f8e383f */
        /* <DEDUP_REMOVED lines=18> */
.L_x_438:
[----:B------:R-:W-:Y:S02]  /*14560*/  ULDC UR4, c[0x0][0x32c] ;  /* 0x0000cb0000047ab9 */ /* 0x000fe40000000800 */
[----:B------:R-:W-:-:S03]  /*14570*/  UISETP.NE.AND UP0, UPT, UR4, 0x1, UPT ;  /* 0x000000010400788c */ /* 0x000fc6000bf05270 */
[----:B------:R-:W-:Y:S02]  /*14580*/  ULDC.64 UR4, c[0x0][0x330] ;  /* 0x0000cc0000047ab9 */ /* 0x000fe40000000a00 */
[----:B------:R-:W-:-:S06]  /*14590*/  UIMAD.WIDE.U32 UR10, UR9, UR4, URZ ;  /* 0x00000004090a72a5 */ /* 0x000fcc000f8e003f */
[----:B------:R-:W-:Y:S02]  /*145a0*/  @UP0 USHF.R.U32.HI UR9, URZ, UR5, UR11 ;  /* 0x000000053f090299 */ /* 0x000fe4000801160b */
.L_x_439:
[----:B------:R-:W-:Y:S02]  /*145b0*/  ULDC UR4, c[0x0][0x32c] ;  /* 0x0000cb0000047ab9 */ /* 0x000fe40000000800 */
[----:B------:R-:W-:-:S04]  /*145c0*/  UIMAD UR4, UR9, UR4, URZ ;  /* 0x00000004090472a4 */ /* 0x000fc8000f8e023f */
[----:B------:R-:W-:-:S04]  /*145d0*/  UISETP.LT.AND UP0, UPT, UR8, UR4, UPT ;  /* 0x000000040800728c */ /* 0x000fc8000bf01270 */
[----:B------:R-:W-:-:S04]  /*145e0*/  USEL UR8, UR8, UR4, !UP0 ;  /* 0x0000000408087287 */ /* 0x000fc8000c000000 */
.L_x_437:
[----:B------:R-:W-:-:S04]  /*145f0*/  UIADD3 UR8, UR8, 0x1f, URZ ;  /* 0x0000001f08087890 */ /* 0x000fc8000fffe03f */
        /* <DEDUP_REMOVED lines=8> */
[----:B------:R-:W-:Y:S01]  /*14680*/  MOV R149, R12 ;  /* 0x0000000c00957202 */ /* 0x000fe20000000f00 */
[----:B------:R-:W-:Y:S01]  /*14690*/  UMOV UR12, UR13 ;  /* 0x0000000d000c7c82 */ /* 0x000fe20008000000 */
[----:B------:R-:W-:Y:S01]  /*146a0*/  MOV R3, R0 ;  /* 0x0000000000037202 */ /* 0x000fe20000000f00 */
[----:B------:R-:W-:Y:S02]  /*146b0*/  ULDC.64 UR8, c[0x0][0x208] ;  /* 0x0000820000087ab9 */ /* 0x000fe40000000a00 */
[----:B------:R-:W-:Y:S02]  /*146c0*/  ULDC.64 UR4, c[0x0][0x1e0] ;  /* 0x0000780000047ab9 */ /* 0x000fe40000000a00 */
.L_x_441:
[----:B------:R-:W-:Y:S04]  /*146d0*/  DEPBAR.LE SB0, 0x0 ;  /* 0x000080000000791a */ /* 0x000fe80000000000 */
[----:B------:R-:W-:Y:S01]  /*146e0*/  BAR.SYNC.DEFER_BLOCKING 0x0 ;  /* 0x0000000000007b1d */ /* 0x000fe20000010000 */
[----:B------:R-:W-:Y:S01]  /*146f0*/  UISETP.GT.AND UP0, UPT, UR6, UR12, UPT ;  /* 0x0000000c0600728c */ /* 0x000fe2000bf04270 */
[C---:B------:R-:W-:Y:S01]  /*14700*/  LOP3.LUT P5, RZ, R215.reuse, 0x2, RZ, 0xc0, !PT ;  /* 0x00000002d7ff7812 */ /* 0x040fe200078ac0ff */
[----:B------:R-:W-:Y:S01]  /*14710*/  UIADD3 UR13, UR12, -0x1, URZ ;  /* 0xffffffff0c0d7890 */ /* 0x000fe2000fffe03f */
[C---:B------:R-:W-:Y:S03]  /*14720*/  LOP3.LUT P4, RZ, R215.reuse, 0x1, RZ, 0xc0, !PT ;  /* 0x00000001d7ff7812 */ /* 0x040fe6000788c0ff */
[----:B------:R-:W-:Y:S02]  /*14730*/  PLOP3.LUT P0, PT, PT, PT, UP0, 0x80, 0x0 ;  /* 0x000000000000781c */ /* 0x000fe40003f0f008 */
[----:B------:R-:W-:Y:S02]  /*14740*/  PLOP3.LUT P2, PT, PT, PT, UP0, 0x80, 0x0 ;  /* 0x000000000000781c */ /* 0x000fe40003f4f008 */
[----:B------:R-:W-:Y:S01]  /*14750*/  PLOP3.LUT P1, PT, PT, PT, UP0, 0x80, 0x0 ;  /* 0x000000000000781c */ /* 0x000fe20003f2f008 */
[----:B------:R-:W-:Y:S01]  /*14760*/  @!UP0 UIMAD.WIDE.U32 UR14, UR12, UR8, URZ ;  /* 0x000000080c0e82a5 */ /* 0x000fe2000f8e003f */
[----:B------:R-:W-:Y:S01]  /*14770*/  PLOP3.LUT P3, PT, PT, PT, UP0, 0x80, 0x0 ;  /* 0x000000000000781c */ /* 0x000fe20003f6f008 */
[----:B------:R-:W-:Y:S01]  /*14780*/  @!UP0 USHF.R.S32.HI UR11, URZ, 0x1f, UR12 ;  /* 0x0000001f3f0b8899 */ /* 0x000fe2000801140c */
[C---:B------:R-:W-:Y:S03]  /*14790*/  LOP3.LUT P3, RZ, R215.reuse, 0x4, RZ, 0xc0, !PT ;  /* 0x00000004d7ff7812 */ /* 0x040fe6000786c0ff */
[----:B------:R-:W-:Y:S01]  /*147a0*/  @!UP0 UIMAD UR11, UR11, UR8, URZ ;  /* 0x000000080b0b82a4 */ /* 0x000fe2000f8e023f */
[----:B------:R-:W-:Y:S02]  /*147b0*/  MOV R4, UR14 ;  /* 0x0000000e00047c02 */ /* 0x000fe40008000f00 */
[----:B------:R-:W-:Y:S01]  /*147c0*/  MOV R5, UR15 ;  /* 0x0000000f00057c02 */ /* 0x000fe20008000f00 */
[----:B------:R-:W-:Y:S01]  /*147d0*/  @!UP0 UIMAD UR11, UR12, UR9, UR11 ;  /* 0x000000090c0b82a4 */ /* 0x000fe2000f8e020b */
[----:B------:R-:W-:Y:S01]  /*147e0*/  @!P0 LEA R0, P0, R4, R228, 0x5 ;  /* 0x000000e404008211 */ /* 0x000fe200078028ff */
[----:B------:R-:W-:Y:S02]  /*147f0*/  LDSM.16.M88.4 R16, [R214+0x10080] ;  /* 0x01008000d610783b */ /* 0x000fe40000000200 */
[----:B------:R-:W-:Y:S01]  /*14800*/  @!UP0 UIADD3 UR11, UR15, UR11, URZ ;  /* 0x0000000b0f0b8290 */ /* 0x000fe2000fffe03f */
[----:B------:R-:W-:Y:S04]  /*14810*/  @!P1 LEA R150, P1, R0, c[0x0][0x1f8], 0x1 ;  /* 0x00007e0000969a11 */ /* 0x000fe800078208ff */
[----:B------:R-:W1:Y:S01]  /*14820*/  LDSM.16.M88.4 R8, [R213+0xc080] ;  /* 0x00c08000d508783b */ /* 0x000e620000000200 */
[----:B------:R-:W-:Y:S04]  /*14830*/  MOV R151, UR11 ;  /* 0x0000000b00977c02 */ /* 0x000fe80008000f00 */
[----:B------:R-:W-:Y:S02]  /*14840*/  @!P2 LEA.HI.X R151, R4, R221, R151, 0x5, P0 ;  /* 0x000000dd0497a211 */ /* 0x000fe400000f2c97 */
[----:B------:R-:W-:Y:S01]  /*14850*/  PLOP3.LUT P0, PT, PT, PT, UP0, 0x80, 0x0 ;  /* 0x000000000000781c */ /* 0x000fe20003f0f008 */
[----:B------:R-:W2:Y:S01]  /*14860*/  LDSM.16.M88.4 R152, [R213+0xc880] ;  /* 0x00c88000d598783b */ /* 0x000ea20000000200 */
[----:B------:R-:W-:Y:S06]  /*14870*/  PLOP3.LUT P2, PT, PT, PT, UP0, 0x80, 0x0 ;  /* 0x000000000000781c */ /* 0x000fec0003f4f008 */
[----:B------:R-:W-:Y:S05]  /*14880*/  LDSM.16.M88.4 R156, [R210+0x10080] ;  /* 0x01008000d29c783b */ /* 0x000fea0000000200 */
[----:B------:R-:W-:Y:S02]  /*14890*/  @!P0 LEA.HI.X R151, R0, c[0x0][0x1fc], R151, 0x1, P1 ;  /* 0x00007f0000978a11 */ /* 0x000fe400008f0c97 */
[----:B------:R-:W-:Y:S01]  /*148a0*/  PLOP3.LUT P0, PT, PT, PT, UP0, 0x80, 0x0 ;  /* 0x000000000000781c */ /* 0x000fe20003f0f008 */
[----:B------:R-:W3:Y:S01]  /*148b0*/  LDSM.16.M88.4 R160, [R212] ;  /* 0x00000000d4a0783b */ /* 0x000ee20000000200 */
[----:B------:R-:W-:Y:S06]  /*148c0*/  PLOP3.LUT P1, PT, PT, PT, UP0, 0x80, 0x0 ;  /* 0x000000000000781c */ /* 0x000fec0003f2f008 */
[----:B------:R-:W4:Y:S07]  /*148d0*/  LDSM.16.M88.4 R164, [R203] ;  /* 0x00000000cba4783b */ /* 0x000f2e0000000200 */
[----:B------:R-:W-:Y:S01]  /*148e0*/  @!PT LDS RZ, [RZ] ;  /* 0x00000000fffff984 */ /* 0x000fe20000000800 */
[----:B------:R-:W-:Y:S01]  /*148f0*/  @!PT LDS RZ, [RZ] ;  /* 0x00000000fffff984 */ /* 0x000fe20000000800 */
[----:B------:R-:W-:Y:S01]  /*14900*/  @!PT LDS RZ, [RZ] ;  /* 0x00000000fffff984 */ /* 0x000fe20000000800 */
[----:B------:R5:W-:Y:S01]  /*14910*/  @!P0 LDGSTS.E.BYPASS.LTC128B.128 [R218+0x8080], [R150.64], !P6 ;  /* 0x0808000096da8fae */ /* 0x000be2000f101d5e */
[----:B------:R-:W-:Y:S01]  /*14920*/  PLOP3.LUT P0, PT, PT, PT, UP0, 0x80, 0x0 ;  /* 0x000000000000781c */ /* 0x000fe20003f0f008 */
[----:B------:R-:W-:Y:S01]  /*14930*/  UISETP.GT.AND UP0, UPT, UR12, UR6, UPT ;  /* 0x000000060c00728c */ /* 0x000fe2000bf04270 */
[C---:B-1----:R-:W-:Y:S04]  /*14940*/  HMMA.16816.F32 R4, R16.reuse, R8, RZ ;  /* 0x000000081004723c */ /* 0x042fe800000018ff */
[----:B------:R5:W-:Y:S01]  /*14950*/  @!P2 LDGSTS.E.BYPASS.LTC128B.128 [R218+0x9080], [R150.64+0x80], !P3 ;  /* 0x0908008096daafae */ /* 0x000be2000d901d5e */
[----:B------:R-:W-:Y:S02]  /*14960*/  PLOP3.LUT P2, PT, PT, PT, UP0, 0x80, 0x0 ;  /* 0x000000000000781c */ /* 0x000fe40003f4f008 */
[----:B------:R-:W-:Y:S01]  /*14970*/  PLOP3.LUT P3, PT, PT, PT, UP0, 0x80, 0x0 ;  /* 0x000000000000781c */ /* 0x000fe20003f6f008 */
[C---:B------:R-:W-:Y:S01]  /*14980*/  HMMA.16816.F32 R8, R16.reuse, R10, RZ ;  /* 0x0000000a1008723c */ /* 0x040fe200000018ff */
[----:B------:R-:W-:Y:S01]  /*14990*/  LOP3.LUT P3, RZ, R215, 0x4, RZ, 0xc0, !PT ;  /* 0x00000004d7ff7812 */ /* 0x000fe2000786c0ff */
[----:B------:R-:W-:Y:S01]  /*149a0*/  @UP0 UIMAD.WIDE.U32 UR14, UR13, UR4, URZ ;  /* 0x000000040d0e02a5 */ /* 0x000fe2000f8e003f */
[----:B------:R5:W-:Y:S01]  /*149b0*/  @!P1 LDGSTS.E.BYPASS.LTC128B.128 [R218+0xa080], [R150.64+0x100], !P5 ;  /* 0x0a08010096da9fae */ /* 0x000be2000e901d5e */
[----:B------:R-:W-:Y:S01]  /*149c0*/  PLOP3.LUT P1, PT, PT, PT, UP0, 0x80, 0x0 ;  /* 0x000000000000781c */ /* 0x000fe20003f2f008 */
[----:B------:R-:W-:Y:S03]  /*149d0*/  @UP0 USHF.R.S32.HI UR11, URZ, 0x1f, UR13 ;  /* 0x0000001f3f0b0899 */ /* 0x000fe6000801140d */
[C---:B--2---:R-:W-:Y:S01]  /*149e0*/  HMMA.16816.F32 R12, R16.reuse, R152, RZ ;  /* 0x00000098100c723c */ /* 0x044fe200000018ff */
[----:B------:R-:W-:Y:S01]  /*149f0*/  @UP0 UIMAD UR11, UR11, UR4, URZ ;  /* 0x000000040b0b02a4 */ /* 0x000fe2000f8e023f */
[----:B------:R5:W-:Y:S01]  /*14a00*/  @!P0 LDGSTS.E.BYPASS.LTC128B.128 [R218+0xb080], [R150.64+0x180], !P4 ;  /* 0x0b08018096da8fae */ /* 0x000be2000e101d5e */
[----:B------:R-:W-:Y:S02]  /*14a10*/  PLOP3.LUT P0, PT, PT, PT, UP0, 0x80, 0x0 ;  /* 0x000000000000781c */ /* 0x000fe40003f0f008 */
[----:B------:R-:W-:Y:S03]  /*14a20*/  @UP0 UIMAD UR11, UR13, UR5, UR11 ;  /* 0x000000050d0b02a4 */ /* 0x000fe6000f8e020b */
[----:B------:R-:W-:Y:S01]  /*14a30*/  HMMA.16816.F32 R16, R16, R154, RZ ;  /* 0x0000009a1010723c */ /* 0x000fe200000018ff */
[----:B------:R-:W-:Y:S01]  /*14a40*/  LDSM.16.M88.4 R168, [R209+0x10080] ;  /* 0x01008000d1a8783b */ /* 0x000fe20000000200 */
[----:B------:R-:W-:Y:S06]  /*14a50*/  @UP0 UIADD3 UR11, UR15, UR11, URZ ;  /* 0x0000000b0f0b0290 */ /* 0x000fec000fffe03f */
[C---:B---3--:R-:W-:Y:S01]  /*14a60*/  HMMA.16816.F32 R4, R156.reuse, R160, R4 ;  /* 0x000000a09c04723c */ /* 0x048fe20000001804 */
[----:B------:R-:W1:Y:S07]  /*14a70*/  LDSM.16.M88.4 R172, [R208+0xc080] ;  /* 0x00c08000d0ac783b */ /* 0x000e6e0000000200 */
        /* <DEDUP_REMOVED lines=13> */
[----:B------:R-:W-:Y:S04]  /*14b50*/  LDSM.16.M88.4 R172, [R201] ;  /* 0x00000000c9ac783b */ /* 0x000fe80000000200 */
[----:B------:R-:W-:Y:S03]  /*14b60*/  HMMA.16816.F32 R16, R168, R154, R16 ;  /* 0x0000009aa810723c */ /* 0x000fe60000001810 */
[----:B------:R-:W2:Y:S05]  /*14b70*/  LDSM.16.M88.4 R152, [R213+0xd880] ;  /* 0x00d88000d598783b */ /* 0x000eaa0000000200 */
[C---:B---3--:R-:W-:Y:S02]  /*14b80*/  HMMA.16816.F32 R4, R176.reuse, R180, R4 ;  /* 0x000000b4b004723c */ /* 0x048fe40000001804 */
[----:B------:R-:W3:Y:S06]  /*14b90*/  LDSM.16.M88.4 R168, [R210+0x14080] ;  /* 0x01408000d2a8783b */ /* 0x000eec0000000200 */
        /* <DEDUP_REMOVED lines=84> */
[----:B------:R-:W-:Y:S02]  /*150e0*/  FMNMX.FTZ R0, R4, R3, !PT ;  /* 0x0000000304007209 */ /* 0x000fe40007810000 */
[----:B------:R-:W-:Y:S02]  /*150f0*/  FMNMX.FTZ R2, R6, R149, !PT ;  /* 0x0000009506027209 */ /* 0x000fe40007810000 */
[----:B-----5:R-:W-:Y:S04]  /*15100*/  FMNMX.FTZ R151, R5, R0, !PT ;  /* 0x0000000005977209 */ /* 0x020fe80007810000 */
        /* <DEDUP_REMOVED lines=16> */
[----:B------:R-:W-:Y:S04]  /*15210*/  MOV R150, UR14 ;  /* 0x0000000e00967c02 */ /* 0x000fe80008000f00 */
[----:B------:R-:W1:Y:S01]  /*15220*/  SHFL.BFLY PT, R2, R157, 0x1, 0x1f ;  /* 0x0c201f009d027f89 */ /* 0x000e6200000e0000 */
[C---:B------:R-:W-:Y:S02]  /*15230*/  @P0 LEA R152, P0, R150.reuse, R216, 0x5 ;  /* 0x000000d896980211 */ /* 0x040fe400078028ff */
[----:B--2---:R-:W-:Y:S02]  /*15240*/  FMNMX.FTZ R151, R153, R0, !PT ;  /* 0x0000000099977209 */ /* 0x004fe40007810000 */
[----:B------:R-:W-:Y:S03]  /*15250*/  MOV R153, UR11 ;  /* 0x0000000b00997c02 */ /* 0x000fe60008000f00 */
[----:B------:R-:W2:Y:S06]  /*15260*/  SHFL.BFLY PT, R148, R151, 0x1, 0x1f ;  /* 0x0c201f0097947f89 */ /* 0x000eac00000e0000 */
[----:B------:R-:W-:Y:S02]  /*15270*/  @P2 LEA.HI.X R153, R150, R223, R153, 0x5, P0 ;  /* 0x000000df96992211 */ /* 0x000fe400000f2c99 */
[----:B------:R-:W-:Y:S02]  /*15280*/  PLOP3.LUT P0, PT, PT, PT, UP0, 0x80, 0x0 ;  /* 0x000000000000781c */ /* 0x000fe40003f0f008 */
[----:B------:R-:W-:Y:S02]  /*15290*/  PLOP3.LUT P2, PT, PT, PT, UP0, 0x80, 0x0 ;  /* 0x000000000000781c */ /* 0x000fe40003f4f008 */
[----:B-1----:R-:W-:Y:S05]  /*152a0*/  FMNMX.FTZ R0, R157, R2, !PT ;  /* 0x000000029d007209 */ /* 0x002fea0007810000 */
[C---:B------:R-:W-:Y:S02]  /*152b0*/  FMUL.FTZ R165, R0.reuse, c[0x0][0x2d0] ;  /* 0x0000b40000a57a20 */ /* 0x040fe40000410000 */
[----:B------:R-:W-:Y:S01]  /*152c0*/  FADD.FTZ R2, -R0, R3 ;  /* 0x0000000300027221 */ /* 0x000fe20000010100 */
[----:B--2---:R-:W-:Y:S01]  /*152d0*/  FMNMX.FTZ R148, R151, R148, !PT ;  /* 0x0000009497947209 */ /* 0x004fe20007810000 */
[----:B------:R-:W-:Y:S01]  /*152e0*/  FFMA.FTZ R150, R5, c[0x0][0x2d0], -R165 ;  /* 0x0000b40005967a23 */ /* 0x000fe200000108a5 */
[----:B------:R-:W-:Y:S01]  /*152f0*/  MOV R151, UR15 ;  /* 0x0000000f00977c02 */ /* 0x000fe20008000f00 */
[----:B------:R-:W-:Y:S02]  /*15300*/  FMUL.FTZ R3, R2, c[0x0][0x2d0] ;  /* 0x0000b40002037a20 */ /* 0x000fe40000410000 */
[C---:B------:R-:W-:Y:S02]  /*15310*/  FADD.FTZ R149, -R148.reuse, R149 ;  /* 0x0000009594957221 */ /* 0x040fe40000010100 */
[----:B------:R-:W-:Y:S01]  /*15320*/  FMUL.FTZ R164, R148, c[0x0][0x2d0] ;  /* 0x0000b40094a47a20 */ /* 0x000fe20000410000 */
[----:B------:R-:W-:Y:S01]  /*15330*/  MUFU.EX2 R150, R150 ;  /* 0x0000009600967308 */ /* 0x000fe20000000800 */
[----:B------:R-:W-:Y:S02]  /*15340*/  FMUL.FTZ R2, R149, c[0x0][0x2d0] ;  /* 0x0000b40095027a20 */ /* 0x000fe40000410000 */
[--C-:B------:R-:W-:Y:S01]  /*15350*/  FFMA.FTZ R149, R4, c[0x0][0x2d0], -R165.reuse ;  /* 0x0000b40004957a23 */ /* 0x100fe200000108a5 */
[----:B------:R-:W-:Y:S01]  /*15360*/  @P1 LEA R4, P1, R152, c[0x0][0x1c8], 0x1 ;  /* 0x0000720098041a11 */ /* 0x000fe200078208ff */
[--C-:B------:R-:W-:Y:S02]  /*15370*/  FFMA.FTZ R151, R8, c[0x0][0x2d0], -R165.reuse ;  /* 0x0000b40008977a23 */ /* 0x100fe400000108a5 */
[----:B------:R-:W-:Y:S02]  /*15380*/  FFMA.FTZ R192, R9, c[0x0][0x2d0], -R165 ;  /* 0x0000b40009c07a23 */ /* 0x000fe400000108a5 */
[--C-:B------:R-:W-:Y:S01]  /*15390*/  FFMA.FTZ R193, R6, c[0x0][0x2d0], -R164.reuse ;  /* 0x0000b40006c17a23 */ /* 0x100fe200000108a4 */
[----:B------:R-:W1:Y:S01]  /*153a0*/  MUFU.EX2 R3, R3 ;  /* 0x0000000300037308 */ /* 0x000e620000000800 */
[--C-:B------:R-:W-:Y:S02]  /*153b0*/  FFMA.FTZ R194, R7, c[0x0][0x2d0], -R164.reuse ;  /* 0x0000b40007c27a23 */ /* 0x100fe400000108a4 */
[--C-:B------:R-:W-:Y:S02]  /*153c0*/  FFMA.FTZ R195, R10, c[0x0][0x2d0], -R164.reuse ;  /* 0x0000b4000ac37a23 */ /* 0x100fe400000108a4 */
[--C-:B------:R-:W-:Y:S02]  /*153d0*/  FFMA.FTZ R230, R11, c[0x0][0x2d0], -R164.reuse ;  /* 0x0000b4000be67a23 */ /* 0x100fe400000108a4 */
[----:B------:R-:W-:Y:S01]  /*153e0*/  @P0 LEA.HI.X R5, R152, c[0x0][0x1cc], R153, 0x1, P1 ;  /* 0x0000730098050a11 */ /* 0x000fe200008f0c99 */
[--C-:B------:R-:W-:Y:S01]  /*153f0*/  FFMA.FTZ R231, R16, c[0x0][0x2d0], -R165.reuse ;  /* 0x0000b40010e77a23 */ /* 0x100fe200000108a5 */
[----:B------:R-:W-:Y:S01]  /*15400*/  PLOP3.LUT P0, PT, PT, PT, UP0, 0x80, 0x0 ;  /* 0x000000000000781c */ /* 0x000fe20003f0f008 */
[----:B------:R-:W2:Y:S01]  /*15410*/  MUFU.EX2 R2, R2 ;  /* 0x0000000200027308 */ /* 0x000ea20000000800 */
[----:B------:R-:W-:Y:S01]  /*15420*/  PLOP3.LUT P1, PT, PT, PT, UP0, 0x80, 0x0 ;  /* 0x000000000000781c */ /* 0x000fe20003f2f008 */
[--C-:B------:R-:W-:Y:S02]  /*15430*/  FFMA.FTZ R235, R18, c[0x0][0x2d0], -R164.reuse ;  /* 0x0000b40012eb7a23 */ /* 0x100fe400000108a4 */
[--C-:B------:R-:W-:Y:S02]  /*15440*/  FFMA.FTZ R227, R12, c[0x0][0x2d0], -R165.reuse ;  /* 0x0000b4000ce37a23 */ /* 0x100fe400000108a5 */
[--C-:B------:R-:W-:Y:S02]  /*15450*/  FFMA.FTZ R232, R13, c[0x0][0x2d0], -R165.reuse ;  /* 0x0000b4000de87a23 */ /* 0x100fe400000108a5 */
[----:B------:R-:W-:Y:S02]  /*15460*/  FFMA.FTZ R165, R17, c[0x0][0x2d0], -R165 ;  /* 0x0000b40011a57a23 */ /* 0x000fe400000108a5 */
[----:B------:R-:W-:Y:S01]  /*15470*/  MUFU.EX2 R149, R149 ;  /* 0x0000009500957308 */ /* 0x000fe20000000800 */
[--C-:B------:R-:W-:Y:S01]  /*15480*/  FFMA.FTZ R233, R14, c[0x0][0x2d0], -R164.reuse ;  /* 0x0000b4000ee97a23 */ /* 0x100fe200000108a4 */
[----:B------:R3:W-:Y:S01]  /*15490*/  @P0 LDGSTS.E.BYPASS.LTC128B.128 [R218+0xc080], [R4.64], !P6 ;  /* 0x0c08000004da0fae */ /* 0x0007e2000f101d5e */
[----:B------:R-:W-:Y:S01]  /*154a0*/  PLOP3.LUT P0, PT, PT, PT, UP0, 0x80, 0x0 ;  /* 0x000000000000781c */ /* 0x000fe20003f0f008 */
[C---:B-1----:R-:W-:Y:S01]  /*154b0*/  FMUL.FTZ R8, R3.reuse, R140 ;  /* 0x0000008c03087220 */ /* 0x042fe20000410000 */
[----:B------:R-:W-:Y:S01]  /*154c0*/  UISETP.GT.AND UP0, UPT, UR12, UR10, UPT ;  /* 0x0000000a0c00728c */ /* 0x000fe2000bf04270 */
[C---:B------:R-:W-:Y:S01]  /*154d0*/  FMUL.FTZ R9, R3.reuse, R141 ;  /* 0x0000008d03097220 */ /* 0x040fe20000410000 */
[----:B------:R-:W-:Y:S01]  /*154e0*/  UIADD3 UR12, UR12, -0x1, URZ ;  /* 0xffffffff0c0c7890 */ /* 0x000fe2000fffe03f */
[C---:B------:R-:W-:Y:S01]  /*154f0*/  FMUL.FTZ R132, R3.reuse, R132 ;  /* 0x0000008403847220 */ /* 0x040fe20000410000 */
[----:B------:R3:W-:Y:S01]  /*15500*/  @P2 LDGSTS.E.BYPASS.LTC128B.128 [R218+0xd080], [R4.64+0x80], !P3 ;  /* 0x0d08008004da2fae */ /* 0x0007e2000d901d5e */
[----:B------:R-:W-:Y:S01]  /*15510*/  MUFU.EX2 R151, R151 ;  /* 0x0000009700977308 */ /* 0x000fe20000000800 */
[C---:B------:R-:W-:Y:S02]  /*15520*/  FMUL.FTZ R133, R3.reuse, R133 ;  /* 0x0000008503857220 */ /* 0x040fe40000410000 */
[C---:B------:R-:W-:Y:S02]  /*15530*/  FMUL.FTZ R136, R3.reuse, R136 ;  /* 0x0000008803887220 */ /* 0x040fe40000410000 */
[C---:B--2---:R-:W-:Y:S01]  /*15540*/  FMUL.FTZ R6, R2.reuse, R146 ;  /* 0x0000009202067220 */ /* 0x044fe20000410000 */
[----:B------:R3:W-:Y:S01]  /*15550*/  @P1 LDGSTS.E.BYPASS.LTC128B.128 [R218+0xe080], [R4.64+0x100], !P5 ;  /* 0x0e08010004da1fae */ /* 0x0007e2000e901d5e */
[C---:B------:R-:W-:Y:S02]  /*15560*/  FMUL.FTZ R7, R2.reuse, R147 ;  /* 0x0000009302077220 */ /* 0x040fe40000410000 */
[C---:B------:R-:W-:Y:S01]  /*15570*/  FMUL.FTZ R10, R2.reuse, R142 ;  /* 0x0000008e020a7220 */ /* 0x040fe20000410000 */
[----:B------:R-:W1:Y:S01]  /*15580*/  MUFU.EX2 R192, R192 ;  /* 0x000000c000c07308 */ /* 0x000e620000000800 */
[C---:B------:R-:W-:Y:S02]  /*15590*/  FMUL.FTZ R11, R2.reuse, R143 ;  /* 0x0000008f020b7220 */ /* 0x040fe40000410000 */
[----:B------:R3:W-:Y:S01]  /*155a0*/  @P0 LDGSTS.E.BYPASS.LTC128B.128 [R218+0xf080], [R4.64+0x180], !P4 ;  /* 0x0f08018004da0fae */ /* 0x0007e2000e101d5e */
[C---:B------:R-:W-:Y:S01]  /*155b0*/  FMUL.FTZ R134, R2.reuse, R134 ;  /* 0x0000008602867220 */ /* 0x040fe20000410000 */
[----:B------:R-:W-:Y:S01]  /*155c0*/  PLOP3.LUT P0, PT, PT, PT, UP0, 0x80, 0x0 ;  /* 0x000000000000781c */ /* 0x000fe20003f0f008 */
[C---:B------:R-:W-:Y:S02]  /*155d0*/  FMUL.FTZ R135, R2.reuse, R135 ;  /* 0x0000008702877220 */ /* 0x040fe40000410000 */
[C---:B------:R-:W-:Y:S02]  /*155e0*/  FMUL.FTZ R137, R3.reuse, R137 ;  /* 0x0000008903897220 */ /* 0x040fe40000410000 */
[----:B------:R-:W2:Y:S01]  /*155f0*/  LDSM.16.MT88.4 R152, [R211+0x8080] ;  /* 0x00808000d398783b */ /* 0x000ea20000004200 */
[----:B------:R-:W-:Y:S01]  /*15600*/  MUFU.EX2 R193, R193 ;  /* 0x000000c100c17308 */ /* 0x000fe20000000800 */
[C---:B------:R-:W-:Y:S02]  /*15610*/  FMUL.FTZ R138, R2.reuse, R138 ;  /* 0x0000008a028a7220 */ /* 0x040fe40000410000 */
[C---:B------:R-:W-:Y:S02]  /*15620*/  FMUL.FTZ R139, R2.reuse, R139 ;  /* 0x0000008b028b7220 */ /* 0x040fe40000410000 */
[C---:B------:R-:W-:Y:S01]  /*15630*/  FMUL.FTZ R20, R3.reuse, R20 ;  /* 0x0000001403147220 */ /* 0x040fe20000410000 */
[----:B------:R-:W4:Y:S01]  /*15640*/  LDSM.16.MT88.4 R156, [R206+0x8080] ;  /* 0x00808000ce9c783b */ /* 0x000f220000004200 */
[C---:B------:R-:W-:Y:S02]  /*15650*/  FMUL.FTZ R21, R3.reuse, R21 ;  /* 0x0000001503157220 */ /* 0x040fe40000410000 */
[C---:B------:R-:W-:Y:S01]  /*15660*/  FMUL.FTZ R22, R2.reuse, R22 ;  /* 0x0000001602167220 */ /* 0x040fe20000410000 */
[----:B------:R-:W5:Y:S01]  /*15670*/  MUFU.EX2 R194, R194 ;  /* 0x000000c200c27308 */ /* 0x000f620000000800 */
[----:B------:R-:W-:Y:S02]  /*15680*/  FMUL.FTZ R23, R2, R23 ;  /* 0x0000001702177220 */ /* 0x000fe40000410000 */
[----:B------:R-:W2:Y:S01]  /*15690*/  LDSM.16.MT88.4 R160, [R205+0x8080] ;  /* 0x00808000cda0783b */ /* 0x000ea20000004200 */
[----:B-1----:R-:W-:Y:S01]  /*156a0*/  F2FP.PACK_AB R146, R192, R151 ;  /* 0x00000097c092723e */ /* 0x002fe200000000ff */
[C---:B------:R-:W-:Y:S02]  /*156b0*/  FMUL.FTZ R24, R3.reuse, R24 ;  /* 0x0000001803187220 */ /* 0x040fe40000410000 */
[C---:B------:R-:W-:Y:S02]  /*156c0*/  FMUL.FTZ R25, R3.reuse, R25 ;  /* 0x0000001903197220 */ /* 0x040fe40000410000 */
[C---:B---3--:R-:W-:Y:S01]  /*156d0*/  FMUL.FTZ R4, R3.reuse, R144 ;  /* 0x0000009003047220 */ /* 0x048fe20000410000 */
[----:B------:R-:W-:Y:S01]  /*156e0*/  MUFU.EX2 R195, R195 ;  /* 0x000000c300c37308 */ /* 0x000fe20000000800 */
[C---:B------:R-:W-:Y:S01]  /*156f0*/  FMUL.FTZ R5, R3.reuse, R145 ;  /* 0x0000009103057220 */ /* 0x040fe20000410000 */
[----:B------:R-:W-:Y:S01]  /*15700*/  F2FP.PACK_AB R144, R150, R149 ;  /* 0x000000959690723e */ /* 0x000fe200000000ff */
[----:B------:R-:W1:Y:S01]  /*15710*/  LDSM.16.MT88.4 R140, [R204+0x8080] ;  /* 0x00808000cc8c783b */ /* 0x000e620000004200 */
[C---:B------:R-:W-:Y:S02]  /*15720*/  FMUL.FTZ R26, R2.reuse, R26 ;  /* 0x0000001a021a7220 */ /* 0x040fe40000410000 */
[----:B------:R-:W-:Y:S02]  /*15730*/  FMUL.FTZ R27, R2, R27 ;  /* 0x0000001b021b7220 */ /* 0x000fe40000410000 */
[C---:B------:R-:W-:Y:S02]  /*15740*/  FMUL.FTZ R28, R3.reuse, R28 ;  /* 0x0000001c031c7220 */ /* 0x040fe40000410000 */
[----:B------:R-:W3:Y:S01]  /*15750*/  MUFU.EX2 R230, R230 ;  /* 0x000000e600e67308 */ /* 0x000ee20000000800 */
[----:B------:R-:W-:Y:S01]  /*15760*/  LDSM.16.MT88.4 R168, [R211+0xa880] ;  /* 0x00a88000d3a8783b */ /* 0x000fe20000004200 */
[C---:B------:R-:W-:Y:S01]  /*15770*/  FMUL.FTZ R29, R3.reuse, R29 ;  /* 0x0000001d031d7220 */ /* 0x040fe20000410000 */
[----:B-----5:R-:W-:Y:S01]  /*15780*/  F2FP.PACK_AB R145, R194, R193 ;  /* 0x000000c1c291723e */ /* 0x020fe200000000ff */
[C---:B------:R-:W-:Y:S02]  /*15790*/  FMUL.FTZ R30, R2.reuse, R30 ;  /* 0x0000001e021e7220 */ /* 0x040fe40000410000 */
[C---:B------:R-:W-:Y:S02]  /*157a0*/  FMUL.FTZ R31, R2.reuse, R31 ;  /* 0x0000001f021f7220 */ /* 0x040fe40000410000 */
[----:B------:R-:W-:Y:S01]  /*157b0*/  LDSM.16.MT88.4 R172, [R206+0xa880] ;  /* 0x00a88000ceac783b */ /* 0x000fe20000004200 */
[C---:B------:R-:W-:Y:S01]  /*157c0*/  FMUL.FTZ R32, R3.reuse, R32 ;  /* 0x0000002003207220 */ /* 0x040fe20000410000 */
[----:B------:R-:W-:Y:S01]  /*157d0*/  MUFU.EX2 R234, R165 ;  /* 0x000000a500ea7308 */ /* 0x000fe20000000800 */
[C---:B------:R-:W-:Y:S02]  /*157e0*/  FMUL.FTZ R33, R3.reuse, R33 ;  /* 0x0000002103217220 */ /* 0x040fe40000410000 */
[C---:B------:R-:W-:Y:S02]  /*157f0*/  FMUL.FTZ R34, R2.reuse, R34 ;  /* 0x0000002202227220 */ /* 0x040fe40000410000 */
[----:B------:R-:W-:Y:S01]  /*15800*/  LDSM.16.MT88.4 R176, [R205+0xa880] ;  /* 0x00a88000cdb0783b */ /* 0x000fe20000004200 */
[C---:B------:R-:W-:Y:S02]  /*15810*/  FMUL.FTZ R35, R2.reuse, R35 ;  /* 0x0000002302237220 */ /* 0x040fe40000410000 */
[C---:B------:R-:W-:Y:S02]  /*15820*/  FMUL.FTZ R36, R3.reuse, R36 ;  /* 0x0000002403247220 */ /* 0x040fe40000410000 */
[C---:B------:R-:W-:Y:S01]  /*15830*/  FMUL.FTZ R37, R3.reuse, R37 ;  /* 0x0000002503257220 */ /* 0x040fe20000410000 */
[----:B------:R-:W-:Y:S01]  /*15840*/  MUFU.EX2 R227, R227 ;  /* 0x000000e300e37308 */ /* 0x000fe20000000800 */
[----:B------:R-:W-:Y:S01]  /*15850*/  LDSM.16.MT88.4 R180, [R204+0xa880] ;  /* 0x00a88000ccb4783b */ /* 0x000fe20000004200 */
[----:B------:R-:W-:Y:S01]  /*15860*/  FMUL.FTZ R38, R2, R38 ;  /* 0x0000002602267220 */ /* 0x000fe20000410000 */
[----:B---3--:R-:W-:Y:S01]  /*15870*/  F2FP.PACK_AB R147, R230, R195 ;  /* 0x000000c3e693723e */ /* 0x008fe200000000ff */
[C---:B------:R-:W-:Y:S02]  /*15880*/  FMUL.FTZ R39, R2.reuse, R39 ;  /* 0x0000002702277220 */ /* 0x040fe40000410000 */
[C---:B------:R-:W-:Y:S02]  /*15890*/  FMUL.FTZ R40, R3.reuse, R40 ;  /* 0x0000002803287220 */ /* 0x040fe40000410000 */
[----:B------:R-:W-:Y:S01]  /*158a0*/  LDSM.16.MT88.4 R184, [R211+0xb880] ;  /* 0x00b88000d3b8783b */ /* 0x000fe20000004200 */
[C---:B------:R-:W-:Y:S01]  /*158b0*/  FMUL.FTZ R41, R3.reuse, R41 ;  /* 0x0000002903297220 */ /* 0x040fe20000410000 */
[C---:B--2---:R-:W-:Y:S01]  /*158c0*/  HMMA.16816.F32 R4, R144.reuse, R152, R4 ;  /* 0x000000989004723c */ /* 0x044fe20000001804 */
[----:B------:R-:W2:Y:S04]  /*158d0*/  MUFU.EX2 R232, R232 ;  /* 0x000000e800e87308 */ /* 0x000ea80000000800 */
[----:B------:R-:W-:Y:S01]  /*158e0*/  LDSM.16.MT88.4 R188, [R206+0xb880] ;  /* 0x00b88000cebc783b */ /* 0x000fe20000004200 */
[C---:B------:R-:W-:Y:S02]  /*158f0*/  FMUL.FTZ R42, R2.reuse, R42 ;  /* 0x0000002a022a7220 */ /* 0x040fe40000410000 */
[C---:B------:R-:W-:Y:S03]  /*15900*/  HMMA.16816.F32 R8, R144.reuse, R154, R8 ;  /* 0x0000009a9008723c */ /* 0x040fe60000001808 */
[----:B------:R-:W3:Y:S01]  /*15910*/  MUFU.EX2 R231, R231 ;  /* 0x000000e700e77308 */ /* 0x000ee20000000800 */
[----:B------:R-:W5:Y:S01]  /*15920*/  LDSM.16.MT88.4 R152, [R211+0x9080] ;  /* 0x00908000d398783b */ /* 0x000f620000004200 */
[C---:B------:R-:W-:Y:S02]  /*15930*/  FMUL.FTZ R43, R2.reuse, R43 ;  /* 0x0000002b022b7220 */ /* 0x040fe40000410000 */
[C---:B------:R-:W-:Y:S01]  /*15940*/  FMUL.FTZ R44, R3.reuse, R44 ;  /* 0x0000002c032c7220 */ /* 0x040fe20000410000 */
[C---:B----4-:R-:W-:Y:S03]  /*15950*/  HMMA.16816.F32 R132, R144.reuse, R156, R132 ;  /* 0x0000009c9084723c */ /* 0x050fe60000001884 */
[----:B------:R-:W0:Y:S01]  /*15960*/  LDGDEPBAR ;  /* 0x00000000000079af */ /* 0x000e220000000000 */
[C---:B------:R-:W-:Y:S01]  /*15970*/  FMUL.FTZ R45, R3.reuse, R45 ;  /* 0x0000002d032d7220 */ /* 0x040fe20000410000 */
[----:B------:R-:W-:Y:S01]  /*15980*/  MUFU.EX2 R233, R233 ;  /* 0x000000e900e97308 */ /* 0x000fe20000000800 */
[C---:B------:R-:W-:Y:S02]  /*15990*/  FMUL.FTZ R46, R2.reuse, R46 ;  /* 0x0000002e022e7220 */ /* 0x040fe40000410000 */
[C---:B------:R-:W-:Y:S02]  /*159a0*/  HMMA.16816.F32 R136, R144.reuse, R158, R136 ;  /* 0x0000009e9088723c */ /* 0x040fe40000001888 */
[----:B------:R-:W4:Y:S02]  /*159b0*/  LDSM.16.MT88.4 R156, [R206+0x9080] ;  /* 0x00908000ce9c783b */ /* 0x000f240000004200 */
[----:B------:R-:W-:Y:S01]  /*159c0*/  FMUL.FTZ R47, R2, R47 ;  /* 0x0000002f022f7220 */ /* 0x000fe20000410000 */
[----:B--2---:R-:W-:Y:S01]  /*159d0*/  F2FP.PACK_AB R12, R232, R227 ;  /* 0x000000e3e80c723e */ /* 0x004fe200000000ff */
[C---:B------:R-:W-:Y:S01]  /*159e0*/  FMUL.FTZ R48, R3.reuse, R48 ;  /* 0x0000003003307220 */ /* 0x040fe20000410000 */
[----:B------:R-:W-:Y:S01]  /*159f0*/  MUFU.EX2 R235, R235 ;  /* 0x000000eb00eb7308 */ /* 0x000fe20000000800 */
[C---:B------:R-:W-:Y:S04]  /*15a00*/  HMMA.16816.F32 R20, R144.reuse, R160, R20 ;  /* 0x000000a09014723c */ /* 0x040fe80000001814 */
[C---:B------:R-:W-:Y:S01]  /*15a10*/  FMUL.FTZ R49, R3.reuse, R49 ;  /* 0x0000003103317220 */ /* 0x040fe20000410000 */
[----:B---3--:R-:W-:Y:S01]  /*15a20*/  F2FP.PACK_AB R14, R234, R231 ;  /* 0x000000e7ea0e723e */ /* 0x008fe200000000ff */
[C---:B------:R-:W-:Y:S02]  /*15a30*/  FMUL.FTZ R50, R2.reuse, R50 ;  /* 0x0000003202327220 */ /* 0x040fe40000410000 */
[C---:B------:R-:W-:Y:S01]  /*15a40*/  HMMA.16816.F32 R24, R144.reuse, R162, R24 ;  /* 0x000000a29018723c */ /* 0x040fe20000001818 */
[----:B------:R-:W-:Y:S03]  /*15a50*/  LDSM.16.MT88.4 R160, [R204+0x8880] ;  /* 0x00888000cca0783b */ /* 0x000fe60000004200 */
        /* <DEDUP_REMOVED lines=9> */
[C---:B-----5:R-:W-:Y:S04]  /*15af0*/  HMMA.16816.F32 R36, R144.reuse, R152, R36 ;  /* 0x000000989024723c */ /* 0x060fe80000001824 */
[C---:B------:R-:W-:Y:S02]  /*15b00*/  FMUL.FTZ R57, R3.reuse, R57 ;  /* 0x0000003903397220 */ /* 0x040fe40000410000 */
[C---:B------:R-:W-:Y:S02]  /*15b10*/  FMUL.FTZ R58, R2.reuse, R58 ;  /* 0x0000003a023a7220 */ /* 0x040fe40000410000 */
[C---:B------:R-:W-:Y:S01]  /*15b20*/  HMMA.16816.F32 R40, R144.reuse, R154, R40 ;  /* 0x0000009a9028723c */ /* 0x040fe20000001828 */
[----:B------:R-:W2:Y:S03]  /*15b30*/  LDSM.16.MT88.4 R152, [R204+0x9080] ;  /* 0x00908000cc98783b */ /* 0x000ea60000004200 */
[C---:B------:R-:W-:Y:S02]  /*15b40*/  FMUL.FTZ R59, R2.reuse, R59 ;  /* 0x0000003b023b7220 */ /* 0x040fe40000410000 */
[C---:B------:R-:W-:Y:S02]  /*15b50*/  FMUL.FTZ R60, R3.reuse, R60 ;  /* 0x0000003c033c7220 */ /* 0x040fe40000410000 */
[C---:B----4-:R-:W-:Y:S04]  /*15b60*/  HMMA.16816.F32 R44, R144.reuse, R156, R44 ;  /* 0x0000009c902c723c */ /* 0x050fe8000000182c */
[C---:B------:R-:W-:Y:S02]  /*15b70*/  FMUL.FTZ R61, R3.reuse, R61 ;  /* 0x0000003d033d7220 */ /* 0x040fe40000410000 */
[C---:B------:R-:W-:Y:S02]  /*15b80*/  FMUL.FTZ R62, R2.reuse, R62 ;  /* 0x0000003e023e7220 */ /* 0x040fe40000410000 */
[C---:B------:R-:W-:Y:S01]  /*15b90*/  HMMA.16816.F32 R48, R144.reuse, R158, R48 ;  /* 0x0000009e9030723c */ /* 0x040fe20000001830 */
[----:B------:R-:W3:Y:S03]  /*15ba0*/  LDSM.16.MT88.4 R156, [R211+0xa080] ;  /* 0x00a08000d39c783b */ /* 0x000ee60000004200 */
[C---:B------:R-:W-:Y:S02]  /*15bb0*/  FMUL.FTZ R63, R2.reuse, R63 ;  /* 0x0000003f023f7220 */ /* 0x040fe40000410000 */
[C---:B------:R-:W-:Y:S02]  /*15bc0*/  FMUL.FTZ R64, R3.reuse, R64 ;  /* 0x0000004003407220 */ /* 0x040fe40000410000 */
[C---:B------:R-:W-:Y:S01]  /*15bd0*/  FMUL.FTZ R65, R3.reuse, R65 ;  /* 0x0000004103417220 */ /* 0x040fe20000410000 */
[C---:B-1----:R-:W-:Y:S03]  /*15be0*/  HMMA.16816.F32 R52, R144.reuse, R140, R52 ;  /* 0x0000008c9034723c */ /* 0x042fe60000001834 */
[C---:B------:R-:W-:Y:S02]  /*15bf0*/  FMUL.FTZ R66, R2.reuse, R66 ;  /* 0x0000004202427220 */ /* 0x040fe40000410000 */
[C---:B------:R-:W-:Y:S02]  /*15c00*/  FMUL.FTZ R67, R2.reuse, R67 ;  /* 0x0000004302437220 */ /* 0x040fe40000410000 */
[C---:B------:R-:W-:Y:S01]  /*15c10*/  FMUL.FTZ R68, R3.reuse, R68 ;  /* 0x0000004403447220 */ /* 0x040fe20000410000 */
        /* <DEDUP_REMOVED lines=11> */
[C---:B---3--:R-:W-:Y:S04]  /*15cd0*/  HMMA.16816.F32 R68, R144.reuse, R156, R68 ;  /* 0x0000009c9044723c */ /* 0x048fe80000001844 */
[C---:B------:R-:W-:Y:S02]  /*15ce0*/  FMUL.FTZ R75, R2.reuse, R75 ;  /* 0x0000004b024b7220 */ /* 0x040fe40000410000 */
[C---:B------:R-:W-:Y:S02]  /*15cf0*/  FMUL.FTZ R76, R3.reuse, R76 ;  /* 0x0000004c034c7220 */ /* 0x040fe40000410000 */
[C---:B------:R-:W-:Y:S03]  /*15d00*/  FMUL.FTZ R77, R3.reuse, R77 ;  /* 0x0000004d034d7220 */ /* 0x040fe60000410000 */
[C---:B------:R-:W-:Y:S01]  /*15d10*/  HMMA.16816.F32 R72, R144.reuse, R158, R72 ;  /* 0x0000009e9048723c */ /* 0x040fe20000001848 */
[----:B------:R-:W3:Y:S02]  /*15d20*/  LDSM.16.MT88.4 R156, [R204+0xa080] ;  /* 0x00a08000cc9c783b */ /* 0x000ee40000004200 */
        /* <DEDUP_REMOVED lines=20> */
[C---:B------:R-:W-:Y:S01]  /*15e70*/  HMMA.16816.F32 R88, R144.reuse, R154, R88 ;  /* 0x0000009a9058723c */ /* 0x040fe20000001858 */
[----:B------:R-:W2:Y:S02]  /*15e80*/  LDSM.16.MT88.4 R152, [R206+0xb080] ;  /* 0x00b08000ce98783b */ /* 0x000ea40000004200 */
[C---:B------:R-:W-:Y:S02]  /*15e90*/  FMUL.FTZ R94, R2.reuse, R94 ;  /* 0x0000005e025e7220 */ /* 0x040fe40000410000 */
[C---:B------:R-:W-:Y:S02]  /*15ea0*/  FMUL.FTZ R95, R2.reuse, R95 ;  /* 0x0000005f025f7220 */ /* 0x040fe40000410000 */
[C---:B------:R-:W-:Y:S02]  /*15eb0*/  FMUL.FTZ R96, R3.reuse, R96 ;  /* 0x0000006003607220 */ /* 0x040fe40000410000 */
[C---:B------:R-:W-:Y:S03]  /*15ec0*/  FMUL.FTZ R97, R3.reuse, R97 ;  /* 0x0000006103617220 */ /* 0x040fe60000410000 */
[C---:B---3--:R-:W-:Y:S03]  /*15ed0*/  HMMA.16816.F32 R92, R144.reuse, R156, R92 ;  /* 0x0000009c905c723c */ /* 0x048fe6000000185c */
[C---:B------:R-:W-:Y:S02]  /*15ee0*/  FMUL.FTZ R98, R2.reuse, R98 ;  /* 0x0000006202627220 */ /* 0x040fe40000410000 */
        /* <DEDUP_REMOVED lines=24> */
[----:B------:R-:W-:Y:S03]  /*16070*/  FMUL.FTZ R117, R3, R117 ;  /* 0x0000007503757220 */ /* 0x000fe60000410000 */
[C---:B------:R-:W-:Y:S01]  /*16080*/  HMMA.16816.F32 R112, R144.reuse, R154, R112 ;  /* 0x0000009a9070723c */ /* 0x040fe20000001870 */
[----:B------:R-:W2:Y:S02]  /*16090*/  LDSM.16.MT88.4 R152, [R211+0x8880] ;  /* 0x00888000d398783b */ /* 0x000ea40000004200 */
[C---:B------:R-:W-:Y:S02]  /*160a0*/  FMUL.FTZ R118, R2.reuse, R118 ;  /* 0x0000007602767220 */ /* 0x040fe40000410000 */
[C---:B------:R-:W-:Y:S02]  /*160b0*/  FMUL.FTZ R119, R2.reuse, R119 ;  /* 0x0000007702777220 */ /* 0x040fe40000410000 */
[--C-:B------:R-:W-:Y:S02]  /*160c0*/  FFMA.FTZ R236, R15, c[0x0][0x2d0], -R164.reuse ;  /* 0x0000b4000fec7a23 */ /* 0x100fe400000108a4 */
[----:B------:R-:W-:Y:S02]  /*160d0*/  FFMA.FTZ R164, R19, c[0x0][0x2d0], -R164 ;  /* 0x0000b40013a47a23 */ /* 0x000fe400000108a4 */
[----:B------:R-:W4:Y:S01]  /*160e0*/  LDSM.16.MT88.4 R16, [R206+0x8880] ;  /* 0x00888000ce10783b */ /* 0x000f220000004200 */
[C---:B---3--:R-:W-:Y:S01]  /*160f0*/  HMMA.16816.F32 R116, R144.reuse, R156, R116 ;  /* 0x0000009c9074723c */ /* 0x048fe20000001874 */
[----:B------:R3:W5:Y:S02]  /*16100*/  MUFU.EX2 R238, R164 ;  /* 0x000000a400ee7308 */ /* 0x0007640000000800 */
[C---:B------:R-:W-:Y:S02]  /*16110*/  FMUL.FTZ R120, R3.reuse, R120 ;  /* 0x0000007803787220 */ /* 0x040fe40000410000 */
[C---:B------:R-:W-:Y:S02]  /*16120*/  FMUL.FTZ R121, R3.reuse, R121 ;  /* 0x0000007903797220 */ /* 0x040fe40000410000 */
[C---:B------:R-:W-:Y:S02]  /*16130*/  FMUL.FTZ R122, R2.reuse, R122 ;  /* 0x0000007a027a7220 */ /* 0x040fe40000410000 */
[C---:B------:R-:W-:Y:S02]  /*16140*/  FMUL.FTZ R123, R2.reuse, R123 ;  /* 0x0000007b027b7220 */ /* 0x040fe40000410000 */
[----:B------:R-:W2:Y:S01]  /*16150*/  MUFU.EX2 R236, R236 ;  /* 0x000000ec00ec7308 */ /* 0x000ea20000000800 */
[C---:B------:R-:W-:Y:S02]  /*16160*/  FMUL.FTZ R124, R3.reuse, R124 ;  /* 0x0000007c037c7220 */ /* 0x040fe40000410000 */
[C---:B------:R-:W-:Y:S02]  /*16170*/  FMUL.FTZ R125, R3.reuse, R125 ;  /* 0x0000007d037d7220 */ /* 0x040fe40000410000 */
[C---:B------:R-:W-:Y:S01]  /*16180*/  HMMA.16816.F32 R120, R144.reuse, R158, R120 ;  /* 0x0000009e9078723c */ /* 0x040fe20000001878 */
[----:B------:R-:W4:Y:S02]  /*16190*/  LDSM.16.MT88.4 R156, [R205+0x8880] ;  /* 0x00888000cd9c783b */ /* 0x000f240000004200 */
[C---:B------:R-:W-:Y:S02]  /*161a0*/  FMUL.FTZ R126, R2.reuse, R126 ;  /* 0x0000007e027e7220 */ /* 0x040fe40000410000 */
[----:B------:R-:W-:Y:S02]  /*161b0*/  FMUL.FTZ R127, R2, R127 ;  /* 0x0000007f027f7220 */ /* 0x000fe40000410000 */
[C---:B------:R-:W-:Y:S01]  /*161c0*/  FMUL.FTZ R128, R3.reuse, R128 ;  /* 0x0000008003807220 */ /* 0x040fe20000410000 */
[----:B---3--:R-:W-:Y:S04]  /*161d0*/  LDSM.16.MT88.4 R164, [R206+0x9880] ;  /* 0x00988000cea4783b */ /* 0x008fe80000004200 */
[C---:B-1----:R-:W-:Y:S03]  /*161e0*/  HMMA.16816.F32 R124, R144.reuse, R140, R124 ;  /* 0x0000008c907c723c */ /* 0x042fe6000000187c */
[C---:B------:R-:W-:Y:S01]  /*161f0*/  FMUL.FTZ R129, R3.reuse, R129 ;  /* 0x0000008103817220 */ /* 0x040fe20000410000 */
[----:B-----5:R-:W-:Y:S01]  /*16200*/  F2FP.PACK_AB R15, R238, R235 ;  /* 0x000000ebee0f723e */ /* 0x020fe200000000ff */
[C---:B------:R-:W-:Y:S02]  /*16210*/  FMUL.FTZ R130, R2.reuse, R130 ;  /* 0x0000008202827220 */ /* 0x040fe40000410000 */
[----:B------:R-:W-:Y:S01]  /*16220*/  FMUL.FTZ R131, R2, R131 ;  /* 0x0000008302837220 */ /* 0x000fe20000410000 */
[----:B--2---:R-:W-:Y:S01]  /*16230*/  F2FP.PACK_AB R13, R236, R233 ;  /* 0x000000e9ec0d723e */ /* 0x004fe200000000ff */
[----:B------:R-:W-:Y:S03]  /*16240*/  FFMA.FTZ R149, R3, R226, R149 ;  /* 0x000000e203957223 */ /* 0x000fe60000010095 */
[----:B------:R-:W-:Y:S01]  /*16250*/  MOV R3, R0 ;  /* 0x0000000000037202 */ /* 0x000fe20000000f00 */
[----:B------:R-:W-:Y:S01]  /*16260*/  FFMA.FTZ R193, R2, R225, R193 ;  /* 0x000000e102c17223 */ /* 0x000fe200000100c1 */
[----:B------:R-:W-:Y:S03]  /*16270*/  HMMA.16816.F32 R128, R144, R142, R128 ;  /* 0x0000008e9080723c */ /* 0x000fe60000001880 */
[----:B------:R-:W-:Y:S01]  /*16280*/  FADD.FTZ R150, R150, R149 ;  /* 0x0000009596967221 */ /* 0x000fe20000010000 */
[-C--:B------:R-:W-:Y:S01]  /*16290*/  MOV R149, R148.reuse ;  /* 0x0000009400957202 */ /* 0x080fe20000000f00 */
[----:B------:R-:W-:Y:S02]  /*162a0*/  FADD.FTZ R194, R194, R193 ;  /* 0x000000c1c2c27221 */ /* 0x000fe40000010000 */
[----:B------:R-:W-:Y:S01]  /*162b0*/  FADD.FTZ R151, R151, R150 ;  /* 0x0000009697977221 */ /* 0x000fe20000010000 */
[C---:B------:R-:W-:Y:S01]  /*162c0*/  HMMA.16816.F32 R144, R12.reuse, R152, R4 ;  /* 0x000000980c90723c */ /* 0x040fe20000001804 */
[----:B------:R-:W1:Y:S04]  /*162d0*/  LDSM.16.MT88.4 R4, [R211+0x9880] ;  /* 0x00988000d304783b */ /* 0x000e680000004200 */
[----:B------:R-:W-:Y:S02]  /*162e0*/  FADD.FTZ R195, R195, R194 ;  /* 0x000000c2c3c37221 */ /* 0x000fe40000010000 */
[----:B------:R-:W-:Y:S01]  /*162f0*/  FADD.FTZ R192, R192, R151 ;  /* 0x00000097c0c07221 */ /* 0x000fe20000010000 */
[C---:B------:R-:W-:Y:S01]  /*16300*/  HMMA.16816.F32 R140, R12.reuse, R154, R8 ;  /* 0x0000009a0c8c723c */ /* 0x040fe20000001808 */
[----:B------:R-:W2:Y:S03]  /*16310*/  LDSM.16.MT88.4 R8, [R205+0x9880] ;  /* 0x00988000cd08783b */ /* 0x000ea60000004200 */
[----:B------:R-:W-:Y:S02]  /*16320*/  FADD.FTZ R230, R230, R195 ;  /* 0x000000c3e6e67221 */ /* 0x000fe40000010000 */
[----:B------:R-:W-:Y:S02]  /*16330*/  FADD.FTZ R227, R227, R192 ;  /* 0x000000c0e3e37221 */ /* 0x000fe40000010000 */
[C---:B----4-:R-:W-:Y:S01]  /*16340*/  HMMA.16816.F32 R132, R12.reuse, R16, R132 ;  /* 0x000000100c84723c */ /* 0x050fe20000001884 */
[----:B------:R-:W3:Y:S03]  /*16350*/  LDSM.16.MT88.4 R152, [R204+0x9880] ;  /* 0x00988000cc98783b */ /* 0x000ee60000004200 */
[----:B------:R-:W-:Y:S02]  /*16360*/  FADD.FTZ R233, R233, R230 ;  /* 0x000000e6e9e97221 */ /* 0x000fe40000010000 */
[----:B------:R-:W-:Y:S02]  /*16370*/  FADD.FTZ R232, R232, R227 ;  /* 0x000000e3e8e87221 */ /* 0x000fe40000010000 */
[C---:B------:R-:W-:Y:S01]  /*16380*/  HMMA.16816.F32 R136, R12.reuse, R18, R136 ;  /* 0x000000120c88723c */ /* 0x040fe20000001888 */
[----:B------:R-:W4:Y:S03]  /*16390*/  LDSM.16.MT88.4 R16, [R205+0xb880] ;  /* 0x00b88000cd10783b */ /* 0x000f260000004200 */
[----:B------:R-:W-:Y:S02]  /*163a0*/  FADD.FTZ R236, R236, R233 ;  /* 0x000000e9ecec7221 */ /* 0x000fe40000010000 */
[----:B------:R-:W-:Y:S02]  /*163b0*/  FADD.FTZ R231, R231, R232 ;  /* 0x000000e8e7e77221 */ /* 0x000fe40000010000 */
[C---:B------:R-:W-:Y:S04]  /*163c0*/  HMMA.16816.F32 R20, R12.reuse, R156, R20 ;  /* 0x0000009c0c14723c */ /* 0x040fe80000001814 */
[----:B------:R-:W-:Y:S02]  /*163d0*/  FADD.FTZ R225, R235, R236 ;  /* 0x000000ecebe17221 */ /* 0x000fe40000010000 */
[----:B------:R-:W-:Y:S02]  /*163e0*/  FADD.FTZ R226, R234, R231 ;  /* 0x000000e7eae27221 */ /* 0x000fe40000010000 */
[C---:B------:R-:W-:Y:S01]  /*163f0*/  HMMA.16816.F32 R24, R12.reuse, R158, R24 ;  /* 0x0000009e0c18723c */ /* 0x040fe20000001818 */
[----:B------:R-:W5:Y:S03]  /*16400*/  LDSM.16.MT88.4 R156, [R204+0xb880] ;  /* 0x00b88000cc9c783b */ /* 0x000f660000004200 */
[----:B------:R-:W-:Y:S04]  /*16410*/  FADD.FTZ R225, R238, R225 ;  /* 0x000000e1eee17221 */ /* 0x000fe80000010000 */
[C---:B------:R-:W-:Y:S08]  /*16420*/  HMMA.16816.F32 R28, R12.reuse, R160, R28 ;  /* 0x000000a00c1c723c */ /* 0x040ff0000000181c */
[C---:B------:R-:W-:Y:S08]  /*16430*/  HMMA.16816.F32 R32, R12.reuse, R162, R32 ;  /* 0x000000a20c20723c */ /* 0x040ff00000001820 */
[C---:B-1----:R-:W-:Y:S08]  /*16440*/  HMMA.16816.F32 R36, R12.reuse, R4, R36 ;  /* 0x000000040c24723c */ /* 0x042ff00000001824 */
[C---:B------:R-:W-:Y:S08]  /*16450*/  HMMA.16816.F32 R40, R12.reuse, R6, R40 ;  /* 0x000000060c28723c */ /* 0x040ff00000001828 */
[C---:B------:R-:W-:Y:S08]  /*16460*/  HMMA.16816.F32 R44, R12.reuse, R164, R44 ;  /* 0x000000a40c2c723c */ /* 0x040ff0000000182c */
[C---:B------:R-:W-:Y:S08]  /*16470*/  HMMA.16816.F32 R48, R12.reuse, R166, R48 ;  /* 0x000000a60c30723c */ /* 0x040ff00000001830 */
[C---:B--2---:R-:W-:Y:S08]  /*16480*/  HMMA.16816.F32 R52, R12.reuse, R8, R52 ;  /* 0x000000080c34723c */ /* 0x044ff00000001834 */
        /* <DEDUP_REMOVED lines=18> */
[----:B------:R-:W-:Y:S07]  /*165b0*/  HMMA.16816.F32 R128, R12, R158, R128 ;  /* 0x0000009e0c80723c */ /* 0x000fee0000001880 */
[----:B------:R-:W-:Y:S01]  /*165c0*/  MOV R12, R148 ;  /* 0x00000094000c7202 */ /* 0x000fe20000000f00 */
[----:B------:R-:W-:-:S05]  /*165d0*/  @P0 BRA `(.L_x_441) ;  /* 0xffffe0f000000947 */ /* 0x000fca000383ffff */
.L_x_440:
[----:B------:R-:W-:-:S06]  /*165e0*/  UISETP.GE.AND UP0, UPT, UR13, UR6, UPT ;  /* 0x000000060d00728c */ /* 0x000fcc000bf06270 */
[----:B------:R-:W-:-:S13]  /*165f0*/  PLOP3.LUT P0, PT, PT, PT, UP0, 0x80, 0x0 ;  /* 0x000000000000781c */ /* 0x000fda0003f0f008 */
[----:B------:R-:W-:Y:S05]  /*16600*/  @!P0 BRA `(.L_x_442) ;  /* 0x000027e000008947 */ /* 0x000fea0003800000 */
[----:B------:R-:W-:Y:S01]  /*16610*/  UMOV UR8, 0x5 ;  /* 0x0000000500087882 */ /* 0x000fe20000000000 */
[----:B------:R-:W-:Y:S01]  /*16620*/  MOV R2, R12 ;  /* 0x0000000c00027202 */ /* 0x000fe20000000f00 */
[----:B------:R-:W-:Y:S01]  /*16630*/  ULDC.64 UR4, c[0x0][0x208] ;  /* 0x0000820000047ab9 */ /* 0x000fe20000000a00 */
[----:B------:R-:W-:Y:S01]  /*16640*/  MOV R3, R0 ;  /* 0x0000000000037202 */ /* 0x000fe20000000f00 */
[----:B------:R-:W-:Y:S01]  /*16650*/  USHF.L.U64.HI UR8, UR4, UR8, UR5 ;  /* 0x0000000804087299 */ /* 0x000fe20008010205 */
[----:B------:R-:W-:Y:S01]  /*16660*/  MOV R220, R228 ;  /* 0x000000e400dc7202 */ /* 0x000fe20000000f00 */
[----:B------:R-:W-:-:S03]  /*16670*/  USHF.L.U32 UR10, UR4, 0x5, URZ ;  /* 0x00000005040a7899 */ /* 0x000fc6000800063f */
[----:B------:R-:W-:Y:S02]  /*16680*/  ULDC.64 UR4, c[0x0][0x1e0] ;  /* 0x0000780000047ab9 */ /* 0x000fe40000000a00 */
.L_x_451:
[----:B------:R-:W-:Y:S04]  /*16690*/  DEPBAR.LE SB0, 0x0 ;  /* 0x000080000000791a */ /* 0x000fe80000000000 */
[----:B------:R-:W-:Y:S01]  /*166a0*/  BAR.SYNC.DEFER_BLOCKING 0x0 ;  /* 0x0000000000007b1d */ /* 0x000fe20000010000 */
[----:B------:R-:W-:Y:S01]  /*166b0*/  USHF.R.S32.HI UR11, URZ, 0x1f, UR13 ;  /* 0x0000001f3f0b7899 */ /* 0x000fe2000801140d */
[----:B------:R-:W-:Y:S01]  /*166c0*/  IMAD.U32 R13, RZ, RZ, UR10 ;  /* 0x0000000aff0d7e24 */ /* 0x000fe2000f8e00ff */
[----:B------:R-:W-:Y:S01]  /*166d0*/  UIMAD UR9, UR8, UR13, URZ ;  /* 0x0000000d080972a4 */ /* 0x000fe2000f8e023f */
[----:B------:R-:W-:Y:S01]  /*166e0*/  LOP3.LUT P2, RZ, R215, 0x4, RZ, 0xc0, !PT ;  /* 0x00000004d7ff7812 */ /* 0x000fe2000784c0ff */
[----:B------:R-:W-:Y:S01]  /*166f0*/  UISETP.GT.AND UP0, UPT, UR13, UR6, UPT ;  /* 0x000000060d00728c */ /* 0x000fe2000bf04270 */
[----:B------:R-:W-:Y:S01]  /*16700*/  IMAD.WIDE.U32 R12, R13, UR13, R220 ;  /* 0x0000000d0d0c7c25 */ /* 0x000fe2000f8e00dc */
[----:B------:R-:W-:Y:S01]  /*16710*/  UIMAD UR9, UR11, UR10, UR9 ;  /* 0x0000000a0b0972a4 */ /* 0x000fe2000f8e0209 */
[C---:B------:R-:W-:Y:S02]  /*16720*/  LOP3.LUT P1, RZ, R215.reuse, 0x2, RZ, 0xc0, !PT ;  /* 0x00000002d7ff7812 */ /* 0x040fe4000782c0ff */
[----:B------:R-:W-:Y:S02]  /*16730*/  LOP3.LUT P5, RZ, R215, 0x1, RZ, 0xc0, !PT ;  /* 0x00000001d7ff7812 */ /* 0x000fe400078ac0ff */
[C---:B------:R-:W-:Y:S02]  /*16740*/  LEA R176, P0, R12.reuse, c[0x0][0x1f8], 0x1 ;  /* 0x00007e000cb07a11 */ /* 0x040fe400078008ff */
[----:B------:R-:W-:Y:S02]  /*16750*/  IADD3 R0, R13, UR9, RZ ;  /* 0x000000090d007c10 */ /* 0x000fe4000fffe0ff */
[----:B------:R-:W-:Y:S01]  /*16760*/  PLOP3.LUT P3, PT, PT, PT, UP0, 0x80, 0x0 ;  /* 0x000000000000781c */ /* 0x000fe20003f6f008 */
[----:B------:R-:W-:Y:S01]  /*16770*/  @UP0 UIADD3 UR11, UR13, -0x1, URZ ;  /* 0xffffffff0d0b0890 */ /* 0x000fe2000fffe03f */
[----:B------:R-:W-:Y:S02]  /*16780*/  LEA.HI.X R177, R12, c[0x0][0x1fc], R0, 0x1, P0 ;  /* 0x00007f000cb17a11 */ /* 0x000fe400000f0c00 */
[----:B------:R-:W-:Y:S01]  /*16790*/  PLOP3.LUT P4, PT, PT, PT, UP0, 0x80, 0x0 ;  /* 0x000000000000781c */ /* 0x000fe20003f8f008 */
[----:B------:R-:W-:Y:S01]  /*167a0*/  @UP0 UIMAD.WIDE.U32 UR14, UR11, UR4, URZ ;  /* 0x000000040b0e02a5 */ /* 0x000fe2000f8e003f */
[----:B------:R-:W-:Y:S01]  /*167b0*/  PLOP3.LUT P0, PT, PT, PT, UP0, 0x80, 0x0 ;  /* 0x000000000000781c */ /* 0x000fe20003f0f008 */
[----:B------:R-:W-:Y:S01]  /*167c0*/  @UP0 USHF.R.S32.HI UR9, URZ, 0x1f, UR11 ;  /* 0x0000001f3f090899 */ /* 0x000fe2000801140b */
[----:B------:R-:W-:Y:S03]  /*167d0*/  LDSM.16.M88.4 R16, [R214+0x10080] ;  /* 0x01008000d610783b */ /* 0x000fe60000000200 */
[----:B------:R-:W-:Y:S01]  /*167e0*/  @UP0 UIMAD UR9, UR9, UR4, URZ ;  /* 0x00000004090902a4 */ /* 0x000fe2000f8e023f */
[----:B------:R-:W1:Y:S03]  /*167f0*/  LDSM.16.M88.4 R8, [R213+0xc080] ;  /* 0x00c08000d508783b */ /* 0x000e660000000200 */
[----:B------:R-:W-:Y:S01]  /*16800*/  @UP0 UIMAD UR9, UR11, UR5, UR9 ;  /* 0x000000050b0902a4 */ /* 0x000fe2000f8e0209 */
[----:B------:R-:W2:Y:S03]  /*16810*/  LDSM.16.M88.4 R148, [R213+0xc880] ;  /* 0x00c88000d594783b */ /* 0x000ea60000000200 */
[----:B------:R-:W-:Y:S01]  /*16820*/  @UP0 UIADD3 UR9, UR15, UR9, URZ ;  /* 0x000000090f090290 */ /* 0x000fe2000fffe03f */
[----:B------:R-:W-:Y:S04]  /*16830*/  LDSM.16.M88.4 R152, [R210+0x10080] ;  /* 0x01008000d298783b */ /* 0x000fe80000000200 */
[----:B------:R-:W3:Y:S04]  /*16840*/  LDSM.16.M88.4 R156, [R212] ;  /* 0x00000000d49c783b */ /* 0x000ee80000000200 */
[----:B------:R-:W4:Y:S04]  /*16850*/  LDSM.16.M88.4 R160, [R203] ;  /* 0x00000000cba0783b */ /* 0x000f280000000200 */
[----:B------:R-:W-:Y:S01]  /*16860*/  @!PT LDS RZ, [RZ] ;  /* 0x00000000fffff984 */ /* 0x000fe20000000800 */
[----:B------:R-:W-:Y:S01]  /*16870*/  @!PT LDS RZ, [RZ] ;  /* 0x00000000fffff984 */ /* 0x000fe20000000800 */
[----:B------:R-:W-:Y:S01]  /*16880*/  @!PT LDS RZ, [RZ] ;  /* 0x00000000fffff984 */ /* 0x000fe20000000800 */
[----:B------:R2:W-:Y:S04]  /*16890*/  LDGSTS.E.BYPASS.LTC128B.128 [R218+0x8080], [R176.64], !P6 ;  /* 0x08080000b0da7fae */ /* 0x0005e8000f101d5e */
[----:B------:R2:W-:Y:S01]  /*168a0*/  LDGSTS.E.BYPASS.LTC128B.128 [R218+0x9080], [R176.64+0x80], !P2 ;  /* 0x09080080b0da7fae */ /* 0x0005e2000d101d5e */
[----:B------:R-:W-:Y:S03]  /*168b0*/  PLOP3.LUT P2, PT, PT, PT, UP0, 0x80, 0x0 ;  /* 0x000000000000781c */ /* 0x000fe60003f4f008 */
[----:B------:R2:W-:Y:S04]  /*168c0*/  LDGSTS.E.BYPASS.LTC128B.128 [R218+0xa080], [R176.64+0x100], !P1 ;  /* 0x0a080100b0da7fae */ /* 0x0005e8000c901d5e */
[----:B------:R3:W-:Y:S04]  /*168d0*/  LDGSTS.E.BYPASS.LTC128B.128 [R218+0xb080], [R176.64+0x180], !P5 ;  /* 0x0b080180b0da7fae */ /* 0x0007e8000e901d5e */
[----:B------:R-:W-:Y:S01]  /*168e0*/  LDSM.16.M88.4 R164, [R209+0x10080] ;  /* 0x01008000d1a4783b */ /* 0x000fe20000000200 */
[C---:B-1----:R-:W-:Y:S03]  /*168f0*/  HMMA.16816.F32 R4, R16.reuse, R8, RZ ;  /* 0x000000081004723c */ /* 0x042fe600000018ff */
[----:B------:R-:W0:Y:S04]  /*16900*/  LDGDEPBAR ;  /* 0x00000000000079af */ /* 0x000e280000000000 */
[----:B------:R-:W1:Y:S01]  /*16910*/  LDSM.16.M88.4 R168, [R208+0xc080] ;  /* 0x00c08000d0a8783b */ /* 0x000e620000000200 */
[C---:B------:R-:W-:Y:S03]  /*16920*/  HMMA.16816.F32 R8, R16.reuse, R10, RZ ;  /* 0x0000000a1008723c */ /* 0x040fe600000018ff */
[----:B------:R-:W-:Y:S05]  /*16930*/  LDSM.16.M88.4 R172, [R202] ;  /* 0x00000000caac783b */ /* 0x000fea0000000200 */
[C---:B--2---:R-:W-:Y:S08]  /*16940*/  HMMA.16816.F32 R12, R16.reuse, R148, RZ ;  /* 0x00000094100c723c */ /* 0x044ff000000018ff */
[----:B------:R-:W-:Y:S01]  /*16950*/  HMMA.16816.F32 R16, R16, R150, RZ ;  /* 0x000000961010723c */ /* 0x000fe200000018ff */
[----:B------:R-:W2:Y:S07]  /*16960*/  LDSM.16.M88.4 R148, [R208+0xc880] ;  /* 0x00c88000d094783b */ /* 0x000eae0000000200 */
[C---:B---3--:R-:W-:Y:S08]  /*16970*/  HMMA.16816.F32 R4, R152.reuse, R156, R4 ;  /* 0x0000009c9804723c */ /* 0x048ff00000001804 */
[C---:B------:R-:W-:Y:S01]  /*16980*/  HMMA.16816.F32 R8, R152.reuse, R158, R8 ;  /* 0x0000009e9808723c */ /* 0x040fe20000001808 */
[----:B------:R-:W3:Y:S07]  /*16990*/  LDSM.16.M88.4 R156, [R207+0x10080] ;  /* 0x01008000cf9c783b */ /* 0x000eee0000000200 */
[C---:B----4-:R-:W-:Y:S08]  /*169a0*/  HMMA.16816.F32 R12, R152.reuse, R160, R12 ;  /* 0x000000a0980c723c */ /* 0x050ff0000000180c */
[----:B------:R-:W-:Y:S01]  /*169b0*/  HMMA.16816.F32 R16, R152, R162, R16 ;  /* 0x000000a29810723c */ /* 0x000fe20000001810 */
[----:B------:R-:W4:Y:S04]  /*169c0*/  LDSM.16.M88.4 R152, [R202+0x800] ;  /* 0x00080000ca98783b */ /* 0x000f280000000200 */
[----:B------:R-:W-:Y:S03]  /*169d0*/  LDSM.16.M88.4 R160, [R214+0x14080] ;  /* 0x01408000d6a0783b */ /* 0x000fe60000000200 */
[C---:B-1----:R-:W-:Y:S08]  /*169e0*/  HMMA.16816.F32 R4, R164.reuse, R168, R4 ;  /* 0x000000a8a404723c */ /* 0x042ff00000001804 */
[C---:B------:R-:W-:Y:S01]  /*169f0*/  HMMA.16816.F32 R8, R164.reuse, R170, R8 ;  /* 0x000000aaa408723c */ /* 0x040fe20000001808 */
[----:B------:R-:W1:Y:S07]  /*16a00*/  LDSM.16.M88.4 R168, [R213+0xd080] ;  /* 0x00d08000d5a8783b */ /* 0x000e6e0000000200 */
[C---:B--2---:R-:W-:Y:S08]  /*16a10*/  HMMA.16816.F32 R12, R164.reuse, R148, R12 ;  /* 0x00000094a40c723c */ /* 0x044ff0000000180c */
[----:B------:R-:W-:Y:S01]  /*16a20*/  HMMA.16816.F32 R16, R164, R150, R16 ;  /* 0x00000096a410723c */ /* 0x000fe20000001810 */
[----:B------:R-:W2:Y:S04]  /*16a30*/  LDSM.16.M88.4 R148, [R213+0xd880] ;  /* 0x00d88000d594783b */ /* 0x000ea80000000200 */
[----:B------:R-:W-:Y:S03]  /*16a40*/  LDSM.16.M88.4 R164, [R210+0x14080] ;  /* 0x01408000d2a4783b */ /* 0x000fe60000000200 */
[C---:B---3--:R-:W-:Y:S08]  /*16a50*/  HMMA.16816.F32 R4, R156.reuse, R172, R4 ;  /* 0x000000ac9c04723c */ /* 0x048ff00000001804 */
[C---:B------:R-:W-:Y:S01]  /*16a60*/  HMMA.16816.F32 R8, R156.reuse, R174, R8 ;  /* 0x000000ae9c08723c */ /* 0x040fe20000001808 */
[----:B------:R-:W3:Y:S07]  /*16a70*/  LDSM.16.M88.4 R172, [R201] ;  /* 0x00000000c9ac783b */ /* 0x000eee0000000200 */
[C---:B----4-:R-:W-:Y:S08]  /*16a80*/  HMMA.16816.F32 R12, R156.reuse, R152, R12 ;  /* 0x000000989c0c723c */ /* 0x050ff0000000180c */
[----:B------:R-:W-:Y:S01]  /*16a90*/  HMMA.16816.F32 R16, R156, R154, R16 ;  /* 0x0000009a9c10723c */ /* 0x000fe20000001810 */
[----:B------:R-:W4:Y:S04]  /*16aa0*/  LDSM.16.M88.4 R152, [R200] ;  /* 0x00000000c898783b */ /* 0x000f280000000200 */
        /* <DEDUP_REMOVED lines=58> */
[C---:B------:R-:W-:Y:S07]  /*16e50*/  HMMA.16816.F32 R8, R156.reuse, R170, R8 ;  /* 0x000000aa9c08723c */ /* 0x040fee0000001808 */
[----:B------:R-:W-:Y:S01]  /*16e60*/  IMAD.U32 R170, RZ, RZ, UR14 ;  /* 0x0000000effaa7e24 */ /* 0x000fe2000f8e00ff */
[C---:B--2---:R-:W-:Y:S01]  /*16e70*/  HMMA.16816.F32 R12, R156.reuse, R148, R12 ;  /* 0x000000949c0c723c */ /* 0x044fe2000000180c */
[----:B------:R-:W-:Y:S03]  /*16e80*/  IMAD.U32 R171, RZ, RZ, UR15 ;  /* 0x0000000fffab7e24 */ /* 0x000fe6000f8e00ff */
[C---:B------:R-:W-:Y:S01]  /*16e90*/  @P0 LEA R168, P1, R170.reuse, R216, 0x5 ;  /* 0x000000d8aaa80211 */ /* 0x040fe200078228ff */
[----:B------:R-:W-:Y:S01]  /*16ea0*/  IMAD.U32 R171, RZ, RZ, UR9 ;  /* 0x00000009ffab7e24 */ /* 0x000fe2000f8e00ff */
[----:B------:R-:W-:Y:S01]  /*16eb0*/  PLOP3.LUT P0, PT, PT, PT, UP0, 0x80, 0x0 ;  /* 0x000000000000781c */ /* 0x000fe20003f0f008 */
[----:B------:R-:W-:Y:S01]  /*16ec0*/  USHF.L.U32 UR9, UR13, 0x5, URZ ;  /* 0x000000050d097899 */ /* 0x000fe2000800063f */
[----:B------:R-:W-:Y:S01]  /*16ed0*/  HMMA.16816.F32 R16, R156, R150, R16 ;  /* 0x000000969c10723c */ /* 0x000fe20000001810 */
[----:B------:R-:W-:Y:S04]  /*16ee0*/  LDSM.16.M88.4 R148, [R209+0x1c080] ;  /* 0x01c08000d194783b */ /* 0x000fe80000000200 */
[----:B------:R-:W1:Y:S03]  /*16ef0*/  LDSM.16.M88.4 R156, [R208+0xf080] ;  /* 0x00f08000d09c783b */ /* 0x000e660000000200 */
[C---:B---3--:R-:W-:Y:S05]  /*16f00*/  HMMA.16816.F32 R4, R160.reuse, R172, R4 ;  /* 0x000000aca004723c */ /* 0x048fea0000001804 */
[----:B------:R-:W-:Y:S02]  /*16f10*/  @P2 LEA.HI.X R171, R170, R223, R171, 0x5, P1 ;  /* 0x000000dfaaab2211 */ /* 0x000fe400008f2cab */
[----:B------:R-:W-:Y:S01]  /*16f20*/  PLOP3.LUT P2, PT, PT, PT, UP0, 0x80, 0x0 ;  /* 0x000000000000781c */ /* 0x000fe20003f4f008 */
[C---:B------:R-:W-:Y:S01]  /*16f30*/  HMMA.16816.F32 R8, R160.reuse, R174, R8 ;  /* 0x000000aea008723c */ /* 0x040fe20000001808 */
[----:B------:R-:W-:Y:S03]  /*16f40*/  PLOP3.LUT P1, PT, PT, PT, UP3, 0x80, 0x0 ;  /* 0x000000000000781c */ /* 0x000fe60003f2f038 */
[C---:B------:R-:W-:Y:S04]  /*16f50*/  @P0 LEA R0, P0, R168.reuse, c[0x0][0x1c8], 0x1 ;  /* 0x00007200a8000a11 */ /* 0x040fe800078008ff */
[C---:B----4-:R-:W-:Y:S08]  /*16f60*/  HMMA.16816.F32 R12, R160.reuse, R152, R12 ;  /* 0x00000098a00c723c */ /* 0x050ff0000000180c */
[----:B------:R-:W-:Y:S01]  /*16f70*/  HMMA.16816.F32 R16, R160, R154, R16 ;  /* 0x0000009aa010723c */ /* 0x000fe20000001810 */
[----:B------:R-:W-:Y:S04]  /*16f80*/  LDSM.16.M88.4 R152, [R207+0x1c080] ;  /* 0x01c08000cf98783b */ /* 0x000fe80000000200 */
[----:B------:R-:W2:Y:S03]  /*16f90*/  LDSM.16.M88.4 R160, [R202+0x3000] ;  /* 0x00300000caa0783b */ /* 0x000ea60000000200 */
[C---:B-1----:R-:W-:Y:S08]  /*16fa0*/  HMMA.16816.F32 R4, R148.reuse, R156, R4 ;  /* 0x0000009c9404723c */ /* 0x042ff00000001804 */
[C---:B------:R-:W-:Y:S01]  /*16fb0*/  HMMA.16816.F32 R8, R148.reuse, R158, R8 ;  /* 0x0000009e9408723c */ /* 0x040fe20000001808 */
[----:B------:R-:W1:Y:S01]  /*16fc0*/  LDSM.16.M88.4 R156, [R202+0x3800] ;  /* 0x00380000ca9c783b */ /* 0x000e620000000200 */
[----:B------:R-:W-:Y:S04]  /*16fd0*/  DEPBAR.LE SB0, 0x0 ;  /* 0x000080000000791a */ /* 0x000fe80000000000 */
[----:B------:R-:W-:Y:S02]  /*16fe0*/  BAR.SYNC.DEFER_BLOCKING 0x0 ;  /* 0x0000000000007b1d */ /* 0x000fe40000010000 */
[C---:B------:R-:W-:Y:S07]  /*16ff0*/  HMMA.16816.F32 R12, R148.reuse, R164, R12 ;  /* 0x000000a4940c723c */ /* 0x040fee000000180c */
[----:B------:R-:W-:Y:S01]  /*17000*/  @P2 LEA.HI.X R165, R168, c[0x0][0x1cc], R171, 0x1, P0 ;  /* 0x00007300a8a52a11 */ /* 0x000fe200000f0cab */
[----:B------:R-:W-:Y:S01]  /*17010*/  HMMA.16816.F32 R16, R148, R166, R16 ;  /* 0x000000a69410723c */ /* 0x000fe20000001810 */
[----:B------:R-:W-:Y:S02]  /*17020*/  PLOP3.LUT P0, PT, PT, PT, UP3, 0x80, 0x0 ;  /* 0x000000000000781c */ /* 0x000fe40003f0f038 */
[----:B------:R-:W-:Y:S01]  /*17030*/  PLOP3.LUT P2, PT, PT, PT, UP0, 0x80, 0x0 ;  /* 0x000000000000781c */ /* 0x000fe20003f4f008 */
[----:B------:R-:W-:Y:S01]  /*17040*/  @P4 IMAD.MOV.U32 R164, RZ, RZ, R0 ;  /* 0x000000ffffa44224 */ /* 0x000fe200078e0000 */
[----:B------:R-:W-:Y:S02]  /*17050*/  LOP3.LUT P4, RZ, R215, 0x2, RZ, 0xc0, !PT ;  /* 0x00000002d7ff7812 */ /* 0x000fe4000788c0ff */
[----:B------:R-:W-:Y:S01]  /*17060*/  @P1 IMAD.HI.U32 R149, R219, c[0x0][0x2c8], RZ ;  /* 0x0000b200db951a27 */ /* 0x000fe200078e00ff */
[C---:B--2---:R-:W-:Y:S01]  /*17070*/  HMMA.16816.F32 R4, R152.reuse, R160, R4 ;  /* 0x000000a09804723c */ /* 0x044fe20000001804 */
[----:B------:R-:W-:Y:S03]  /*17080*/  PLOP3.LUT P1, PT, PT, PT, UP0, 0x80, 0x0 ;  /* 0x000000000000781c */ /* 0x000fe60003f2f008 */
[----:B------:R-:W-:Y:S01]  /*17090*/  IMAD.U32 R151, RZ, RZ, UR28 ;  /* 0x0000001cff977e24 */ /* 0x000fe2000f8e00ff */
[----:B------:R-:W-:Y:S01]  /*170a0*/  @!PT LDS RZ, [RZ] ;  /* 0x00000000fffff984 */ /* 0x000fe20000000800 */
[----:B------:R-:W-:Y:S01]  /*170b0*/  @!PT LDS RZ, [RZ] ;  /* 0x00000000fffff984 */ /* 0x000fe20000000800 */
[----:B------:R-:W-:Y:S01]  /*170c0*/  @!PT LDS RZ, [RZ] ;  /* 0x00000000fffff984 */ /* 0x000fe20000000800 */
[----:B------:R2:W-:Y:S01]  /*170d0*/  @P3 LDGSTS.E.BYPASS.LTC128B.128 [R218+0xc080], [R164.64], !P6 ;  /* 0x0c080000a4da3fae */ /* 0x0005e2000f101d5e */
[----:B------:R-:W-:Y:S02]  /*170e0*/  LOP3.LUT P3, RZ, R215, 0x4, RZ, 0xc0, !PT ;  /* 0x00000004d7ff7812 */ /* 0x000fe4000786c0ff */
[C---:B------:R-:W-:Y:S04]  /*170f0*/  HMMA.16816.F32 R8, R152.reuse, R162, R8 ;  /* 0x000000a29808723c */ /* 0x040fe80000001808 */
[----:B------:R-:W-:Y:S01]  /*17100*/  IMAD.MOV.U32 R148, RZ, RZ, R219 ;  /* 0x000000ffff947224 */ /* 0x000fe200078e00db */
[----:B------:R-:W-:Y:S01]  /*17110*/  @P0 SHF.R.U32.HI R148, RZ, c[0x0][0x2cc], R149 ;  /* 0x0000b300ff940a19 */ /* 0x000fe20000011695 */
[----:B------:R-:W-:Y:S01]  /*17120*/  IMAD.U32 R149, RZ, RZ, UR9 ;  /* 0x00000009ff957e24 */ /* 0x000fe2000f8e00ff */
[----:B------:R-:W-:Y:S01]  /*17130*/  PLOP3.LUT P0, PT, PT, PT, UP0, 0x80, 0x0 ;  /* 0x000000000000781c */ /* 0x000fe20003f0f008 */
[C---:B-1----:R-:W-:Y:S02]  /*17140*/  HMMA.16816.F32 R12, R152.reuse, R156, R12 ;  /* 0x0000009c980c723c */ /* 0x042fe4000000180c */
[----:B------:R-:W1:Y:S02]  /*17150*/  SHFL.IDX PT, R0, R148, RZ, 0x1c1f ;  /* 0x001c1fff94007589 */ /* 0x000e6400000e0000 */
[----:B------:R-:W-:Y:S02]  /*17160*/  IADD3 R150, -R224, 0x1, -R149 ;  /* 0x00000001e0967810 */ /* 0x000fe40007ffe995 */
[----:B------:R2:W-:Y:S02]  /*17170*/  @P2 LDGSTS.E.BYPASS.LTC128B.128 [R218+0xd080], [R164.64+0x80], !P3 ;  /* 0x0d080080a4da2fae */ /* 0x0005e4000d901d5e */
[----:B------:R-:W-:Y:S01]  /*17180*/  IADD3 R151, -R151, UR16, R150 ;  /* 0x0000001097977c10 */ /* 0x000fe2000fffe196 */
[----:B------:R-:W-:Y:S01]  /*17190*/  HMMA.16816.F32 R16, R152, R158, R16 ;  /* 0x0000009e9810723c */ /* 0x000fe20000001810 */
[----:B------:R2:W-:Y:S04]  /*171a0*/  @P1 LDGSTS.E.BYPASS.LTC128B.128 [R218+0xe080], [R164.64+0x100], !P4 ;  /* 0x0e080100a4da1fae */ /* 0x0005e8000e101d5e */
[----:B------:R2:W-:Y:S01]  /*171b0*/  @P0 LDGSTS.E.BYPASS.LTC128B.128 [R218+0xf080], [R164.64+0x180], !P5 ;  /* 0x0f080180a4da0fae */ /* 0x0005e2000e901d5e */
[----:B------:R-:W-:Y:S02]  /*171c0*/  PLOP3.LUT P0, PT, PT, PT, UP2, 0x40, 0x0 ;  /* 0x000000000000781c */ /* 0x000fe40003f0e828 */
[C---:B------:R-:W-:Y:S01]  /*171d0*/  IADD3 R153, R151.reuse, c[0x0][0x328], RZ ;  /* 0x0000ca0097997a10 */ /* 0x040fe20007ffe0ff */
[----:B------:R-:W0:Y:S03]  /*171e0*/  LDGDEPBAR ;  /* 0x00000000000079af */ /* 0x000e260000000000 */
[----:B------:R-:W-:Y:S01]  /*171f0*/  IADD3 R151, R151, UR7, RZ ;  /* 0x0000000797977c10 */ /* 0x000fe2000fffe0ff */
[--C-:B-1----:R-:W-:Y:S04]  /*17200*/  IMAD.IADD R156, R153, 0x1, R0.reuse ;  /* 0x00000001999c7824 */ /* 0x102fe800078e0200 */
[----:B------:R-:W-:Y:S02]  /*17210*/  IMAD.IADD R155, R151, 0x1, R0 ;  /* 0x00000001979b7824 */ /* 0x000fe400078e0200 */
        /* <DEDUP_REMOVED lines=15> */
.L_x_445:
[----:B------:R-:W-:Y:S04]  /*17310*/  MOV R0, c[0x0][0x32c] ;  /* 0x0000cb0000007a02 */ /* 0x000fe80000000f00 */
[----:B------:R-:W-:Y:S11]  /*17320*/  ISETP.NE.AND P0, PT, R0, 0x1, PT ;  /* 0x000000010000780c */ /* 0x000ff60003f05270 */
[----:B------:R-:W-:Y:S02]  /*17330*/  @!UPT UIADD3 URZ, URZ, URZ, URZ ;  /* 0x0000003f3f3ff290 */ /* 0x000fe4000fffe03f */
[----:B------:R-:W-:Y:S05]  /*17340*/  @P0 IMAD.HI.U32 R0, R150, c[0x0][0x330], RZ ;  /* 0x0000cc0096000a27 */ /* 0x000fea00078e00ff */
[----:B------:R-:W-:Y:S02]  /*17350*/  @P0 SHF.R.U32.HI R150, RZ, c[0x0][0x334], R0 ;  /* 0x0000cd00ff960a19 */ /* 0x000fe40000011600 */
.L_x_446:
[----:B------:R-:W-:Y:S05]  /*17360*/  BSYNC B0 ;  /* 0x0000000000007941 */ /* 0x000fea0003800000 */
.L_x_444:
[----:B------:R-:W-:Y:S04]  /*17370*/  IMAD R157, R150, c[0x0][0x32c], -R149 ;  /* 0x0000cb00969d7a24 */ /* 0x000fe800078e0a95 */
[----:B------:R-:W-:Y:S05]  /*17380*/  IMAD.IADD R0, R157, 0x1, -R224 ;  /* 0x000000019d007824 */ /* 0x000fea00078e0ae0 */
[----:B------:R-:W-:Y:S02]  /*17390*/  IADD3 R157, R0, c[0x0][0x32c], RZ ;  /* 0x0000cb00009d7a10 */ /* 0x000fe40007ffe0ff */
[----:B------:R-:W-:Y:S02]  /*173a0*/  IMNMX R155, R155, R0, !PT ;  /* 0x000000009b9b7217 */ /* 0x000fe40007800200 */
[----:B------:R-:W-:Y:S02]  /*173b0*/  IMNMX R156, R156, R157, PT ;  /* 0x0000009d9c9c7217 */ /* 0x000fe40003800200 */
.L_x_443:
        /* <DEDUP_REMOVED lines=25> */
[----:B--2---:R-:W-:Y:S02]  /*17550*/  FSEL R164, R12, -INF , !P0 ;  /* 0xff8000000ca47808 */ /* 0x004fe40004000000 */
        /* <DEDUP_REMOVED lines=26> */
.L_x_449:
[----:B------:R-:W-:Y:S04]  /*17700*/  MOV R0, c[0x0][0x32c] ;  /* 0x0000cb0000007a02 */ /* 0x000fe80000000f00 */
[----:B------:R-:W-:Y:S11]  /*17710*/  ISETP.NE.AND P0, PT, R0, 0x1, PT ;  /* 0x000000010000780c */ /* 0x000ff60003f05270 */
[----:B------:R-:W-:Y:S02]  /*17720*/  @!UPT UIADD3 URZ, URZ, URZ, URZ ;  /* 0x0000003f3f3ff290 */ /* 0x000fe4000fffe03f */
[----:B------:R-:W-:Y:S05]  /*17730*/  @P0 IMAD.HI.U32 R0, R4, c[0x0][0x330], RZ ;  /* 0x0000cc0004000a27 */ /* 0x000fea00078e00ff */
[----:B------:R-:W-:Y:S02]  /*17740*/  @P0 SHF.R.U32.HI R4, RZ, c[0x0][0x334], R0 ;  /* 0x0000cd00ff040a19 */ /* 0x000fe40000011600 */
.L_x_450:
[----:B------:R-:W-:Y:S05]  /*17750*/  BSYNC B0 ;  /* 0x0000000000007941 */ /* 0x000fea0003800000 */
.L_x_448:
[----:B------:R-:W-:Y:S04]  /*17760*/  IMAD R149, R4, c[0x0][0x32c], -R149 ;  /* 0x0000cb0004957a24 */ /* 0x000fe800078e0a95 */
[----:B------:R-:W-:Y:S05]  /*17770*/  IMAD.IADD R4, R149, 0x1, -R224 ;  /* 0x0000000195047824 */ /* 0x000fea00078e0ae0 */
[----:B------:R-:W-:Y:S02]  /*17780*/  IADD3 R0, R4, c[0x0][0x32c], RZ ;  /* 0x0000cb0004007a10 */ /* 0x000fe40007ffe0ff */
[----:B------:R-:W-:Y:S02]  /*17790*/  IMNMX R151, R151, R4, !PT ;  /* 0x0000000497977217 */ /* 0x000fe40007800200 */
[----:B------:R-:W-:Y:S02]  /*177a0*/  IMNMX R153, R153, R0, PT ;  /* 0x0000000099997217 */ /* 0x000fe40003800200 */
.L_x_447:
        /* <DEDUP_REMOVED lines=22> */
[----:B------:R-:W-:Y:S02]  /*17910*/  ISETP.GT.AND P0, PT, R151, 0x9, P0 ;  /* 0x000000099700780c */ /* 0x000fe40000704270 */
[----:B------:R-:W-:Y:S02]  /*17920*/  FSEL R17, R7, -INF , !P1 ;  /* 0xff80000007117808 */ /* 0x000fe40004800000 */
[----:B------:R-:W-:Y:S02]  /*17930*/  ISETP.GT.AND P1, PT, R151, 0x8, P3 ;  /* 0x000000089700780c */ /* 0x000fe40001f24270 */
[C---:B------:R-:W-:Y:S01]  /*17940*/  ISETP.LT.OR P0, PT, R153.reuse, 0xa, P0 ;  /* 0x0000000a9900780c */ /* 0x040fe20000701670 */
[----:B------:R-:W-:Y:S01]  /*17950*/  LDSM.16.MT88.4 R184, [R211+0xb880] ;  /* 0x00b88000d3b8783b */ /* 0x000fe20000004200 */
[----:B------:R-:W-:Y:S02]  /*17960*/  ISETP.LT.OR P1, PT, R153, 0x9, P1 ;  /* 0x000000099900780c */ /* 0x000fe40000f21670 */
[----:B------:R-:W-:Y:S02]  /*17970*/  FMNMX.FTZ R4, R149, R2, !PT ;  /* 0x0000000295047209 */ /* 0x000fe40007810000 */
[----:B------:R-:W-:Y:S02]  /*17980*/  PLOP3.LUT P2, PT, PT, PT, UP0, 0x80, 0x0 ;  /* 0x000000000000781c */ /* 0x000fe40003f4f008 */
[----:B------:R-:W-:Y:S01]  /*17990*/  FSEL R9, R10, -INF , !P1 ;  /* 0xff8000000a097808 */ /* 0x000fe20004800000 */
[----:B------:R-:W-:Y:S01]  /*179a0*/  LDSM.16.MT88.4 R188, [R206+0xb880] ;  /* 0x00b88000cebc783b */ /* 0x000fe20000004200 */
[----:B------:R-:W-:Y:S02]  /*179b0*/  ISETP.GT.AND P2, PT, R151, 0x10, P2 ;  /* 0x000000109700780c */ /* 0x000fe40001744270 */
[----:B------:R-:W-:Y:S02]  /*179c0*/  FSEL R11, R11, -INF , !P0 ;  /* 0xff8000000b0b7808 */ /* 0x000fe40004000000 */
[----:B------:R-:W-:Y:S02]  /*179d0*/  PLOP3.LUT P0, PT, PT, PT, UP0, 0x80, 0x0 ;  /* 0x000000000000781c */ /* 0x000fe40003f0f008 */
[----:B------:R-:W-:Y:S02]  /*179e0*/  FMNMX.FTZ R4, R17, R4, !PT ;  /* 0x0000000411047209 */ /* 0x000fe40007810000 */
        /* <DEDUP_REMOVED lines=16> */
[----:B------:R-:W-:Y:S02]  /*17af0*/  FSEL R157, R18, -INF , !P1 ;  /* 0xff800000129d7808 */ /* 0x000fe40004800000 */
        /* <DEDUP_REMOVED lines=17> */
[----:B------:R-:W-:Y:S01]  /*17c10*/  FMUL.FTZ R6, R3, c[0x0][0x2d0] ;  /* 0x0000b40003067a20 */ /* 0x000fe20000410000 */
[----:B------:R-:W-:Y:S01]  /*17c20*/  MUFU.EX2 R15, R15 ;  /* 0x0000000f000f7308 */ /* 0x000fe20000000800 */
[--C-:B------:R-:W-:Y:S02]  /*17c30*/  FFMA.FTZ R14, R154, c[0x0][0x2d0], -R163.reuse ;  /* 0x0000b4009a0e7a23 */ /* 0x100fe400000108a3 */
[--C-:B------:R-:W-:Y:S01]  /*17c40*/  FFMA.FTZ R193, R8, c[0x0][0x2d0], -R163.reuse ;  /* 0x0000b40008c17a23 */ /* 0x100fe200000108a3 */
[----:B------:R-:W-:Y:S01]  /*17c50*/  LDSM.16.MT88.4 R152, [R206+0x8080] ;  /* 0x00808000ce98783b */ /* 0x000fe20000004200 */
[--C-:B------:R-:W-:Y:S02]  /*17c60*/  FFMA.FTZ R229, R164, c[0x0][0x2d0], -R163.reuse ;  /* 0x0000b400a4e57a23 */ /* 0x100fe400000108a3 */
[--C-:B------:R-:W-:Y:S02]  /*17c70*/  FFMA.FTZ R230, R162, c[0x0][0x2d0], -R163.reuse ;  /* 0x0000b400a2e67a23 */ /* 0x100fe400000108a3 */
[--C-:B------:R-:W-:Y:S01]  /*17c80*/  FFMA.FTZ R231, R160, c[0x0][0x2d0], -R163.reuse ;  /* 0x0000b400a0e77a23 */ /* 0x100fe200000108a3 */
[----:B------:R-:W2:Y:S01]  /*17c90*/  MUFU.EX2 R3, R6 ;  /* 0x0000000600037308 */ /* 0x000ea20000000800 */
[----:B------:R-:W-:Y:S01]  /*17ca0*/  FFMA.FTZ R163, R158, c[0x0][0x2d0], -R163 ;  /* 0x0000b4009ea37a23 */ /* 0x000fe200000108a3 */
[----:B------:R-:W-:Y:S01]  /*17cb0*/  LDSM.16.MT88.4 R164, [R206+0x9880] ;  /* 0x00988000cea4783b */ /* 0x000fe20000004200 */
[----:B-1----:R-:W-:Y:S04]  /*17cc0*/  FMNMX.FTZ R12, R5, R12, !PT ;  /* 0x0000000c050c7209 */ /* 0x002fe80007810000 */
[C---:B------:R-:W-:Y:S01]  /*17cd0*/  FSETP.NEU.FTZ.AND P0, PT, R12.reuse, -INF , PT ;  /* 0xff8000000c00780b */ /* 0x040fe20003f1d000 */
[C---:B------:R-:W-:Y:S02]  /*17ce0*/  FMUL.FTZ R156, R12.reuse, c[0x0][0x2d0] ;  /* 0x0000b4000c9c7a20 */ /* 0x040fe40000410000 */
[----:B------:R-:W1:Y:S01]  /*17cf0*/  MUFU.EX2 R192, R192 ;  /* 0x000000c000c07308 */ /* 0x000e620000000800 */
[----:B------:R-:W-:Y:S02]  /*17d00*/  FSEL R5, R12, RZ, P0 ;  /* 0x000000ff0c057208 */ /* 0x000fe40000000000 */
[----:B------:R-:W-:Y:S02]  /*17d10*/  FSEL R156, R156, RZ, P0 ;  /* 0x000000ff9c9c7208 */ /* 0x000fe40000000000 */
[----:B------:R-:W-:Y:S01]  /*17d20*/  PLOP3.LUT P0, PT, PT, PT, UP0, 0x80, 0x0 ;  /* 0x000000000000781c */ /* 0x000fe20003f0f008 */
[----:B------:R-:W-:Y:S02]  /*17d30*/  FADD.FTZ R5, -R5, R2 ;  /* 0x0000000205057221 */ /* 0x000fe40000010100 */
[--C-:B------:R-:W-:Y:S02]  /*17d40*/  FFMA.FTZ R228, R149, c[0x0][0x2d0], -R156.reuse ;  /* 0x0000b40095e47a23 */ /* 0x100fe4000001089c */
[----:B------:R-:W-:Y:S01]  /*17d50*/  MUFU.EX2 R14, R14 ;  /* 0x0000000e000e7308 */ /* 0x000fe20000000800 */
[----:B------:R-:W3:Y:S01]  /*17d60*/  LDSM.16.MT88.4 R148, [R211+0x8080] ;  /* 0x00808000d394783b */ /* 0x000ee20000004200 */
[----:B------:R-:W-:Y:S02]  /*17d70*/  FMUL.FTZ R2, R5, c[0x0][0x2d0] ;  /* 0x0000b40005027a20 */ /* 0x000fe40000410000 */
[--C-:B------:R-:W-:Y:S02]  /*17d80*/  FFMA.FTZ R227, R17, c[0x0][0x2d0], -R156.reuse ;  /* 0x0000b40011e37a23 */ /* 0x100fe4000001089c */
[--C-:B------:R-:W-:Y:S02]  /*17d90*/  FFMA.FTZ R195, R9, c[0x0][0x2d0], -R156.reuse ;  /* 0x0000b40009c37a23 */ /* 0x100fe4000001089c */
[--C-:B------:R-:W-:Y:S02]  /*17da0*/  FFMA.FTZ R194, R11, c[0x0][0x2d0], -R156.reuse ;  /* 0x0000b4000bc27a23 */ /* 0x100fe4000001089c */
        /* <DEDUP_REMOVED lines=8> */
[C---:B------:R-:W-:Y:S02]  /*17e30*/  FMUL.FTZ R133, R3.reuse, R133 ;  /* 0x0000008503857220 */ /* 0x040fe40000410000 */
[C---:B------:R-:W-:Y:S02]  /*17e40*/  FMUL.FTZ R136, R3.reuse, R136 ;  /* 0x0000008803887220 */ /* 0x040fe40000410000 */
[----:B------:R-:W-:Y:S02]  /*17e50*/  FMUL.FTZ R137, R3, R137 ;  /* 0x0000008903897220 */ /* 0x000fe40000410000 */
[--C-:B------:R-:W-:Y:S02]  /*17e60*/  FFMA.FTZ R233, R161, c[0x0][0x2d0], -R156.reuse ;  /* 0x0000b400a1e97a23 */ /* 0x100fe4000001089c */
[--C-:B------:R-:W-:Y:S01]  /*17e70*/  FFMA.FTZ R234, R159, c[0x0][0x2d0], -R156.reuse ;  /* 0x0000b4009fea7a23 */ /* 0x100fe2000001089c */
[----:B------:R-:W-:Y:S01]  /*17e80*/  MUFU.EX2 R228, R228 ;  /* 0x000000e400e47308 */ /* 0x000fe20000000800 */
[--C-:B------:R-:W-:Y:S02]  /*17e90*/  FFMA.FTZ R235, R157, c[0x0][0x2d0], -R156.reuse ;  /* 0x0000b4009deb7a23 */ /* 0x100fe4000001089c */
[----:B------:R-:W-:Y:S02]  /*17ea0*/  FFMA.FTZ R156, R13, c[0x0][0x2d0], -R156 ;  /* 0x0000b4000d9c7a23 */ /* 0x000fe4000001089c */
[C---:B----4-:R-:W-:Y:S02]  /*17eb0*/  FMUL.FTZ R6, R2.reuse, R146 ;  /* 0x0000009202067220 */ /* 0x050fe40000410000 */
[C---:B------:R-:W-:Y:S02]  /*17ec0*/  FMUL.FTZ R7, R2.reuse, R147 ;  /* 0x0000009302077220 */ /* 0x040fe40000410000 */
[----:B------:R-:W2:Y:S01]  /*17ed0*/  LDSM.16.MT88.4 R144, [R205+0x8080] ;  /* 0x00808000cd90783b */ /* 0x000ea20000004200 */
[----:B------:R-:W4:Y:S01]  /*17ee0*/  MUFU.EX2 R227, R227 ;  /* 0x000000e300e37308 */ /* 0x000f220000000800 */
[C---:B------:R-:W-:Y:S02]  /*17ef0*/  FMUL.FTZ R10, R2.reuse, R142 ;  /* 0x0000008e020a7220 */ /* 0x040fe40000410000 */
[C---:B------:R-:W-:Y:S01]  /*17f00*/  FMUL.FTZ R11, R2.reuse, R143 ;  /* 0x0000008f020b7220 */ /* 0x040fe20000410000 */
[----:B-1----:R-:W-:Y:S01]  /*17f10*/  F2FP.PACK_AB R18, R193, R14 ;  /* 0x0000000ec112723e */ /* 0x002fe200000000ff */
[C---:B------:R-:W-:Y:S02]  /*17f20*/  FMUL.FTZ R134, R2.reuse, R134 ;  /* 0x0000008602867220 */ /* 0x040fe40000410000 */
[----:B------:R-:W1:Y:S01]  /*17f30*/  LDSM.16.MT88.4 R140, [R204+0x8080] ;  /* 0x00808000cc8c783b */ /* 0x000e620000004200 */
[C---:B------:R-:W-:Y:S02]  /*17f40*/  FMUL.FTZ R135, R2.reuse, R135 ;  /* 0x0000008702877220 */ /* 0x040fe40000410000 */
        /* <DEDUP_REMOVED lines=8> */
[----:B------:R-:W-:Y:S01]  /*17fd0*/  FMUL.FTZ R24, R3, R24 ;  /* 0x0000001803187220 */ /* 0x000fe20000410000 */
[----:B----4-:R-:W-:Y:S01]  /*17fe0*/  F2FP.PACK_AB R17, R227, R228 ;  /* 0x000000e4e311723e */ /* 0x010fe200000000ff */
        /* <DEDUP_REMOVED lines=12> */
[----:B-----5:R-:W-:Y:S01]  /*180b0*/  F2FP.PACK_AB R19, R194, R195 ;  /* 0x000000c3c213723e */ /* 0x020fe200000000ff */
[C---:B------:R-:W-:Y:S02]  /*180c0*/  FMUL.FTZ R35, R2.reuse, R35 ;  /* 0x0000002302237220 */ /* 0x040fe40000410000 */
[C---:B------:R-:W-:Y:S02]  /*180d0*/  FMUL.FTZ R36, R3.reuse, R36 ;  /* 0x0000002403247220 */ /* 0x040fe40000410000 */
[C---:B------:R-:W-:Y:S01]  /*180e0*/  FMUL.FTZ R37, R3.reuse, R37 ;  /* 0x0000002503257220 */ /* 0x040fe20000410000 */
[----:B------:R-:W-:Y:S01]  /*180f0*/  MUFU.EX2 R229, R229 ;  /* 0x000000e500e57308 */ /* 0x000fe20000000800 */
[C---:B---3--:R-:W-:Y:S01]  /*18100*/  HMMA.16816.F32 R4, R16.reuse, R148, R4 ;  /* 0x000000941004723c */ /* 0x048fe20000001804 */
[----:B----4-:R-:W-:Y:S04]  /*18110*/  LDSM.16.MT88.4 R156, [R205+0x8880] ;  /* 0x00888000cd9c783b */ /* 0x010fe80000004200 */
[C---:B------:R-:W-:Y:S02]  /*18120*/  FMUL.FTZ R38, R2.reuse, R38 ;  /* 0x0000002602267220 */ /* 0x040fe40000410000 */
[C---:B------:R-:W-:Y:S01]  /*18130*/  FMUL.FTZ R39, R2.reuse, R39 ;  /* 0x0000002702277220 */ /* 0x040fe20000410000 */
[C---:B------:R-:W-:Y:S01]  /*18140*/  HMMA.16816.F32 R8, R16.reuse, R150, R8 ;  /* 0x000000961008723c */ /* 0x040fe20000001808 */
[----:B------:R-:W3:Y:S01]  /*18150*/  MUFU.EX2 R230, R230 ;  /* 0x000000e600e67308 */ /* 0x000ee20000000800 */
[----:B------:R-:W4:Y:S02]  /*18160*/  LDSM.16.MT88.4 R148, [R211+0x9080] ;  /* 0x00908000d394783b */ /* 0x000f240000004200 */
[C---:B------:R-:W-:Y:S02]  /*18170*/  FMUL.FTZ R40, R3.reuse, R40 ;  /* 0x0000002803287220 */ /* 0x040fe40000410000 */
[C---:B------:R-:W-:Y:S02]  /*18180*/  FMUL.FTZ R41, R3.reuse, R41 ;  /* 0x0000002903297220 */ /* 0x040fe40000410000 */
[C---:B------:R-:W-:Y:S02]  /*18190*/  HMMA.16816.F32 R132, R16.reuse, R152, R132 ;  /* 0x000000981084723c */ /* 0x040fe40000001884 */
[----:B-1----:R-:W-:Y:S02]  /*181a0*/  LDSM.16.MT88.4 R160, [R204+0x8880] ;  /* 0x00888000cca0783b */ /* 0x002fe40000004200 */
[C---:B------:R-:W-:Y:S01]  /*181b0*/  FMUL.FTZ R42, R2.reuse, R42 ;  /* 0x0000002a022a7220 */ /* 0x040fe20000410000 */
[----:B------:R-:W1:Y:S01]  /*181c0*/  MUFU.EX2 R231, R231 ;  /* 0x000000e700e77308 */ /* 0x000e620000000800 */
[C---:B------:R-:W-:Y:S02]  /*181d0*/  FMUL.FTZ R43, R2.reuse, R43 ;  /* 0x0000002b022b7220 */ /* 0x040fe40000410000 */
[C---:B------:R-:W-:Y:S02]  /*181e0*/  HMMA.16816.F32 R136, R16.reuse, R154, R136 ;  /* 0x0000009a1088723c */ /* 0x040fe40000001888 */
[----:B------:R-:W-:Y:S02]  /*181f0*/  LDSM.16.MT88.4 R152, [R206+0x8880] ;  /* 0x00888000ce98783b */ /* 0x000fe40000004200 */
[C---:B------:R-:W-:Y:S02]  /*18200*/  FMUL.FTZ R44, R3.reuse, R44 ;  /* 0x0000002c032c7220 */ /* 0x040fe40000410000 */
[C---:B------:R-:W-:Y:S01]  /*18210*/  FMUL.FTZ R45, R3.reuse, R45 ;  /* 0x0000002d032d7220 */ /* 0x040fe20000410000 */
[----:B------:R-:W-:Y:S01]  /*18220*/  MUFU.EX2 R233, R233 ;  /* 0x000000e900e97308 */ /* 0x000fe20000000800 */
[C---:B--2---:R-:W-:Y:S04]  /*18230*/  HMMA.16816.F32 R20, R16.reuse, R144, R20 ;  /* 0x000000901014723c */ /* 0x044fe80000001814 */
[C---:B------:R-:W-:Y:S02]  /*18240*/  FMUL.FTZ R46, R2.reuse, R46 ;  /* 0x0000002e022e7220 */ /* 0x040fe40000410000 */
[C---:B------:R-:W-:Y:S02]  /*18250*/  FMUL.FTZ R47, R2.reuse, R47 ;  /* 0x0000002f022f7220 */ /* 0x040fe40000410000 */
[C---:B------:R-:W-:Y:S01]  /*18260*/  HMMA.16816.F32 R24, R16.reuse, R146, R24 ;  /* 0x000000921018723c */ /* 0x040fe20000001818 */
[----:B------:R-:W2:Y:S01]  /*18270*/  LDSM.16.MT88.4 R144, [R206+0x9080] ;  /* 0x00908000ce90783b */ /* 0x000ea20000004200 */
[----:B------:R-:W5:Y:S02]  /*18280*/  MUFU.EX2 R234, R234 ;  /* 0x000000ea00ea7308 */ /* 0x000f640000000800 */
[C---:B------:R-:W-:Y:S02]  /*18290*/  FMUL.FTZ R48, R3.reuse, R48 ;  /* 0x0000003003307220 */ /* 0x040fe40000410000 */
[C---:B------:R-:W-:Y:S02]  /*182a0*/  FMUL.FTZ R49, R3.reuse, R49 ;  /* 0x0000003103317220 */ /* 0x040fe40000410000 */
[C---:B------:R-:W-:Y:S04]  /*182b0*/  HMMA.16816.F32 R28, R16.reuse, R140, R28 ;  /* 0x0000008c101c723c */ /* 0x040fe8000000181c */
[C---:B------:R-:W-:Y:S01]  /*182c0*/  FMUL.FTZ R50, R2.reuse, R50 ;  /* 0x0000003202327220 */ /* 0x040fe20000410000 */
[----:B------:R-:W1:Y:S01]  /*182d0*/  MUFU.EX2 R235, R235 ;  /* 0x000000eb00eb7308 */ /* 0x000e620000000800 */
[C---:B------:R-:W-:Y:S02]  /*182e0*/  FMUL.FTZ R51, R2.reuse, R51 ;  /* 0x0000003302337220 */ /* 0x040fe40000410000 */
[C---:B------:R-:W-:Y:S01]  /*182f0*/  HMMA.16816.F32 R32, R16.reuse, R142, R32 ;  /* 0x0000008e1020723c */ /* 0x040fe20000001820 */
[----:B------:R-:W1:Y:S03]  /*18300*/  LDSM.16.MT88.4 R140, [R205+0x9080] ;  /* 0x00908000cd8c783b */ /* 0x000e660000004200 */
[C---:B------:R-:W-:Y:S02]  /*18310*/  FMUL.FTZ R52, R3.reuse, R52 ;  /* 0x0000003403347220 */ /* 0x040fe40000410000 */
[C---:B------:R-:W-:Y:S02]  /*18320*/  FMUL.FTZ R53, R3.reuse, R53 ;  /* 0x0000003503357220 */ /* 0x040fe40000410000 */
[C---:B----4-:R-:W-:Y:S04]  /*18330*/  HMMA.16816.F32 R36, R16.reuse, R148, R36 ;  /* 0x000000941024723c */ /* 0x050fe80000001824 */
[C---:B------:R-:W-:Y:S02]  /*18340*/  FMUL.FTZ R54, R2.reuse, R54 ;  /* 0x0000003602367220 */ /* 0x040fe40000410000 */
[C---:B------:R-:W-:Y:S02]  /*18350*/  FMUL.FTZ R55, R2.reuse, R55 ;  /* 0x0000003702377220 */ /* 0x040fe40000410000 */
[C---:B------:R-:W-:Y:S01]  /*18360*/  HMMA.16816.F32 R40, R16.reuse, R150, R40 ;  /* 0x000000961028723c */ /* 0x040fe20000001828 */
[----:B------:R-:W4:Y:S03]  /*18370*/  LDSM.16.MT88.4 R148, [R204+0x9080] ;  /* 0x00908000cc94783b */ /* 0x000f260000004200 */
[C---:B------:R-:W-:Y:S02]  /*18380*/  FMUL.FTZ R56, R3.reuse, R56 ;  /* 0x0000003803387220 */ /* 0x040fe40000410000 */
[C---:B------:R-:W-:Y:S02]  /*18390*/  FMUL.FTZ R57, R3.reuse, R57 ;  /* 0x0000003903397220 */ /* 0x040fe40000410000 */
[C---:B------:R-:W-:Y:S01]  /*183a0*/  FMUL.FTZ R58, R2.reuse, R58 ;  /* 0x0000003a023a7220 */ /* 0x040fe20000410000 */
[C---:B--2---:R-:W-:Y:S03]  /*183b0*/  HMMA.16816.F32 R44, R16.reuse, R144, R44 ;  /* 0x00000090102c723c */ /* 0x044fe6000000182c */
[C---:B------:R-:W-:Y:S02]  /*183c0*/  FMUL.FTZ R59, R2.reuse, R59 ;  /* 0x0000003b023b7220 */ /* 0x040fe40000410000 */
[C---:B------:R-:W-:Y:S02]  /*183d0*/  FMUL.FTZ R60, R3.reuse, R60 ;  /* 0x0000003c033c7220 */ /* 0x040fe40000410000 */
[C---:B------:R-:W-:Y:S01]  /*183e0*/  FMUL.FTZ R61, R3.reuse, R61 ;  /* 0x0000003d033d7220 */ /* 0x040fe20000410000 */
[C---:B------:R-:W-:Y:S01]  /*183f0*/  HMMA.16816.F32 R48, R16.reuse, R146, R48 ;  /* 0x000000921030723c */ /* 0x040fe20000001830 */
[----:B------:R-:W2:Y:S03]  /*18400*/  LDSM.16.MT88.4 R144, [R211+0xa080] ;  /* 0x00a08000d390783b */ /* 0x000ea60000004200 */
        /* <DEDUP_REMOVED lines=16> */
[C---:B------:R-:W-:Y:S04]  /*18510*/  FMUL.FTZ R72, R3.reuse, R72 ;  /* 0x0000004803487220 */ /* 0x040fe80000410000 */
[C---:B------:R-:W-:Y:S01]  /*18520*/  FMUL.FTZ R73, R3.reuse, R73 ;  /* 0x0000004903497220 */ /* 0x040fe20000410000 */
        /* <DEDUP_REMOVED lines=76> */
[C---:B-1----:R-:W-:Y:S03]  /*189f0*/  HMMA.16816.F32 R124, R16.reuse, R140, R124 ;  /* 0x0000008c107c723c */ /* 0x042fe6000000187c */
        /* <DEDUP_REMOVED lines=9> */
[----:B---3--:R-:W-:Y:S01]  /*18a90*/  F2FP.PACK_AB R16, R230, R229 ;  /* 0x000000e5e610723e */ /* 0x008fe200000000ff */
[----:B------:R-:W-:Y:S01]  /*18aa0*/  FADD.FTZ R14, R14, R15 ;  /* 0x0000000f0e0e7221 */ /* 0x000fe20000010000 */
[----:B------:R-:W-:Y:S03]  /*18ab0*/  F2FP.PACK_AB R18, R232, R231 ;  /* 0x000000e7e812723e */ /* 0x000fe600000000ff */
[----:B-----5:R-:W-:Y:S01]  /*18ac0*/  F2FP.PACK_AB R17, R234, R233 ;  /* 0x000000e9ea11723e */ /* 0x020fe200000000ff */
[----:B------:R-:W-:Y:S01]  /*18ad0*/  FADD.FTZ R195, R195, R228 ;  /* 0x000000e4c3c37221 */ /* 0x000fe20000010000 */
[----:B------:R-:W-:Y:S01]  /*18ae0*/  F2FP.PACK_AB R19, R236, R235 ;  /* 0x000000ebec13723e */ /* 0x000fe200000000ff */
[----:B------:R-:W-:Y:S02]  /*18af0*/  FADD.FTZ R14, R193, R14 ;  /* 0x0000000ec10e7221 */ /* 0x000fe40000010000 */
[----:B------:R-:W-:Y:S02]  /*18b00*/  FADD.FTZ R194, R194, R195 ;  /* 0x000000c3c2c27221 */ /* 0x000fe40000010000 */
[----:B------:R-:W-:Y:S02]  /*18b10*/  FADD.FTZ R229, R229, R14 ;  /* 0x0000000ee5e57221 */ /* 0x000fe40000010000 */
[C---:B----4-:R-:W-:Y:S01]  /*18b20*/  HMMA.16816.F32 R144, R16.reuse, R148, R4 ;  /* 0x000000941090723c */ /* 0x050fe20000001804 */
[----:B------:R-:W1:Y:S02]  /*18b30*/  LDSM.16.MT88.4 R4, [R211+0x9880] ;  /* 0x00988000d304783b */ /* 0x000e640000004200 */
[----:B------:R-:W-:Y:S02]  /*18b40*/  FADD.FTZ R233, R233, R194 ;  /* 0x000000c2e9e97221 */ /* 0x000fe40000010000 */
[----:B------:R-:W-:Y:S02]  /*18b50*/  FADD.FTZ R230, R230, R229 ;  /* 0x000000e5e6e67221 */ /* 0x000fe40000010000 */
[----:B------:R-:W-:Y:S01]  /*18b60*/  FADD.FTZ R234, R234, R233 ;  /* 0x000000e9eaea7221 */ /* 0x000fe20000010000 */
[C---:B------:R-:W-:Y:S01]  /*18b70*/  HMMA.16816.F32 R140, R16.reuse, R150, R8 ;  /* 0x00000096108c723c */ /* 0x040fe20000001808 */
[----:B------:R-:W2:Y:S03]  /*18b80*/  LDSM.16.MT88.4 R8, [R205+0x9880] ;  /* 0x00988000cd08783b */ /* 0x000ea60000004200 */
[----:B------:R-:W-:Y:S02]  /*18b90*/  FADD.FTZ R231, R231, R230 ;  /* 0x000000e6e7e77221 */ /* 0x000fe40000010000 */
[----:B------:R-:W-:Y:S02]  /*18ba0*/  FADD.FTZ R225, R235, R234 ;  /* 0x000000eaebe17221 */ /* 0x000fe40000010000 */
[C---:B------:R-:W-:Y:S01]  /*18bb0*/  HMMA.16816.F32 R132, R16.reuse, R152, R132 ;  /* 0x000000981084723c */ /* 0x040fe20000001884 */
[----:B------:R-:W3:Y:S03]  /*18bc0*/  LDSM.16.MT88.4 R148, [R204+0x9880] ;  /* 0x00988000cc94783b */ /* 0x000ee60000004200 */
[----:B------:R-:W-:Y:S02]  /*18bd0*/  FADD.FTZ R226, R232, R231 ;  /* 0x000000e7e8e27221 */ /* 0x000fe40000010000 */
[----:B------:R-:W-:Y:S02]  /*18be0*/  FADD.FTZ R225, R236, R225 ;  /* 0x000000e1ece17221 */ /* 0x000fe40000010000 */
[C---:B------:R-:W-:Y:S01]  /*18bf0*/  HMMA.16816.F32 R136, R16.reuse, R154, R136 ;  /* 0x0000009a1088723c */ /* 0x040fe20000001888 */
[----:B------:R-:W4:Y:S07]  /*18c00*/  LDSM.16.MT88.4 R152, [R205+0xb880] ;  /* 0x00b88000cd98783b */ /* 0x000f2e0000004200 */
[C---:B------:R-:W-:Y:S08]  /*18c10*/  HMMA.16816.F32 R20, R16.reuse, R156, R20 ;  /* 0x0000009c1014723c */ /* 0x040ff00000001814 */
[C---:B------:R-:W-:Y:S01]  /*18c20*/  HMMA.16816.F32 R24, R16.reuse, R158, R24 ;  /* 0x0000009e1018723c */ /* 0x040fe20000001818 */
[----:B------:R-:W5:Y:S07]  /*18c30*/  LDSM.16.MT88.4 R156, [R204+0xb880] ;  /* 0x00b88000cc9c783b */ /* 0x000f6e0000004200 */
        /* <DEDUP_REMOVED lines=27> */
.L_x_442:
[----:B------:R-:W1:Y:S01]  /*18df0*/  SHFL.BFLY PT, R3, R226, 0x2, 0x1f ;  /* 0x0c401f00e2037f89 */ /* 0x000e6200000e0000 */
[----:B------:R-:W-:-:S02]  /*18e00*/  MOV R4, RZ ;  /* 0x000000ff00047202 */ /* 0x000fc40000000f00 */
[----:B------:R-:W-:Y:S01]  /*18e10*/  MOV R8, 0xff800000 ;  /* 0xff80000000087802 */ /* 0x000fe20000000f00 */
[----:B------:R-:W2:Y:S01]  /*18e20*/  SHFL.BFLY PT, R2, R225, 0x2, 0x1f ;  /* 0x0c401f00e1027f89 */ /* 0x000ea200000e0000 */
[----:B------:R-:W-:Y:S01]  /*18e30*/  PLOP3.LUT P2, PT, PT, PT, PT, 0x8, 0x0 ;  /* 0x000000000000781c */ /* 0x000fe20003f4e170 */
[----:B-1----:R-:W-:Y:S01]  /*18e40*/  FADD.FTZ R6, R3, R226 ;  /* 0x000000e203067221 */ /* 0x002fe20000010000 */
[----:B------:R-:W-:Y:S01]  /*18e50*/  MOV R3, RZ ;  /* 0x000000ff00037202 */ /* 0x000fe20000000f00 */
        /* <DEDUP_REMOVED lines=9> */
[----:B------:R-:W-:-:S03]  /*18ef0*/  @P0 MOV R9, 0x3f317218 ;  /* 0x3f31721800090802 */ /* 0x000fc60000000f00 */
[----:B------:R-:W-:Y:S02]  /*18f00*/  @P1 FMUL.FTZ R10, R10, c[0x0][0x2d0] ;  /* 0x0000b4000a0a1a20 */ /* 0x000fe40000410000 */
[----:B------:R-:W-:Y:S01]  /*18f10*/  @P0 MUFU.RCP R3, R2 ;  /* 0x0000000200030308 */ /* 0x000fe20000001000 */
[----:B------:R-:W-:-:S07]  /*18f20*/  @P0 FMUL.FTZ R9, R9, c[0x0][0x2d0] ;  /* 0x0000b40009090a20 */ /* 0x000fce0000410000 */
[----:B------:R-:W2:Y:S01]  /*18f30*/  @P1 MUFU.LG2 R5, R5 ;  /* 0x0000000500051308 */ /* 0x000ea20000000c00 */
[C---:B-1----:R-:W-:Y:S02]  /*18f40*/  FMUL.FTZ R144, R4.reuse, R144 ;  /* 0x0000009004907220 */ /* 0x042fe40000410000 */
[C---:B------:R-:W-:Y:S02]  /*18f50*/  FMUL.FTZ R145, R4.reuse, R145 ;  /* 0x0000009104917220 */ /* 0x040fe40000410000 */
[C---:B------:R-:W-:Y:S02]  /*18f60*/  FMUL.FTZ R140, R4.reuse, R140 ;  /* 0x0000008c048c7220 */ /* 0x040fe40000410000 */
[C---:B------:R-:W-:Y:S01]  /*18f70*/  FMUL.FTZ R141, R4.reuse, R141 ;  /* 0x0000008d048d7220 */ /* 0x040fe20000410000 */
[----:B------:R-:W1:Y:S01]  /*18f80*/  @P0 MUFU.LG2 R2, R2 ;  /* 0x0000000200020308 */ /* 0x000e620000000c00 */
[C---:B------:R-:W-:Y:S02]  /*18f90*/  FMUL.FTZ R132, R4.reuse, R132 ;  /* 0x0000008404847220 */ /* 0x040fe40000410000 */
[----:B------:R-:W-:-:S02]  /*18fa0*/  FMUL.FTZ R133, R4, R133 ;  /* 0x0000008504857220 */ /* 0x000fc40000410000 */
[C---:B------:R-:W-:Y:S02]  /*18fb0*/  FMUL.FTZ R136, R4.reuse, R136 ;  /* 0x0000008804887220 */ /* 0x040fe40000410000 */
[C---:B------:R-:W-:Y:S02]  /*18fc0*/  FMUL.FTZ R137, R4.reuse, R137 ;  /* 0x0000008904897220 */ /* 0x040fe40000410000 */
[----:B--2---:R-:W-:Y:S02]  /*18fd0*/  @P1 FMUL.FTZ R5, R5, 0.69314718246459960938 ;  /* 0x3f31721805051820 */ /* 0x004fe40000410000 */
[C---:B------:R-:W-:Y:S02]  /*18fe0*/  FMUL.FTZ R20, R4.reuse, R20 ;  /* 0x0000001404147220 */ /* 0x040fe40000410000 */
        /* <DEDUP_REMOVED lines=55> */
[----:B------:R-:W-:Y:S01]  /*19360*/  FMUL.FTZ R129, R4, R129 ;  /* 0x0000008104817220 */ /* 0x000fe20000410000 */
        /* <DEDUP_REMOVED lines=67> */
.L_x_345:
[----:B------:R-:W-:Y:S01]  /*197a0*/  USHF.R.S32.HI UR8, URZ, 0x1f, UR20 ;  /* 0x0000001f3f087899 */ /* 0x000fe20008011414 */
        /* <DEDUP_REMOVED lines=10> */
[----:B------:R-:W-:-:S02]  /*19850*/  F2FP.PACK_AB R132, R133, R132 ;  /* 0x000000848584723e */ /* 0x000fc400000000ff */
[----:B------:R-:W-:Y:S01]  /*19860*/  F2FP.PACK_AB R134, R135, R134 ;  /* 0x000000868786723e */ /* 0x000fe200000000ff */
[----:B------:R-:W-:Y:S01]  /*19870*/  ULDC.64 UR4, c[0x0][0x500] ;  /* 0x0001400000047ab9 */ /* 0x000fe20000000a00 */
[----:B------:R-:W-:Y:S01]  /*19880*/  F2FP.PACK_AB R136, R137, R136 ;  /* 0x000000888988723e */ /* 0x000fe200000000ff */
[----:B------:R-:W-:Y:S01]  /*19890*/  UIMAD.WIDE UR4, UR29, UR6, UR4 ;  /* 0x000000061d0472a5 */ /* 0x000fe2000f8e0204 */
        /* <DEDUP_REMOVED lines=35> */
[----:B------:R-:W-:Y:S01]  /*19ad0*/  BAR.SYNC.DEFER_BLOCKING 0x1, 0x100 ;  /* 0x0044000000007b1d */ /* 0x000fe20000010000 */
[----:B------:R-:W-:-:S02]  /*19ae0*/  F2FP.PACK_AB R44, R45, R44 ;  /* 0x0000002c2d2c723e */ /* 0x000fc400000000ff */
[C---:B------:R-:W-:Y:S01]  /*19af0*/  IMAD.IADD R17, R13.reuse, 0x1, R10 ;  /* 0x000000010d117824 */ /* 0x040fe200078e020a */
[C---:B------:R-:W-:Y:S02]  /*19b00*/  IADD3 R12, R13.reuse, 0x80, RZ ;  /* 0x000000800d0c7810 */ /* 0x040fe40007ffe0ff */
[----:B------:R-:W-:Y:S02]  /*19b10*/  IADD3 R15, R13, 0x70, RZ ;  /* 0x000000700d0f7810 */ /* 0x000fe40007ffe0ff */
[----:B------:R-:W-:Y:S01]  /*19b20*/  @P0 IADD3 R15, R12, 0x10, RZ ;  /* 0x000000100c0f0810 */ /* 0x000fe20007ffe0ff */
[----:B------:R-:W-:Y:S01]  /*19b30*/  IMAD.MOV.U32 R12, RZ, RZ, 0x40 ;  /* 0x00000040ff0c7424 */ /* 0x000fe200078e00ff */
[----:B------:R-:W-:Y:S02]  /*19b40*/  F2FP.PACK_AB R46, R47, R46 ;  /* 0x0000002e2f2e723e */ /* 0x000fe400000000ff */
[----:B------:R-:W-:Y:S01]  /*19b50*/  F2FP.PACK_AB R48, R49, R48 ;  /* 0x000000303130723e */ /* 0x000fe200000000ff */
[----:B------:R-:W-:Y:S01]  /*19b60*/  IMAD.IADD R19, R10, 0x1, R15 ;  /* 0x000000010a137824 */ /* 0x000fe200078e020f */
[----:B------:R-:W-:-:S02]  /*19b70*/  SEL R12, R12, 0xffffffc0, !P2 ;  /* 0xffffffc00c0c7807 */ /* 0x000fc40005000000 */
[----:B------:R-:W-:Y:S02]  /*19b80*/  F2FP.PACK_AB R50, R51, R50 ;  /* 0x000000323332723e */ /* 0x000fe400000000ff */
[----:B------:R-:W-:Y:S01]  /*19b90*/  F2FP.PACK_AB R52, R53, R52 ;  /* 0x000000343534723e */ /* 0x000fe200000000ff */
[--C-:B------:R-:W-:Y:S01]  /*19ba0*/  IMAD.IADD R21, R13, 0x1, R12.reuse ;  /* 0x000000010d157824 */ /* 0x100fe200078e020c */
[----:B------:R-:W-:Y:S01]  /*19bb0*/  F2FP.PACK_AB R7, R7, R54 ;  /* 0x000000360707723e */ /* 0x000fe200000000ff */
[C---:B------:R-:W-:Y:S01]  /*19bc0*/  IMAD.IADD R23, R12.reuse, 0x1, R15 ;  /* 0x000000010c177824 */ /* 0x040fe200078e020f */
[----:B------:R-:W-:Y:S01]  /*19bd0*/  F2FP.PACK_AB R56, R57, R56 ;  /* 0x000000383938723e */ /* 0x000fe200000000ff */
[----:B------:R-:W-:Y:S01]  /*19be0*/  IMAD.IADD R25, R12, 0x1, R17 ;  /* 0x000000010c197824 */ /* 0x000fe200078e0211 */
[----:B------:R-:W-:Y:S01]  /*19bf0*/  STS [R13+0x80], R144 ;  /* 0x000080900d007388 */ /* 0x000fe20000000800 */
[----:B------:R-:W-:Y:S01]  /*19c00*/  IMAD.IADD R27, R19, 0x1, R12 ;  /* 0x00000001131b7824 */ /* 0x000fe200078e020c */
[----:B------:R-:W-:Y:S01]  /*19c10*/  F2FP.PACK_AB R58, R59, R58 ;  /* 0x0000003a3b3a723e */ /* 0x000fe200000000ff */
[----:B------:R-:W-:Y:S01]  /*19c20*/  IMAD.U32 R12, RZ, RZ, UR4 ;  /* 0x00000004ff0c7e24 */ /* 0x000fe2000f8e00ff */
        /* <DEDUP_REMOVED lines=87> */
[----:B------:R2:W-:Y:S04]  /*1a1a0*/  STS [R15+0xc400], R106 ;  /* 0x00c4006a0f007388 */ /* 0x0005e80000000800 */
[----:B------:R3:W-:Y:S04]  /*1a1b0*/  STS [R17+0xc080], R108 ;  /* 0x00c0806c11007388 */ /* 0x0007e80000000800 */
[----:B------:R3:W-:Y:S04]  /*1a1c0*/  STS [R17+0xc480], R110 ;  /* 0x00c4806e11007388 */ /* 0x0007e80000000800 */
[----:B------:R3:W-:Y:S04]  /*1a1d0*/  STS [R19+0xc000], R112 ;  /* 0x00c0007013007388 */ /* 0x0007e80000000800 */
[----:B------:R3:W-:Y:S01]  /*1a1e0*/  STS [R19+0xc400], R114 ;  /* 0x00c4007213007388 */ /* 0x0007e20000000800 */
[----:B-1----:R-:W-:Y:S01]  /*1a1f0*/  IMAD.U32 R13, RZ, RZ, UR5 ;  /* 0x00000005ff0d7e24 */ /* 0x002fe2000f8e00ff */
[----:B------:R-:W-:-:S02]  /*1a200*/  ULDC.64 UR4, c[0x0][0x508] ;  /* 0x0001420000047ab9 */ /* 0x000fc40000000a00 */
[----:B------:R3:W-:Y:S04]  /*1a210*/  STS [R21+0xc080], R116 ;  /* 0x00c0807415007388 */ /* 0x0007e80000000800 */
        /* <DEDUP_REMOVED lines=8> */
[----:B------:R-:W-:-:S04]  /*1a2a0*/  UISETP.NE.U32.AND UP0, UPT, URZ, UR4, UPT ;  /* 0x000000043f00728c */ /* 0x000fc8000bf05070 */
[----:B------:R-:W-:Y:S01]  /*1a2b0*/  UISETP.NE.AND.EX UP0, UPT, URZ, UR5, UPT, UP0 ;  /* 0x000000053f00728c */ /* 0x000fe2000bf05300 */
[----:B------:R-:W4:Y:S02]  /*1a2c0*/  @P0 LDG.E R7, [R12.64] ;  /* 0x0000001e0c070981 */ /* 0x000f24000c1e1900 */
[----:B------:R-:W-:-:S03]  /*1a2d0*/  ULDC.64 UR4, c[0x0][0x508] ;  /* 0x0001420000047ab9 */ /* 0x000fc60000000a00 */
[----:B------:R-:W-:-:S05]  /*1a2e0*/  PLOP3.LUT P1, PT, PT, PT, UP0, 0x80, 0x0 ;  /* 0x000000000000781c */ /* 0x000fca0003f2f008 */
[----:B------:R-:W-:Y:S01]  /*1a2f0*/  @UP0 UIMAD.WIDE UR4, UR29, UR6, UR4 ;  /* 0x000000061d0402a5 */ /* 0x000fe2000f8e0204 */
[----:B------:R-:W-:-:S05]  /*1a300*/  IMAD.MOV.U32 R6, RZ, RZ, c[0x0][0x388] ;  /* 0x0000e200ff067624 */ /* 0x000fca00078e00ff */
[----:B------:R-:W-:Y:S02]  /*1a310*/  IMAD.U32 R14, RZ, RZ, UR4 ;  /* 0x00000004ff0e7e24 */ /* 0x000fe4000f8e00ff */
[----:B--2---:R-:W-:-:S05]  /*1a320*/  IMAD.U32 R15, RZ, RZ, UR5 ;  /* 0x00000005ff0f7e24 */ /* 0x004fca000f8e00ff */
[----:B------:R3:W5:Y:S01]  /*1a330*/  @P1 LDG.E R6, [R14.64] ;  /* 0x0000001e0e061981 */ /* 0x000762000c1e1900 */
[----:B------:R-:W-:Y:S02]  /*1a340*/  UMOV UR12, URZ ;  /* 0x0000003f000c7c82 */ /* 0x000fe40008000000 */
[----:B------:R-:W-:Y:S01]  /*1a350*/  UMOV UR13, URZ ;  /* 0x0000003f000d7c82 */ /* 0x000fe20008000000 */
[----:B----4-:R-:W1:Y:S02]  /*1a360*/  @P0 R2UR UR5, R7 ;  /* 0x00000000070503c2 */ /* 0x010e6400000e0000 */
[----:B-1----:R-:W-:Y:S02]  /*1a370*/  @UP1 USHF.R.S32.HI UR4, URZ, 0x1f, UR5 ;  /* 0x0000001f3f041899 */ /* 0x002fe40008011405 */
[----:B------:R-:W-:-:S05]  /*1a380*/  @UP1 UMOV UR12, UR5 ;  /* 0x00000005000c1c82 */ /* 0x000fca0008000000 */
[----:B------:R-:W-:Y:S01]  /*1a390*/  @UP1 UMOV UR13, UR4 ;  /* 0x00000004000d1c82 */ /* 0x000fe20008000000 */
[----:B------:R-:W-:Y:S05]  /*1a3a0*/  @P1 BRA `(.L_x_453) ;  /* 0x0000004000001947 */ /* 0x000fea0003800000 */
[----:B---3--:R-:W-:Y:S05]  /*1a3b0*/  @!P0 BRA `(.L_x_453) ;  /* 0x0000003000008947 */ /* 0x008fea0003800000 */
[----:B-----5:R-:W2:Y:S04]  /*1a3c0*/  LDG.E R6, [R12.64] ;  /* 0x0000001e0c067981 */ /* 0x020ea8000c1e1900 */
[----:B------:R-:W2:Y:S02]  /*1a3d0*/  LDG.E R3, [R12.64+0x4] ;  /* 0x0000041e0c037981 */ /* 0x000ea4000c1e1900 */
[----:B--2---:R-:W-:Y:S02]  /*1a3e0*/  IADD3 R6, -R6, R3, RZ ;  /* 0x0000000306067210 */ /* 0x004fe40007ffe1ff */
.L_x_453:
[----:B---3--:R-:W-:Y:S01]  /*1a3f0*/  SHF.R.S32.HI R7, RZ, 0x1f, R2 ;  /* 0x0000001fff077819 */ /* 0x008fe20000011402 */
[----:B------:R-:W1:Y:S01]  /*1a400*/  S2R R75, SR_CTAID.X ;  /* 0x00000000004b7919 */ /* 0x000e620000002500 */
[----:B------:R-:W-:Y:S01]  /*1a410*/  LOP3.LUT R3, R9, 0xffffffe0, RZ, 0xc0, !PT ;  /* 0xffffffe009037812 */ /* 0x000fe200078ec0ff */
[----:B------:R-:W-:Y:S01]  /*1a420*/  IMAD.MOV.U32 R9, RZ, RZ, c[0x0][0x4e8] ;  /* 0x00013a00ff097624 */ /* 0x000fe200078e00ff */
[----:B------:R-:W-:Y:S01]  /*1a430*/  LEA.HI R7, R7, R2, RZ, 0x3 ;  /* 0x0000000207077211 */ /* 0x000fe200078f18ff */
[----:B------:R-:W-:Y:S01]  /*1a440*/  ULDC.64 UR4, c[0x0][0x3a0] ;  /* 0x0000e80000047ab9 */ /* 0x000fe20000000a00 */
[----:B------:R-:W-:Y:S01]  /*1a450*/  LEA.HI R10, R11, R11, RZ, 0x1 ;  /* 0x0000000b0b0a7211 */ /* 0x000fe200078f08ff */
[----:B------:R-:W-:Y:S01]  /*1a460*/  IMAD.IADD R3, R0, 0x1, -R3 ;  /* 0x0000000100037824 */ /* 0x000fe200078e0a03 */
[----:B------:R-:W-:Y:S01]  /*1a470*/  LOP3.LUT R7, R7, 0xffffff8, RZ, 0xc0, !PT ;  /* 0x0ffffff807077812 */ /* 0x000fe200078ec0ff */
[----:B------:R-:W-:Y:S01]  /*1a480*/  UMOV UR11, UR13 ;  /* 0x0000000d000b7c82 */ /* 0x000fe20008000000 */
[----:B------:R-:W-:Y:S01]  /*1a490*/  LOP3.LUT R10, R10, 0x1ffffffe, RZ, 0xc0, !PT ;  /* 0x1ffffffe0a0a7812 */ /* 0x000fe200078ec0ff */
[----:B------:R-:W-:Y:S01]  /*1a4a0*/  UIMAD UR13, UR13, UR4, URZ ;  /* 0x000000040d0d72a4 */ /* 0x000fe2000f8e023f */
[----:B------:R-:W-:Y:S01]  /*1a4b0*/  SHF.R.S32.HI R12, RZ, 0x1f, R3 ;  /* 0x0000001fff0c7819 */ /* 0x000fe20000011403 */
[----:B------:R-:W-:Y:S01]  /*1a4c0*/  IMAD.IADD R2, R2, 0x1, -R7 ;  /* 0x0000000102027824 */ /* 0x000fe200078e0a07 */
[----:B------:R-:W-:Y:S01]  /*1a4d0*/  ISETP.NE.AND P1, PT, R9, 0x1, PT ;  /* 0x000000010900780c */ /* 0x000fe20003f25270 */
[----:B------:R-:W-:Y:S01]  /*1a4e0*/  IMAD.IADD R11, R11, 0x1, -R10 ;  /* 0x000000010b0b7824 */ /* 0x000fe200078e0a0a */
[----:B------:R-:W-:Y:S01]  /*1a4f0*/  LEA.HI R7, R12, R3, RZ, 0x2 ;  /* 0x000000030c077211 */ /* 0x000fe200078f10ff */
[----:B------:R-:W-:Y:S01]  /*1a500*/  UMOV UR10, UR12 ;  /* 0x0000000c000a7c82 */ /* 0x000fe20008000000 */
[----:B------:R-:W-:Y:S01]  /*1a510*/  LOP3.LUT P2, RZ, R3, 0x3, RZ, 0xc0, !PT ;  /* 0x0000000303ff7812 */ /* 0x000fe2000784c0ff */
[----:B------:R-:W-:Y:S01]  /*1a520*/  ULDC.64 UR6, c[0x0][0x490] ;  /* 0x0001240000067ab9 */ /* 0x000fe20000000a00 */
[----:B------:R-:W-:Y:S01]  /*1a530*/  SHF.R.S32.HI R7, RZ, 0x2, R7 ;  /* 0x00000002ff077819 */ /* 0x000fe20000011407 */
[----:B------:R-:W-:Y:S01]  /*1a540*/  UIMAD.WIDE.U32 UR14, UR12, UR4, URZ ;  /* 0x000000040c0e72a5 */ /* 0x000fe2000f8e003f */
[CC--:B------:R-:W-:Y:S01]  /*1a550*/  LEA.HI R16, R5.reuse, R0.reuse, RZ, 0x3 ;  /* 0x0000000005107211 */ /* 0x0c0fe200078f18ff */
[----:B------:R-:W-:Y:S01]  /*1a560*/  UIMAD UR13, UR12, UR5, UR13 ;  /* 0x000000050c0d72a4 */ /* 0x000fe2000f8e020d */
[----:B------:R-:W-:Y:S01]  /*1a570*/  LEA.HI R5, R5, R0, RZ, 0x6 ;  /* 0x0000000005057211 */ /* 0x000fe200078f30ff */
[----:B------:R-:W-:Y:S01]  /*1a580*/  IMAD R2, R2, 0x10, R7 ;  /* 0x0000001002027824 */ /* 0x000fe200078e0207 */
[----:B------:R-:W-:Y:S01]  /*1a590*/  USHF.R.S32.HI UR12, URZ, 0x1f, UR29 ;  /* 0x0000001f3f0c7899 */ /* 0x000fe2000801141d */
[----:B------:R-:W-:Y:S01]  /*1a5a0*/  BSSY B0, `(.L_x_454) ;  /* 0x0000082000007945 */ /* 0x000fe20003800000 */
[----:B------:R-:W-:Y:S01]  /*1a5b0*/  UIMAD UR9, UR8, UR6, URZ ;  /* 0x00000006080972a4 */ /* 0x000fe2000f8e023f */
[----:B------:R-:W-:Y:S01]  /*1a5c0*/  IMAD R10, R11, 0x8, R2 ;  /* 0x000000080b0a7824 */ /* 0x000fe200078e0202 */
[----:B------:R-:W-:-:S02]  /*1a5d0*/  USEL UR12, UR12, URZ, !UP1 ;  /* 0x0000003f0c0c7287 */ /* 0x000fc4000c800000 */
[----:B------:R-:W-:Y:S02]  /*1a5e0*/  UIMAD.WIDE.U32 UR10, UR20, UR6, UR10 ;  /* 0x00000006140a72a5 */ /* 0x000fe4000f8e000a */
[----:B-1----:R-:W-:Y:S01]  /*1a5f0*/  LEA R7, R75, R10, 0x7 ;  /* 0x0000000a4b077211 */ /* 0x002fe200078e38ff */
[----:B------:R-:W-:Y:S02]  /*1a600*/  UIMAD UR9, UR20, UR7, UR9 ;  /* 0x00000007140972a4 */ /* 0x000fe4000f8e0209 */
[----:B------:R-:W-:Y:S02]  /*1a610*/  USEL UR29, UR29, URZ, !UP1 ;  /* 0x0000003f1d1d7287 */ /* 0x000fe4000c800000 */
[----:B------:R-:W-:Y:S01]  /*1a620*/  @P1 IMAD.HI.U32 R3, R7, c[0x0][0x4ec], RZ ;  /* 0x00013b0007031a27 */ /* 0x000fe200078e00ff */
[----:B------:R-:W-:Y:S02]  /*1a630*/  ULDC.64 UR6, c[0x0][0x498] ;  /* 0x0001260000067ab9 */ /* 0x000fe40000000a00 */
[----:B------:R-:W-:Y:S01]  /*1a640*/  UIMAD UR16, UR12, UR6, URZ ;  /* 0x000000060c1072a4 */ /* 0x000fe2000f8e023f */
[----:B------:R-:W-:Y:S01]  /*1a650*/  IMAD.MOV.U32 R12, RZ, RZ, R7 ;  /* 0x000000ffff0c7224 */ /* 0x000fe200078e0007 */
[----:B------:R-:W-:Y:S01]  /*1a660*/  @P1 SHF.R.U32.HI R12, RZ, c[0x0][0x4f0], R3 ;  /* 0x00013c00ff0c1a19 */ /* 0x000fe20000011603 */
[----:B------:R-:W-:Y:S01]  /*1a670*/  UIADD3 UR11, UR11, UR9, URZ ;  /* 0x000000090b0b7290 */ /* 0x000fe2000fffe03f */
[----:B------:R-:W-:Y:S01]  /*1a680*/  LOP3.LUT R3, R16, 0xfffffff8, RZ, 0xc0, !PT ;  /* 0xfffffff810037812 */ /* 0x000fe200078ec0ff */
[----:B------:R-:W-:Y:S01]  /*1a690*/  UIMAD UR7, UR29, UR7, UR16 ;  /* 0x000000071d0772a4 */ /* 0x000fe2000f8e0210 */
[----:B------:R-:W-:Y:S01]  /*1a6a0*/  SHF.R.S32.HI R16, RZ, 0x3, R16 ;  /* 0x00000003ff107819 */ /* 0x000fe20000011410 */
[--C-:B------:R-:W-:Y:S01]  /*1a6b0*/  IMAD.MOV R10, RZ, RZ, -R12.reuse ;  /* 0x000000ffff0a7224 */ /* 0x100fe200078e0a0c */
[----:B------:R-:W-:Y:S01]  /*1a6c0*/  UIMAD.WIDE.U32 UR10, UR29, UR6, UR10 ;  /* 0x000000061d0a72a5 */ /* 0x000fe2000f8e000a */
[----:B------:R-:W-:Y:S01]  /*1a6d0*/  IMAD.IADD R3, R0, 0x1, -R3 ;  /* 0x0000000100037824 */ /* 0x000fe200078e0a03 */
[----:B------:R-:W-:Y:S01]  /*1a6e0*/  ULDC.64 UR4, c[0x0][0x3e8] ;  /* 0x0000fa0000047ab9 */ /* 0x000fe20000000a00 */
[----:B------:R-:W-:Y:S01]  /*1a6f0*/  IMAD R10, R10, c[0x0][0x4e8], R7 ;  /* 0x00013a000a0a7a24 */ /* 0x000fe200078e0207 */
[----:B------:R-:W-:Y:S01]  /*1a700*/  SHF.R.S32.HI R7, RZ, 0x1f, R12 ;  /* 0x0000001fff077819 */ /* 0x000fe2000001140c */
[----:B------:R-:W-:Y:S01]  /*1a710*/  IMAD.U32 R0, RZ, RZ, UR7 ;  /* 0x00000007ff007e24 */ /* 0x000fe2000f8e00ff */
[----:B------:R-:W-:Y:S01]  /*1a720*/  IADD3 R12, P0, R12, UR10, RZ ;  /* 0x0000000a0c0c7c10 */ /* 0x000fe2000ff1e0ff */
[----:B------:R-:W-:Y:S01]  /*1a730*/  IMAD.SHL.U32 R17, R16, 0x40, RZ ;  /* 0x0000004010117824 */ /* 0x000fe200078e00ff */
[----:B------:R-:W-:Y:S01]  /*1a740*/  SHF.R.S32.HI R11, RZ, 0x1f, R10 ;  /* 0x0000001fff0b7819 */ /* 0x000fe2000001140a */
[----:B------:R-:W-:Y:S01]  /*1a750*/  UIMAD UR8, UR8, UR4, URZ ;  /* 0x00000004080872a4 */ /* 0x000fe2000f8e023f */
[----:B------:R-:W-:Y:S01]  /*1a760*/  IADD3.X R13, R7, UR11, R0, P0, !PT ;  /* 0x0000000b070d7c10 */ /* 0x000fe200087fe400 */
[----:B------:R-:W-:Y:S01]  /*1a770*/  UIADD3 UR15, UR15, UR13, URZ ;  /* 0x0000000d0f0f7290 */ /* 0x000fe2000fffe03f */
[----:B------:R-:W-:Y:S01]  /*1a780*/  LEA R0, R3, R16, 0x5 ;  /* 0x0000001003007211 */ /* 0x000fe200078e28ff */
[----:B------:R-:W-:Y:S01]  /*1a790*/  IMAD R11, R11, c[0x0][0x488], RZ ;  /* 0x000122000b0b7a24 */ /* 0x000fe200078e02ff */
[----:B------:R-:W-:Y:S01]  /*1a7a0*/  LOP3.LUT R17, R17, 0x1c0, RZ, 0xc0, !PT ;  /* 0x000001c011117812 */ /* 0x000fe200078ec0ff */
[----:B------:R-:W-:Y:S01]  /*1a7b0*/  IMAD.WIDE.U32 R12, R10, c[0x0][0x488], R12 ;  /* 0x000122000a0c7a25 */ /* 0x000fe200078e000c */
[----:B------:R-:W-:-:S02]  /*1a7c0*/  UIMAD UR5, UR20, UR5, UR8 ;  /* 0x00000005140572a4 */ /* 0x000fc4000f8e0208 */
[----:B------:R-:W-:Y:S01]  /*1a7d0*/  UIMAD.WIDE.U32 UR14, UR20, UR4, UR14 ;  /* 0x00000004140e72a5 */ /* 0x000fe2000f8e000e */
[----:B------:R-:W-:Y:S01]  /*1a7e0*/  IMAD R15, R75, 0x80, R0 ;  /* 0x000000804b0f7824 */ /* 0x000fe200078e0200 */
[----:B------:R-:W-:Y:S01]  /*1a7f0*/  ULDC.64 UR6, c[0x0][0x3f0] ;  /* 0x0000fc0000067ab9 */ /* 0x000fe20000000a00 */
[----:B------:R-:W-:Y:S01]  /*1a800*/  IMAD.SHL.U32 R0, R3, 0x8, RZ ;  /* 0x0000000803007824 */ /* 0x000fe200078e00ff */
[----:B------:R-:W-:Y:S01]  /*1a810*/  SHF.R.U32.HI R3, RZ, 0x3, R17 ;  /* 0x00000003ff037819 */ /* 0x000fe20000011611 */
[----:B------:R-:W-:Y:S01]  /*1a820*/  IMAD R11, R10, c[0x0][0x48c], R11 ;  /* 0x000123000a0b7a24 */ /* 0x000fe200078e020b */
[----:B------:R-:W-:Y:S01]  /*1a830*/  UIMAD UR12, UR12, UR6, URZ ;  /* 0x000000060c0c72a4 */ /* 0x000fe2000f8e023f */
[----:B------:R-:W-:Y:S01]  /*1a840*/  @P1 IMAD.HI.U32 R9, R15, c[0x0][0x4ec], RZ ;  /* 0x00013b000f091a27 */ /* 0x000fe200078e00ff */
[----:B------:R-:W-:Y:S01]  /*1a850*/  LOP3.LUT R10, R17, 0x38, R0, 0xf8, !PT ;  /* 0x00000038110a7812 */ /* 0x000fe200078ef800 */
[----:B------:R-:W-:Y:S01]  /*1a860*/  UIADD3 UR15, UR15, UR5, URZ ;  /* 0x000000050f0f7290 */ /* 0x000fe2000fffe03f */
[----:B------:R-:W-:Y:S01]  /*1a870*/  LEA R17, P0, R12, c[0x0][0x450], 0x2 ;  /* 0x000114000c117a11 */ /* 0x000fe200078010ff */
[----:B------:R-:W-:Y:S01]  /*1a880*/  IMAD.IADD R14, R13, 0x1, R11 ;  /* 0x000000010d0e7824 */ /* 0x000fe200078e020b */
[----:B------:R-:W-:Y:S01]  /*1a890*/  LOP3.LUT R3, R10, R3, RZ, 0x3c, !PT ;  /* 0x000000030a037212 */ /* 0x000fe200078e3cff */
[----:B------:R-:W-:Y:S01]  /*1a8a0*/  IMAD.MOV.U32 R7, RZ, RZ, R15 ;  /* 0x000000ffff077224 */ /* 0x000fe200078e000f */
[----:B------:R-:W-:Y:S01]  /*1a8b0*/  @P1 SHF.R.U32.HI R7, RZ, c[0x0][0x4f0], R9 ;  /* 0x00013c00ff071a19 */ /* 0x000fe20000011609 */
[----:B------:R-:W-:Y:S01]  /*1a8c0*/  UIMAD UR7, UR29, UR7, UR12 ;  /* 0x000000071d0772a4 */ /* 0x000fe2000f8e020c */
[----:B------:R-:W-:Y:S01]  /*1a8d0*/  LEA.HI.X R14, R12, c[0x0][0x454], R14, 0x2, P0 ;  /* 0x000115000c0e7a11 */ /* 0x000fe200000f140e */
[----:B------:R-:W-:Y:S01]  /*1a8e0*/  UIMAD.WIDE.U32 UR14, UR29, UR6, UR14 ;  /* 0x000000061d0e72a5 */ /* 0x000fe2000f8e000e */
[----:B------:R-:W-:Y:S01]  /*1a8f0*/  SHFL.IDX PT, R12, R17, RZ, 0x1c1f ;  /* 0x001c1fff110c7589 */ /* 0x000fe200000e0000 */
[--C-:B------:R-:W-:Y:S01]  /*1a900*/  IMAD.MOV R18, RZ, RZ, -R7.reuse ;  /* 0x000000ffff127224 */ /* 0x100fe200078e0a07 */
[----:B------:R-:W-:Y:S01]  /*1a910*/  SHF.R.S32.HI R9, RZ, 0x1f, R7 ;  /* 0x0000001fff097819 */ /* 0x000fe20000011407 */
[----:B------:R-:W-:Y:S01]  /*1a920*/  UIADD3 UR7, UR15, UR7, URZ ;  /* 0x000000070f077290 */ /* 0x000fe2000fffe03f */
[----:B------:R-:W1:Y:S01]  /*1a930*/  SHFL.IDX PT, R13, R14, RZ, 0x1c1f ;  /* 0x001c1fff0e0d7589 */ /* 0x000e6200000e0000 */
[----:B------:R-:W-:Y:S01]  /*1a940*/  IMAD R18, R18, c[0x0][0x4e8], R15 ;  /* 0x00013a0012127a24 */ /* 0x000fe200078e020f */
[----:B------:R-:W-:Y:S01]  /*1a950*/  MOV R20, UR14 ;  /* 0x0000000e00147c02 */ /* 0x000fe20008000f00 */
[----:B------:R-:W-:Y:S01]  /*1a960*/  IMAD R15, R75, 0x80, R2 ;  /* 0x000000804b0f7824 */ /* 0x000fe200078e0202 */
[----:B------:R-:W-:Y:S01]  /*1a970*/  SHFL.IDX PT, R10, R17, 0x1, 0x1c1f ;  /* 0x003c1f00110a7f89 */ /* 0x000fe200000e0000 */
[----:B-----5:R-:W-:Y:S01]  /*1a980*/  IMAD R2, R6, c[0x0][0x4e8], RZ ;  /* 0x00013a0006027a24 */ /* 0x020fe200078e02ff */
[----:B------:R-:W-:Y:S01]  /*1a990*/  SHF.R.S32.HI R6, RZ, 0x1f, R18 ;  /* 0x0000001fff067819 */ /* 0x000fe20000011412 */
[----:B------:R-:W-:Y:S01]  /*1a9a0*/  IMAD R22, R9, c[0x0][0x3e0], RZ ;  /* 0x0000f80009167a24 */ /* 0x000fe200078e02ff */
[----:B------:R2:W3:Y:S01]  /*1a9b0*/  SHFL.IDX PT, R11, R14, 0x1, 0x1c1f ;  /* 0x003c1f000e0b7f89 */ /* 0x0004e200000e0000 */
[C---:B------:R-:W-:Y:S01]  /*1a9c0*/  IADD3 R9, R15.reuse, 0x8, RZ ;  /* 0x000000080f097810 */ /* 0x040fe20007ffe0ff */
[----:B------:R-:W-:Y:S01]  /*1a9d0*/  IMAD.U32 R21, RZ, RZ, UR15 ;  /* 0x0000000fff157e24 */ /* 0x000fe2000f8e00ff */
[-C--:B------:R-:W-:Y:S01]  /*1a9e0*/  ISETP.GE.OR P1, PT, R15, R2.reuse, P2 ;  /* 0x000000020f00720c */ /* 0x080fe20001726670 */
[----:B------:R-:W-:Y:S01]  /*1a9f0*/  IMAD.U32 R21, RZ, RZ, UR7 ;  /* 0x00000007ff157e24 */ /* 0x000fe2000f8e00ff */
[----:B------:R-:W-:Y:S01]  /*1aa00*/  ISETP.GE.OR P0, PT, R9, R2, P2 ;  /* 0x000000020900720c */ /* 0x000fe20001706670 */
[----:B------:R-:W-:-:S02]  /*1aa10*/  IMAD R22, R7, c[0x0][0x3e4], R22 ;  /* 0x0000f90007167a24 */ /* 0x000fc400078e0216 */
[----:B------:R-:W-:-:S04]  /*1aa20*/  IMAD.WIDE.U32 R20, R7, c[0x0][0x3e0], R20 ;  /* 0x0000f80007147a25 */ /* 0x000fc800078e0014 */
[----:B------:R-:W-:Y:S01]  /*1aa30*/  IMAD R75, R75, 0x80, R16 ;  /* 0x000000804b4b7824 */ /* 0x000fe200078e0210 */
[----:B------:R-:W-:-:S03]  /*1aa40*/  IADD3 R21, R21, R22, RZ ;  /* 0x0000001615157210 */ /* 0x000fc60007ffe0ff */
[----:B-1----:R1:W-:Y:S01]  /*1aa50*/  @!P1 ST.E [R12.64], R4 ;  /* 0x000000040c009985 */ /* 0x0023e2000c10191e */
[----:B--2---:R-:W-:-:S03]  /*1aa60*/  IMAD.SHL.U32 R14, R5, 0x8, RZ ;  /* 0x00000008050e7824 */ /* 0x004fc600078e00ff */
[----:B---3--:R1:W-:Y:S01]  /*1aa70*/  @!P0 ST.E [R10.64], R8 ;  /* 0x000000080a008985 */ /* 0x0083e2000c10191e */
[----:B------:R-:W-:Y:S01]  /*1aa80*/  IMAD R5, R6, c[0x0][0x3d8], RZ ;  /* 0x0000f60006057a24 */ /* 0x000fe200078e02ff */
[----:B------:R-:W-:-:S03]  /*1aa90*/  LOP3.LUT R14, R3, 0x7ffffe00, R14, 0xf8, !PT ;  /* 0x7ffffe00030e7812 */ /* 0x000fc600078ef80e */
[C---:B------:R-:W-:Y:S02]  /*1aaa0*/  IMAD R3, R18.reuse, c[0x0][0x3dc], R5 ;  /* 0x0000f70012037a24 */ /* 0x040fe400078e0205 */
[----:B------:R-:W-:-:S04]  /*1aab0*/  IMAD.WIDE.U32 R18, R18, c[0x0][0x3d8], R20 ;  /* 0x0000f60012127a25 */ /* 0x000fc800078e0014 */
[----:B------:R-:W-:Y:S01]  /*1aac0*/  IMAD.SHL.U32 R76, R14, 0x2, RZ ;  /* 0x000000020e4c7824 */ /* 0x000fe200078e00ff */
[----:B------:R-:W-:Y:S01]  /*1aad0*/  LEA R74, P0, R18, c[0x0][0x380], 0x1 ;  /* 0x0000e000124a7a11 */ /* 0x000fe200078008ff */
[----:B------:R-:W-:-:S03]  /*1aae0*/  IMAD.IADD R3, R19, 0x1, R3 ;  /* 0x0000000113037824 */ /* 0x000fc600078e0203 */
[----:B------:R1:W2:Y:S02]  /*1aaf0*/  LDS.128 R60, [R76+0x1080] ;  /* 0x001080004c3c7984 */ /* 0x0002a40000000c00 */
[----:B------:R-:W-:Y:S02]  /*1ab00*/  LEA.HI.X R73, R18, c[0x0][0x384], R3, 0x1, P0 ;  /* 0x0000e10012497a11 */ /* 0x000fe400000f0c03 */
        /* <DEDUP_REMOVED lines=24> */
[----:B------:R5:W1:Y:S01]  /*1ac90*/  LDS.128 R16, [R76+0xc080] ;  /* 0x00c080004c107984 */ /* 0x000a620000000c00 */
        /* <DEDUP_REMOVED lines=9> */
[----:B-1---5:R-:W-:Y:S01]  /*1ad30*/  @!P3 IMAD.WIDE R76, R0, 0x2, R78 ;  /* 0x00000002004cb825 */ /* 0x022fe200078e024e */
[----:B------:R-:W-:-:S03]  /*1ad40*/  @!P0 LOP3.LUT R3, R3, 0xfffffff8, RZ, 0xc0, !PT ;  /* 0xfffffff803038812 */ /* 0x000fc600078ec0ff */
[--C-:B------:R-:W-:Y:S01]  /*1ad50*/  @!P2 IMAD.WIDE R70, R71, 0x2, R78.reuse ;  /* 0x000000024746a825 */ /* 0x100fe200078e024e */
[----:B--2---:R1:W-:Y:S03]  /*1ad60*/  @!P3 ST.E.128 [R76.64], R64 ;  /* 0x000000404c00b985 */ /* 0x0043e6000c101d1e */
[--C-:B------:R-:W-:Y:S01]  /*1ad70*/  @!P1 IMAD.WIDE R68, R69, 0x2, R78.reuse ;  /* 0x0000000245449825 */ /* 0x100fe200078e024e */
[----:B---3--:R1:W-:Y:S03]  /*1ad80*/  @!P2 ST.E.128 [R70.64], R48 ;  /* 0x000000304600a985 */ /* 0x0083e6000c101d1e */
[----:B------:R-:W-:Y:S01]  /*1ad90*/  @!P0 IMAD.WIDE R78, R3, 0x2, R78 ;  /* 0x00000002034e8825 */ /* 0x000fe200078e024e */
[----:B----4-:R1:W-:Y:S04]  /*1ada0*/  @!P1 ST.E.128 [R68.64], R32 ;  /* 0x0000002044009985 */ /* 0x0103e8000c101d1e */
[----:B------:R1:W-:Y:S02]  /*1adb0*/  @!P0 ST.E.128 [R78.64], R16 ;  /* 0x000000104e008985 */ /* 0x0003e4000c101d1e */
.L_x_455:
[----:B--234-:R-:W-:Y:S05]  /*1adc0*/  BSYNC B0 ;  /* 0x0000000000007941 */ /* 0x01cfea0003800000 */
.L_x_454:
[----:B------:R-:W-:Y:S01]  /*1add0*/  IADD3 R3, R75, 0x20, RZ ;  /* 0x000000204b037810 */ /* 0x000fe20007ffe0ff */
[----:B-1----:R1:W2:Y:S01]  /*1ade0*/  SHFL.IDX PT, R35, R73, 0x1, 0x181f ;  /* 0x00381f0049237f89 */ /* 0x0022a200000e0000 */
        /* <DEDUP_REMOVED lines=28> */
.L_x_457:
[----:B------:R-:W-:Y:S05]  /*1afb0*/  BSYNC B0 ;  /* 0x0000000000007941 */ /* 0x000fea0003800000 */
.L_x_456:
[----:B------:R-:W-:Y:S01]  /*1afc0*/  IADD3 R3, R75, 0x40, RZ ;  /* 0x000000404b037810 */ /* 0x000fe20007ffe0ff */
[----:B--2---:R2:W4:Y:S01]  /*1afd0*/  SHFL.IDX PT, R19, R73, 0x2, 0x181f ;  /* 0x00581f0049137f89 */ /* 0x00452200000e0000 */
[----:B------:R-:W-:Y:S02]  /*1afe0*/  BSSY B0, `(.L_x_458) ;  /* 0x000001c000007945 */ /* 0x000fe40003800000 */
[----:B------:R-:W-:Y:S01]  /*1aff0*/  ISETP.GE.AND P0, PT, R3, R2, PT ;  /* 0x000000020300720c */ /* 0x000fe20003f06270 */
[----:B------:R2:W1:-:S12]  /*1b000*/  SHFL.IDX PT, R18, R74, 0x2, 0x181f ;  /* 0x00581f004a127f89 */ /* 0x00045800000e0000 */
        /* <DEDUP_REMOVED lines=25> */
.L_x_459:
[----:B------:R-:W-:Y:S05]  /*1b1a0*/  BSYNC B0 ;  /* 0x0000000000007941 */ /* 0x000fea0003800000 */
.L_x_458:
[----:B------:R-:W-:Y:S01]  /*1b1b0*/  IADD3 R75, R75, 0x60, RZ ;  /* 0x000000604b4b7810 */ /* 0x000fe20007ffe0ff */
[----:B-1----:R1:W2:Y:S03]  /*1b1c0*/  SHFL.IDX PT, R11, R73, 0x3, 0x181f ;  /* 0x00781f00490b7f89 */ /* 0x0022a600000e0000 */
        /* <DEDUP_REMOVED lines=12> */
[--C-:B--2-4-:R-:W-:Y:S01]  /*1b290*/  @!P2 IMAD.WIDE R12, R0, 0x2, R10.reuse ;  /* 0x00000002000ca825 */ /* 0x114fe200078e020a */
        /* <DEDUP_REMOVED lines=12> */
[----:B--2---:R-:W-:-:S05]  /*1b360*/  LOP3.LUT R3, R0, 0xfffffff8, RZ, 0xc0, !PT ;  /* 0xfffffff800037812 */ /* 0x004fca00078ec0ff */
[----:B------:R-:W-:-:S05]  /*1b370*/  IMAD.WIDE R10, R3, 0x2, R10 ;  /* 0x00000002030a7825 */ /* 0x000fca00078e020a */
[----:B------:R-:W-:Y:S01]  /*1b380*/  ST.E.128 [R10.64], R4 ;  /* 0x000000040a007985 */ /* 0x000fe2000c101d1e */
[----:B------:R-:W-:Y:S05]  /*1b390*/  EXIT ;  /* 0x000000000000794d */ /* 0x000fea0003800000 */
.L_x_452:
        /* <DEDUP_REMOVED lines=28> */
[----:B-----5:R-:W2:Y:S04]  /*1b560*/  LDG.E R4, [R6.64] ;  /* 0x0000001e06047981 */ /* 0x020ea8000c1e1900 */
[----:B------:R-:W2:Y:S02]  /*1b570*/  LDG.E R3, [R6.64+0x4] ;  /* 0x0000041e06037981 */ /* 0x000ea4000c1e1900 */
[----:B--2---:R-:W-:Y:S02]  /*1b580*/  IADD3 R4, -R4, R3, RZ ;  /* 0x0000000304047210 */ /* 0x004fe40007ffe1ff */
.L_x_460:
        /* <DEDUP_REMOVED lines=12> */
[----:B------:R-:W-:Y:S01]  /*1b650*/  IMAD.MOV.U32 R2, RZ, RZ, c[0x0][0x4e8] ;  /* 0x00013a00ff027624 */ /* 0x000fe200078e00ff */
[----:B------:R-:W-:Y:S01]  /*1b660*/  ULDC.64 UR4, c[0x0][0x490] ;  /* 0x0001240000047ab9 */ /* 0x000fe20000000a00 */
[----:B------:R-:W-:Y:S01]  /*1b670*/  IMAD.MOV.U32 R6, RZ, RZ, R0 ;  /* 0x000000ffff067224 */ /* 0x000fe200078e0000 */
[----:B------:R-:W-:Y:S02]  /*1b680*/  UIMAD UR7, UR8, UR4, URZ ;  /* 0x00000004080772a4 */ /* 0x000fe4000f8e023f */
[----:B------:R-:W-:Y:S01]  /*1b690*/  ISETP.NE.AND P0, PT, R2, 0x1, PT ;  /* 0x000000010200780c */ /* 0x000fe20003f05270 */
[----:B------:R-:W-:Y:S02]  /*1b6a0*/  UMOV UR12, UR10 ;  /* 0x0000000a000c7c82 */ /* 0x000fe40008000000 */
[----:B------:R-:W-:Y:S02]  /*1b6b0*/  UMOV UR13, UR11 ;  /* 0x0000000b000d7c82 */ /* 0x000fe40008000000 */
[----:B------:R-:W-:-:S02]  /*1b6c0*/  UIMAD.WIDE.U32 UR12, UR20, UR4, UR12 ;  /* 0x00000004140c72a5 */ /* 0x000fc4000f8e000c */
[----:B------:R-:W-:-:S03]  /*1b6d0*/  UIMAD UR7, UR20, UR5, UR7 ;  /* 0x00000005140772a4 */ /* 0x000fc6000f8e0207 */
[----:B------:R-:W-:Y:S02]  /*1b6e0*/  ULDC.64 UR4, c[0x0][0x498] ;  /* 0x0001260000047ab9 */ /* 0x000fe40000000a00 */
[----:B------:R-:W-:Y:S01]  /*1b6f0*/  UIADD3 UR13, UR7, UR13, URZ ;  /* 0x0000000d070d7290 */ /* 0x000fe2000fffe03f */
[----:B------:R-:W-:Y:S01]  /*1b700*/  @P0 IMAD.HI.U32 R2, R0, c[0x0][0x4ec], RZ ;  /* 0x00013b0000020a27 */ /* 0x000fe200078e00ff */
[----:B------:R-:W-:Y:S02]  /*1b710*/  UIMAD UR7, UR6, UR4, URZ ;  /* 0x00000004060772a4 */ /* 0x000fe4000f8e023f */
[----:B------:R-:W-:Y:S02]  /*1b720*/  UIMAD.WIDE.U32 UR12, UR29, UR4, UR12 ;  /* 0x000000041d0c72a5 */ /* 0x000fe4000f8e000c */
[----:B------:R-:W-:Y:S01]  /*1b730*/  @P0 SHF.R.U32.HI R6, RZ, c[0x0][0x4f0], R2 ;  /* 0x00013c00ff060a19 */ /* 0x000fe20000011602 */
[----:B------:R-:W-:-:S03]  /*1b740*/  UIMAD UR5, UR29, UR5, UR7 ;  /* 0x000000051d0572a4 */ /* 0x000fc6000f8e0207 */
[C---:B------:R-:W-:Y:S02]  /*1b750*/  IADD3 R5, -R6.reuse, RZ, RZ ;  /* 0x000000ff06057210 */ /* 0x040fe40007ffe1ff */
[----:B------:R-:W-:Y:S02]  /*1b760*/  SHF.R.S32.HI R3, RZ, 0x1f, R6 ;  /* 0x0000001fff037819 */ /* 0x000fe40000011406 */
[----:B------:R-:W-:Y:S01]  /*1b770*/  IADD3 R6, P0, R6, UR12, RZ ;  /* 0x0000000c06067c10 */ /* 0x000fe2000ff1e0ff */
[----:B------:R-:W-:Y:S02]  /*1b780*/  IMAD R5, R5, c[0x0][0x4e8], R0 ;  /* 0x00013a0005057a24 */ /* 0x000fe400078e0200 */
[----:B------:R-:W-:-:S03]  /*1b790*/  IMAD.U32 R0, RZ, RZ, UR5 ;  /* 0x00000005ff007e24 */ /* 0x000fc6000f8e00ff */
[----:B------:R-:W-:Y:S02]  /*1b7a0*/  SHF.R.S32.HI R2, RZ, 0x1f, R5 ;  /* 0x0000001fff027819 */ /* 0x000fe40000011405 */
[----:B------:R-:W-:-:S03]  /*1b7b0*/  IADD3.X R7, R3, UR13, R0, P0, !PT ;  /* 0x0000000d03077c10 */ /* 0x000fc600087fe400 */
[----:B------:R-:W-:Y:S02]  /*1b7c0*/  IMAD R0, R2, c[0x0][0x488], RZ ;  /* 0x0001220002007a24 */ /* 0x000fe400078e02ff */
[----:B------:R-:W-:-:S04]  /*1b7d0*/  IMAD.WIDE.U32 R6, R5, c[0x0][0x488], R6 ;  /* 0x0001220005067a25 */ /* 0x000fc800078e0006 */
[----:B------:R-:W-:Y:S01]  /*1b7e0*/  IMAD R0, R5, c[0x0][0x48c], R0 ;  /* 0x0001230005007a24 */ /* 0x000fe200078e0200 */
[----:B------:R-:W-:Y:S01]  /*1b7f0*/  LEA R2, P0, R6, c[0x0][0x450], 0x2 ;  /* 0x0001140006027a11 */ /* 0x000fe200078010ff */
[----:B------:R-:W-:-:S03]  /*1b800*/  IMAD.MOV.U32 R5, RZ, RZ, -0x800000 ;  /* 0xff800000ff057424 */ /* 0x000fc600078e00ff */
[----:B------:R-:W-:-:S04]  /*1b810*/  IADD3 R3, R7, R0, RZ ;  /* 0x0000000007037210 */ /* 0x000fc80007ffe0ff */
[----:B------:R-:W-:-:S05]  /*1b820*/  LEA.HI.X R3, R6, c[0x0][0x454], R3, 0x2, P0 ;  /* 0x0001150006037a11 */ /* 0x000fca00000f1403 */
[----:B------:R1:W-:Y:S02]  /*1b830*/  STG.E [R2.64], R5 ;  /* 0x0000000502007986 */ /* 0x0003e4000c10191e */
.L_x_462:
[----:B------:R-:W-:Y:S05]  /*1b840*/  BSYNC B0 ;  /* 0x0000000000007941 */ /* 0x000fea0003800000 */
.L_x_461:
[----:B-1----:R-:W1:Y:S01]  /*1b850*/  S2R R5, SR_CTAID.X ;  /* 0x0000000000057919 */ /* 0x002e620000002500 */
[----:B------:R-:W-:Y:S01]  /*1b860*/  SHF.R.S32.HI R0, RZ, 0x1f, R9 ;  /* 0x0000001fff007819 */ /* 0x000fe20000011409 */
[----:B------:R-:W-:Y:S01]  /*1b870*/  ULDC.64 UR4, c[0x0][0x3a0] ;  /* 0x0000e80000047ab9 */ /* 0x000fe20000000a00 */
[----:B------:R-:W-:Y:S01]  /*1b880*/  IMAD.MOV.U32 R2, RZ, RZ, c[0x0][0x4e8] ;  /* 0x00013a00ff027624 */ /* 0x000fe200078e00ff */
[----:B------:R-:W-:Y:S01]  /*1b890*/  UIMAD UR7, UR11, UR4, URZ ;  /* 0x000000040b0772a4 */ /* 0x000fe2000f8e023f */
[----:B------:R-:W-:Y:S01]  /*1b8a0*/  LEA.HI R0, R0, R9, RZ, 0x3 ;  /* 0x0000000900007211 */ /* 0x000fe200078f18ff */
[----:B------:R-:W-:Y:S01]  /*1b8b0*/  UIMAD.WIDE.U32 UR12, UR10, UR4, URZ ;  /* 0x000000040a0c72a5 */ /* 0x000fe2000f8e003f */
[----:B-----5:R-:W-:Y:S01]  /*1b8c0*/  IMAD R4, R4, c[0x0][0x4e8], RZ ;  /* 0x00013a0004047a24 */ /* 0x020fe200078e02ff */
[----:B------:R-:W-:Y:S01]  /*1b8d0*/  ISETP.NE.AND P0, PT, R2, 0x1, PT ;  /* 0x000000010200780c */ /* 0x000fe20003f05270 */
[----:B------:R-:W-:Y:S01]  /*1b8e0*/  UIMAD UR7, UR10, UR5, UR7 ;  /* 0x000000050a0772a4 */ /* 0x000fe2000f8e0207 */
[----:B------:R-:W-:Y:S01]  /*1b8f0*/  LOP3.LUT R6, R0, 0xfffffff8, RZ, 0xc0, !PT ;  /* 0xfffffff800067812 */ /* 0x000fe200078ec0ff */
[----:B------:R-:W-:Y:S01]  /*1b900*/  BSSY B0, `(.L_x_463) ;  /* 0x0000042000007945 */ /* 0x000fe20003800000 */
[----:B------:R-:W-:Y:S01]  /*1b910*/  SHF.R.S32.HI R0, RZ, 0x3, R0 ;  /* 0x00000003ff007819 */ /* 0x000fe20000011400 */
[----:B------:R-:W-:-:S02]  /*1b920*/  ULDC.64 UR4, c[0x0][0x3e8] ;  /* 0x0000fa0000047ab9 */ /* 0x000fc40000000a00 */
[----:B------:R-:W-:Y:S01]  /*1b930*/  IMAD.IADD R9, R9, 0x1, -R6 ;  /* 0x0000000109097824 */ /* 0x000fe200078e0a06 */
[----:B------:R-:W-:Y:S02]  /*1b940*/  UIADD3 UR13, UR13, UR7, URZ ;  /* 0x000000070d0d7290 */ /* 0x000fe4000fffe03f */
[----:B------:R-:W-:Y:S02]  /*1b950*/  UIMAD UR7, UR8, UR4, URZ ;  /* 0x00000004080772a4 */ /* 0x000fe4000f8e023f */
[C---:B------:R-:W-:Y:S01]  /*1b960*/  LEA R2, R9.reuse, R0, 0x5 ;  /* 0x0000000009027211 */ /* 0x040fe200078e28ff */
[----:B------:R-:W-:Y:S01]  /*1b970*/  UIMAD.WIDE.U32 UR12, UR20, UR4, UR12 ;  /* 0x00000004140c72a5 */ /* 0x000fe2000f8e000c */
[----:B------:R-:W-:Y:S01]  /*1b980*/  SHF.L.U32 R9, R9, 0x3, RZ ;  /* 0x0000000309097819 */ /* 0x000fe200000006ff */
[----:B------:R-:W-:Y:S02]  /*1b990*/  UIMAD UR7, UR20, UR5, UR7 ;  /* 0x00000005140772a4 */ /* 0x000fe4000f8e0207 */
[C---:B-1----:R-:W-:Y:S01]  /*1b9a0*/  IMAD R3, R5.reuse, 0x80, R2 ;  /* 0x0000008005037824 */ /* 0x042fe200078e0202 */
[----:B------:R-:W-:Y:S01]  /*1b9b0*/  ULDC.64 UR4, c[0x0][0x3f0] ;  /* 0x0000fc0000047ab9 */ /* 0x000fe20000000a00 */
[----:B------:R-:W-:Y:S01]  /*1b9c0*/  IMAD R5, R5, 0x80, R0 ;  /* 0x0000008005057824 */ /* 0x000fe200078e0200 */
[----:B------:R-:W-:Y:S01]  /*1b9d0*/  UIMAD UR6, UR6, UR4, URZ ;  /* 0x00000004060672a4 */ /* 0x000fe2000f8e023f */
[----:B------:R-:W-:Y:S01]  /*1b9e0*/  @P0 IMAD.HI.U32 R2, R3, c[0x0][0x4ec], RZ ;  /* 0x00013b0003020a27 */ /* 0x000fe200078e00ff */
[----:B------:R-:W-:Y:S01]  /*1b9f0*/  UIADD3 UR13, UR7, UR13, URZ ;  /* 0x0000000d070d7290 */ /* 0x000fe2000fffe03f */
[----:B------:R-:W-:Y:S01]  /*1ba00*/  IADD3 R8, R9, 0x40, RZ ;  /* 0x0000004009087810 */ /* 0x000fe20007ffe0ff */
[----:B------:R-:W-:Y:S01]  /*1ba10*/  UIMAD UR5, UR29, UR5, UR6 ;  /* 0x000000051d0572a4 */ /* 0x000fe2000f8e0206 */
[----:B------:R-:W-:Y:S01]  /*1ba20*/  IMAD.MOV.U32 R7, RZ, RZ, R3 ;  /* 0x000000ffff077224 */ /* 0x000fe200078e0003 */
[----:B------:R-:W-:Y:S01]  /*1ba30*/  @P0 SHF.R.U32.HI R7, RZ, c[0x0][0x4f0], R2 ;  /* 0x00013c00ff070a19 */ /* 0x000fe20000011602 */
[----:B------:R-:W-:-:S03]  /*1ba40*/  UIMAD.WIDE.U32 UR12, UR29, UR4, UR12 ;  /* 0x000000041d0c72a5 */ /* 0x000fc6000f8e000c */
[C---:B------:R-:W-:Y:S01]  /*1ba50*/  IADD3 R6, -R7.reuse, RZ, RZ ;  /* 0x000000ff07067210 */ /* 0x040fe20007ffe1ff */
[----:B------:R-:W-:Y:S01]  /*1ba60*/  UIADD3 UR5, UR13, UR5, URZ ;  /* 0x000000050d057290 */ /* 0x000fe2000fffe03f */
[----:B------:R-:W-:Y:S01]  /*1ba70*/  SHF.R.S32.HI R2, RZ, 0x1f, R7 ;  /* 0x0000001fff027819 */ /* 0x000fe20000011407 */
[----:B------:R-:W-:Y:S02]  /*1ba80*/  IMAD.U32 R11, RZ, RZ, UR13 ;  /* 0x0000000dff0b7e24 */ /* 0x000fe4000f8e00ff */
[----:B------:R-:W-:Y:S02]  /*1ba90*/  IMAD R6, R6, c[0x0][0x4e8], R3 ;  /* 0x00013a0006067a24 */ /* 0x000fe400078e0203 */
[----:B------:R-:W-:Y:S01]  /*1baa0*/  MOV R11, UR5 ;  /* 0x00000005000b7c02 */ /* 0x000fe20008000f00 */
[----:B------:R-:W-:Y:S02]  /*1bab0*/  IMAD R2, R2, c[0x0][0x3e0], RZ ;  /* 0x0000f80002027a24 */ /* 0x000fe400078e02ff */
[----:B------:R-:W-:Y:S01]  /*1bac0*/  IMAD.U32 R10, RZ, RZ, UR12 ;  /* 0x0000000cff0a7e24 */ /* 0x000fe2000f8e00ff */
[----:B------:R-:W-:Y:S01]  /*1bad0*/  SHF.R.S32.HI R3, RZ, 0x1f, R6 ;  /* 0x0000001fff037819 */ /* 0x000fe20000011406 */
[----:B------:R-:W-:-:S02]  /*1bae0*/  IMAD R2, R7, c[0x0][0x3e4], R2 ;  /* 0x0000f90007027a24 */ /* 0x000fc400078e0202 */
[----:B------:R-:W-:Y:S01]  /*1baf0*/  IMAD.WIDE.U32 R10, R7, c[0x0][0x3e0], R10 ;  /* 0x0000f800070a7a25 */ /* 0x000fe200078e000a */
[----:B------:R-:W-:-:S03]  /*1bb00*/  IADD3 R7, R9, 0x80, RZ ;  /* 0x0000008009077810 */ /* 0x000fc60007ffe0ff */
[----:B------:R-:W-:Y:S02]  /*1bb10*/  IMAD R3, R3, c[0x0][0x3d8], RZ ;  /* 0x0000f60003037a24 */ /* 0x000fe400078e02ff */
[----:B------:R-:W-:Y:S02]  /*1bb20*/  IMAD.IADD R11, R11, 0x1, R2 ;  /* 0x000000010b0b7824 */ /* 0x000fe400078e0202 */
[C---:B------:R-:W-:Y:S02]  /*1bb30*/  IMAD R3, R6.reuse, c[0x0][0x3dc], R3 ;  /* 0x0000f70006037a24 */ /* 0x040fe400078e0203 */
[----:B------:R-:W-:Y:S01]  /*1bb40*/  IMAD.WIDE.U32 R10, R6, c[0x0][0x3d8], R10 ;  /* 0x0000f600060a7a25 */ /* 0x000fe200078e000a */
[----:B------:R-:W-:-:S04]  /*1bb50*/  IADD3 R6, R9, 0xc0, RZ ;  /* 0x000000c009067810 */ /* 0x000fc80007ffe0ff */
[----:B------:R-:W-:Y:S02]  /*1bb60*/  IADD3 R3, R11, R3, RZ ;  /* 0x000000030b037210 */ /* 0x000fe40007ffe0ff */
        /* <DEDUP_REMOVED lines=21> */
[----:B------:R2:W-:Y:S03]  /*1bcc0*/  @!P3 ST.E.128 [R14.64], RZ ;  /* 0x000000ff0e00b985 */ /* 0x0005e6000c101d1e */
[--C-:B------:R-:W-:Y:S01]  /*1bcd0*/  @!P1 IMAD.WIDE R2, R2, 0x2, R12.reuse ;  /* 0x0000000202029825 */ /* 0x100fe200078e020c */
[----:B------:R2:W-:Y:S03]  /*1bce0*/  @!P2 ST.E.128 [R16.64], RZ ;  /* 0x000000ff1000a985 */ /* 0x0005e6000c101d1e */
[----:B------:R-:W-:Y:S01]  /*1bcf0*/  @!P0 IMAD.WIDE R12, R0, 0x2, R12 ;  /* 0x00000002000c8825 */ /* 0x000fe200078e020c */
[----:B------:R2:W-:Y:S04]  /*1bd00*/  @!P1 ST.E.128 [R2.64], RZ ;  /* 0x000000ff02009985 */ /* 0x0005e8000c101d1e */
[----:B------:R2:W-:Y:S02]  /*1bd10*/  @!P0 ST.E.128 [R12.64], RZ ;  /* 0x000000ff0c008985 */ /* 0x0005e4000c101d1e */
.L_x_464:
[----:B------:R-:W-:Y:S05]  /*1bd20*/  BSYNC B0 ;  /* 0x0000000000007941 */ /* 0x000fea0003800000 */
.L_x_463:
        /* <DEDUP_REMOVED lines=27> */
.L_x_466:
[----:B------:R-:W-:Y:S05]  /*1bee0*/  BSYNC B0 ;  /* 0x0000000000007941 */ /* 0x000fea0003800000 */
.L_x_465:
        /* <DEDUP_REMOVED lines=16> */
[----:B-1--4-:R-:W-:Y:S01]  /*1bff0*/  @!P3 IMAD.WIDE R14, R9, 0x2, R12 ;  /* 0x00000002090eb825 */ /* 0x012fe200078e020c */
        /* <DEDUP_REMOVED lines=10> */
.L_x_468:
[----:B------:R-:W-:Y:S05]  /*1c0a0*/  BSYNC B0 ;  /* 0x0000000000007941 */ /* 0x000fea0003800000 */
.L_x_467:
[----:B------:R-:W-:Y:S01]  /*1c0b0*/  IADD3 R5, R5, 0x60, RZ ;  /* 0x0000006005057810 */ /* 0x000fe20007ffe0ff */
[----:B-1----:R1:W2:Y:S03]  /*1c0c0*/  SHFL.IDX PT, R3, R10, 0x3, 0x181f ;  /* 0x00781f000a037f89 */ /* 0x0022a600000e0000 */
[----:B------:R-:W-:Y:S01]  /*1c0d0*/  ISETP.GE.AND P0, PT, R5, R4, PT ;  /* 0x000000040500720c */ /* 0x000fe20003f06270 */
[----:B------:R1:W3:-:S12]  /*1c0e0*/  SHFL.IDX PT, R2, R11, 0x3, 0x181f ;  /* 0x00781f000b027f89 */ /* 0x0002d800000e0000 */
[----:B------:R-:W-:Y:S05]  /*1c0f0*/  @P0 EXIT ;  /* 0x000000000000094d */ /* 0x000fea0003800000 */
[----:B------:R-:W-:Y:S02]  /*1c100*/  ISETP.GE.AND P1, PT, R8, c[0x0][0x3c8], PT ;  /* 0x0000f20008007a0c */ /* 0x000fe40003f26270 */
[----:B------:R-:W-:Y:S02]  /*1c110*/  ISETP.GE.AND P0, PT, R7, c[0x0][0x3c8], PT ;  /* 0x0000f20007007a0c */ /* 0x000fe40003f06270 */
[----:B------:R-:W-:-:S09]  /*1c120*/  ISETP.GE.AND P2, PT, R9, c[0x0][0x3c8], PT ;  /* 0x0000f20009007a0c */ /* 0x000fd20003f46270 */
[----:B------:R-:W-:Y:S02]  /*1c130*/  @!P1 SHF.R.S32.HI R5, RZ, 0x1f, R8 ;  /* 0x0000001fff059819 */ /* 0x000fe40000011408 */
[----:B------:R-:W-:Y:S02]  /*1c140*/  @!P0 SHF.R.S32.HI R0, RZ, 0x1f, R7 ;  /* 0x0000001fff008819 */ /* 0x000fe40000011407 */
[----:B------:R-:W-:Y:S01]  /*1c150*/  @!P1 LEA.HI R5, R5, R8, RZ, 0x3 ;  /* 0x0000000805059211 */ /* 0x000fe200078f18ff */
[--C-:B--23--:R-:W-:Y:S01]  /*1c160*/  @!P2 IMAD.WIDE R8, R9, 0x2, R2.reuse ;  /* 0x000000020908a825 */ /* 0x10cfe200078e0202 */
[----:B------:R-:W-:Y:S02]  /*1c170*/  @!P0 LEA.HI R0, R0, R7, RZ, 0x3 ;  /* 0x0000000700008211 */ /* 0x000fe400078f18ff */
[----:B------:R-:W-:Y:S02]  /*1c180*/  @!P1 LOP3.LUT R5, R5, 0xfffffff8, RZ, 0xc0, !PT ;  /* 0xfffffff805059812 */ /* 0x000fe400078ec0ff */
[----:B------:R-:W-:Y:S01]  /*1c190*/  @!P0 LOP3.LUT R7, R0, 0xfffffff8, RZ, 0xc0, !PT ;  /* 0xfffffff800078812 */ /* 0x000fe200078ec0ff */
[----:B------:R2:W-:Y:S02]  /*1c1a0*/  @!P2 ST.E.128 [R8.64], RZ ;  /* 0x000000ff0800a985 */ /* 0x0005e4000c101d1e */
[----:B------:R-:W-:-:S04]  /*1c1b0*/  @!P1 IMAD.WIDE R4, R5, 0x2, R2 ;  /* 0x0000000205049825 */ /* 0x000fc800078e0202 */
[----:B-1----:R-:W-:Y:S01]  /*1c1c0*/  @!P0 IMAD.WIDE R10, R7, 0x2, R2 ;  /* 0x00000002070a8825 */ /* 0x002fe200078e0202 */
[----:B------:R2:W-:Y:S04]  /*1c1d0*/  @!P1 ST.E.128 [R4.64], RZ ;  /* 0x000000ff04009985 */ /* 0x0005e8000c101d1e */
[----:B------:R2:W-:Y:S01]  /*1c1e0*/  @!P0 ST.E.128 [R10.64], RZ ;  /* 0x000000ff0a008985 */ /* 0x0005e2000c101d1e */
[----:B------:R-:W-:-:S13]  /*1c1f0*/  ISETP.GE.AND P0, PT, R6, c[0x0][0x3c8], PT ;  /* 0x0000f20006007a0c */ /* 0x000fda0003f06270 */
[----:B------:R-:W-:Y:S05]  /*1c200*/  @P0 EXIT ;  /* 0x000000000000094d */ /* 0x000fea0003800000 */
[----:B--2---:R-:W-:-:S04]  /*1c210*/  SHF.R.S32.HI R5, RZ, 0x1f, R6 ;  /* 0x0000001fff057819 */ /* 0x004fc80000011406 */
[----:B------:R-:W-:-:S04]  /*1c220*/  LEA.HI R5, R5, R6, RZ, 0x3 ;  /* 0x0000000605057211 */ /* 0x000fc800078f18ff */
[----:B------:R-:W-:-:S05]  /*1c230*/  LOP3.LUT R5, R5, 0xfffffff8, RZ, 0xc0, !PT ;  /* 0xfffffff805057812 */ /* 0x000fca00078ec0ff */
[----:B------:R-:W-:-:S05]  /*1c240*/  IMAD.WIDE R2, R5, 0x2, R2 ;  /* 0x0000000205027825 */ /* 0x000fca00078e0202 */
[----:B------:R-:W-:Y:S01]  /*1c250*/  ST.E.128 [R2.64], RZ ;  /* 0x000000ff02007985 */ /* 0x000fe2000c101d1e */
[----:B------:R-:W-:Y:S05]  /*1c260*/  EXIT ;  /* 0x000000000000794d */ /* 0x000fea0003800000 */
.L_x_469:
        /* <DEDUP_REMOVED lines=9> */
.L_x_1466:


//--------------------- .text._ZN7cutlass13device_kernelIN5flash19enable_sm80_to_sm89INS1_16FlashAttnFwdSm80INS1_25CollectiveMainloopFwdSm80ILi8ELi1ELb1EN4cute5tupleIJNS5_1CILi128EEENS7_ILi64EEENS7_ILi256EEEEEELi256ENS_6half_tEfNS_4arch4Sm80ELb1ELb0ELb0ELb0ELb0ELb0ELb1ELb0EEENS1_21CollectiveEpilogueFwdINS6_IJS8_SA_S9_EEENS6_IJNS7_ILi1EEESI_SI_EEESC_SE_Li256ELb0ELb1ELb0ELb0EEENS1_30DynamicPersistentTileSchedulerILi256ELi256ELb0ELb1ELb0EEEEEEEEEvNT_6ParamsE --------------------------
	.section	.text._ZN7cutlass13device_kernelIN5flash19enable_sm80_to_sm89INS1_16FlashAttnFwdSm80INS1_25CollectiveMainloopFwdSm80ILi8ELi1ELb1EN4cute5tupleIJNS5_1CILi128EEENS7_ILi64EEENS7_ILi256EEEEEELi256ENS_6half_tEfNS_4arch4Sm80ELb1ELb0ELb0ELb0ELb0ELb0ELb1ELb0EEENS1_21CollectiveEpilogueFwdINS6_IJS8_SA_S9_EEENS6_IJNS7_ILi1EEESI_SI_EEESC_SE_Li256ELb0ELb1ELb0ELb0EEENS1_30DynamicPersistentTileSchedulerILi256ELi256ELb0ELb1ELb0EEEEEEEEEvNT_6ParamsE,"ax",@progbits
	.sectioninfo	@"SHI_REGISTERS=255"
	.align	128
.text._ZN7cutlass13device_kernelIN5flash19enable_sm80_to_sm89INS1_16FlashAttnFwdSm80INS1_25CollectiveMainloopFwdSm80ILi8ELi1ELb1EN4cute5tupleIJNS5_1CILi128EEENS7_ILi64EEENS7_ILi256EEEEEELi256ENS_6half_tEfNS_4arch4Sm80ELb1ELb0ELb0ELb0ELb0ELb0ELb1ELb0EEENS1_21CollectiveEpilogueFwdINS6_IJS8_SA_S9_EEENS6_IJNS7_ILi1EEESI_SI_EEESC_SE_Li256ELb0ELb1ELb0ELb0EEENS1_30DynamicPersistentTileSchedulerILi256ELi256ELb0ELb1ELb0EEEEEEEEEvNT_6ParamsE:
        .type           _ZN7cutlass13device_kernelIN5flash19enable_sm80_to_sm89INS1_16FlashAttnFwdSm80INS1_25CollectiveMainloopFwdSm80ILi8ELi1ELb1EN4cute5tupleIJNS5_1CILi128EEENS7_ILi64EEENS7_ILi256EEEEEELi256ENS_6half_tEfNS_4arch4Sm80ELb1ELb0ELb0ELb0ELb0ELb0ELb1ELb0EEENS1_21CollectiveEpilogueFwdINS6_IJS8_SA_S9_EEENS6_IJNS7_ILi1EEESI_SI_EEESC_SE_Li256ELb0ELb1ELb0ELb0EEENS1_30DynamicPersistentTileSchedulerILi256ELi256ELb0ELb1ELb0EEEEEEEEEvNT_6ParamsE,@function
        .size           _ZN7cutlass13device_kernelIN5flash19enable_sm80_to_sm89INS1_16FlashAttnFwdSm80INS1_25CollectiveMainloopFwdSm80ILi8ELi1ELb1EN4cute5tupleIJNS5_1CILi128EEENS7_ILi64EEENS7_ILi256EEEEEELi256ENS_6half_tEfNS_4arch4Sm80ELb1ELb0ELb0ELb0ELb0ELb0ELb1ELb0EEENS1_21CollectiveEpilogueFwdINS6_IJS8_SA_S9_EEENS6_IJNS7_ILi1EEESI_SI_EEESC_SE_Li256ELb0ELb1ELb0ELb0EEENS1_30DynamicPersistentTileSchedulerILi256ELi256ELb0ELb1ELb0EEEEEEEEEvNT_6ParamsE,(.L_x_1467 - _ZN7cutlass13device_kernelIN5flash19enable_sm80_to_sm89INS1_16FlashAttnFwdSm80INS1_25CollectiveMainloopFwdSm80ILi8ELi1ELb1EN4cute5tupleIJNS5_1CILi128EEENS7_ILi64EEENS7_ILi256EEEEEELi256ENS_6half_tEfNS_4arch4Sm80ELb1ELb0ELb0ELb0ELb0ELb0ELb1ELb0EEENS1_21CollectiveEpilogueFwdINS6_IJS8_SA_S9_EEENS6_IJNS7_ILi1EEESI_SI_EEESC_SE_Li256ELb0ELb1ELb0ELb0EEENS1_30DynamicPersistentTileSchedulerILi256ELi256ELb0ELb1ELb0EEEEEEEEEvNT_6ParamsE)
        .other          _ZN7cutlass13device_kernelIN5flash19enable_sm80_to_sm89INS1_16FlashAttnFwdSm80INS1_25CollectiveMainloopFwdSm80ILi8ELi1ELb1EN4cute5tupleIJNS5_1CILi128EEENS7_ILi64EEENS7_ILi256EEEEEELi256ENS_6half_tEfNS_4arch4Sm80ELb1ELb0ELb0ELb0ELb0ELb0ELb1ELb0EEENS1_21CollectiveEpilogueFwdINS6_IJS8_SA_S9_EEENS6_IJNS7_ILi1EEESI_SI_EEESC_SE_Li256ELb0ELb1ELb0ELb0EEENS1_30DynamicPersistentTileSchedulerILi256ELi256ELb0ELb1ELb0EEEEEEEEEvNT_6ParamsE,@"STO_CUDA_ENTRY STV_DEFAULT"
_ZN7cutlass13device_kernelIN5flash19enable_sm80_to_sm89INS1_16FlashAttnFwdSm80INS1_25CollectiveMainloopFwdSm80ILi8ELi1ELb1EN4cute5tupleIJNS5_1CILi128EEENS7_ILi64EEENS7_ILi256EEEEEELi256ENS_6half_tEfNS_4arch4Sm80ELb1ELb0ELb0ELb0ELb0ELb0ELb1ELb0EEENS1_21CollectiveEpilogueFwdINS6_IJS8_SA_S9_EEENS6_IJNS7_ILi1EEESI_SI_EEESC_SE_Li256ELb0ELb1ELb0ELb0EEENS1_30DynamicPersistentTileSchedulerILi256ELi256ELb0ELb1ELb0EEEEEEEEEvNT_6ParamsE:
[----:B------:R-:W-:-:S03]  /*0000*/  MOV R1, c[0x0][0x28] ;  /* 0x00000a0000017a02 */ /* 0x000fc60000000f00 */
[----:B------:R-:W1:Y:S01]  /*0010*/  S2R R21, SR_TID.X ;  /* 0x0000000000157919 */ /* 0x000e620000002100 */
[----:B------:R-:W-:-:S03]  /*0020*/  IADD3 R1, R1, -0x158, RZ ;  /* 0xfffffea801017810 */ /* 0x000fc60007ffe0ff */
[----:B------:R-:W2:Y:S01]  /*0030*/  S2R R15, SR_CTAID.X ;  /* 0x00000000000f7919 */ /* 0x000ea20000002500 */
[----:B-1----:R-:W-:-:S05]  /*0040*/  SHF.R.U32.HI R2, RZ, 0x5, R21 ;  /* 0x00000005ff027819 */ /* 0x002fca0000011615 */
[----:B------:R-:W1:Y:S02]  /*0050*/  SHFL.IDX PT, R0, R2, RZ, 0x1f ;  /* 0x00001fff02007589 */ /* 0x000e6400000e0000 */
[----:B-1----:R-:W-:Y:S02]  /*0060*/  ISETP.GE.AND P0, PT, R0, 0x1, PT ;  /* 0x000000010000780c */ /* 0x002fe40003f06270 */
[----:B------:R1:W-:Y:S11]  /*0070*/  STL [R1+0xf0], R0 ;  /* 0x0000f00001007387 */ /* 0x0003f60000100800 */
[----:B------:R-:W-:Y:S06]  /*0080*/  @P0 BAR.ARV 0x4, 0x100 ;  /* 0x0104000000000b1d */ /* 0x000fec0000002000 */
[----:B--2---:R-:W-:-:S13]  /*0090*/  ISETP.GE.AND P0, PT, R15, c[0x0][0x538], PT ;  /* 0x00014e000f007a0c */ /* 0x004fda0003f06270 */
[----:B------:R-:W-:Y:S05]  /*00a0*/  @P0 EXIT ;  /* 0x000000000000094d */ /* 0x000fea0003800000 */
[----:B-1----:R-:W-:Y:S01]  /*00b0*/  SHF.R.S32.HI R12, RZ, 0x1f, R21 ;  /* 0x0000001fff0c7819 */ /* 0x002fe20000011415 */
[----:B------:R-:W-:-:S03]  /*00c0*/  ULDC.64 UR6, c[0x0][0x118] ;  /* 0x0000460000067ab9 */ /* 0x000fc60000000a00 */
[CC--:B------:R-:W-:Y:S02]  /*00d0*/  LEA.HI R13, R12.reuse, R21.reuse, RZ, 0x3 ;  /* 0x000000150c0d7211 */ /* 0x0c0fe400078f18ff */
[CC--:B------:R-:W-:Y:S02]  /*00e0*/  LEA.HI R2, R12.reuse, R21.reuse, RZ, 0x4 ;  /* 0x000000150c027211 */ /* 0x0c0fe400078f20ff */
[----:B------:R-:W-:Y:S02]  /*00f0*/  LEA.HI R14, R12, R21, RZ, 0x2 ;  /* 0x000000150c0e7211 */ /* 0x000fe400078f10ff */
[----:B------:R-:W-:Y:S02]  /*0100*/  SHF.R.S32.HI R20, RZ, 0x3, R13 ;  /* 0x00000003ff147819 */ /* 0x000fe4000001140d */
[----:B------:R-:W-:Y:S02]  /*0110*/  SHF.R.S32.HI R5, RZ, 0x4, R2 ;  /* 0x00000004ff057819 */ /* 0x000fe40000011402 */
[----:B------:R-:W-:Y:S01]  /*0120*/  LOP3.LUT R0, R2, 0xfffffff0, RZ, 0xc0, !PT ;  /* 0xfffffff002007812 */ /* 0x000fe200078ec0ff */
[----:B------:R-:W-:Y:S01]  /*0130*/  IMAD.SHL.U32 R6, R20, 0x40, RZ ;  /* 0x0000004014067824 */ /* 0x000fe200078e00ff */
[----:B------:R-:W-:-:S02]  /*0140*/  LOP3.LUT R3, R13, 0xfffffff8, RZ, 0xc0, !PT ;  /* 0xfffffff80d037812 */ /* 0x000fc400078ec0ff */
[----:B------:R-:W-:Y:S01]  /*0150*/  SHF.R.S32.HI R8, RZ, 0x2, R14 ;  /* 0x00000002ff087819 */ /* 0x000fe2000001140e */
[C---:B------:R-:W-:Y:S01]  /*0160*/  IMAD.IADD R0, R21.reuse, 0x1, -R0 ;  /* 0x0000000115007824 */ /* 0x040fe200078e0a00 */
[----:B------:R-:W-:Y:S01]  /*0170*/  SHF.R.S32.HI R4, RZ, 0x1f, R14 ;  /* 0x0000001fff047819 */ /* 0x000fe2000001140e */
[----:B------:R-:W-:Y:S01]  /*0180*/  IMAD.IADD R7, R21, 0x1, -R3 ;  /* 0x0000000115077824 */ /* 0x000fe200078e0a03 */
[----:B------:R-:W-:Y:S02]  /*0190*/  LEA.HI R2, R2, R5, RZ, 0x1 ;  /* 0x0000000502027211 */ /* 0x000fe400078f08ff */
[----:B------:R-:W-:Y:S01]  /*01a0*/  LEA.HI R3, R4, R8, RZ, 0x3 ;  /* 0x0000000804037211 */ /* 0x000fe200078f18ff */
[C---:B------:R-:W-:Y:S01]  /*01b0*/  IMAD.SHL.U32 R18, R7.reuse, 0x8, RZ ;  /* 0x0000000807127824 */ /* 0x040fe200078e00ff */
[----:B------:R-:W-:Y:S01]  /*01c0*/  LOP3.LUT R4, R2, 0xfffffffe, RZ, 0xc0, !PT ;  /* 0xfffffffe02047812 */ /* 0x000fe200078ec0ff */
[----:B------:R-:W-:Y:S01]  /*01d0*/  IMAD.SHL.U32 R9, R7, 0x40, RZ ;  /* 0x0000004007097824 */ /* 0x000fe200078e00ff */
[----:B------:R-:W-:-:S02]  /*01e0*/  LOP3.LUT R2, R6, 0x1c0, RZ, 0xc0, !PT ;  /* 0x000001c006027812 */ /* 0x000fc400078ec0ff */
[----:B------:R-:W-:Y:S01]  /*01f0*/  SHF.R.S32.HI R6, RZ, 0x1f, R0 ;  /* 0x0000001fff067819 */ /* 0x000fe20000011400 */
[----:B------:R-:W-:Y:S01]  /*0200*/  IMAD.IADD R249, R5, 0x1, -R4 ;  /* 0x0000000105f97824 */ /* 0x000fe200078e0a04 */
[----:B------:R-:W-:Y:S02]  /*0210*/  LOP3.LUT R3, R3, 0xfffffff8, RZ, 0xc0, !PT ;  /* 0xfffffff803037812 */ /* 0x000fe400078ec0ff */
[----:B------:R-:W-:Y:S02]  /*0220*/  LEA.HI R248, R6, R0, RZ, 0x3 ;  /* 0x0000000006f87211 */ /* 0x000fe400078f18ff */
[----:B------:R-:W-:Y:S01]  /*0230*/  LOP3.LUT R4, R2, 0x38, R18, 0xf8, !PT ;  /* 0x0000003802047812 */ /* 0x000fe200078ef812 */
[----:B------:R-:W-:Y:S01]  /*0240*/  IMAD.IADD R6, R8, 0x1, -R3 ;  /* 0x0000000108067824 */ /* 0x000fe200078e0a03 */
[----:B------:R-:W-:Y:S02]  /*0250*/  SHF.R.U32.HI R3, RZ, 0x3, R2 ;  /* 0x00000003ff037819 */ /* 0x000fe40000011602 */
[C---:B------:R-:W-:Y:S01]  /*0260*/  LOP3.LUT R2, R248.reuse, 0xfffffff8, RZ, 0xc0, !PT ;  /* 0xfffffff8f8027812 */ /* 0x040fe200078ec0ff */
[----:B------:R-:W-:Y:S01]  /*0270*/  IMAD.SHL.U32 R248, R248, 0x40, RZ ;  /* 0x00000040f8f87824 */ /* 0x000fe200078e00ff */
[----:B------:R-:W-:-:S02]  /*0280*/  LEA.HI R10, R12, R21, RZ, 0x5 ;  /* 0x000000150c0a7211 */ /* 0x000fc400078f28ff */
[----:B------:R-:W-:Y:S01]  /*0290*/  LOP3.LUT R8, R4, R3, RZ, 0x3c, !PT ;  /* 0x0000000304087212 */ /* 0x000fe200078e3cff */
[----:B------:R-:W-:Y:S01]  /*02a0*/  IMAD.IADD R5, R0, 0x1, -R2 ;  /* 0x0000000100057824 */ /* 0x000fe200078e0a02 */
[----:B------:R-:W-:Y:S02]  /*02b0*/  LOP3.LUT R2, R10, 0xffffffe0, RZ, 0xc0, !PT ;  /* 0xffffffe00a027812 */ /* 0x000fe400078ec0ff */
[----:B------:R-:W-:Y:S02]  /*02c0*/  LOP3.LUT R0, R9, 0x1c0, RZ, 0xc0, !PT ;  /* 0x000001c009007812 */ /* 0x000fe400078ec0ff */
[----:B------:R-:W-:Y:S01]  /*02d0*/  SHF.R.S32.HI R11, RZ, 0x5, R10 ;  /* 0x00000005ff0b7819 */ /* 0x000fe2000001140a */
[----:B------:R-:W-:Y:S01]  /*02e0*/  IMAD.IADD R17, R21, 0x1, -R2 ;  /* 0x0000000115117824 */ /* 0x000fe200078e0a02 */
[----:B------:R-:W-:Y:S02]  /*02f0*/  SHF.R.S32.HI R3, RZ, 0x1f, R10 ;  /* 0x0000001fff037819 */ /* 0x000fe4000001140a */
[----:B------:R-:W-:Y:S01]  /*0300*/  LOP3.LUT R4, R0, 0x8, R13, 0xf8, !PT ;  /* 0x0000000800047812 */ /* 0x000fe200078ef80d */
[----:B------:R-:W-:Y:S01]  /*0310*/  IMAD.MOV.U32 R13, RZ, RZ, 0x20 ;  /* 0x00000020ff0d7424 */ /* 0x000fe200078e00ff */
[----:B------:R-:W-:-:S02]  /*0320*/  SHF.R.U32.HI R2, RZ, 0x3, R0 ;  /* 0x00000003ff027819 */ /* 0x000fc40000011600 */
[----:B------:R-:W-:Y:S02]  /*0330*/  LEA.HI R9, R12, R21, RZ, 0x6 ;  /* 0x000000150c097211 */ /* 0x000fe400078f30ff */
[----:B------:R-:W-:Y:S02]  /*0340*/  LEA.HI R0, R3, R11, RZ, 0x3 ;  /* 0x0000000b03007211 */ /* 0x000fe400078f18ff */
[----:B------:R-:W-:Y:S02]  /*0350*/  SHF.R.S32.HI R3, RZ, 0x1f, R17 ;  /* 0x0000001fff037819 */ /* 0x000fe40000011411 */
[----:B------:R-:W-:Y:S01]  /*0360*/  LOP3.LUT R10, R4, R2, RZ, 0x3c, !PT ;  /* 0x00000002040a7212 */ /* 0x000fe200078e3cff */
[----:B------:R-:W-:Y:S01]  /*0370*/  IMAD.SHL.U32 R2, R9, 0x8, RZ ;  /* 0x0000000809027824 */ /* 0x000fe200078e00ff */
[----:B------:R-:W-:Y:S02]  /*0380*/  LOP3.LUT R0, R0, 0xffffff8, RZ, 0xc0, !PT ;  /* 0x0ffffff800007812 */ /* 0x000fe400078ec0ff */
[----:B------:R-:W-:-:S02]  /*0390*/  LEA.HI R9, R3, R17, RZ, 0x2 ;  /* 0x0000001103097211 */ /* 0x000fc400078f10ff */
[----:B------:R-:W-:Y:S02]  /*03a0*/  LOP3.LUT R3, R6, 0x1, RZ, 0xc0, !PT ;  /* 0x0000000106037812 */ /* 0x000fe400078ec0ff */
[----:B------:R-:W-:Y:S01]  /*03b0*/  LOP3.LUT R12, R8, 0x7ffffe00, R2, 0xf8, !PT ;  /* 0x7ffffe00080c7812 */ /* 0x000fe200078ef802 */
[----:B------:R-:W-:Y:S01]  /*03c0*/  IMAD.IADD R2, R11, 0x1, -R0 ;  /* 0x000000010b027824 */ /* 0x000fe200078e0a00 */
[----:B------:R-:W-:Y:S02]  /*03d0*/  SHF.R.S32.HI R0, RZ, 0x2, R9 ;  /* 0x00000002ff007819 */ /* 0x000fe40000011409 */
[----:B------:R-:W-:Y:S01]  /*03e0*/  ISETP.NE.U32.AND P4, PT, R3, 0x1, PT ;  /* 0x000000010300780c */ /* 0x000fe20003f85070 */
[C---:B------:R-:W-:Y:S01]  /*03f0*/  IMAD.SHL.U32 R3, R5.reuse, 0x40, RZ ;  /* 0x0000004005037824 */ /* 0x040fe200078e00ff */
[----:B------:R-:W-:Y:S01]  /*0400*/  LOP3.LUT R4, R14, 0xfffffffc, RZ, 0xc0, !PT ;  /* 0xfffffffc0e047812 */ /* 0x000fe200078ec0ff */
[----:B------:R-:W-:Y:S01]  /*0410*/  IMAD R16, R2, 0x10, R0 ;  /* 0x0000001002107824 */ /* 0x000fe200078e0200 */
[----:B------:R-:W-:Y:S01]  /*0420*/  LOP3.LUT P3, RZ, R5, 0x2, RZ, 0xc0, !PT ;  /* 0x0000000205ff7812 */ /* 0x000fe2000786c0ff */
[----:B------:R-:W-:Y:S01]  /*0430*/  IMAD.SHL.U32 R2, R249, 0x8, RZ ;  /* 0x00000008f9027824 */ /* 0x000fe200078e00ff */
[----:B------:R-:W-:Y:S01]  /*0440*/  LOP3.LUT R0, R3, 0x1c0, RZ, 0xc0, !PT ;  /* 0x000001c003007812 */ /* 0x000fe200078ec0ff */
[----:B------:R-:W-:Y:S01]  /*0450*/  IMAD.IADD R3, R21, 0x1, -R4 ;  /* 0x0000000115037824 */ /* 0x000fe200078e0a04 */
[----:B------:R-:W-:Y:S01]  /*0460*/  LOP3.LUT P0, RZ, R5, 0x4, RZ, 0xc0, !PT ;  /* 0x0000000405ff7812 */ /* 0x000fe2000780c0ff */
[----:B------:R-:W-:Y:S01]  /*0470*/  IMAD.SHL.U32 R4, R6, 0x40, RZ ;  /* 0x0000004006047824 */ /* 0x000fe200078e00ff */
[----:B------:R-:W-:Y:S01]  /*0480*/  LOP3.LUT R5, R0, 0x8, R2, 0xf8, !PT ;  /* 0x0000000800057812 */ /* 0x000fe200078ef802 */
[----:B------:R-:W-:Y:S01]  /*0490*/  STL [R1+0xf4], R16 ;  /* 0x0000f41001007387 */ /* 0x000fe20000100800 */
[----:B------:R-:W-:Y:S01]  /*04a0*/  SHF.R.U32.HI R2, RZ, 0x3, R0 ;  /* 0x00000003ff027819 */ /* 0x000fe20000011600 */
[----:B------:R-:W-:Y:S01]  /*04b0*/  IMAD R249, R249, 0x200, R10 ;  /* 0x00000200f9f97824 */ /* 0x000fe200078e020a */
[----:B------:R-:W-:Y:S01]  /*04c0*/  LEA.HI R0, R3, R3, RZ, 0x1 ;  /* 0x0000000303007211 */ /* 0x000fe200078f08ff */
[----:B------:R-:W-:Y:S01]  /*04d0*/  STL [R1+0xc4], R15 ;  /* 0x0000c40f01007387 */ /* 0x000fe20000100800 */
[----:B------:R-:W-:Y:S01]  /*04e0*/  LOP3.LUT R5, R5, R2, RZ, 0x3c, !PT ;  /* 0x0000000205057212 */ /* 0x000fe200078e3cff */
[----:B------:R-:W-:Y:S01]  /*04f0*/  IMAD.MOV.U32 R10, RZ, RZ, 0x40 ;  /* 0x00000040ff0a7424 */ /* 0x000fe200078e00ff */
[----:B------:R-:W-:-:S02]  /*0500*/  LOP3.LUT R0, R0, 0x1ffffffe, RZ, 0xc0, !PT ;  /* 0x1ffffffe00007812 */ /* 0x000fc400078ec0ff */
[----:B------:R-:W-:Y:S01]  /*0510*/  LOP3.LUT R2, R4, 0x1c0, RZ, 0xc0, !PT ;  /* 0x000001c004027812 */ /* 0x000fe200078ec0ff */
[----:B------:R-:W-:Y:S01]  /*0520*/  IMAD R4, R11, 0x200, R3 ;  /* 0x000002000b047824 */ /* 0x000fe200078e0203 */
[----:B------:R-:W-:Y:S01]  /*0530*/  R2P PR, R6, 0x6 ;  /* 0x0000000606007804 */ /* 0x000fe20000000000 */
[----:B------:R-:W-:Y:S01]  /*0540*/  IMAD.MOV.U32 R6, RZ, RZ, 0x10 ;  /* 0x00000010ff067424 */ /* 0x000fe200078e00ff */
[----:B------:R-:W-:Y:S01]  /*0550*/  LOP3.LUT R248, R5, 0x7ffffe00, R248, 0xf8, !PT ;  /* 0x7ffffe0005f87812 */ /* 0x000fe200078ef8f8 */
[----:B------:R-:W-:Y:S01]  /*0560*/  IMAD.IADD R8, R3, 0x1, -R0 ;  /* 0x0000000103087824 */ /* 0x000fe200078e0a00 */
[----:B------:R-:W-:Y:S02]  /*0570*/  LEA.HI R0, R2, R2, RZ, 0x1d ;  /* 0x0000000202007211 */ /* 0x000fe400078fe8ff */
[----:B------:R-:W-:Y:S02]  /*0580*/  SEL R2, R6, 0xfffffff0, !P3 ;  /* 0xfffffff006027807 */ /* 0x000fe40005800000 */
[----:B------:R-:W-:Y:S01]  /*0590*/  SHF.R.S32.HI R19, RZ, 0x1f, R18 ;  /* 0x0000001fff137819 */ /* 0x000fe20000011412 */
[----:B------:R-:W-:Y:S01]  /*05a0*/  IMAD.U32 R6, R4, 0x2, R0 ;  /* 0x0000000204067824 */ /* 0x000fe200078e0000 */
[----:B------:R-:W-:Y:S01]  /*05b0*/  IADD3 R5, R18, 0x40, RZ ;  /* 0x0000004012057810 */ /* 0x000fe20007ffe0ff */
[----:B------:R-:W-:Y:S01]  /*05c0*/  IMAD R0, R7, 0x20, R20 ;  /* 0x0000002007007824 */ /* 0x000fe200078e0214 */
[----:B------:R-:W-:-:S02]  /*05d0*/  SEL R3, R13, 0xffffffe0, !P0 ;  /* 0xffffffe00d037807 */ /* 0x000fc40004000000 */
[----:B------:R-:W-:Y:S02]  /*05e0*/  IADD3 R4, R18, 0x80, RZ ;  /* 0x0000008012047810 */ /* 0x000fe40007ffe0ff */
[----:B------:R1:W-:Y:S01]  /*05f0*/  STL [R1+0xec], R0 ;  /* 0x0000ec0001007387 */ /* 0x0003e20000100800 */
[----:B------:R-:W-:Y:S01]  /*0600*/  IMAD.IADD R3, R2, 0x1, R3 ;  /* 0x0000000102037824 */ /* 0x000fe200078e0203 */
[----:B------:R-:W-:Y:S02]  /*0610*/  IADD3 R2, R18, 0xc0, RZ ;  /* 0x000000c012027810 */ /* 0x000fe40007ffe0ff */
[----:B------:R-:W-:Y:S01]  /*0620*/  STL.64 [R1+0x90], R18 ;  /* 0x0000901201007387 */ /* 0x000fe20000100a00 */
[C---:B------:R-:W-:Y:S02]  /*0630*/  LOP3.LUT P5, RZ, R7.reuse, 0x4, RZ, 0xc0, !PT ;  /* 0x0000000407ff7812 */ /* 0x040fe400078ac0ff */
[----:B------:R-:W-:Y:S01]  /*0640*/  LOP3.LUT P6, RZ, R7, 0x2, RZ, 0xc0, !PT ;  /* 0x0000000207ff7812 */ /* 0x000fe200078cc0ff */
[----:B------:R2:W-:Y:S01]  /*0650*/  STL [R1+0xa0], R5 ;  /* 0x0000a00501007387 */ /* 0x0005e20000100800 */
[----:B------:R-:W-:-:S02]  /*0660*/  SEL R250, R10, 0xffffffc0, !P5 ;  /* 0xffffffc00afa7807 */ /* 0x000fc40006800000 */
[----:B------:R-:W-:Y:S01]  /*0670*/  LEA R249, R249, 0x10100, 0x1 ;  /* 0x00010100f9f97811 */ /* 0x000fe200078e08ff */
[----:B------:R3:W-:Y:S01]  /*0680*/  STL [R1+0x9c], R4 ;  /* 0x00009c0401007387 */ /* 0x0007e20000100800 */
[----:B------:R-:W-:-:S05]  /*0690*/  LEA R248, R248, 0x100, 0x1 ;  /* 0x00000100f8f87811 */ /* 0x000fca00078e08ff */
[----:B------:R-:W-:Y:S01]  /*06a0*/  IMAD R3, R3, 0x2, R248 ;  /* 0x0000000203037824 */ /* 0x000fe200078e02f8 */
[----:B-1----:R-:W-:Y:S02]  /*06b0*/  LOP3.LUT R0, R9, 0x7ffffffc, RZ, 0xc0, !PT ;  /* 0x7ffffffc09007812 */ /* 0x002fe400078ec0ff */
[C---:B------:R-:W-:Y:S02]  /*06c0*/  IADD3 R9, R249.reuse, 0x20, RZ ;  /* 0x00000020f9097810 */ /* 0x040fe40007ffe0ff */
[----:B------:R-:W-:Y:S01]  /*06d0*/  @P6 IADD3 R9, R249, -0x20, RZ ;  /* 0xffffffe0f9096810 */ /* 0x000fe20007ffe0ff */
[----:B------:R-:W-:Y:S01]  /*06e0*/  IMAD.IADD R0, R17, 0x1, -R0 ;  /* 0x0000000111007824 */ /* 0x000fe200078e0a00 */
[----:B--2---:R-:W-:-:S03]  /*06f0*/  SHF.R.S32.HI R5, RZ, 0x1f, R5 ;  /* 0x0000001fff057819 */ /* 0x004fc60000011405 */
[----:B------:R-:W-:Y:S02]  /*0700*/  IMAD.SHL.U32 R7, R0, 0x2, RZ ;  /* 0x0000000200077824 */ /* 0x000fe400078e00ff */
[----:B------:R-:W-:Y:S01]  /*0710*/  IMAD R0, R8, 0x8, R16 ;  /* 0x0000000808007824 */ /* 0x000fe200078e0210 */
[----:B---3--:R-:W-:Y:S01]  /*0720*/  SHF.R.S32.HI R4, RZ, 0x1f, R4 ;  /* 0x0000001fff047819 */ /* 0x008fe20000011404 */
[----:B------:R1:W-:Y:S04]  /*0730*/  STL [R1+0xc0], R5 ;  /* 0x0000c00501007387 */ /* 0x0003e80000100800 */
[----:B------:R2:W-:Y:S04]  /*0740*/  STL [R1+0x98], R2 ;  /* 0x0000980201007387 */ /* 0x0005e80000100800 */
[----:B------:R3:W-:Y:S01]  /*0750*/  STL [R1+0xbc], R4 ;  /* 0x0000bc0401007387 */ /* 0x0007e20000100800 */
[----:B-1----:R-:W-:-:S02]  /*0760*/  SEL R5, R13, 0xffffffe0, !P1 ;  /* 0xffffffe00d057807 */ /* 0x002fc40004800000 */
[----:B--2---:R-:W-:Y:S02]  /*0770*/  SHF.R.S32.HI R2, RZ, 0x1f, R2 ;  /* 0x0000001fff027819 */ /* 0x004fe40000011402 */
[----:B---3--:R-:W-:-:S03]  /*0780*/  SEL R4, R10, 0xffffffc0, !P2 ;  /* 0xffffffc00a047807 */ /* 0x008fc60005000000 */
[----:B------:R1:W-:Y:S02]  /*0790*/  STL [R1+0xb8], R2 ;  /* 0x0000b80201007387 */ /* 0x0003e40000100800 */
[----:B-1----:R-:W-:Y:S01]  /*07a0*/  IMAD.SHL.U32 R2, R12, 0x2, RZ ;  /* 0x000000020c027824 */ /* 0x002fe200078e00ff */
[----:B------:R-:W-:Y:S01]  /*07b0*/  LEA R12, R6, 0x80, 0x1 ;  /* 0x00000080060c7811 */ /* 0x000fe200078e08ff */
[----:B------:R-:W-:Y:S02]  /*07c0*/  IMAD.IADD R6, R249, 0x1, R250 ;  /* 0x00000001f9067824 */ /* 0x000fe400078e02fa */
[----:B------:R-:W-:Y:S01]  /*07d0*/  IMAD.IADD R250, R250, 0x1, R9 ;  /* 0x00000001fafa7824 */ /* 0x000fe200078e0209 */
[----:B------:R1:W-:Y:S01]  /*07e0*/  STL [R1+0x58], R2 ;  /* 0x0000580201007387 */ /* 0x0003e20000100800 */
[----:B------:R-:W-:-:S03]  /*07f0*/  IMAD.IADD R8, R12, 0x1, R4 ;  /* 0x000000010c087824 */ /* 0x000fc600078e0204 */
[----:B------:R2:W-:Y:S04]  /*0800*/  STL [R1+0xb4], R7 ;  /* 0x0000b40701007387 */ /* 0x0005e80000100800 */
[----:B------:R3:W-:Y:S04]  /*0810*/  STL [R1+0xb0], R0 ;  /* 0x0000b00001007387 */ /* 0x0007e80000100800 */
[----:B------:R-:W-:Y:S04]  /*0820*/  STL [R1+0xc8], R12 ;  /* 0x0000c80c01007387 */ /* 0x000fe80000100800 */
[----:B------:R4:W-:Y:S04]  /*0830*/  STL [R1], R6 ;  /* 0x0000000601007387 */ /* 0x0009e80000100800 */
[----:B------:R-:W-:Y:S04]  /*0840*/  STL [R1+0x8], R9 ;  /* 0x0000080901007387 */ /* 0x000fe80000100800 */
[----:B------:R5:W-:Y:S01]  /*0850*/  STL [R1+0xe4], R8 ;  /* 0x0000e40801007387 */ /* 0x000be20000100800 */
[----:B-1----:R-:W-:-:S02]  /*0860*/  SEL R2, R13, 0xffffffe0, !P3 ;  /* 0xffffffe00d027807 */ /* 0x002fc40005800000 */
[----:B--2---:R-:W-:-:S03]  /*0870*/  IADD3 R7, R12, -0x10, RZ ;  /* 0xfffffff00c077810 */ /* 0x004fc60007ffe0ff */
[----:B------:R-:W-:Y:S01]  /*0880*/  IMAD.IADD R252, R248, 0x1, R2 ;  /* 0x00000001f8fc7824 */ /* 0x000fe200078e0202 */
[----:B------:R-:W-:Y:S02]  /*0890*/  @P4 IADD3 R7, R12, 0x10, RZ ;  /* 0x000000100c074810 */ /* 0x000fe40007ffe0ff */
[----:B---3--:R-:W-:-:S05]  /*08a0*/  SEL R0, R10, 0xffffffc0, !P0 ;  /* 0xffffffc00a007807 */ /* 0x008fca0004000000 */
[----:B------:R-:W-:Y:S02]  /*08b0*/  IMAD.IADD R251, R248, 0x1, R0 ;  /* 0x00000001f8fb7824 */ /* 0x000fe400078e0200 */
[----:B----4-:R-:W-:-:S04]  /*08c0*/  IMAD.IADD R6, R12, 0x1, R5 ;  /* 0x000000010c067824 */ /* 0x010fc800078e0205 */
[----:B------:R-:W-:Y:S01]  /*08d0*/  IMAD.IADD R10, R6, 0x1, R4 ;  /* 0x00000001060a7824 */ /* 0x000fe200078e0204 */
[----:B------:R1:W-:Y:S01]  /*08e0*/  STL [R1+0xd4], R6 ;  /* 0x0000d40601007387 */ /* 0x0003e20000100800 */
[----:B-----5:R-:W-:-:S03]  /*08f0*/  IADD3 R8, R9, 0x800, RZ ;  /* 0x0000080009087810 */ /* 0x020fc60007ffe0ff */
[----:B------:R2:W-:Y:S04]  /*0900*/  STL [R1+0xe0], R10 ;  /* 0x0000e00a01007387 */ /* 0x0005e80000100800 */
[----:B------:R-:W-:Y:S04]  /*0910*/  STL [R1+0xcc], R7 ;  /* 0x0000cc0701007387 */ /* 0x000fe80000100800 */
[----:B------:R3:W-:Y:S01]  /*0920*/  STL [R1+0x44], R8 ;  /* 0x0000440801007387 */ /* 0x0007e20000100800 */
[C---:B-1----:R-:W-:Y:S02]  /*0930*/  IADD3 R6, R9.reuse, 0x1000, RZ ;  /* 0x0000100009067810 */ /* 0x042fe40007ffe0ff */
[----:B--2---:R-:W-:-:S03]  /*0940*/  IADD3 R10, R9, 0x1800, RZ ;  /* 0x00001800090a7810 */ /* 0x004fc60007ffe0ff */
[----:B------:R1:W-:Y:S04]  /*0950*/  STL [R1+0x40], R6 ;  /* 0x0000400601007387 */ /* 0x0003e80000100800 */
[----:B------:R2:W-:Y:S01]  /*0960*/  STL [R1+0x3c], R10 ;  /* 0x00003c0a01007387 */ /* 0x0005e20000100800 */
[----:B---3--:R-:W-:-:S05]  /*0970*/  IADD3 R8, R9, 0x2000, RZ ;  /* 0x0000200009087810 */ /* 0x008fca0007ffe0ff */
        /* <DEDUP_REMOVED lines=16> */
[----:B------:R-:W-:Y:S01]  /*0a80*/  STL [R1+0x18], R10 ;  /* 0x0000180a01007387 */ /* 0x000fe20000100800 */
[----:B---3--:R-:W-:-:S05]  /*0a90*/  IADD3 R8, R9, 0x6800, RZ ;  /* 0x0000680009087810 */ /* 0x008fca0007ffe0ff */
[----:B------:R2:W-:Y:S01]  /*0aa0*/  STL [R1+0x14], R8 ;  /* 0x0000140801007387 */ /* 0x0005e20000100800 */
[----:B-1----:R-:W-:-:S05]  /*0ab0*/  IADD3 R6, R9, 0x7000, RZ ;  /* 0x0000700009067810 */ /* 0x002fca0007ffe0ff */
[----:B------:R1:W-:Y:S01]  /*0ac0*/  STL [R1+0x10], R6 ;  /* 0x0000100601007387 */ /* 0x0003e20000100800 */
[----:B--2---:R-:W-:-:S05]  /*0ad0*/  IADD3 R8, R9, 0x7800, RZ ;  /* 0x0000780009087810 */ /* 0x004fca0007ffe0ff */
[----:B------:R-:W-:Y:S01]  /*0ae0*/  STL [R1+0xc], R8 ;  /* 0x00000c0801007387 */ /* 0x000fe20000100800 */
[--C-:B-1----:R-:W-:Y:S02]  /*0af0*/  IMAD.IADD R6, R5, 0x1, R7.reuse ;  /* 0x0000000105067824 */ /* 0x102fe400078e0207 */
[----:B------:R-:W-:Y:S02]  /*0b00*/  IMAD.IADD R7, R4, 0x1, R7 ;  /* 0x0000000104077824 */ /* 0x000fe400078e0207 */
[----:B------:R-:W-:Y:S02]  /*0b10*/  IMAD R5, R11, 0x800, R248 ;  /* 0x000008000b057824 */ /* 0x000fe400078e02f8 */
[----:B------:R-:W-:Y:S01]  /*0b20*/  IMAD.IADD R4, R6, 0x1, R4 ;  /* 0x0000000106047824 */ /* 0x000fe200078e0204 */
[----:B------:R1:W-:Y:S04]  /*0b30*/  STL [R1+0xdc], R7 ;  /* 0x0000dc0701007387 */ /* 0x0003e80000100800 */
[----:B------:R-:W-:Y:S04]  /*0b40*/  STL [R1+0xd0], R6 ;  /* 0x0000d00601007387 */ /* 0x000fe80000100800 */
[----:B------:R2:W-:Y:S01]  /*0b50*/  STL [R1+0x48], R3 ;  /* 0x0000480301007387 */ /* 0x0005e20000100800 */
[----:B-1----:R-:W-:-:S05]  /*0b60*/  IADD3 R7, R0, R248, R2 ;  /* 0x000000f800077210 */ /* 0x002fca0007ffe002 */
[----:B------:R1:W-:Y:S01]  /*0b70*/  STL [R1+0x4], R7 ;  /* 0x0000040701007387 */ /* 0x0003e20000100800 */
[----:B--2---:R-:W-:-:S03]  /*0b80*/  IMAD.IADD R3, R2, 0x1, R5 ;  /* 0x0000000102037824 */ /* 0x004fc600078e0205 */
[----:B------:R1:W-:Y:S01]  /*0b90*/  STL [R1+0xd8], R4 ;  /* 0x0000d80401007387 */ /* 0x0003e20000100800 */
[C---:B------:R-:W-:Y:S02]  /*0ba0*/  IMAD.IADD R2, R0.reuse, 0x1, R5 ;  /* 0x0000000100027824 */ /* 0x040fe400078e0205 */
[----:B------:R-:W-:Y:S01]  /*0bb0*/  IMAD.IADD R0, R0, 0x1, R3 ;  /* 0x0000000100007824 */ /* 0x000fe200078e0203 */
[----:B------:R1:W-:Y:S04]  /*0bc0*/  STL [R1+0x4c], R3 ;  /* 0x00004c0301007387 */ /* 0x0003e80000100800 */
[----:B------:R1:W-:Y:S04]  /*0bd0*/  STL [R1+0x54], R2 ;  /* 0x0000540201007387 */ /* 0x0003e80000100800 */
[----:B------:R1:W-:Y:S02]  /*0be0*/  STL [R1+0x50], R0 ;  /* 0x0000500001007387 */ /* 0x0003e40000100800 */
.L_x_511:
[----:B-1----:R-:W2:Y:S01]  /*0bf0*/  LDL R4, [R1+0xc4] ;  /* 0x0000c40001047983 */ /* 0x002ea20000100800 */
[----:B------:R-:W-:Y:S01]  /*0c00*/  IMAD.MOV.U32 R0, RZ, RZ, c[0x0][0x560] ;  /* 0x00015800ff007624 */ /* 0x000fe200078e00ff */
[----:B------:R-:W-:Y:S01]  /*0c10*/  YIELD ;  /* 0x0000000000007946 */ /* 0x000fe20003800000 */
[----:B------:R-:W-:Y:S03]  /*0c20*/  BSSY B0, `(.L_x_470) ;  /* 0x0000016000007945 */ /* 0x000fe60003800000 */
[----:B------:R-:W-:-:S13]  /*0c30*/  ISETP.NE.AND P0, PT, R0, 0x1, PT ;  /* 0x000000010000780c */ /* 0x000fda0003f05270 */
[----:B--2---:R-:W-:Y:S01]  /*0c40*/  @P0 IMAD.HI.U32 R0, R4, c[0x0][0x564], RZ ;  /* 0x0001590004000a27 */ /* 0x004fe200078e00ff */
[----:B------:R-:W-:-:S04]  /*0c50*/  MOV R3, R4 ;  /* 0x0000000400037202 */ /* 0x000fc80000000f00 */
[----:B------:R-:W-:-:S04]  /*0c60*/  @P0 SHF.R.U32.HI R3, RZ, c[0x0][0x568], R0 ;  /* 0x00015a00ff030a19 */ /* 0x000fc80000011600 */
[----:B------:R-:W-:Y:S01]  /*0c70*/  ISETP.GE.AND P0, PT, R3, c[0x0][0x578], PT ;  /* 0x00015e0003007a0c */ /* 0x000fe20003f06270 */
[----:B------:R-:W-:-:S04]  /*0c80*/  IMAD.MOV R2, RZ, RZ, -R3 ;  /* 0x000000ffff027224 */ /* 0x000fc800078e0a03 */
[----:B------:R-:W-:-:S08]  /*0c90*/  IMAD R2, R2, c[0x0][0x560], R4 ;  /* 0x0001580002027a24 */ /* 0x000fd000078e0204 */
[----:B------:R-:W-:Y:S05]  /*0ca0*/  @!P0 BRA `(.L_x_471) ;  /* 0x0000007000008947 */ /* 0x000fea0003800000 */
[----:B------:R-:W-:-:S04]  /*0cb0*/  MOV R0, c[0x0][0x56c] ;  /* 0x00015b0000007a02 */ /* 0x000fc80000000f00 */
[----:B------:R-:W-:Y:S02]  /*0cc0*/  ISETP.NE.AND P0, PT, R0, 0x1, PT ;  /* 0x000000010000780c */ /* 0x000fe40003f05270 */
[----:B------:R-:W-:-:S11]  /*0cd0*/  MOV R0, R2 ;  /* 0x0000000200007202 */ /* 0x000fd60000000f00 */
[----:B------:R-:W-:-:S05]  /*0ce0*/  @P0 IMAD.HI.U32 R4, R2, c[0x0][0x570], RZ ;  /* 0x00015c0002040a27 */ /* 0x000fca00078e00ff */
[----:B------:R-:W-:-:S05]  /*0cf0*/  @P0 SHF.R.U32.HI R0, RZ, c[0x0][0x574], R4 ;  /* 0x00015d00ff000a19 */ /* 0x000fca0000011604 */
[----:B------:R-:W-:Y:S01]  /*0d00*/  IMAD R4, R0, c[0x0][0x56c], RZ ;  /* 0x00015b0000047a24 */ /* 0x000fe200078e02ff */
[----:B------:R-:W-:Y:S05]  /*0d10*/  BRA `(.L_x_472) ;  /* 0x0000006000007947 */ /* 0x000fea0003800000 */
.L_x_471:
[----:B------:R-:W-:-:S04]  /*0d20*/  MOV R0, c[0x0][0x554] ;  /* 0x0001550000007a02 */ /* 0x000fc80000000f00 */
[----:B------:R-:W-:Y:S02]  /*0d30*/  ISETP.NE.AND P0, PT, R0, 0x1, PT ;  /* 0x000000010000780c */ /* 0x000fe40003f05270 */
[----:B------:R-:W-:-:S11]  /*0d40*/  MOV R0, R2 ;  /* 0x0000000200007202 */ /* 0x000fd60000000f00 */
[----:B------:R-:W-:-:S05]  /*0d50*/  @P0 IMAD.HI.U32 R4, R2, c[0x0][0x558], RZ ;  /* 0x0001560002040a27 */ /* 0x000fca00078e00ff */
[----:B------:R-:W-:-:S05]  /*0d60*/  @P0 SHF.R.U32.HI R0, RZ, c[0x0][0x55c], R4 ;  /* 0x00015700ff000a19 */ /* 0x000fca0000011604 */
[----:B------:R-:W-:Y:S02]  /*0d70*/  IMAD R4, R0, c[0x0][0x554], RZ ;  /* 0x0001550000047a24 */ /* 0x000fe400078e02ff */
.L_x_472:
[----:B------:R-:W-:Y:S05]  /*0d80*/  BSYNC B0 ;  /* 0x0000000000007941 */ /* 0x000fea0003800000 */
.L_x_470:
[----:B------:R-:W2:Y:S01]  /*0d90*/  LDL.LU R6, [R1+0xe8] ;  /* 0x0000e80001067983 */ /* 0x000ea20000300800 */
[----:B------:R-:W-:Y:S01]  /*0da0*/  IMAD.MOV.U32 R81, RZ, RZ, c[0x0][0x2c4] ;  /* 0x0000b100ff517624 */ /* 0x000fe200078e00ff */
[----:B------:R-:W-:Y:S01]  /*0db0*/  LOP3.LUT R0, RZ, R0, RZ, 0x33, !PT ;  /* 0x00000000ff007212 */ /* 0x000fe200078e33ff */
[----:B------:R-:W-:Y:S01]  /*0dc0*/  IMAD.MOV.U32 R5, RZ, RZ, c[0x0][0x548] ;  /* 0x00015200ff057624 */ /* 0x000fe200078e00ff */
[----:B------:R-:W-:Y:S01]  /*0dd0*/  ULDC UR5, c[0x0][0x1d0] ;  /* 0x0000740000057ab9 */ /* 0x000fe20000000800 */
[----:B------:R-:W-:Y:S01]  /*0de0*/  IMAD.IADD R2, R2, 0x1, -R4 ;  /* 0x0000000102027824 */ /* 0x000fe200078e0a04 */
[----:B------:R-:W-:Y:S01]  /*0df0*/  IADD3 R0, R0, c[0x0][0x53c], RZ ;  /* 0x00014f0000007a10 */ /* 0x000fe20007ffe0ff */
[----:B------:R-:W-:Y:S01]  /*0e00*/  UIADD3 UR5, UR5, 0x3f, URZ ;  /* 0x0000003f05057890 */ /* 0x000fe2000fffe03f */
[----:B------:R-:W-:Y:S01]  /*0e10*/  ISETP.NE.AND P1, PT, R81, 0x1, PT ;  /* 0x000000015100780c */ /* 0x000fe20003f25270 */
[----:B------:R-:W-:Y:S01]  /*0e20*/  IMAD R2, R3, c[0x0][0x554], R2 ;  /* 0x0001550003027a24 */ /* 0x000fe200078e0202 */
[----:B------:R-:W-:Y:S01]  /*0e30*/  ISETP.NE.AND P0, PT, R5, 0x1, PT ;  /* 0x000000010500780c */ /* 0x000fe20003f05270 */
[----:B------:R-:W-:Y:S01]  /*0e40*/  IMAD.MOV.U32 R5, RZ, RZ, 0x40 ;  /* 0x00000040ff057424 */ /* 0x000fe200078e00ff */
[----:B------:R-:W-:Y:S01]  /*0e50*/  SHF.L.U32 R55, R0, 0x7, RZ ;  /* 0x0000000700377819 */ /* 0x000fe200000006ff */
[----:B------:R-:W-:Y:S01]  /*0e60*/  USHF.R.S32.HI UR4, URZ, 0x1f, UR5 ;  /* 0x0000001f3f047899 */ /* 0x000fe20008011405 */
[----:B------:R-:W-:Y:S01]  /*0e70*/  MOV R52, R2 ;  /* 0x0000000200347202 */ /* 0x000fe20000000f00 */
[----:B------:R-:W-:Y:S01]  /*0e80*/  CS2R R130, SRZ ;  /* 0x0000000000827805 */ /* 0x000fe2000001ff00 */
[----:B------:R-:W-:Y:S01]  /*0e90*/  IADD3 R0, R55, 0x7f, RZ ;  /* 0x0000007f37007810 */ /* 0x000fe20007ffe0ff */
[----:B------:R-:W-:Y:S01]  /*0ea0*/  ULEA.HI UR4, UR4, UR5, URZ, 0x6 ;  /* 0x0000000504047291 */ /* 0x000fe2000f8f303f */
[----:B------:R-:W-:Y:S01]  /*0eb0*/  STL [R1+0xa4], R55 ;  /* 0x0000a43701007387 */ /* 0x000fe20000100800 */
[----:B------:R-:W-:Y:S01]  /*0ec0*/  CS2R R128, SRZ ;  /* 0x0000000000807805 */ /* 0x000fe2000001ff00 */
[----:B------:R-:W-:Y:S01]  /*0ed0*/  CS2R R126, SRZ ;  /* 0x00000000007e7805 */ /* 0x000fe2000001ff00 */
[----:B------:R-:W-:Y:S01]  /*0ee0*/  @P1 IMAD.HI.U32 R3, R0, c[0x0][0x2c8], RZ ;  /* 0x0000b20000031a27 */ /* 0x000fe200078e00ff */
[----:B------:R-:W-:Y:S01]  /*0ef0*/  USHF.R.S32.HI UR4, URZ, 0x6, UR4 ;  /* 0x000000063f047899 */ /* 0x000fe20008011404 */
[----:B------:R-:W-:Y:S01]  /*0f00*/  CS2R R124, SRZ ;  /* 0x00000000007c7805 */ /* 0x000fe2000001ff00 */
[----:B------:R-:W-:Y:S01]  /*0f10*/  CS2R R120, SRZ ;  /* 0x0000000000787805 */ /* 0x000fe2000001ff00 */
[----:B------:R-:W-:Y:S01]  /*0f20*/  @P0 IMAD.HI.U32 R4, R2, c[0x0][0x54c], RZ ;  /* 0x0001530002040a27 */ /* 0x000fe200078e00ff */
[----:B------:R-:W-:Y:S01]  /*0f30*/  @P1 SHF.R.U32.HI R0, RZ, c[0x0][0x2cc], R3 ;  /* 0x0000b300ff001a19 */ /* 0x000fe20000011603 */
[----:B------:R-:W-:Y:S01]  /*0f40*/  CS2R R116, SRZ ;  /* 0x0000000000747805 */ /* 0x000fe2000001ff00 */
[----:B------:R-:W-:Y:S01]  /*0f50*/  IADD3 R3, R5, -c[0x0][0x168], RZ ;  /* 0x80005a0005037a10 */ /* 0x000fe20007ffe0ff */
[----:B------:R-:W-:Y:S01]  /*0f60*/  IMAD.MOV.U32 R122, RZ, RZ, RZ ;  /* 0x000000ffff7a7224 */ /* 0x000fe200078e00ff */
[----:B------:R-:W-:Y:S01]  /*0f70*/  @P0 SHF.R.U32.HI R52, RZ, c[0x0][0x550], R4 ;  /* 0x00015400ff340a19 */ /* 0x000fe20000011604 */
[----:B------:R-:W-:Y:S01]  /*0f80*/  CS2R R8, SRZ ;  /* 0x0000000000087805 */ /* 0x000fe2000001ff00 */
[----:B------:R-:W-:Y:S01]  /*0f90*/  IADD3 R0, R0, c[0x0][0x1d0], R3 ;  /* 0x0000740000007a10 */ /* 0x000fe20007ffe003 */
[----:B------:R-:W-:Y:S01]  /*0fa0*/  IMAD.MOV.U32 R114, RZ, RZ, RZ ;  /* 0x000000ffff727224 */ /* 0x000fe200078e00ff */
[----:B------:R-:W-:Y:S01]  /*0fb0*/  MOV R118, RZ ;  /* 0x000000ff00767202 */ /* 0x000fe20000000f00 */
[----:B------:R-:W-:Y:S01]  /*0fc0*/  IMAD.MOV R3, RZ, RZ, -R52 ;  /* 0x000000ffff037224 */ /* 0x000fe200078e0a34 */
[----:B------:R-:W-:Y:S01]  /*0fd0*/  SHF.R.S32.HI R4, RZ, 0x1f, R0 ;  /* 0x0000001fff047819 */ /* 0x000fe20000011400 */
[----:B------:R-:W-:Y:S01]  /*0fe0*/  CS2R R112, SRZ ;  /* 0x0000000000707805 */ /* 0x000fe2000001ff00 */
[----:B------:R-:W-:Y:S01]  /*0ff0*/  CS2R R10, SRZ ;  /* 0x00000000000a7805 */ /* 0x000fe2000001ff00 */
[----:B------:R-:W-:Y:S01]  /*1000*/  IMAD R54, R3, c[0x0][0x548], R2 ;  /* 0x0001520003367a24 */ /* 0x000fe200078e0202 */
[----:B------:R-:W-:Y:S01]  /*1010*/  LEA.HI R2, R4, R0, RZ, 0x6 ;  /* 0x0000000004027211 */ /* 0x000fe200078f30ff */
[----:B------:R-:W-:Y:S01]  /*1020*/  IMAD.MOV.U32 R110, RZ, RZ, RZ ;  /* 0x000000ffff6e7224 */ /* 0x000fe200078e00ff */
[----:B------:R-:W-:Y:S01]  /*1030*/  PRMT R0, RZ, 0x7610, R0 ;  /* 0x00007610ff007816 */ /* 0x000fe20000000000 */
[----:B------:R-:W-:Y:S01]  /*1040*/  CS2R R4, SRZ ;  /* 0x0000000000047805 */ /* 0x000fe2000001ff00 */
[----:B------:R-:W-:Y:S01]  /*1050*/  SHF.R.S32.HI R2, RZ, 0x6, R2 ;  /* 0x00000006ff027819 */ /* 0x000fe20000011402 */
[----:B------:R-:W-:Y:S01]  /*1060*/  CS2R R108, SRZ ;  /* 0x00000000006c7805 */ /* 0x000fe2000001ff00 */
[----:B------:R-:W-:Y:S01]  /*1070*/  CS2R R12, SRZ ;  /* 0x00000000000c7805 */ /* 0x000fe2000001ff00 */
[----:B------:R-:W-:Y:S01]  /*1080*/  MOV R106, RZ ;  /* 0x000000ff006a7202 */ /* 0x000fe20000000f00 */
[----:B------:R-:W-:Y:S01]  /*1090*/  CS2R R104, SRZ ;  /* 0x0000000000687805 */ /* 0x000fe2000001ff00 */
[----:B------:R-:W-:Y:S01]  /*10a0*/  IMNMX R48, R2, UR4, PT ;  /* 0x0000000402307c17 */ /* 0x000fe2000b800200 */
[----:B------:R-:W-:Y:S01]  /*10b0*/  CS2R R14, SRZ ;  /* 0x00000000000e7805 */ /* 0x000fe2000001ff00 */
[----:B------:R-:W-:Y:S01]  /*10c0*/  IMAD.MOV.U32 R102, RZ, RZ, RZ ;  /* 0x000000ffff667224 */ /* 0x000fe200078e00ff */
[----:B------:R-:W-:Y:S01]  /*10d0*/  CS2R R100, SRZ ;  /* 0x0000000000647805 */ /* 0x000fe2000001ff00 */
[----:B------:R-:W-:Y:S01]  /*10e0*/  ISETP.GE.AND P0, PT, R48, 0x1, PT ;  /* 0x000000013000780c */ /* 0x000fe20003f06270 */
        /* <DEDUP_REMOVED lines=10> */
[----:B------:R-:W-:Y:S01]  /*1190*/  IMAD.MOV.U32 R86, RZ, RZ, RZ ;  /* 0x000000ffff567224 */ /* 0x000fe200078e00ff */
[----:B------:R-:W-:Y:S01]  /*11a0*/  CS2R R24, SRZ ;  /* 0x0000000000187805 */ /* 0x000fe2000001ff00 */
[----:B------:R-:W-:Y:S01]  /*11b0*/  MOV R84, RZ ;  /* 0x000000ff00547202 */ /* 0x000fe20000000f00 */
[----:B------:R-:W-:Y:S01]  /*11c0*/  IMAD.MOV.U32 R82, RZ, RZ, RZ ;  /* 0x000000ffff527224 */ /* 0x000fe200078e00ff */
[----:B------:R-:W-:Y:S01]  /*11d0*/  CS2R R26, SRZ ;  /* 0x00000000001a7805 */ /* 0x000fe2000001ff00 */
[----:B------:R-:W-:Y:S01]  /*11e0*/  IMAD.MOV.U32 R80, RZ, RZ, RZ ;  /* 0x000000ffff507224 */ /* 0x000fe200078e00ff */
[----:B------:R-:W-:Y:S01]  /*11f0*/  MOV R78, RZ ;  /* 0x000000ff004e7202 */ /* 0x000fe20000000f00 */
[----:B------:R-:W-:Y:S01]  /*1200*/  CS2R R28, SRZ ;  /* 0x00000000001c7805 */ /* 0x000fe2000001ff00 */
[----:B------:R-:W-:Y:S01]  /*1210*/  IMAD.MOV.U32 R76, RZ, RZ, RZ ;  /* 0x000000ffff4c7224 */ /* 0x000fe200078e00ff */
[----:B------:R-:W-:Y:S01]  /*1220*/  CS2R R30, SRZ ;  /* 0x00000000001e7805 */ /* 0x000fe2000001ff00 */
[----:B------:R-:W-:Y:S01]  /*1230*/  IMAD.MOV.U32 R74, RZ, RZ, RZ ;  /* 0x000000ffff4a7224 */ /* 0x000fe200078e00ff */
[----:B------:R-:W-:Y:S01]  /*1240*/  MOV R72, RZ ;  /* 0x000000ff00487202 */ /* 0x000fe20000000f00 */
[----:B------:R-:W-:Y:S01]  /*1250*/  IMAD.MOV.U32 R70, RZ, RZ, RZ ;  /* 0x000000ffff467224 */ /* 0x000fe200078e00ff */
        /* <DEDUP_REMOVED lines=15> */
[----:B------:R-:W-:Y:S01]  /*1350*/  IMAD.MOV.U32 R154, RZ, RZ, RZ ;  /* 0x000000ffff9a7224 */ /* 0x000fe200078e00ff */
[----:B------:R-:W-:Y:S01]  /*1360*/  CS2R R150, SRZ ;  /* 0x0000000000967805 */ /* 0x000fe2000001ff00 */
[----:B------:R-:W-:Y:S01]  /*1370*/  CS2R R148, SRZ ;  /* 0x0000000000947805 */ /* 0x000fe2000001ff00 */
[----:B------:R-:W-:Y:S01]  /*1380*/  MOV R53, RZ ;  /* 0x000000ff00357202 */ /* 0x000fe20000000f00 */
[----:B------:R-:W-:Y:S01]  /*1390*/  IMAD.MOV.U32 R146, RZ, RZ, RZ ;  /* 0x000000ffff927224 */ /* 0x000fe200078e00ff */
        /* <DEDUP_REMOVED lines=14> */
[----:B------:R-:W-:-:S02]  /*1480*/  MOV R174, RZ ;  /* 0x000000ff00ae7202 */ /* 0x000fc40000000f00 */
[----:B--2---:R-:W-:-:S04]  /*1490*/  LOP3.LUT R6, R6, 0xffffffef, RZ, 0xc0, !PT ;  /* 0xffffffef06067812 */ /* 0x004fc800078ec0ff */
[----:B------:R-:W-:-:S05]  /*14a0*/  @P1 LOP3.LUT R6, R6, 0x10, RZ, 0xfc, !PT ;  /* 0x0000001006061812 */ /* 0x000fca00078efcff */
[----:B------:R1:W-:Y:S04]  /*14b0*/  STL [R1+0xe8], R6 ;  /* 0x0000e80601007387 */ /* 0x0003e80000100800 */
[----:B------:R2:W-:Y:S04]  /*14c0*/  STL [R1+0xac], R52 ;  /* 0x0000ac3401007387 */ /* 0x0005e80000100800 */
[----:B------:R2:W-:Y:S01]  /*14d0*/  STL [R1+0xa8], R54 ;  /* 0x0000a83601007387 */ /* 0x0005e20000100800 */
[----:B-1----:R-:W-:Y:S01]  /*14e0*/  CS2R R6, SRZ ;  /* 0x0000000000067805 */ /* 0x002fe2000001ff00 */
[----:B------:R-:W-:Y:S05]  /*14f0*/  @!P0 BRA `(.L_x_473) ;  /* 0x0000c22000008947 */ /* 0x000fea0003800000 */
[----:B------:R-:W-:Y:S01]  /*1500*/  ISETP.NE.U32.AND P0, PT, RZ, c[0x0][0x340], PT ;  /* 0x0000d000ff007a0c */ /* 0x000fe20003f05070 */
[----:B------:R-:W3:Y:S03]  /*1510*/  LDL.64 R50, [R1+0x90] ;  /* 0x0000900001327983 */ /* 0x000ee60000100a00 */
[----:B------:R-:W-:Y:S01]  /*1520*/  ISETP.NE.AND.EX P0, PT, RZ, c[0x0][0x344], PT, P0 ;  /* 0x0000d100ff007a0c */ /* 0x000fe20003f05300 */
[----:B------:R-:W4:Y:S04]  /*1530*/  LDL R47, [R1+0xa0] ;  /* 0x0000a000012f7983 */ /* 0x000f280000100800 */
[----:B------:R-:W5:Y:S04]  /*1540*/  LDL R31, [R1+0x98] ;  /* 0x00009800011f7983 */ /* 0x000f680000100800 */
[----:B--2---:R-:W2:Y:S04]  /*1550*/  LDL R30, [R1+0x9c] ;  /* 0x00009c00011e7983 */ /* 0x004ea80000100800 */
[----:B------:R-:W-:Y:S01]  /*1560*/  @P0 MOV R2, 0x4 ;  /* 0x0000000400020802 */ /* 0x000fe20000000f00 */
[----:B------:R-:W1:Y:S04]  /*1570*/  S2R R56, SR_TID.X ;  /* 0x0000000000387919 */ /* 0x000e680000002100 */
[----:B------:R-:W-:-:S05]  /*1580*/  @P0 IMAD.WIDE R2, R52, R2, c[0x0][0x340] ;  /* 0x0000d00034020625 */ /* 0x000fca00078e0202 */
[----:B------:R3:W2:Y:S01]  /*1590*/  @P0 LDG.E R9, [R2.64] ;  /* 0x0000000602090981 */ /* 0x0006a2000c1e1900 */
[----:B-1----:R-:W-:-:S04]  /*15a0*/  SHF.R.S32.HI R46, RZ, 0x1f, R56 ;  /* 0x0000001fff2e7819 */ /* 0x002fc80000011438 */
[----:B------:R-:W-:-:S04]  /*15b0*/  LEA.HI R46, R46, R56, RZ, 0x3 ;  /* 0x000000382e2e7211 */ /* 0x000fc800078f18ff */
[----:B------:R-:W-:-:S04]  /*15c0*/  SHF.R.S32.HI R46, RZ, 0x3, R46 ;  /* 0x00000003ff2e7819 */ /* 0x000fc8000001142e */
[----:B------:R-:W-:-:S05]  /*15d0*/  SHF.R.S32.HI R6, RZ, 0x1f, R46 ;  /* 0x0000001fff067819 */ /* 0x000fca000001142e */
[C---:B------:R-:W-:Y:S02]  /*15e0*/  IMAD R0, R6.reuse, c[0x0][0x1e0], RZ ;  /* 0x0000780006007a24 */ /* 0x040fe400078e02ff */
[----:B------:R-:W-:Y:S02]  /*15f0*/  IMAD R6, R6, c[0x0][0x208], RZ ;  /* 0x0000820006067a24 */ /* 0x000fe400078e02ff */
[----:B------:R-:W-:Y:S01]  /*1600*/  IMAD R0, R46, c[0x0][0x1e4], R0 ;  /* 0x000079002e007a24 */ /* 0x000fe200078e0200 */
[----:B------:R-:W-:-:S05]  /*1610*/  SHF.R.S32.HI R13, RZ, 0x1f, R54 ;  /* 0x0000001fff0d7819 */ /* 0x000fca0000011436 */
[----:B------:R-:W-:-:S04]  /*1620*/  IMAD R8, R13, c[0x0][0x210], RZ ;  /* 0x000084000d087a24 */ /* 0x000fc800078e02ff */
[----:B------:R-:W-:Y:S01]  /*1630*/  IMAD R8, R54, c[0x0][0x214], R8 ;  /* 0x0000850036087a24 */ /* 0x000fe200078e0208 */
[----:B------:R-:W-:Y:S01]  /*1640*/  WARPSYNC 0xffffffff ;  /* 0xffffffff00007948 */ /* 0x000fe20003800000 */
[----:B---3--:R-:W-:-:S04]  /*1650*/  IMAD.WIDE.U32 R4, R46, c[0x0][0x1e0], R50 ;  /* 0x000078002e047a25 */ /* 0x008fc800078e0032 */
[----:B------:R-:W-:Y:S01]  /*1660*/  IMAD.WIDE.U32 R2, R46, c[0x0][0x208], R50 ;  /* 0x000082002e027a25 */ /* 0x000fe200078e0032 */
[----:B------:R-:W-:-:S03]  /*1670*/  IADD3 R5, R5, R0, RZ ;  /* 0x0000000005057210 */ /* 0x000fc60007ffe0ff */
[----:B------:R-:W-:Y:S02]  /*1680*/  IMAD R0, R46, c[0x0][0x20c], R6 ;  /* 0x000083002e007a24 */ /* 0x000fe400078e0206 */
[----:B------:R-:W-:Y:S02]  /*1690*/  IMAD R6, R13, c[0x0][0x1e8], RZ ;  /* 0x00007a000d067a24 */ /* 0x000fe400078e02ff */
[----:B------:R-:W-:Y:S02]  /*16a0*/  IMAD.IADD R3, R3, 0x1, R0 ;  /* 0x0000000103037824 */ /* 0x000fe400078e0200 */
[C---:B------:R-:W-:Y:S02]  /*16b0*/  IMAD R6, R54.reuse, c[0x0][0x1ec], R6 ;  /* 0x00007b0036067a24 */ /* 0x040fe400078e0206 */
[----:B------:R-:W-:Y:S01]  /*16c0*/  IMAD.WIDE.U32 R4, R54, c[0x0][0x1e8], R4 ;  /* 0x00007a0036047a25 */ /* 0x000fe200078e0004 */
[----:B----4-:R-:W-:-:S03]  /*16d0*/  ISETP.GE.AND P5, PT, R47, c[0x0][0x1d4], PT ;  /* 0x000075002f007a0c */ /* 0x010fc60003fa6270 */
[----:B------:R-:W-:Y:S01]  /*16e0*/  IMAD.WIDE.U32 R2, R54, c[0x0][0x210], R2 ;  /* 0x0000840036027a25 */ /* 0x000fe200078e0002 */
[----:B------:R-:W-:-:S03]  /*16f0*/  ISETP.GE.AND P6, PT, R50, c[0x0][0x1d4], PT ;  /* 0x0000750032007a0c */ /* 0x000fc60003fc6270 */
[----:B------:R-:W-:Y:S01]  /*1700*/  IMAD.IADD R7, R5, 0x1, R6 ;  /* 0x0000000105077824 */ /* 0x000fe200078e0206 */
[----:B------:R-:W-:Y:S01]  /*1710*/  SEL R0, RZ, 0xffffffff, P5 ;  /* 0xffffffffff007807 */ /* 0x000fe20002800000 */
[----:B------:R-:W-:Y:S01]  /*1720*/  IMAD.IADD R5, R3, 0x1, R8 ;  /* 0x0000000103057824 */ /* 0x000fe200078e0208 */
[----:B------:R-:W-:Y:S02]  /*1730*/  SHF.R.S32.HI R8, RZ, 0x1f, R52 ;  /* 0x0000001fff087819 */ /* 0x000fe40000011434 */
[----:B------:R-:W-:Y:S02]  /*1740*/  SEL R10, RZ, 0x1, P6 ;  /* 0x00000001ff0a7807 */ /* 0x000fe40003000000 */
[----:B------:R-:W-:Y:S02]  /*1750*/  SHF.L.U32 R0, R0, 0x1, RZ ;  /* 0x0000000100007819 */ /* 0x000fe400000006ff */
[----:B--2---:R-:W-:Y:S01]  /*1760*/  @P0 SHF.R.S32.HI R3, RZ, 0x1f, R9 ;  /* 0x0000001fff030819 */ /* 0x004fe20000011409 */
[----:B------:R-:W-:Y:S01]  /*1770*/  @!P0 IMAD.MOV.U32 R3, RZ, RZ, R8 ;  /* 0x000000ffff038224 */ /* 0x000fe200078e0008 */
[----:B------:R-:W-:-:S02]  /*1780*/  MOV R6, R4 ;  /* 0x0000000400067202 */ /* 0x000fc40000000f00 */
[----:B------:R-:W-:Y:S01]  /*1790*/  MOV R4, R2 ;  /* 0x0000000200047202 */ /* 0x000fe20000000f00 */
[----:B------:R-:W-:Y:S01]  /*17a0*/  @P0 IMAD.MOV.U32 R2, RZ, RZ, R9 ;  /* 0x000000ffff020224 */ /* 0x000fe200078e0009 */
[----:B------:R-:W-:Y:S01]  /*17b0*/  LOP3.LUT R12, R0, 0x2, R10, 0xe2, !PT ;  /* 0x00000002000c7812 */ /* 0x000fe200078ee20a */
[C---:B------:R-:W-:Y:S01]  /*17c0*/  IMAD R0, R3.reuse, c[0x0][0x1f0], RZ ;  /* 0x00007c0003007a24 */ /* 0x040fe200078e02ff */
[----:B------:R-:W-:Y:S01]  /*17d0*/  @!P0 MOV R2, R52 ;  /* 0x0000003400028202 */ /* 0x000fe20000000f00 */
[----:B------:R-:W-:-:S04]  /*17e0*/  IMAD R3, R3, c[0x0][0x218], RZ ;  /* 0x0000860003037a24 */ /* 0x000fc800078e02ff */
[----:B------:R-:W-:-:S04]  /*17f0*/  IMAD.WIDE.U32 R84, R2, c[0x0][0x1f0], R6 ;  /* 0x00007c0002547a25 */ /* 0x000fc800078e0006 */
[C---:B------:R-:W-:Y:S02]  /*1800*/  IMAD R0, R2.reuse, c[0x0][0x1f4], R0 ;  /* 0x00007d0002007a24 */ /* 0x040fe400078e0200 */
[----:B------:R-:W-:-:S04]  /*1810*/  IMAD.WIDE.U32 R28, R2, c[0x0][0x218], R4 ;  /* 0x00008600021c7a25 */ /* 0x000fc800078e0004 */
[----:B------:R-:W-:Y:S01]  /*1820*/  IMAD R2, R2, c[0x0][0x21c], R3 ;  /* 0x0000870002027a24 */ /* 0x000fe200078e0203 */
[----:B------:R-:W-:Y:S01]  /*1830*/  IADD3 R83, R85, R0, RZ ;  /* 0x0000000055537210 */ /* 0x000fe20007ffe0ff */
[----:B------:R1:W-:Y:S02]  /*1840*/  STL.64 [R1+0x70], R84 ;  /* 0x0000705401007387 */ /* 0x0003e40000100a00 */
[----:B------:R-:W-:Y:S02]  /*1850*/  IMAD.IADD R27, R29, 0x1, R2 ;  /* 0x000000011d1b7824 */ /* 0x000fe400078e0202 */
[----:B------:R1:W-:Y:S04]  /*1860*/  STL.64 [R1+0x78], R28 ;  /* 0x0000781c01007387 */ /* 0x0003e80000100a00 */
[----:B------:R1:W-:Y:S04]  /*1870*/  STL [R1+0x80], R83 ;  /* 0x0000805301007387 */ /* 0x0003e80000100800 */
[----:B------:R1:W-:Y:S01]  /*1880*/  STL [R1+0x84], R27 ;  /* 0x0000841b01007387 */ /* 0x0003e20000100800 */
[----:B------:R-:W-:-:S02]  /*1890*/  ISETP.GE.AND P4, PT, R30, c[0x0][0x1d4], PT ;  /* 0x000075001e007a0c */ /* 0x000fc40003f86270 */
[----:B-----5:R-:W-:Y:S02]  /*18a0*/  ISETP.GE.AND P3, PT, R31, c[0x0][0x1d4], PT ;  /* 0x000075001f007a0c */ /* 0x020fe40003f66270 */
[----:B------:R-:W-:Y:S02]  /*18b0*/  SEL R11, RZ, 0x4, P4 ;  /* 0x00000004ff0b7807 */ /* 0x000fe40002000000 */
[----:B------:R-:W-:-:S04]  /*18c0*/  SEL R10, RZ, 0x8, P3 ;  /* 0x00000008ff0a7807 */ /* 0x000fc80001800000 */
[----:B------:R-:W-:Y:S02]  /*18d0*/  LOP3.LUT R22, R10, R12, R11, 0xfe, !PT ;  /* 0x0000000c0a167212 */ /* 0x000fe400078efe0b */
[----:B------:R-:W2:Y:S01]  /*18e0*/  LDL R14, [R1+0xec] ;  /* 0x0000ec00010e7983 */ /* 0x000ea20000100800 */
[----:B------:R-:W-:Y:S01]  /*18f0*/  IMAD.MOV.U32 R159, RZ, RZ, R55 ;  /* 0x000000ffff9f7224 */ /* 0x000fe200078e0037 */
[----:B------:R-:W-:Y:S01]  /*1900*/  P2R R24, PR, RZ, 0x20 ;  /* 0x00000020ff187803 */ /* 0x000fe20000000000 */
[----:B------:R-:W-:Y:S01]  /*1910*/  IMAD R5, R13, c[0x0][0x1b8], RZ ;  /* 0x00006e000d057a24 */ /* 0x000fe200078e02ff */
[----:B------:R-:W3:Y:S01]  /*1920*/  LDL R34, [R1+0xc0] ;  /* 0x0000c00001227983 */ /* 0x000ee20000100800 */
[C---:B------:R-:W-:Y:S01]  /*1930*/  IMAD.WIDE.U32 R2, R54.reuse, c[0x0][0x1b8], RZ ;  /* 0x00006e0036027a25 */ /* 0x040fe200078e00ff */
[----:B------:R-:W-:Y:S02]  /*1940*/  P2R R25, PR, RZ, 0x8 ;  /* 0x00000008ff197803 */ /* 0x000fe40000000000 */
[----:B------:R-:W4:Y:S01]  /*1950*/  LDL R33, [R1+0xbc] ;  /* 0x0000bc0001217983 */ /* 0x000f220000100800 */
[----:B------:R-:W-:Y:S01]  /*1960*/  IMAD R5, R54, c[0x0][0x1bc], R5 ;  /* 0x00006f0036057a24 */ /* 0x000fe200078e0205 */
[----:B------:R-:W-:-:S02]  /*1970*/  P2R R23, PR, RZ, 0x10 ;  /* 0x00000010ff177803 */ /* 0x000fc40000000000 */
[----:B------:R-:W5:Y:S04]  /*1980*/  LDL R32, [R1+0xb8] ;  /* 0x0000b80001207983 */ /* 0x000f680000100800 */
[----:B------:R-:W3:Y:S01]  /*1990*/  LDL R82, [R1+0x58] ;  /* 0x0000580001527983 */ /* 0x000ee20000100800 */
[----:B------:R-:W-:Y:S02]  /*19a0*/  IMAD R8, R8, c[0x0][0x1c0], RZ ;  /* 0x0000700008087a24 */ /* 0x000fe400078e02ff */
[----:B------:R-:W-:Y:S01]  /*19b0*/  IMAD.IADD R3, R3, 0x1, R5 ;  /* 0x0000000103037824 */ /* 0x000fe200078e0205 */
[----:B------:R-:W3:Y:S01]  /*19c0*/  LDL R86, [R1] ;  /* 0x0000000001567983 */ /* 0x000ee20000100800 */
[C---:B------:R-:W-:Y:S02]  /*19d0*/  IMAD R8, R52.reuse, c[0x0][0x1c4], R8 ;  /* 0x0000710034087a24 */ /* 0x040fe400078e0208 */
[----:B------:R-:W-:Y:S01]  /*19e0*/  IMAD.WIDE.U32 R2, R52, c[0x0][0x1c0], R2 ;  /* 0x0000700034027a25 */ /* 0x000fe200078e0002 */
[----:B------:R-:W3:Y:S03]  /*19f0*/  LDL R89, [R1+0x34] ;  /* 0x0000340001597983 */ /* 0x000ee60000100800 */
[----:B------:R-:W-:Y:S01]  /*1a00*/  IMAD.IADD R3, R3, 0x1, R8 ;  /* 0x0000000103037824 */ /* 0x000fe200078e0208 */
[----:B------:R-:W3:Y:S01]  /*1a10*/  LDL R88, [R1+0x30] ;  /* 0x0000300001587983 */ /* 0x000ee20000100800 */
[----:B------:R-:W-:-:S02]  /*1a20*/  IMAD R26, R81, c[0x0][0x168], RZ ;  /* 0x00005a00511a7a24 */ /* 0x000fc400078e02ff */
[--C-:B------:R-:W-:Y:S01]  /*1a30*/  IMAD.IADD R7, R46, 0x1, R159.reuse ;  /* 0x000000012e077824 */ /* 0x100fe200078e029f */
[----:B------:R-:W-:Y:S01]  /*1a40*/  ISETP.GE.AND P5, PT, R50, c[0x0][0x198], PT ;  /* 0x0000660032007a0c */ /* 0x000fe20003fa6270 */
[----:B------:R-:W-:Y:S01]  /*1a50*/  IMAD.MOV.U32 R158, RZ, RZ, R48 ;  /* 0x000000ffff9e7224 */ /* 0x000fe200078e0030 */
[----:B------:R-:W-:Y:S01]  /*1a60*/  BAR.SYNC.DEFER_BLOCKING 0x0 ;  /* 0x0000000000007b1d */ /* 0x000fe20000010000 */
[----:B------:R-:W-:Y:S02]  /*1a70*/  ISETP.GE.AND P3, PT, R47, c[0x0][0x198], PT ;  /* 0x000066002f007a0c */ /* 0x000fe40003f66270 */
[----:B------:R-:W-:Y:S01]  /*1a80*/  ISETP.GE.AND P4, PT, R30, c[0x0][0x198], PT ;  /* 0x000066001e007a0c */ /* 0x000fe20003f86270 */
[----:B------:R-:W-:Y:S02]  /*1a90*/  IMAD.MOV.U32 R80, RZ, RZ, -0x40 ;  /* 0xffffffc0ff507424 */ /* 0x000fe400078e00ff */
[----:B------:R-:W3:Y:S04]  /*1aa0*/  LDL R87, [R1+0x2c] ;  /* 0x00002c0001577983 */ /* 0x000ee80000100800 */
[----:B------:R-:W3:Y:S01]  /*1ab0*/  LDL R90, [R1+0x38] ;  /* 0x00003800015a7983 */ /* 0x000ee20000100800 */
[----:B--2---:R-:W-:-:S04]  /*1ac0*/  IMAD.IADD R4, R14, 0x1, R159 ;  /* 0x000000010e047824 */ /* 0x004fc800078e029f */
[----:B------:R-:W-:-:S04]  /*1ad0*/  @P1 IMAD.HI.U32 R6, R4, c[0x0][0x2c8], RZ ;  /* 0x0000b20004061a27 */ /* 0x000fc800078e00ff */
[----:B------:R-:W-:Y:S01]  /*1ae0*/  IMAD.MOV.U32 R0, RZ, RZ, R4 ;  /* 0x000000ffff007224 */ /* 0x000fe200078e0004 */
[----:B------:R-:W-:-:S04]  /*1af0*/  @P1 SHF.R.U32.HI R0, RZ, c[0x0][0x2cc], R6 ;  /* 0x0000b300ff001a19 */ /* 0x000fc80000011606 */
[--C-:B------:R-:W-:Y:S01]  /*1b00*/  SHF.R.S32.HI R6, RZ, 0x1f, R0.reuse ;  /* 0x0000001fff067819 */ /* 0x100fe20000011400 */
[----:B------:R-:W-:-:S04]  /*1b10*/  IMAD.MOV R5, RZ, RZ, -R0 ;  /* 0x000000ffff057224 */ /* 0x000fc800078e0a00 */
[----:B------:R-:W-:Y:S02]  /*1b20*/  IMAD R4, R5, c[0x0][0x2c4], R4 ;  /* 0x0000b10005047a24 */ /* 0x000fe400078e0204 */
[----:B------:R-:W-:Y:S02]  /*1b30*/  IMAD R5, R6, c[0x0][0x1b0], RZ ;  /* 0x00006c0006057a24 */ /* 0x000fe400078e02ff */
[----:B------:R-:W-:-:S04]  /*1b40*/  IMAD.WIDE.U32 R2, R0, c[0x0][0x1b0], R2 ;  /* 0x00006c0000027a25 */ /* 0x000fc800078e0002 */
[----:B------:R-:W-:Y:S01]  /*1b50*/  IMAD R6, R0, c[0x0][0x1b4], R5 ;  /* 0x00006d0000067a24 */ /* 0x000fe200078e0205 */
[----:B------:R-:W-:-:S03]  /*1b60*/  SHF.R.S32.HI R5, RZ, 0x1f, R4 ;  /* 0x0000001fff057819 */ /* 0x000fc60000011404 */
[----:B------:R-:W-:Y:S02]  /*1b70*/  IMAD.IADD R3, R3, 0x1, R6 ;  /* 0x0000000103037824 */ /* 0x000fe400078e0206 */
[----:B------:R-:W-:Y:S02]  /*1b80*/  IMAD R0, R5, c[0x0][0x1a8], RZ ;  /* 0x00006a0005007a24 */ /* 0x000fe400078e02ff */
[----:B------:R-:W-:-:S04]  /*1b90*/  IMAD.WIDE.U32 R2, R4, c[0x0][0x1a8], R2 ;  /* 0x00006a0004027a25 */ /* 0x000fc800078e0002 */
[----:B------:R-:W-:Y:S01]  /*1ba0*/  IMAD R0, R4, c[0x0][0x1ac], R0 ;  /* 0x00006b0004007a24 */ /* 0x000fe200078e0200 */
[----:B------:R-:W-:-:S03]  /*1bb0*/  LEA R6, P0, R2, c[0x0][0x160], 0x1 ;  /* 0x0000580002067a11 */ /* 0x000fc600078008ff */
[----:B------:R-:W-:Y:S02]  /*1bc0*/  IMAD.IADD R5, R3, 0x1, R0 ;  /* 0x0000000103057824 */ /* 0x000fe400078e0200 */
[----:B------:R-:W2:Y:S03]  /*1bd0*/  SHFL.IDX PT, R3, R6, RZ, 0x181f ;  /* 0x00181fff06037589 */ /* 0x000ea600000e0000 */
[----:B------:R-:W-:-:S05]  /*1be0*/  LEA.HI.X R5, R2, c[0x0][0x164], R5, 0x1, P0 ;  /* 0x0000590002057a11 */ /* 0x000fca00000f0c05 */
[----:B------:R-:W1:Y:S01]  /*1bf0*/  SHFL.IDX PT, R4, R5, RZ, 0x181f ;  /* 0x00181fff05047589 */ /* 0x000e6200000e0000 */
[----:B------:R-:W-:-:S03]  /*1c00*/  ISETP.GE.AND P0, PT, R7, R26, PT ;  /* 0x0000001a0700720c */ /* 0x000fc60003f06270 */
[----:B------:R-:W3:Y:S10]  /*1c10*/  SHFL.IDX PT, R0, R6, 0x1, 0x181f ;  /* 0x00381f0006007f89 */ /* 0x000ef400000e0000 */
[----:B--2---:R-:W-:-:S04]  /*1c20*/  @!P0 LEA R14, P1, R50, R3, 0x1 ;  /* 0x00000003320e8211 */ /* 0x004fc800078208ff */
[-C--:B-1----:R-:W-:Y:S02]  /*1c30*/  @!P0 LEA.HI.X R15, R50, R4.reuse, R51, 0x1, P1 ;  /* 0x00000004320f8211 */ /* 0x082fe400008f0c33 */
[CC--:B------:R-:W-:Y:S01]  /*1c40*/  @!P0 LEA R12, P1, R47.reuse, R3.reuse, 0x1 ;  /* 0x000000032f0c8211 */ /* 0x0c0fe200078208ff */
[----:B------:R-:W1:Y:S03]  /*1c50*/  SHFL.IDX PT, R2, R5, 0x1, 0x181f ;  /* 0x00381f0005027f89 */ /* 0x000e6600000e0000 */
[----:B---3--:R-:W-:Y:S01]  /*1c60*/  @!P0 LEA.HI.X R13, R47, R4, R34, 0x1, P1 ;  /* 0x000000042f0d8211 */ /* 0x008fe200008f0c22 */
[----:B------:R2:W-:Y:S01]  /*1c70*/  @!P0 LDGSTS.E.BYPASS.LTC128B.128 [R82+0x100], [R14.64], !P5 ;  /* 0x001000000e528fae */ /* 0x0005e2000e901d46 */
[----:B------:R-:W-:-:S03]  /*1c80*/  @!P0 LEA R10, P1, R30, R3, 0x1 ;  /* 0x000000031e0a8211 */ /* 0x000fc600078208ff */
[----:B------:R3:W-:Y:S01]  /*1c90*/  @!P0 LDGSTS.E.BYPASS.LTC128B.128 [R82+0x4100], [R12.64], !P3 ;  /* 0x041000000c528fae */ /* 0x0007e2000d901d46 */
[----:B----4-:R-:W-:Y:S02]  /*1ca0*/  @!P0 LEA.HI.X R11, R30, R4, R33, 0x1, P1 ;  /* 0x000000041e0b8211 */ /* 0x010fe400008f0c21 */
[----:B------:R-:W-:Y:S02]  /*1cb0*/  @!P0 LEA R8, P1, R31, R3, 0x1 ;  /* 0x000000031f088211 */ /* 0x000fe400078208ff */
[----:B------:R-:W-:Y:S01]  /*1cc0*/  IADD3 R3, R7, 0x20, RZ ;  /* 0x0000002007037810 */ /* 0x000fe20007ffe0ff */
[----:B------:R4:W-:Y:S03]  /*1cd0*/  @!P0 LDGSTS.E.BYPASS.LTC128B.128 [R82+0x8100], [R10.64], !P4 ;  /* 0x081000000a528fae */ /* 0x0009e6000e101d46 */
[----:B------:R-:W-:Y:S02]  /*1ce0*/  ISETP.GE.AND P2, PT, R3, R26, PT ;  /* 0x0000001a0300720c */ /* 0x000fe40003f46270 */
[----:B-----5:R-:W-:-:S11]  /*1cf0*/  @!P0 LEA.HI.X R9, R31, R4, R32, 0x1, P1 ;  /* 0x000000041f098211 */ /* 0x020fd600008f0c20 */
[----:B------:R-:W-:-:S04]  /*1d00*/  @!P2 LEA R20, P1, R50, R0, 0x1 ;  /* 0x000000003214a211 */ /* 0x000fc800078208ff */
[----:B-1----:R-:W-:Y:S02]  /*1d10*/  @!P2 LEA.HI.X R21, R50, R2, R51, 0x1, P1 ;  /* 0x000000023215a211 */ /* 0x002fe400008f0c33 */
[----:B------:R-:W-:-:S04]  /*1d20*/  @!P2 LEA R18, P1, R47, R0, 0x1 ;  /* 0x000000002f12a211 */ /* 0x000fc800078208ff */
[----:B------:R-:W-:Y:S02]  /*1d30*/  @!P2 LEA.HI.X R19, R47, R2, R34, 0x1, P1 ;  /* 0x000000022f13a211 */ /* 0x000fe400008f0c22 */
[----:B------:R-:W-:-:S13]  /*1d40*/  ISETP.GE.AND P1, PT, R31, c[0x0][0x198], PT ;  /* 0x000066001f007a0c */ /* 0x000fda0003f26270 */
[----:B------:R1:W-:Y:S01]  /*1d50*/  @!P0 LDGSTS.E.BYPASS.LTC128B.128 [R82+0xc100], [R8.64], !P1 ;  /* 0x0c10000008528fae */ /* 0x0003e2000c901d46 */
[C---:B----4-:R-:W-:Y:S02]  /*1d60*/  @!P2 LEA R10, P0, R30.reuse, R0, 0x1 ;  /* 0x000000001e0aa211 */ /* 0x050fe400078008ff */
[----:B------:R-:W-:Y:S01]  /*1d70*/  IADD3 R3, R7, 0x40, RZ ;  /* 0x0000004007037810 */ /* 0x000fe20007ffe0ff */
[----:B------:R4:W-:Y:S01]  /*1d80*/  @!P2 LDGSTS.E.BYPASS.LTC128B.128 [R82+0x1100], [R20.64], !P5 ;  /* 0x011000001452afae */ /* 0x0009e2000e901d46 */
[----:B------:R-:W-:Y:S02]  /*1d90*/  @!P2 LEA.HI.X R11, R30, R2, R33, 0x1, P0 ;  /* 0x000000021e0ba211 */ /* 0x000fe400000f0c21 */
[----:B------:R-:W-:Y:S01]  /*1da0*/  ISETP.GE.AND P1, PT, R3, R26, PT ;  /* 0x0000001a0300720c */ /* 0x000fe20003f26270 */
[----:B------:R5:W-:Y:S04]  /*1db0*/  @!P2 LDGSTS.E.BYPASS.LTC128B.128 [R82+0x5100], [R18.64], !P3 ;  /* 0x051000001252afae */ /* 0x000be8000d901d46 */
[----:B------:R2:W-:Y:S01]  /*1dc0*/  @!P2 LDGSTS.E.BYPASS.LTC128B.128 [R82+0x9100], [R10.64], !P4 ;  /* 0x091000000a52afae */ /* 0x0005e2000e101d46 */
[----:B-1----:R-:W-:-:S03]  /*1dd0*/  @!P2 LEA R8, P0, R31, R0, 0x1 ;  /* 0x000000001f08a211 */ /* 0x002fc600078008ff */
[----:B------:R-:W1:Y:S01]  /*1de0*/  SHFL.IDX PT, R0, R6, 0x2, 0x181f ;  /* 0x00581f0006007f89 */ /* 0x000e6200000e0000 */
[----:B------:R-:W-:-:S03]  /*1df0*/  @!P2 LEA.HI.X R9, R31, R2, R32, 0x1, P0 ;  /* 0x000000021f09a211 */ /* 0x000fc600000f0c20 */
[----:B------:R-:W2:Y:S01]  /*1e00*/  SHFL.IDX PT, R2, R5, 0x2, 0x181f ;  /* 0x00581f0005027f89 */ /* 0x000ea200000e0000 */
[----:B------:R-:W-:-:S03]  /*1e10*/  IADD3 R7, R7, 0x60, RZ ;  /* 0x0000006007077810 */ /* 0x000fc60007ffe0ff */
[----:B-----5:R-:W5:Y:S01]  /*1e20*/  LDL R18, [R1+0x8] ;  /* 0x0000080001127983 */ /* 0x020f620000100800 */
[----:B-1----:R-:W-:-:S04]  /*1e30*/  @!P1 LEA R16, P0, R50, R0, 0x1 ;  /* 0x0000000032109211 */ /* 0x002fc800078008ff */
[----:B--2---:R-:W-:Y:S02]  /*1e40*/  @!P1 LEA.HI.X R17, R50, R2, R51, 0x1, P0 ;  /* 0x0000000232119211 */ /* 0x004fe400000f0c33 */
[----:B------:R-:W-:-:S04]  /*1e50*/  @!P1 LEA R14, P0, R47, R0, 0x1 ;  /* 0x000000002f0e9211 */ /* 0x000fc800078008ff */
[----:B------:R-:W-:Y:S02]  /*1e60*/  @!P1 LEA.HI.X R15, R47, R2, R34, 0x1, P0 ;  /* 0x000000022f0f9211 */ /* 0x000fe400000f0c22 */
[----:B------:R-:W-:-:S13]  /*1e70*/  ISETP.GE.AND P0, PT, R31, c[0x0][0x198], PT ;  /* 0x000066001f007a0c */ /* 0x000fda0003f06270 */
[----:B------:R1:W-:Y:S01]  /*1e80*/  @!P2 LDGSTS.E.BYPASS.LTC128B.128 [R82+0xd100], [R8.64], !P0 ;  /* 0x0d1000000852afae */ /* 0x0003e2000c101d46 */
[----:B---3--:R-:W-:-:S03]  /*1e90*/  @!P1 LEA R12, P0, R30, R0, 0x1 ;  /* 0x000000001e0c9211 */ /* 0x008fc600078008ff */
[----:B------:R2:W-:Y:S01]  /*1ea0*/  @!P1 LDGSTS.E.BYPASS.LTC128B.128 [R82+0x2100], [R16.64], !P5 ;  /* 0x0210000010529fae */ /* 0x0005e2000e901d46 */
[----:B------:R-:W-:Y:S02]  /*1eb0*/  @!P1 LEA.HI.X R13, R30, R2, R33, 0x1, P0 ;  /* 0x000000021e0d9211 */ /* 0x000fe400000f0c21 */
[C---:B------:R-:W-:Y:S01]  /*1ec0*/  @!P1 LEA R10, P0, R31.reuse, R0, 0x1 ;  /* 0x000000001f0a9211 */ /* 0x040fe200078008ff */
[----:B------:R3:W-:Y:S04]  /*1ed0*/  @!P1 LDGSTS.E.BYPASS.LTC128B.128 [R82+0x6100], [R14.64], !P3 ;  /* 0x061000000e529fae */ /* 0x0007e8000d901d46 */
[----:B------:R-:W1:Y:S01]  /*1ee0*/  SHFL.IDX PT, R0, R6, 0x3, 0x181f ;  /* 0x00781f0006007f89 */ /* 0x000e6200000e0000 */
[----:B------:R-:W-:-:S03]  /*1ef0*/  @!P1 LEA.HI.X R11, R31, R2, R32, 0x1, P0 ;  /* 0x000000021f0b9211 */ /* 0x000fc600000f0c20 */
[----:B------:R-:W4:Y:S01]  /*1f00*/  SHFL.IDX PT, R2, R5, 0x3, 0x181f ;  /* 0x00781f0005027f89 */ /* 0x000f2200000e0000 */
[----:B------:R-:W-:-:S03]  /*1f10*/  ISETP.GE.AND P0, PT, R7, R26, PT ;  /* 0x0000001a0700720c */ /* 0x000fc60003f06270 */
[----:B------:R4:W-:Y:S04]  /*1f20*/  @!P1 LDGSTS.E.BYPASS.LTC128B.128 [R82+0xa100], [R12.64], !P4 ;  /* 0x0a1000000c529fae */ /* 0x0009e8000e101d46 */
[----:B--2---:R-:W2:Y:S04]  /*1f30*/  LDL R17, [R1+0x44] ;  /* 0x0000440001117983 */ /* 0x004ea80000100800 */
[----:B---3--:R-:W3:Y:S02]  /*1f40*/  LDL R14, [R1+0x4c] ;  /* 0x00004c00010e7983 */ /* 0x008ee40000100800 */
[----:B-1----:R-:W-:-:S02]  /*1f50*/  @!P0 LEA R4, P2, R50, R0, 0x1 ;  /* 0x0000000032048211 */ /* 0x002fc400078408ff */
[----:B------:R-:W2:Y:S02]  /*1f60*/  LDL R16, [R1+0x40] ;  /* 0x0000400001107983 */ /* 0x000ea40000100800 */
[----:B----4-:R-:W-:Y:S02]  /*1f70*/  @!P0 LEA.HI.X R5, R50, R2, R51, 0x1, P2 ;  /* 0x0000000232058211 */ /* 0x010fe400010f0c33 */
[----:B------:R-:W-:-:S04]  /*1f80*/  @!P0 LEA R8, P2, R47, R0, 0x1 ;  /* 0x000000002f088211 */ /* 0x000fc800078408ff */
[----:B------:R-:W-:Y:S01]  /*1f90*/  @!P0 LEA.HI.X R9, R47, R2, R34, 0x1, P2 ;  /* 0x000000022f098211 */ /* 0x000fe200010f0c22 */
[----:B------:R-:W4:Y:S01]  /*1fa0*/  LDL R13, [R1+0x54] ;  /* 0x00005400010d7983 */ /* 0x000f220000100800 */
[----:B------:R-:W-:-:S03]  /*1fb0*/  ISETP.GE.AND P2, PT, R31, c[0x0][0x198], PT ;  /* 0x000066001f007a0c */ /* 0x000fc60003f46270 */
[----:B------:R-:W2:Y:S10]  /*1fc0*/  LDL R12, [R1+0x50] ;  /* 0x00005000010c7983 */ /* 0x000eb40000100800 */
[----:B------:R1:W-:Y:S01]  /*1fd0*/  @!P1 LDGSTS.E.BYPASS.LTC128B.128 [R82+0xe100], [R10.64], !P2 ;  /* 0x0e1000000a529fae */ /* 0x0003e2000d101d46 */
[----:B------:R-:W-:-:S04]  /*1fe0*/  @!P0 LEA R6, P1, R30, R0, 0x1 ;  /* 0x000000001e068211 */ /* 0x000fc800078208ff */
[----:B------:R-:W-:Y:S02]  /*1ff0*/  @!P0 LEA.HI.X R7, R30, R2, R33, 0x1, P1 ;  /* 0x000000021e078211 */ /* 0x000fe400008f0c21 */
[----:B------:R-:W-:-:S13]  /*2000*/  ISETP.GE.AND P1, PT, R50, c[0x0][0x198], PT ;  /* 0x0000660032007a0c */ /* 0x000fda0003f26270 */
[----:B------:R1:W-:Y:S04]  /*2010*/  @!P0 LDGSTS.E.BYPASS.LTC128B.128 [R82+0x3100], [R4.64], !P1 ;  /* 0x0310000004528fae */ /* 0x0003e8000c901d46 */
[----:B------:R1:W-:Y:S02]  /*2020*/  @!P0 LDGSTS.E.BYPASS.LTC128B.128 [R82+0x7100], [R8.64], !P3 ;  /* 0x0710000008528fae */ /* 0x0003e4000d901d46 */
[----:B-1----:R-:W-:-:S04]  /*2030*/  @!P0 LEA R4, P1, R31, R0, 0x1 ;  /* 0x000000001f048211 */ /* 0x002fc800078208ff */
[----:B------:R-:W-:Y:S02]  /*2040*/  @!P0 LEA.HI.X R5, R31, R2, R32, 0x1, P1 ;  /* 0x000000021f058211 */ /* 0x000fe400008f0c20 */
[----:B------:R-:W-:-:S13]  /*2050*/  ISETP.GE.AND P1, PT, R30, c[0x0][0x198], PT ;  /* 0x000066001e007a0c */ /* 0x000fda0003f26270 */
[----:B------:R1:W-:Y:S04]  /*2060*/  @!P0 LDGSTS.E.BYPASS.LTC128B.128 [R82+0xb100], [R6.64], !P1 ;  /* 0x0b10000006528fae */ /* 0x0003e8000c901d46 */
[----:B------:R1:W-:Y:S01]  /*2070*/  @!P0 LDGSTS.E.BYPASS.LTC128B.128 [R82+0xf100], [R4.64], !P2 ;  /* 0x0f10000004528fae */ /* 0x0003e2000d101d46 */
[----:B------:R-:W-:Y:S02]  /*2080*/  ISETP.NE.AND P5, PT, R24, RZ, PT ;  /* 0x000000ff1800720c */ /* 0x000fe40003fa5270 */
[----:B------:R-:W-:Y:S01]  /*2090*/  ISETP.NE.AND P4, PT, R23, RZ, PT ;  /* 0x000000ff1700720c */ /* 0x000fe20003f85270 */
[----:B------:R-:W0:Y:S01]  /*20a0*/  LDGDEPBAR ;  /* 0x00000000000079af */ /* 0x000e220000000000 */
[----:B-1----:R-:W-:Y:S02]  /*20b0*/  IADD3 R6, R158, -0x1, RZ ;  /* 0xffffffff9e067810 */ /* 0x002fe40007ffe0ff */
[----:B------:R-:W-:-:S02]  /*20c0*/  IADD3 R7, -R46, c[0x0][0x1d0], RZ ;  /* 0x000074002e077a10 */ /* 0x000fc40007ffe1ff */
[----:B------:R-:W-:-:S03]  /*20d0*/  SHF.R.S32.HI R8, RZ, 0x1f, R6 ;  /* 0x0000001fff087819 */ /* 0x000fc60000011406 */
[----:B------:R-:W-:Y:S02]  /*20e0*/  IMAD R7, R6, -0x40, R7 ;  /* 0xffffffc006077824 */ /* 0x000fe400078e0207 */
[----:B------:R-:W-:-:S03]  /*20f0*/  IMAD R2, R8, c[0x0][0x1e0], RZ ;  /* 0x0000780008027a24 */ /* 0x000fc600078e02ff */
[----:B------:R-:W-:Y:S01]  /*2100*/  ISETP.GE.AND P1, PT, R7, 0x1, PT ;  /* 0x000000010700780c */ /* 0x000fe20003f26270 */
[----:B------:R-:W-:-:S04]  /*2110*/  IMAD.WIDE.U32 R4, R6, c[0x0][0x1e0], RZ ;  /* 0x0000780006047a25 */ /* 0x000fc800078e00ff */
[----:B------:R-:W-:Y:S01]  /*2120*/  IMAD R2, R6, c[0x0][0x1e4], R2 ;  /* 0x0000790006027a24 */ /* 0x000fe200078e0202 */
[----:B------:R-:W-:-:S03]  /*2130*/  LEA R0, P0, R4, R84, 0x6 ;  /* 0x0000005404007211 */ /* 0x000fc600078030ff */
[----:B------:R-:W-:Y:S01]  /*2140*/  IMAD.IADD R2, R5, 0x1, R2 ;  /* 0x0000000105027824 */ /* 0x000fe200078e0202 */
[----:B------:R-:W-:-:S04]  /*2150*/  ISETP.NE.AND P3, PT, R25, RZ, PT ;  /* 0x000000ff1900720c */ /* 0x000fc80003f65270 */
[----:B------:R-:W-:Y:S02]  /*2160*/  LEA.HI.X R4, R4, R83, R2, 0x6, P0 ;  /* 0x0000005304047211 */ /* 0x000fe400000f3402 */
[----:B------:R-:W-:-:S04]  /*2170*/  @P1 LEA R2, P0, R0, c[0x0][0x1c8], 0x1 ;  /* 0x0000720000021a11 */ /* 0x000fc800078008ff */
[C---:B------:R-:W-:Y:S02]  /*2180*/  @P1 LEA.HI.X R3, R0.reuse, c[0x0][0x1cc], R4, 0x1, P0 ;  /* 0x0000730000031a11 */ /* 0x040fe400000f0c04 */
[----:B------:R-:W-:Y:S01]  /*2190*/  ISETP.GE.AND P0, PT, R7, 0x21, PT ;  /* 0x000000210700780c */ /* 0x000fe20003f06270 */
[----:B------:R-:W-:Y:S02]  /*21a0*/  IMAD.MOV.U32 R5, RZ, RZ, 0x20 ;  /* 0x00000020ff057424 */ /* 0x000fe400078e00ff */
[----:B------:R1:W-:Y:S02]  /*21b0*/  @P1 LDGSTS.E.BYPASS.LTC128B.128 [R82+0x10100], [R2.64], !P6 ;  /* 0x1010000002521fae */ /* 0x0003e4000f101d46 */
[C---:B------:R-:W-:Y:S02]  /*21c0*/  IMAD.WIDE.U32 R10, R5.reuse, c[0x0][0x1e0], RZ ;  /* 0x00007800050a7a25 */ /* 0x040fe400078e00ff */
[----:B------:R1:W-:Y:S04]  /*21d0*/  @P1 LDGSTS.E.BYPASS.LTC128B.128 [R82+0x12100], [R2.64+0x80], !P5 ;  /* 0x1210008002521fae */ /* 0x0003e8000e901d46 */
[----:B------:R1:W-:Y:S04]  /*21e0*/  @P1 LDGSTS.E.BYPASS.LTC128B.128 [R82+0x14100], [R2.64+0x100], !P4 ;  /* 0x1410010002521fae */ /* 0x0003e8000e101d46 */
[----:B------:R1:W-:Y:S01]  /*21f0*/  @P1 LDGSTS.E.BYPASS.LTC128B.128 [R82+0x16100], [R2.64+0x180], !P3 ;  /* 0x1610018002521fae */ /* 0x0003e2000d901d46 */
[----:B------:R-:W-:Y:S01]  /*2200*/  @P0 IADD3 R0, P1, R0, R10, RZ ;  /* 0x0000000a00000210 */ /* 0x000fe20007f3e0ff */
[----:B-1----:R-:W-:-:S05]  /*2210*/  IMAD R2, R5, c[0x0][0x1e4], RZ ;  /* 0x0000790005027a24 */ /* 0x002fca00078e02ff */
[----:B------:R-:W-:Y:S02]  /*2220*/  @P0 IADD3.X R4, R4, R11, R2, P1, !PT ;  /* 0x0000000b04040210 */ /* 0x000fe40000ffe402 */
[----:B------:R-:W5:Y:S01]  /*2230*/  LDL R11, [R1+0x3c] ;  /* 0x00003c00010b7983 */ /* 0x000f620000100800 */
[----:B------:R-:W-:Y:S01]  /*2240*/  @P0 LEA R2, P1, R0, c[0x0][0x1c8], 0x1 ;  /* 0x0000720000020a11 */ /* 0x000fe200078208ff */
[----:B------:R-:W-:-:S03]  /*2250*/  IMAD R7, R8, c[0x0][0x208], RZ ;  /* 0x0000820008077a24 */ /* 0x000fc600078e02ff */
[----:B------:R-:W-:Y:S01]  /*2260*/  @P0 LEA.HI.X R3, R0, c[0x0][0x1cc], R4, 0x1, P1 ;  /* 0x0000730000030a11 */ /* 0x000fe200008f0c04 */
[----:B------:R-:W-:-:S04]  /*2270*/  IMAD.WIDE.U32 R4, R6, c[0x0][0x208], RZ ;  /* 0x0000820006047a25 */ /* 0x000fc800078e00ff */
[----:B------:R-:W-:Y:S01]  /*2280*/  IMAD R7, R6, c[0x0][0x20c], R7 ;  /* 0x0000830006077a24 */ /* 0x000fe200078e0207 */
[----:B------:R1:W-:Y:S04]  /*2290*/  @P0 LDGSTS.E.BYPASS.LTC128B.128 [R82+0x11100], [R2.64], !P6 ;  /* 0x1110000002520fae */ /* 0x0003e8000f101d46 */
[----:B------:R1:W-:Y:S01]  /*22a0*/  @P0 LDGSTS.E.BYPASS.LTC128B.128 [R82+0x13100], [R2.64+0x80], !P5 ;  /* 0x1310008002520fae */ /* 0x0003e2000e901d46 */
[----:B------:R-:W-:-:S03]  /*22b0*/  IMAD.IADD R7, R5, 0x1, R7 ;  /* 0x0000000105077824 */ /* 0x000fc600078e0207 */
[----:B------:R1:W-:Y:S04]  /*22c0*/  @P0 LDGSTS.E.BYPASS.LTC128B.128 [R82+0x15100], [R2.64+0x100], !P4 ;  /* 0x1510010002520fae */ /* 0x0003e8000e101d46 */
[----:B------:R1:W-:Y:S01]  /*22d0*/  @P0 LDGSTS.E.BYPASS.LTC128B.128 [R82+0x17100], [R2.64+0x180], !P3 ;  /* 0x1710018002520fae */ /* 0x0003e2000d901d46 */
[----:B------:R-:W-:-:S03]  /*22e0*/  LEA R0, P0, R4, R28, 0x6 ;  /* 0x0000001c04007211 */ /* 0x000fc600078030ff */
[----:B------:R-:W0:Y:S01]  /*22f0*/  LDGDEPBAR ;  /* 0x00000000000079af */ /* 0x000e220000000000 */
[----:B------:R-:W-:Y:S01]  /*2300*/  LEA.HI.X R4, R4, R27, R7, 0x6, P0 ;  /* 0x0000001b04047211 */ /* 0x000fe200000f3407 */
[----:B------:R-:W-:Y:S01]  /*2310*/  IMAD R7, R6, R80, c[0x0][0x1d0] ;  /* 0x0000740006077624 */ /* 0x000fe200078e0250 */
[----:B------:R-:W-:Y:S02]  /*2320*/  P2R R8, PR, RZ, 0x40 ;  /* 0x00000040ff087803 */ /* 0x000fe40000000000 */
[----:B-1----:R-:W-:Y:S01]  /*2330*/  LOP3.LUT R3, R22, 0x1, RZ, 0xc0, !PT ;  /* 0x0000000116037812 */ /* 0x002fe200078ec0ff */
[----:B------:R-:W-:-:S04]  /*2340*/  DEPBAR.LE SB0, 0x1 ;  /* 0x000080400000791a */ /* 0x000fc80000000000 */
[C---:B------:R-:W-:Y:S01]  /*2350*/  LEA R2, P0, R0.reuse, c[0x0][0x1f8], 0x1 ;  /* 0x00007e0000027a11 */ /* 0x040fe200078008ff */
[----:B------:R-:W-:Y:S01]  /*2360*/  BAR.SYNC.DEFER_BLOCKING 0x0 ;  /* 0x0000000000007b1d */ /* 0x000fe20000010000 */
[----:B------:R-:W-:Y:S02]  /*2370*/  ISETP.NE.U32.AND P6, PT, R3, 0x1, PT ;  /* 0x000000010300780c */ /* 0x000fe40003fc5070 */
[----:B------:R-:W-:Y:S01]  /*2380*/  LEA.HI.X R3, R0, c[0x0][0x1fc], R4, 0x1, P0 ;  /* 0x00007f0000037a11 */ /* 0x000fe200000f0c04 */
[----:B------:R-:W-:Y:S02]  /*2390*/  IMAD.IADD R0, R7, 0x1, -R46 ;  /* 0x0000000107007824 */ /* 0x000fe400078e0a2e */
[----:B------:R-:W1:Y:S02]  /*23a0*/  S2R R46, SR_TID.X ;  /* 0x00000000002e7919 */ /* 0x000e640000002100 */
[----:B-1----:R-:W-:-:S04]  /*23b0*/  SHF.R.S32.HI R15, RZ, 0x1f, R46 ;  /* 0x0000001fff0f7819 */ /* 0x002fc8000001142e */
[----:B------:R-:W-:-:S04]  /*23c0*/  LEA.HI R15, R15, R46, RZ, 0x5 ;  /* 0x0000002e0f0f7211 */ /* 0x000fc800078f28ff */
[----:B------:R-:W-:Y:S01]  /*23d0*/  SHF.R.S32.HI R15, RZ, 0x5, R15 ;  /* 0x00000005ff0f7819 */ /* 0x000fe2000001140f */
[----:B---3--:R-:W-:Y:S04]  /*23e0*/  LDSM.16.M88.4 R172, [R14] ;  /* 0x000000000eac783b */ /* 0x008fe80000000200 */
[----:B------:R-:W-:Y:S01]  /*23f0*/  IMAD R15, R15, 0x800, R248 ;  /* 0x000008000f0f7824 */ /* 0x000fe200078e02f8 */
[----:B------:R-:W-:Y:S04]  /*2400*/  LDSM.16.M88.4 R204, [R14+0x4000] ;  /* 0x004000000ecc783b */ /* 0x000fe80000000200 */
[----:B------:R-:W-:Y:S04]  /*2410*/  LDSM.16.M88.4 R168, [R15] ;  /* 0x000000000fa8783b */ /* 0x000fe80000000200 */
[----:B----4-:R-:W-:Y:S04]  /*2420*/  LDSM.16.M88.4 R192, [R13] ;  /* 0x000000000dc0783b */ /* 0x010fe80000000200 */
[----:B--2---:R-:W-:Y:S04]  /*2430*/  LDSM.16.M88.4 R196, [R12] ;  /* 0x000000000cc4783b */ /* 0x004fe80000000200 */
[----:B------:R-:W-:Y:S04]  /*2440*/  LDSM.16.M88.4 R200, [R15+0x4000] ;  /* 0x004000000fc8783b */ /* 0x000fe80000000200 */
        /* <DEDUP_REMOVED lines=10> */
[----:B------:R-:W-:Y:S01]  /*24f0*/  BAR.SYNC.DEFER_BLOCKING 0x0 ;  /* 0x0000000000007b1d */ /* 0x000fe20000010000 */
[----:B------:R-:W-:-:S02]  /*2500*/  IMAD.MOV.U32 R5, RZ, RZ, c[0x0][0x208] ;  /* 0x00008200ff057624 */ /* 0x000fc400078e00ff */
[----:B------:R-:W-:-:S03]  /*2510*/  IMAD.MOV.U32 R10, RZ, RZ, c[0x0][0x20c] ;  /* 0x00008300ff0a7624 */ /* 0x000fc600078e00ff */
[----:B------:R-:W-:-:S04]  /*2520*/  LEA R4, P0, R5, R2, 0x6 ;  /* 0x0000000205047211 */ /* 0x000fc800078030ff */
[----:B------:R-:W-:Y:S01]  /*2530*/  LEA.HI.X R5, R5, R3, R10, 0x6, P0 ;  /* 0x0000000305057211 */ /* 0x000fe200000f340a */
[----:B------:R-:W-:-:S04]  /*2540*/  DEPBAR.LE SB0, 0x0 ;  /* 0x000080000000791a */ /* 0x000fc80000000000 */
[----:B------:R-:W-:Y:S01]  /*2550*/  BAR.SYNC.DEFER_BLOCKING 0x0 ;  /* 0x0000000000007b1d */ /* 0x000fe20000010000 */
[----:B------:R-:W-:Y:S02]  /*2560*/  ISETP.LT.OR P0, PT, R0, 0x1, P6 ;  /* 0x000000010000780c */ /* 0x000fe40003701670 */
[C---:B------:R-:W-:Y:S02]  /*2570*/  LOP3.LUT P2, RZ, R22.reuse, 0x2, RZ, 0xc0, !PT ;  /* 0x0000000216ff7812 */ /* 0x040fe4000784c0ff */
[----:B------:R-:W-:Y:S01]  /*2580*/  LOP3.LUT P1, RZ, R22, 0x4, RZ, 0xc0, !PT ;  /* 0x0000000416ff7812 */ /* 0x000fe2000782c0ff */
[----:B------:R-:W-:Y:S04]  /*2590*/  LDSM.16.M88.4 R12, [R249] ;  /* 0x00000000f90c783b */ /* 0x000fe80000000200 */
[----:B------:R-:W1:Y:S04]  /*25a0*/  LDSM.16.M88.4 R24, [R249+0x800] ;  /* 0x00080000f918783b */ /* 0x000e680000000200 */
[----:B------:R-:W2:Y:S04]  /*25b0*/  LDSM.16.M88.4 R28, [R249+0x1000] ;  /* 0x00100000f91c783b */ /* 0x000ea80000000200 */
[----:B------:R-:W3:Y:S04]  /*25c0*/  LDSM.16.M88.4 R32, [R249+0x1800] ;  /* 0x00180000f920783b */ /* 0x000ee80000000200 */
[----:B-----5:R-:W-:Y:S04]  /*25d0*/  LDSM.16.M88.4 R40, [R18] ;  /* 0x000000001228783b */ /* 0x020fe80000000200 */
[----:B------:R-:W4:Y:S04]  /*25e0*/  LDSM.16.M88.4 R52, [R17] ;  /* 0x000000001134783b */ /* 0x000f280000000200 */
[----:B------:R-:W2:Y:S01]  /*25f0*/  LDSM.16.M88.4 R60, [R16] ;  /* 0x00000000103c783b */ /* 0x000ea20000000200 */
[----:B------:R-:W-:-:S02]  /*2600*/  P2R R9, PR, RZ, 0x20 ;  /* 0x00000020ff097803 */ /* 0x000fc40000000000 */
[C---:B------:R-:W-:Y:S01]  /*2610*/  ISETP.LT.OR P6, PT, R0.reuse, 0x21, P6 ;  /* 0x000000210000780c */ /* 0x040fe200037c1670 */
[----:B------:R1:W1:Y:S04]  /*2620*/  LDSM.16.M88.4 R64, [R11] ;  /* 0x000000000b40783b */ /* 0x0002680000000200 */
[----:B------:R-:W-:Y:S01]  /*2630*/  @!PT LDS RZ, [RZ] ;  /* 0x00000000fffff984 */ /* 0x000fe20000000800 */
[----:B------:R-:W-:Y:S01]  /*2640*/  @!PT LDS RZ, [RZ] ;  /* 0x00000000fffff984 */ /* 0x000fe20000000800 */
[----:B------:R-:W-:Y:S01]  /*2650*/  @!PT LDS RZ, [RZ] ;  /* 0x00000000fffff984 */ /* 0x000fe20000000800 */
[----:B------:R1:W-:Y:S01]  /*2660*/  LDGSTS.E.BYPASS.LTC128B.128 [R82+0x100], [R2.64], !P0 ;  /* 0x0010000002527fae */ /* 0x0003e2000c101d46 */
[----:B------:R-:W-:-:S13]  /*2670*/  ISETP.LT.OR P0, PT, R0, 0x1, !P2 ;  /* 0x000000010000780c */ /* 0x000fda0005701670 */
[----:B------:R1:W-:Y:S01]  /*2680*/  LDGSTS.E.BYPASS.LTC128B.128 [R82+0x2100], [R2.64+0x80], !P0 ;  /* 0x0210008002527fae */ /* 0x0003e2000c101d46 */
[C---:B------:R-:W-:Y:S02]  /*2690*/  ISETP.LT.OR P0, PT, R0.reuse, 0x1, !P1 ;  /* 0x000000010000780c */ /* 0x040fe40004f01670 */
[C---:B------:R-:W-:Y:S02]  /*26a0*/  ISETP.LT.OR P2, PT, R0.reuse, 0x21, !P2 ;  /* 0x000000210000780c */ /* 0x040fe40005741670 */
[----:B------:R-:W-:-:S09]  /*26b0*/  ISETP.LT.OR P1, PT, R0, 0x21, !P1 ;  /* 0x000000210000780c */ /* 0x000fd20004f21670 */
[----:B------:R1:W-:Y:S01]  /*26c0*/  LDGSTS.E.BYPASS.LTC128B.128 [R82+0x4100], [R2.64+0x100], !P0 ;  /* 0x0410010002527fae */ /* 0x0003e2000c101d46 */
[----:B------:R-:W-:-:S04]  /*26d0*/  LOP3.LUT P0, RZ, R22, 0x8, RZ, 0xc0, !PT ;  /* 0x0000000816ff7812 */ /* 0x000fc8000780c0ff */
[C---:B------:R-:W-:Y:S02]  /*26e0*/  ISETP.LT.OR P5, PT, R0.reuse, 0x1, !P0 ;  /* 0x000000010000780c */ /* 0x040fe400047a1670 */
[----:B------:R-:W-:Y:S02]  /*26f0*/  ISETP.LT.OR P0, PT, R0, 0x21, !P0 ;  /* 0x000000210000780c */ /* 0x000fe40004701670 */
[----:B------:R-:W5:Y:S09]  /*2700*/  LDL R0, [R1+0x1c] ;  /* 0x00001c0001007983 */ /* 0x000f720000100800 */
[----:B------:R1:W-:Y:S04]  /*2710*/  LDGSTS.E.BYPASS.LTC128B.128 [R82+0x6100], [R2.64+0x180], !P5 ;  /* 0x0610018002527fae */ /* 0x0003e8000e901d46 */
[----:B------:R2:W-:Y:S04]  /*2720*/  LDGSTS.E.BYPASS.LTC128B.128 [R82+0x1100], [R4.64], !P6 ;  /* 0x0110000004527fae */ /* 0x0005e8000f101d46 */
[----:B------:R2:W-:Y:S04]  /*2730*/  LDGSTS.E.BYPASS.LTC128B.128 [R82+0x3100], [R4.64+0x80], !P2 ;  /* 0x0310008004527fae */ /* 0x0005e8000d101d46 */
[----:B------:R2:W-:Y:S04]  /*2740*/  LDGSTS.E.BYPASS.LTC128B.128 [R82+0x5100], [R4.64+0x100], !P1 ;  /* 0x0510010004527fae */ /* 0x0005e8000c901d46 */
[----:B------:R2:W-:Y:S04]  /*2750*/  LDGSTS.E.BYPASS.LTC128B.128 [R82+0x7100], [R4.64+0x180], !P0 ;  /* 0x0710018004527fae */ /* 0x0005e8000c101d46 */
[----:B-1----:R-:W5:Y:S04]  /*2760*/  LDL R3, [R1+0x24] ;  /* 0x0000240001037983 */ /* 0x002f680000100800 */
[----:B------:R-:W5:Y:S01]  /*2770*/  LDL R2, [R1+0x20] ;  /* 0x0000200001027983 */ /* 0x000f620000100800 */
[----:B------:R-:W-:Y:S01]  /*2780*/  HMMA.16816.F32 R20, R168, R24, RZ ;  /* 0x00000018a814723c */ /* 0x000fe200000018ff */
[----:B------:R-:W-:-:S02]  /*2790*/  ISETP.NE.AND P5, PT, R9, RZ, PT ;  /* 0x000000ff0900720c */ /* 0x000fc40003fa5270 */
[----:B------:R-:W-:Y:S01]  /*27a0*/  ISETP.NE.AND P6, PT, R8, RZ, PT ;  /* 0x000000ff0800720c */ /* 0x000fe20003fc5270 */
[----:B------:R-:W1:Y:S04]  /*27b0*/  LDSM.16.M88.4 R68, [R86+0x800] ;  /* 0x000800005644783b */ /* 0x000e680000000200 */
[----:B--2---:R-:W2:Y:S01]  /*27c0*/  LDL R4, [R1+0x28] ;  /* 0x0000280001047983 */ /* 0x004ea20000100800 */
[C---:B------:R-:W-:Y:S03]  /*27d0*/  HMMA.16816.F32 R24, R168.reuse, R26, RZ ;  /* 0x0000001aa818723c */ /* 0x040fe600000018ff */
[----:B------:R-:W1:Y:S04]  /*27e0*/  LDSM.16.M88.4 R72, [R86+0x1000] ;  /* 0x001000005648783b */ /* 0x000e680000000200 */
[----:B------:R-:W1:Y:S01]  /*27f0*/  LDSM.16.M88.4 R76, [R86+0x1800] ;  /* 0x00180000564c783b */ /* 0x000e620000000200 */
[C---:B------:R-:W-:Y:S03]  /*2800*/  HMMA.16816.F32 R8, R168.reuse, R12, RZ ;  /* 0x0000000ca808723c */ /* 0x040fe600000018ff */
[----:B------:R-:W1:Y:S04]  /*2810*/  LDSM.16.M88.4 R56, [R86] ;  /* 0x000000005638783b */ /* 0x000e680000000200 */
[----:B------:R-:W0:Y:S01]  /*2820*/  LDGDEPBAR ;  /* 0x00000000000079af */ /* 0x000e220000000000 */
[C---:B------:R-:W-:Y:S08]  /*2830*/  HMMA.16816.F32 R16, R168.reuse, R14, RZ ;  /* 0x0000000ea810723c */ /* 0x040ff000000018ff */
[C---:B------:R-:W-:Y:S08]  /*2840*/  HMMA.16816.F32 R12, R168.reuse, R28, RZ ;  /* 0x0000001ca80c723c */ /* 0x040ff000000018ff */
[C---:B------:R-:W-:Y:S08]  /*2850*/  HMMA.16816.F32 R36, R168.reuse, R30, RZ ;  /* 0x0000001ea824723c */ /* 0x040ff000000018ff */
[C---:B---3--:R-:W-:Y:S08]  /*2860*/  HMMA.16816.F32 R48, R168.reuse, R32, RZ ;  /* 0x00000020a830723c */ /* 0x048ff000000018ff */
[----:B------:R-:W-:Y:S08]  /*2870*/  HMMA.16816.F32 R44, R168, R34, RZ ;  /* 0x00000022a82c723c */ /* 0x000ff000000018ff */
[C---:B----4-:R-:W-:Y:S08]  /*2880*/  HMMA.16816.F32 R20, R172.reuse, R52, R20 ;  /* 0x00000034ac14723c */ /* 0x050ff00000001814 */
[C---:B------:R-:W-:Y:S01]  /*2890*/  HMMA.16816.F32 R24, R172.reuse, R54, R24 ;  /* 0x00000036ac18723c */ /* 0x040fe20000001818 */
[----:B------:R-:W-:Y:S07]  /*28a0*/  LDSM.16.M88.4 R52, [R249+0x2800] ;  /* 0x00280000f934783b */ /* 0x000fee0000000200 */
[C---:B------:R-:W-:Y:S01]  /*28b0*/  HMMA.16816.F32 R28, R172.reuse, R60, R12 ;  /* 0x0000003cac1c723c */ /* 0x040fe2000000180c */
[----:B------:R-:W-:Y:S07]  /*28c0*/  LDSM.16.M88.4 R12, [R250] ;  /* 0x00000000fa0c783b */ /* 0x000fee0000000200 */
[C---:B------:R-:W-:Y:S01]  /*28d0*/  HMMA.16816.F32 R32, R172.reuse, R62, R36 ;  /* 0x0000003eac20723c */ /* 0x040fe20000001824 */
[----:B------:R-:W-:Y:S07]  /*28e0*/  LDSM.16.M88.4 R60, [R250+0x1000] ;  /* 0x00100000fa3c783b */ /* 0x000fee0000000200 */
[C---:B------:R-:W-:Y:S08]  /*28f0*/  HMMA.16816.F32 R8, R172.reuse, R40, R8 ;  /* 0x00000028ac08723c */ /* 0x040ff00000001808 */
[C---:B------:R-:W-:Y:S08]  /*2900*/  HMMA.16816.F32 R16, R172.reuse, R42, R16 ;  /* 0x0000002aac10723c */ /* 0x040ff00000001810 */
[C---:B------:R-:W-:Y:S01]  /*2910*/  HMMA.16816.F32 R36, R172.reuse, R64, R48 ;  /* 0x00000040ac24723c */ /* 0x040fe20000001830 */
[----:B------:R-:W3:Y:S07]  /*2920*/  LDSM.16.M88.4 R48, [R250+0x800] ;  /* 0x00080000fa30783b */ /* 0x000eee0000000200 */
[----:B------:R-:W-:Y:S01]  /*2930*/  HMMA.16816.F32 R40, R172, R66, R44 ;  /* 0x00000042ac28723c */ /* 0x000fe2000000182c */
[----:B------:R-:W4:Y:S04]  /*2940*/  LDSM.16.M88.4 R64, [R250+0x1800] ;  /* 0x00180000fa40783b */ /* 0x000f280000000200 */
[----:B------:R-:W-:Y:S03]  /*2950*/  LDSM.16.M88.4 R44, [R249+0x2000] ;  /* 0x00200000f92c783b */ /* 0x000fe60000000200 */
[C---:B-1----:R-:W-:Y:S08]  /*2960*/  HMMA.16816.F32 R20, R192.reuse, R68, R20 ;  /* 0x00000044c014723c */ /* 0x042ff00000001814 */
[C---:B------:R-:W-:Y:S01]  /*2970*/  HMMA.16816.F32 R24, R192.reuse, R70, R24 ;  /* 0x00000046c018723c */ /* 0x040fe20000001818 */
[----:B------:R-:W-:Y:S07]  /*2980*/  LDSM.16.M88.4 R68, [R87] ;  /* 0x000000005744783b */ /* 0x000fee0000000200 */
[C---:B------:R-:W-:Y:S08]  /*2990*/  HMMA.16816.F32 R28, R192.reuse, R72, R28 ;  /* 0x00000048c01c723c */ /* 0x040ff0000000181c */
[C---:B------:R-:W-:Y:S01]  /*29a0*/  HMMA.16816.F32 R32, R192.reuse, R74, R32 ;  /* 0x0000004ac020723c */ /* 0x040fe20000001820 */
[----:B------:R-:W-:Y:S07]  /*29b0*/  LDSM.16.M88.4 R72, [R249+0x3800] ;  /* 0x00380000f948783b */ /* 0x000fee0000000200 */
[C---:B------:R-:W-:Y:S08]  /*29c0*/  HMMA.16816.F32 R36, R192.reuse, R76, R36 ;  /* 0x0000004cc024723c */ /* 0x040ff00000001824 */
[C---:B------:R-:W-:Y:S01]  /*29d0*/  HMMA.16816.F32 R40, R192.reuse, R78, R40 ;  /* 0x0000004ec028723c */ /* 0x040fe20000001828 */
[----:B------:R-:W-:Y:S07]  /*29e0*/  LDSM.16.M88.4 R76, [R86+0x5800] ;  /* 0x00580000564c783b */ /* 0x000fee0000000200 */
[C---:B------:R-:W-:Y:S08]  /*29f0*/  HMMA.16816.F32 R8, R192.reuse, R56, R8 ;  /* 0x00000038c008723c */ /* 0x040ff00000001808 */
[----:B------:R-:W-:Y:S01]  /*2a00*/  HMMA.16816.F32 R16, R192, R58, R16 ;  /* 0x0000003ac010723c */ /* 0x000fe20000001810 */
[----:B------:R-:W1:Y:S07]  /*2a10*/  LDSM.16.M88.4 R56, [R249+0x3000] ;  /* 0x00300000f938783b */ /* 0x000e6e0000000200 */
[C---:B---3--:R-:W-:Y:S08]  /*2a20*/  HMMA.16816.F32 R20, R196.reuse, R48, R20 ;  /* 0x00000030c414723c */ /* 0x048ff00000001814 */
[C---:B------:R-:W-:Y:S01]  /*2a30*/  HMMA.16816.F32 R24, R196.reuse, R50, R24 ;  /* 0x00000032c418723c */ /* 0x040fe20000001818 */
[----:B------:R-:W3:Y:S07]  /*2a40*/  LDSM.16.M88.4 R48, [R89] ;  /* 0x000000005930783b */ /* 0x000eee0000000200 */
[C---:B------:R-:W-:Y:S08]  /*2a50*/  HMMA.16816.F32 R28, R196.reuse, R60, R28 ;  /* 0x0000003cc41c723c */ /* 0x040ff0000000181c */
[C---:B------:R-:W-:Y:S01]  /*2a60*/  HMMA.16816.F32 R32, R196.reuse, R62, R32 ;  /* 0x0000003ec420723c */ /* 0x040fe20000001820 */
[----:B------:R-:W1:Y:S07]  /*2a70*/  LDSM.16.M88.4 R60, [R88] ;  /* 0x00000000583c783b */ /* 0x000e6e0000000200 */
[C---:B----4-:R-:W-:Y:S08]  /*2a80*/  HMMA.16816.F32 R36, R196.reuse, R64, R36 ;  /* 0x00000040c424723c */ /* 0x050ff00000001824 */
[C---:B------:R-:W-:Y:S01]  /*2a90*/  HMMA.16816.F32 R40, R196.reuse, R66, R40 ;  /* 0x00000042c428723c */ /* 0x040fe20000001828 */
[----:B------:R-:W-:Y:S07]  /*2aa0*/  LDSM.16.M88.4 R64, [R86+0x3000] ;  /* 0x003000005640783b */ /* 0x000fee0000000200 */
[C---:B------:R-:W-:Y:S08]  /*2ab0*/  HMMA.16816.F32 R8, R196.reuse, R12, R8 ;  /* 0x0000000cc408723c */ /* 0x040ff00000001808 */
[----:B------:R-:W-:Y:S01]  /*2ac0*/  HMMA.16816.F32 R16, R196, R14, R16 ;  /* 0x0000000ec410723c */ /* 0x000fe20000001810 */
[----:B------:R-:W4:Y:S07]  /*2ad0*/  LDSM.16.M88.4 R12, [R90] ;  /* 0x000000005a0c783b */ /* 0x000f2e0000000200 */
[C---:B------:R-:W-:Y:S08]  /*2ae0*/  HMMA.16816.F32 R20, R200.reuse, R52, R20 ;  /* 0x00000034c814723c */ /* 0x040ff00000001814 */
[C---:B------:R-:W-:Y:S01]  /*2af0*/  HMMA.16816.F32 R24, R200.reuse, R54, R24 ;  /* 0x00000036c818723c */ /* 0x040fe20000001818 */
[----:B------:R-:W-:Y:S07]  /*2b00*/  LDSM.16.M88.4 R52, [R250+0x2800] ;  /* 0x00280000fa34783b */ /* 0x000fee0000000200 */
        /* <DEDUP_REMOVED lines=9> */
[C---:B---3--:R-:W-:Y:S08]  /*2ba0*/  HMMA.16816.F32 R20, R204.reuse, R48, R20 ;  /* 0x00000030cc14723c */ /* 0x048ff00000001814 */
[C---:B------:R-:W-:Y:S01]  /*2bb0*/  HMMA.16816.F32 R24, R204.reuse, R50, R24 ;  /* 0x00000032cc18723c */ /* 0x040fe20000001818 */
[----:B------:R-:W-:Y:S07]  /*2bc0*/  LDSM.16.M88.4 R48, [R249+0x4000] ;  /* 0x00400000f930783b */ /* 0x000fee0000000200 */
[C---:B------:R-:W-:Y:S08]  /*2bd0*/  HMMA.16816.F32 R28, R204.reuse, R60, R28 ;  /* 0x0000003ccc1c723c */ /* 0x040ff0000000181c */
[C---:B------:R-:W-:Y:S01]  /*2be0*/  HMMA.16816.F32 R32, R204.reuse, R62, R32 ;  /* 0x0000003ecc20723c */ /* 0x040fe20000001820 */
[----:B------:R-:W3:Y:S07]  /*2bf0*/  LDSM.16.M88.4 R60, [R250+0x3000] ;  /* 0x00300000fa3c783b */ /* 0x000eee0000000200 */
[C---:B------:R-:W-:Y:S08]  /*2c00*/  HMMA.16816.F32 R36, R204.reuse, R68, R36 ;  /* 0x00000044cc24723c */ /* 0x040ff00000001824 */
[C---:B------:R-:W-:Y:S01]  /*2c10*/  HMMA.16816.F32 R40, R204.reuse, R70, R40 ;  /* 0x00000046cc28723c */ /* 0x040fe20000001828 */
[----:B------:R-:W2:Y:S07]  /*2c20*/  LDSM.16.M88.4 R68, [R250+0x3800] ;  /* 0x00380000fa44783b */ /* 0x000eae0000000200 */
[C---:B----4-:R-:W-:Y:S08]  /*2c30*/  HMMA.16816.F32 R8, R204.reuse, R12, R8 ;  /* 0x0000000ccc08723c */ /* 0x050ff00000001808 */
[----:B------:R-:W-:Y:S01]  /*2c40*/  HMMA.16816.F32 R16, R204, R14, R16 ;  /* 0x0000000ecc10723c */ /* 0x000fe20000001810 */
[----:B------:R-:W4:Y:S07]  /*2c50*/  LDSM.16.M88.4 R12, [R250+0x2000] ;  /* 0x00200000fa0c783b */ /* 0x000f2e0000000200 */
        /* <DEDUP_REMOVED lines=9> */
[C---:B------:R-:W-:Y:S08]  /*2cf0*/  HMMA.16816.F32 R8, R208.reuse, R44, R8 ;  /* 0x0000002cd008723c */ /* 0x040ff00000001808 */
[----:B------:R-:W-:Y:S01]  /*2d00*/  HMMA.16816.F32 R16, R208, R46, R16 ;  /* 0x0000002ed010723c */ /* 0x000fe20000001810 */
[----:B--2---:R2:W1:Y:S07]  /*2d10*/  LDSM.16.M88.4 R44, [R4] ;  /* 0x00000000042c783b */ /* 0x00446e0000000200 */
[C---:B------:R-:W-:Y:S08]  /*2d20*/  HMMA.16816.F32 R20, R212.reuse, R52, R20 ;  /* 0x00000034d414723c */ /* 0x040ff00000001814 */
[C---:B------:R-:W-:Y:S01]  /*2d30*/  HMMA.16816.F32 R24, R212.reuse, R54, R24 ;  /* 0x00000036d418723c */ /* 0x040fe20000001818 */
[----:B-----5:R5:W1:Y:S04]  /*2d40*/  LDSM.16.M88.4 R52, [R3] ;  /* 0x000000000334783b */ /* 0x020a680000000200 */
[----:B--2---:R-:W2:Y:S03]  /*2d50*/  LDL R4, [R1+0x18] ;  /* 0x0000180001047983 */ /* 0x004ea60000100800 */
[C---:B---3--:R-:W-:Y:S08]  /*2d60*/  HMMA.16816.F32 R28, R212.reuse, R60, R28 ;  /* 0x0000003cd41c723c */ /* 0x048ff0000000181c */
[C---:B------:R-:W-:Y:S01]  /*2d70*/  HMMA.16816.F32 R32, R212.reuse, R62, R32 ;  /* 0x0000003ed420723c */ /* 0x040fe20000001820 */
[----:B------:R3:W1:Y:S04]  /*2d80*/  LDSM.16.M88.4 R60, [R2] ;  /* 0x00000000023c783b */ /* 0x0006680000000200 */
[----:B-----5:R-:W5:Y:S03]  /*2d90*/  LDL R3, [R1+0x14] ;  /* 0x0000140001037983 */ /* 0x020f660000100800 */
[C---:B------:R-:W-:Y:S08]  /*2da0*/  HMMA.16816.F32 R36, R212.reuse, R68, R36 ;  /* 0x00000044d424723c */ /* 0x040ff00000001824 */
[C---:B------:R-:W-:Y:S01]  /*2db0*/  HMMA.16816.F32 R40, R212.reuse, R70, R40 ;  /* 0x00000046d428723c */ /* 0x040fe20000001828 */
[----:B------:R4:W1:Y:S04]  /*2dc0*/  LDSM.16.M88.4 R68, [R0] ;  /* 0x000000000044783b */ /* 0x0008680000000200 */
[----:B---3--:R-:W3:Y:S04]  /*2dd0*/  LDL R2, [R1+0x10] ;  /* 0x0000100001027983 */ /* 0x008ee80000100800 */
[----:B----4-:R-:W4:Y:S01]  /*2de0*/  LDL R0, [R1+0xc] ;  /* 0x00000c0001007983 */ /* 0x010f220000100800 */
[C---:B------:R-:W-:Y:S08]  /*2df0*/  HMMA.16816.F32 R8, R212.reuse, R12, R8 ;  /* 0x0000000cd408723c */ /* 0x040ff00000001808 */
[----:B------:R-:W-:Y:S08]  /*2e00*/  HMMA.16816.F32 R16, R212, R14, R16 ;  /* 0x0000000ed410723c */ /* 0x000ff00000001810 */
[C---:B-1----:R-:W-:Y:S08]  /*2e10*/  HMMA.16816.F32 R20, R216.reuse, R56, R20 ;  /* 0x00000038d814723c */ /* 0x042ff00000001814 */
[C---:B------:R-:W-:Y:S08]  /*2e20*/  HMMA.16816.F32 R12, R216.reuse, R48, R8 ;  /* 0x00000030d80c723c */ /* 0x040ff00000001808 */
[C---:B------:R-:W-:Y:S01]  /*2e30*/  HMMA.16816.F32 R8, R216.reuse, R50, R16 ;  /* 0x00000032d808723c */ /* 0x040fe20000001810 */
[----:B------:R-:W1:Y:S07]  /*2e40*/  LDSM.16.M88.4 R48, [R86+0x4000] ;  /* 0x004000005630783b */ /* 0x000e6e0000000200 */
[C---:B------:R-:W-:Y:S01]  /*2e50*/  HMMA.16816.F32 R24, R216.reuse, R58, R24 ;  /* 0x0000003ad818723c */ /* 0x040fe20000001818 */
[----:B------:R-:W1:Y:S07]  /*2e60*/  LDSM.16.M88.4 R56, [R86+0x4800] ;  /* 0x004800005638783b */ /* 0x000e6e0000000200 */
[C---:B------:R-:W-:Y:S08]  /*2e70*/  HMMA.16816.F32 R28, R216.reuse, R64, R28 ;  /* 0x00000040d81c723c */ /* 0x040ff0000000181c */
[C---:B------:R-:W-:Y:S01]  /*2e80*/  HMMA.16816.F32 R32, R216.reuse, R66, R32 ;  /* 0x00000042d820723c */ /* 0x040fe20000001820 */
[----:B------:R-:W1:Y:S07]  /*2e90*/  LDSM.16.M88.4 R64, [R86+0x5000] ;  /* 0x005000005640783b */ /* 0x000e6e0000000200 */
[C---:B------:R-:W-:Y:S08]  /*2ea0*/  HMMA.16816.F32 R36, R216.reuse, R72, R36 ;  /* 0x00000048d824723c */ /* 0x040ff00000001824 */
[----:B------:R-:W-:Y:S01]  /*2eb0*/  HMMA.16816.F32 R40, R216, R74, R40 ;  /* 0x0000004ad828723c */ /* 0x000fe20000001828 */
[----:B------:R-:W-:Y:S07]  /*2ec0*/  LDSM.16.M88.4 R72, [R250+0x5800] ;  /* 0x00580000fa48783b */ /* 0x000fee0000000200 */
[C---:B------:R-:W-:Y:S08]  /*2ed0*/  HMMA.16816.F32 R16, R220.reuse, R44, R12 ;  /* 0x0000002cdc10723c */ /* 0x040ff0000000180c */
[C---:B------:R-:W-:Y:S01]  /*2ee0*/  HMMA.16816.F32 R12, R220.reuse, R46, R8 ;  /* 0x0000002edc0c723c */ /* 0x040fe20000001808 */
[----:B------:R-:W1:Y:S07]  /*2ef0*/  LDSM.16.M88.4 R44, [R250+0x4000] ;  /* 0x00400000fa2c783b */ /* 0x000e6e0000000200 */
[C---:B------:R-:W-:Y:S08]  /*2f00*/  HMMA.16816.F32 R8, R220.reuse, R52, R20 ;  /* 0x00000034dc08723c */ /* 0x040ff00000001814 */
[C---:B------:R-:W-:Y:S01]  /*2f10*/  HMMA.16816.F32 R24, R220.reuse, R54, R24 ;  /* 0x00000036dc18723c */ /* 0x040fe20000001818 */
[----:B------:R-:W1:Y:S07]  /*2f20*/  LDSM.16.M88.4 R52, [R250+0x4800] ;  /* 0x00480000fa34783b */ /* 0x000e6e0000000200 */
[C---:B------:R-:W-:Y:S08]  /*2f30*/  HMMA.16816.F32 R28, R220.reuse, R60, R28 ;  /* 0x0000003cdc1c723c */ /* 0x040ff0000000181c */
[C---:B------:R-:W-:Y:S01]  /*2f40*/  HMMA.16816.F32 R32, R220.reuse, R62, R32 ;  /* 0x0000003edc20723c */ /* 0x040fe20000001820 */
[----:B------:R-:W2:Y:S07]  /*2f50*/  LDSM.16.M88.4 R60, [R250+0x5000] ;  /* 0x00500000fa3c783b */ /* 0x000eae0000000200 */
[C---:B------:R-:W-:Y:S08]  /*2f60*/  HMMA.16816.F32 R36, R220.reuse, R68, R36 ;  /* 0x00000044dc24723c */ /* 0x040ff00000001824 */
[----:B------:R-:W-:Y:S01]  /*2f70*/  HMMA.16816.F32 R40, R220, R70, R40 ;  /* 0x00000046dc28723c */ /* 0x000fe20000001828 */
        /* <DEDUP_REMOVED lines=8> */
[C---:B------:R-:W-:Y:S08]  /*3000*/  HMMA.16816.F32 R32, R224.reuse, R66, R32 ;  /* 0x00000042e020723c */ /* 0x040ff00000001820 */
[C---:B------:R-:W-:Y:S08]  /*3010*/  HMMA.16816.F32 R36, R224.reuse, R76, R36 ;  /* 0x0000004ce024723c */ /* 0x040ff00000001824 */
[----:B------:R-:W-:Y:S01]  /*3020*/  HMMA.16816.F32 R40, R224, R78, R40 ;  /* 0x0000004ee028723c */ /* 0x000fe20000001828 */
[----:B------:R-:W1:Y:S07]  /*3030*/  LDSM.16.M88.4 R76, [R249+0x7800] ;  /* 0x00780000f94c783b */ /* 0x000e6e0000000200 */
[C---:B------:R-:W-:Y:S08]  /*3040*/  HMMA.16816.F32 R24, R228.reuse, R44, R20 ;  /* 0x0000002ce418723c */ /* 0x040ff00000001814 */
[C---:B------:R-:W-:Y:S08]  /*3050*/  HMMA.16816.F32 R20, R228.reuse, R46, R16 ;  /* 0x0000002ee414723c */ /* 0x040ff00000001810 */
[C---:B------:R-:W-:Y:S08]  /*3060*/  HMMA.16816.F32 R16, R228.reuse, R52, R12 ;  /* 0x00000034e410723c */ /* 0x040ff0000000180c */
[C---:B------:R-:W-:Y:S08]  /*3070*/  HMMA.16816.F32 R12, R228.reuse, R54, R8 ;  /* 0x00000036e40c723c */ /* 0x040ff00000001808 */
[C---:B--2---:R-:W-:Y:S08]  /*3080*/  HMMA.16816.F32 R8, R228.reuse, R60, R28 ;  /* 0x0000003ce408723c */ /* 0x044ff0000000181c */
[C---:B------:R-:W-:Y:S01]  /*3090*/  HMMA.16816.F32 R32, R228.reuse, R62, R32 ;  /* 0x0000003ee420723c */ /* 0x040fe20000001820 */
[----:B------:R-:W-:Y:S04]  /*30a0*/  LDSM.16.M88.4 R60, [R86+0x6800] ;  /* 0x00680000563c783b */ /* 0x000fe80000000200 */
[----:B------:R-:W2:Y:S03]  /*30b0*/  LDSM.16.M88.4 R44, [R4] ;  /* 0x00000000042c783b */ /* 0x000ea60000000200 */
[C---:B------:R-:W-:Y:S08]  /*30c0*/  HMMA.16816.F32 R36, R228.reuse, R72, R36 ;  /* 0x00000048e424723c */ /* 0x040ff00000001824 */
[----:B------:R-:W-:Y:S01]  /*30d0*/  HMMA.16816.F32 R40, R228, R74, R40 ;  /* 0x0000004ae428723c */ /* 0x000fe20000001828 */
[----:B-----5:R-:W5:Y:S04]  /*30e0*/  LDSM.16.M88.4 R52, [R3] ;  /* 0x000000000334783b */ /* 0x020f680000000200 */
[----:B---3--:R-:W3:Y:S03]  /*30f0*/  LDSM.16.M88.4 R64, [R2] ;  /* 0x000000000240783b */ /* 0x008ee60000000200 */
[C---:B-1----:R-:W-:Y:S01]  /*3100*/  HMMA.16816.F32 R28, R232.reuse, R48, R24 ;  /* 0x00000030e81c723c */ /* 0x042fe20000001818 */
[----:B----4-:R-:W1:Y:S07]  /*3110*/  LDSM.16.M88.4 R72, [R0] ;  /* 0x000000000048783b */ /* 0x010e6e0000000200 */
[C---:B------:R-:W-:Y:S01]  /*3120*/  HMMA.16816.F32 R24, R232.reuse, R50, R20 ;  /* 0x00000032e818723c */ /* 0x040fe20000001814 */
[----:B------:R-:W-:Y:S07]  /*3130*/  LDSM.16.M88.4 R48, [R250+0x6800] ;  /* 0x00680000fa30783b */ /* 0x000fee0000000200 */
[C---:B------:R-:W-:Y:S08]  /*3140*/  HMMA.16816.F32 R20, R232.reuse, R56, R16 ;  /* 0x00000038e814723c */ /* 0x040ff00000001810 */
[C---:B------:R-:W-:Y:S01]  /*3150*/  HMMA.16816.F32 R16, R232.reuse, R58, R12 ;  /* 0x0000003ae810723c */ /* 0x040fe2000000180c */
[----:B------:R-:W4:Y:S07]  /*3160*/  LDSM.16.M88.4 R56, [R86+0x6000] ;  /* 0x006000005638783b */ /* 0x000f2e0000000200 */
[C---:B------:R-:W-:Y:S08]  /*3170*/  HMMA.16816.F32 R12, R232.reuse, R68, R8 ;  /* 0x00000044e80c723c */ /* 0x040ff00000001808 */
[C---:B------:R-:W-:Y:S01]  /*3180*/  HMMA.16816.F32 R8, R232.reuse, R70, R32 ;  /* 0x00000046e808723c */ /* 0x040fe20000001820 */
[----:B------:R-:W1:Y:S07]  /*3190*/  LDSM.16.M88.4 R68, [R86+0x7000] ;  /* 0x007000005644783b */ /* 0x000e6e0000000200 */
[C---:B------:R-:W-:Y:S08]  /*31a0*/  HMMA.16816.F32 R36, R232.reuse, R76, R36 ;  /* 0x0000004ce824723c */ /* 0x040ff00000001824 */
[----:B------:R-:W-:Y:S01]  /*31b0*/  HMMA.16816.F32 R40, R232, R78, R40 ;  /* 0x0000004ee828723c */ /* 0x000fe20000001828 */
[----:B------:R-:W1:Y:S07]  /*31c0*/  LDSM.16.M88.4 R76, [R86+0x7800] ;  /* 0x00780000564c783b */ /* 0x000e6e0000000200 */
[C---:B--2---:R-:W-:Y:S08]  /*31d0*/  HMMA.16816.F32 R32, R236.reuse, R44, R28 ;  /* 0x0000002cec20723c */ /* 0x044ff0000000181c */
[C---:B------:R-:W-:Y:S01]  /*31e0*/  HMMA.16816.F32 R28, R236.reuse, R46, R24 ;  /* 0x0000002eec1c723c */ /* 0x040fe20000001818 */
[----:B------:R-:W-:Y:S07]  /*31f0*/  LDSM.16.M88.4 R44, [R250+0x7000] ;  /* 0x00700000fa2c783b */ /* 0x000fee0000000200 */
[C---:B-----5:R-:W-:Y:S08]  /*3200*/  HMMA.16816.F32 R24, R236.reuse, R52, R20 ;  /* 0x00000034ec18723c */ /* 0x060ff00000001814 */
[C---:B------:R-:W-:Y:S01]  /*3210*/  HMMA.16816.F32 R20, R236.reuse, R54, R16 ;  /* 0x00000036ec14723c */ /* 0x040fe20000001810 */
[----:B------:R-:W2:Y:S07]  /*3220*/  LDSM.16.M88.4 R52, [R250+0x6000] ;  /* 0x00600000fa34783b */ /* 0x000eae0000000200 */
[C---:B---3--:R-:W-:Y:S08]  /*3230*/  HMMA.16816.F32 R16, R236.reuse, R64, R12 ;  /* 0x00000040ec10723c */ /* 0x048ff0000000180c */
[----:B------:R-:W-:Y:S01]  /*3240*/  HMMA.16816.F32 R12, R236, R66, R8 ;  /* 0x00000042ec0c723c */ /* 0x000fe20000001808 */
[----:B------:R-:W3:Y:S01]  /*3250*/  LDSM.16.M88.4 R64, [R250+0x7800] ;  /* 0x00780000fa40783b */ /* 0x000ee20000000200 */
[----:B------:R-:W-:Y:S01]  /*3260*/  ISETP.GE.AND P0, PT, R158, 0x2, PT ;  /* 0x000000029e00780c */ /* 0x000fe20003f06270 */
[----:B------:R-:W-:-:S05]  /*3270*/  DEPBAR.LE SB0, 0x0 ;  /* 0x000080000000791a */ /* 0x000fca0000000000 */
[C---:B-1----:R-:W-:Y:S08]  /*3280*/  HMMA.16816.F32 R8, R236.reuse, R72, R36 ;  /* 0x00000048ec08723c */ /* 0x042ff00000001824 */
[----:B------:R-:W-:Y:S08]  /*3290*/  HMMA.16816.F32 R40, R236, R74, R40 ;  /* 0x0000004aec28723c */ /* 0x000ff00000001828 */
[C---:B----4-:R-:W-:Y:S08]  /*32a0*/  HMMA.16816.F32 R36, R240.reuse, R56, R32 ;  /* 0x00000038f024723c */ /* 0x050ff00000001820 */
[C---:B------:R-:W-:Y:S08]  /*32b0*/  HMMA.16816.F32 R32, R240.reuse, R58, R28 ;  /* 0x0000003af020723c */ /* 0x040ff0000000181c */
[C---:B------:R-:W-:Y:S08]  /*32c0*/  HMMA.16816.F32 R28, R240.reuse, R60, R24 ;  /* 0x0000003cf01c723c */ /* 0x040ff00000001818 */
[C---:B------:R-:W-:Y:S08]  /*32d0*/  HMMA.16816.F32 R24, R240.reuse, R62, R20 ;  /* 0x0000003ef018723c */ /* 0x040ff00000001814 */
[C---:B------:R-:W-:Y:S08]  /*32e0*/  HMMA.16816.F32 R20, R240.reuse, R68, R16 ;  /* 0x00000044f014723c */ /* 0x040ff00000001810 */
[C---:B------:R-:W-:Y:S08]  /*32f0*/  HMMA.16816.F32 R16, R240.reuse, R70, R12 ;  /* 0x00000046f010723c */ /* 0x040ff0000000180c */
[C---:B------:R-:W-:Y:S08]  /*3300*/  HMMA.16816.F32 R12, R240.reuse, R76, R8 ;  /* 0x0000004cf00c723c */ /* 0x040ff00000001808 */
[----:B------:R-:W-:Y:S01]  /*3310*/  HMMA.16816.F32 R8, R240, R78, R40 ;  /* 0x0000004ef008723c */ /* 0x000fe20000001828 */
[----:B------:R-:W-:Y:S07]  /*3320*/  BSSY B0, `(.L_x_474) ;  /* 0x0000025000007945 */ /* 0x000fee0003800000 */
[C---:B--2---:R-:W-:Y:S08]  /*3330*/  HMMA.16816.F32 R36, R244.reuse, R52, R36 ;  /* 0x00000034f424723c */ /* 0x044ff00000001824 */
[C---:B------:R-:W-:Y:S08]  /*3340*/  HMMA.16816.F32 R52, R244.reuse, R54, R32 ;  /* 0x00000036f434723c */ /* 0x040ff00000001820 */
[C---:B------:R-:W-:Y:S08]  /*3350*/  HMMA.16816.F32 R32, R244.reuse, R48, R28 ;  /* 0x00000030f420723c */ /* 0x040ff0000000181c */
[C---:B------:R-:W-:Y:S08]  /*3360*/  HMMA.16816.F32 R48, R244.reuse, R50, R24 ;  /* 0x00000032f430723c */ /* 0x040ff00000001818 */
[C---:B------:R-:W-:Y:S08]  /*3370*/  HMMA.16816.F32 R28, R244.reuse, R44, R20 ;  /* 0x0000002cf41c723c */ /* 0x040ff00000001814 */
[C---:B------:R-:W-:Y:S08]  /*3380*/  HMMA.16816.F32 R44, R244.reuse, R46, R16 ;  /* 0x0000002ef42c723c */ /* 0x040ff00000001810 */
[C---:B---3--:R-:W-:Y:S08]  /*3390*/  HMMA.16816.F32 R20, R244.reuse, R64, R12 ;  /* 0x00000040f414723c */ /* 0x048ff0000000180c */
[----:B------:R-:W-:Y:S01]  /*33a0*/  HMMA.16816.F32 R24, R244, R66, R8 ;  /* 0x00000042f418723c */ /* 0x000fe20000001808 */
[----:B------:R-:W-:Y:S06]  /*33b0*/  BAR.SYNC.DEFER_BLOCKING 0x0 ;  /* 0x0000000000007b1d */ /* 0x000fec0000010000 */
[----:B------:R-:W-:Y:S01]  /*33c0*/  @!UPT UIADD3 URZ, URZ, URZ, URZ ;  /* 0x0000003f3f3ff290 */ /* 0x000fe2000fffe03f */
[----:B------:R-:W-:Y:S11]  /*33d0*/  @!P0 BRA `(.L_x_475) ;  /* 0x0000019000008947 */ /* 0x000ff60003800000 */
[----:B------:R-:W-:Y:S01]  /*33e0*/  IADD3 R0, R158, -0x2, RZ ;  /* 0xfffffffe9e007810 */ /* 0x000fe20007ffe0ff */
[----:B------:R-:W-:-:S03]  /*33f0*/  IMAD.MOV.U32 R8, RZ, RZ, c[0x0][0x1e4] ;  /* 0x00007900ff087624 */ /* 0x000fc600078e00ff */
[----:B------:R-:W-:Y:S01]  /*3400*/  SHF.R.S32.HI R2, RZ, 0x1f, R0 ;  /* 0x0000001fff027819 */ /* 0x000fe20000011400 */
[----:B------:R-:W-:-:S04]  /*3410*/  IMAD.WIDE.U32 R4, R0, c[0x0][0x1e0], RZ ;  /* 0x0000780000047a25 */ /* 0x000fc800078e00ff */
[----:B------:R-:W-:-:S04]  /*3420*/  IMAD R2, R2, c[0x0][0x1e0], RZ ;  /* 0x0000780002027a24 */ /* 0x000fc800078e02ff */
[----:B------:R-:W-:Y:S01]  /*3430*/  IMAD R2, R0, c[0x0][0x1e4], R2 ;  /* 0x0000790000027a24 */ /* 0x000fe200078e0202 */
[----:B------:R-:W-:-:S03]  /*3440*/  LEA R0, P0, R4, R84, 0x6 ;  /* 0x0000005404007211 */ /* 0x000fc600078030ff */
[----:B------:R-:W-:Y:S01]  /*3450*/  IMAD.IADD R3, R5, 0x1, R2 ;  /* 0x0000000105037824 */ /* 0x000fe200078e0202 */
[----:B------:R-:W-:Y:S01]  /*3460*/  LEA R2, P1, R0, c[0x0][0x1c8], 0x1 ;  /* 0x0000720000027a11 */ /* 0x000fe200078208ff */
[----:B------:R-:W-:-:S03]  /*3470*/  IMAD.MOV.U32 R5, RZ, RZ, c[0x0][0x1e0] ;  /* 0x00007800ff057624 */ /* 0x000fc600078e00ff */
[----:B------:R-:W-:Y:S02]  /*3480*/  LEA.HI.X R3, R4, R83, R3, 0x6, P0 ;  /* 0x0000005304037211 */ /* 0x000fe400000f3403 */
[----:B------:R-:W-:Y:S02]  /*3490*/  LEA R4, P0, R5, R2, 0x6 ;  /* 0x0000000205047211 */ /* 0x000fe400078030ff */
[----:B------:R-:W-:-:S04]  /*34a0*/  LEA.HI.X R3, R0, c[0x0][0x1cc], R3, 0x1, P1 ;  /* 0x0000730000037a11 */ /* 0x000fc800008f0c03 */
[----:B------:R-:W-:Y:S01]  /*34b0*/  LEA.HI.X R5, R5, R3, R8, 0x6, P0 ;  /* 0x0000000305057211 */ /* 0x000fe200000f3408 */
        /* <DEDUP_REMOVED lines=11> */
.L_x_475:
[----:B------:R-:W-:Y:S05]  /*3570*/  BSYNC B0 ;  /* 0x0000000000007941 */ /* 0x000fea0003800000 */
.L_x_474:
[----:B------:R-:W2:Y:S04]  /*3580*/  LDL R0, [R1+0xb0] ;  /* 0x0000b00001007983 */ /* 0x000ea80000100800 */
[----:B-1----:R-:W3:Y:S01]  /*3590*/  LDL R3, [R1+0xb4] ;  /* 0x0000b40001037983 */ /* 0x002ee20000100800 */
[----:B------:R-:W-:-:S03]  /*35a0*/  ISETP.NE.AND P2, PT, R81, 0x1, PT ;  /* 0x000000015100780c */ /* 0x000fc60003f45270 */
[----:B------:R-:W4:Y:S04]  /*35b0*/  LDL R60, [R1+0x48] ;  /* 0x00004800013c7983 */ /* 0x000f280000100800 */
[----:B------:R-:W5:Y:S04]  /*35c0*/  LDL R131, [R1+0x4] ;  /* 0x0000040001837983 */ /* 0x000f680000100800 */
[----:B------:R-:W-:Y:S04]  /*35d0*/  LDSM.16.MT88.4 R56, [R251+0x800] ;  /* 0x00080000fb38783b */ /* 0x000fe80000004200 */
[----:B------:R-:W-:Y:S04]  /*35e0*/  LDSM.16.MT88.4 R40, [R252+0x800] ;  /* 0x00080000fc28783b */ /* 0x000fe80000004200 */
[----:B------:R-:W-:Y:S04]  /*35f0*/  LDSM.16.MT88.4 R64, [R252+0x2000] ;  /* 0x00200000fc40783b */ /* 0x000fe80000004200 */
[----:B------:R-:W-:Y:S04]  /*3600*/  LDSM.16.MT88.4 R68, [R251+0x2000] ;  /* 0x00200000fb44783b */ /* 0x000fe80000004200 */
[----:B------:R-:W-:Y:S04]  /*3610*/  LDSM.16.MT88.4 R72, [R251+0x2800] ;  /* 0x00280000fb48783b */ /* 0x000fe80000004200 */
[----:B------:R-:W-:Y:S04]  /*3620*/  LDSM.16.MT88.4 R76, [R248+0x4000] ;  /* 0x00400000f84c783b */ /* 0x000fe80000004200 */
[----:B------:R-:W0:Y:S01]  /*3630*/  LDGDEPBAR ;  /* 0x00000000000079af */ /* 0x000e220000000000 */
[----:B--2---:R-:W-:-:S04]  /*3640*/  IMAD.IADD R0, R0, 0x1, R159 ;  /* 0x0000000100007824 */ /* 0x004fc800078e029f */
[----:B------:R-:W-:-:S05]  /*3650*/  @P2 IMAD.HI.U32 R2, R0, c[0x0][0x2c8], RZ ;  /* 0x0000b20000022a27 */ /* 0x000fca00078e00ff */
[----:B------:R-:W-:Y:S01]  /*3660*/  @P2 SHF.R.U32.HI R0, RZ, c[0x0][0x2cc], R2 ;  /* 0x0000b300ff002a19 */ /* 0x000fe20000011602 */
[----:B------:R-:W-:-:S04]  /*3670*/  IMAD R2, R6, R80, 0x1 ;  /* 0x0000000106027424 */ /* 0x000fc800078e0250 */
[----:B------:R-:W1:Y:S04]  /*3680*/  SHFL.IDX PT, R4, R0, RZ, 0x1c1f ;  /* 0x001c1fff00047589 */ /* 0x000e6800000e0000 */
[----:B------:R3:W2:Y:S02]  /*3690*/  SHFL.IDX PT, R5, R0, 0x1, 0x1c1f ;  /* 0x003c1f0000057f89 */ /* 0x0006a400000e0000 */
[----:B---3--:R-:W-:Y:S01]  /*36a0*/  IADD3 R0, -R3, c[0x0][0x1d0], R2 ;  /* 0x0000740003007a10 */ /* 0x008fe20007ffe102 */
[----:B------:R-:W-:-:S03]  /*36b0*/  IMAD.IADD R3, R7, 0x1, -R3 ;  /* 0x0000000107037824 */ /* 0x000fc600078e0a03 */
[----:B------:R-:W-:-:S05]  /*36c0*/  IADD3 R0, R0, -c[0x0][0x168], RZ ;  /* 0x80005a0000007a10 */ /* 0x000fca0007ffe0ff */
[----:B-1----:R-:W-:-:S05]  /*36d0*/  IMAD.IADD R2, R0, 0x1, R4 ;  /* 0x0000000100027824 */ /* 0x002fca00078e0204 */
[----:B------:R-:W-:-:S04]  /*36e0*/  IMNMX R2, R3, R2, PT ;  /* 0x0000000203027217 */ /* 0x000fc80003800200 */
[C---:B------:R-:W-:Y:S02]  /*36f0*/  ISETP.GT.AND P0, PT, R2.reuse, RZ, PT ;  /* 0x000000ff0200720c */ /* 0x040fe40003f04270 */
[----:B------:R-:W-:Y:S02]  /*3700*/  ISETP.GT.AND P1, PT, R2, 0x1, PT ;  /* 0x000000010200780c */ /* 0x000fe40003f24270 */
[----:B------:R-:W-:Y:S02]  /*3710*/  FSEL R17, R36, -INF , P0 ;  /* 0xff80000024117808 */ /* 0x000fe40000000000 */
[----:B------:R-:W-:Y:S02]  /*3720*/  ISETP.GT.AND P0, PT, R2, 0x8, PT ;  /* 0x000000080200780c */ /* 0x000fe40003f04270 */
[----:B------:R-:W-:Y:S01]  /*3730*/  FSEL R10, R37, -INF , P1 ;  /* 0xff800000250a7808 */ /* 0x000fe20000800000 */
[----:B--2---:R-:W-:Y:S01]  /*3740*/  IMAD.IADD R0, R0, 0x1, R5 ;  /* 0x0000000100007824 */ /* 0x004fe200078e0205 */
[----:B------:R-:W-:-:S02]  /*3750*/  ISETP.GT.AND P1, PT, R2, 0x9, PT ;  /* 0x000000090200780c */ /* 0x000fc40003f24270 */
[----:B------:R-:W-:Y:S02]  /*3760*/  FSEL R9, R52, -INF , P0 ;  /* 0xff80000034097808 */ /* 0x000fe40000000000 */
[----:B------:R-:W-:Y:S02]  /*3770*/  FMNMX.FTZ R5, R17, R10, !PT ;  /* 0x0000000a11057209 */ /* 0x000fe40007810000 */
[C---:B------:R-:W-:Y:S02]  /*3780*/  ISETP.GT.AND P0, PT, R2.reuse, 0x10, PT ;  /* 0x000000100200780c */ /* 0x040fe40003f04270 */
[----:B------:R-:W-:Y:S02]  /*3790*/  FSEL R4, R53, -INF , P1 ;  /* 0xff80000035047808 */ /* 0x000fe40000800000 */
[----:B------:R-:W-:Y:S02]  /*37a0*/  IMNMX R0, R3, R0, PT ;  /* 0x0000000003007217 */ /* 0x000fe40003800200 */
[----:B------:R-:W-:-:S02]  /*37b0*/  ISETP.GT.AND P1, PT, R2, 0x11, PT ;  /* 0x000000110200780c */ /* 0x000fc40003f24270 */
[----:B------:R-:W-:Y:S02]  /*37c0*/  FMNMX.FTZ R5, R9, R5, !PT ;  /* 0x0000000509057209 */ /* 0x000fe40007810000 */
[----:B------:R-:W-:Y:S02]  /*37d0*/  FSEL R3, R32, -INF , P0 ;  /* 0xff80000020037808 */ /* 0x000fe40000000000 */
[----:B------:R-:W-:Y:S02]  /*37e0*/  ISETP.GT.AND P0, PT, R2, 0x18, PT ;  /* 0x000000180200780c */ /* 0x000fe40003f04270 */
[----:B------:R-:W-:Y:S02]  /*37f0*/  FSEL R8, R33, -INF , P1 ;  /* 0xff80000021087808 */ /* 0x000fe40000800000 */
[----:B------:R-:W-:Y:S02]  /*3800*/  FMNMX.FTZ R5, R4, R5, !PT ;  /* 0x0000000504057209 */ /* 0x000fe40007810000 */
[----:B------:R-:W-:-:S02]  /*3810*/  ISETP.GT.AND P1, PT, R2, 0x19, PT ;  /* 0x000000190200780c */ /* 0x000fc40003f24270 */
[----:B------:R-:W-:Y:S02]  /*3820*/  FSEL R7, R48, -INF , P0 ;  /* 0xff80000030077808 */ /* 0x000fe40000000000 */
[C---:B------:R-:W-:Y:S02]  /*3830*/  ISETP.GT.AND P0, PT, R2.reuse, 0x20, PT ;  /* 0x000000200200780c */ /* 0x040fe40003f04270 */
[----:B------:R-:W-:Y:S02]  /*3840*/  FMNMX.FTZ R5, R3, R5, !PT ;  /* 0x0000000503057209 */ /* 0x000fe40007810000 */
[----:B------:R-:W-:Y:S02]  /*3850*/  FSEL R16, R49, -INF , P1 ;  /* 0xff80000031107808 */ /* 0x000fe40000800000 */
[----:B------:R-:W-:Y:S02]  /*3860*/  ISETP.GT.AND P1, PT, R2, 0x21, PT ;  /* 0x000000210200780c */ /* 0x000fe40003f24270 */
[----:B------:R-:W-:-:S02]  /*3870*/  FSEL R111, R28, -INF , P0 ;  /* 0xff8000001c6f7808 */ /* 0x000fc40000000000 */
[----:B------:R-:W-:Y:S02]  /*3880*/  ISETP.GT.AND P0, PT, R2, 0x28, PT ;  /* 0x000000280200780c */ /* 0x000fe40003f04270 */
[----:B------:R-:W-:Y:S02]  /*3890*/  FMNMX.FTZ R5, R8, R5, !PT ;  /* 0x0000000508057209 */ /* 0x000fe40007810000 */
[----:B------:R-:W-:Y:S02]  /*38a0*/  FSEL R110, R29, -INF , P1 ;  /* 0xff8000001d6e7808 */ /* 0x000fe40000800000 */
[----:B------:R-:W-:Y:S02]  /*38b0*/  ISETP.GT.AND P1, PT, R2, 0x29, PT ;  /* 0x000000290200780c */ /* 0x000fe40003f24270 */
[----:B------:R-:W-:Y:S02]  /*38c0*/  FSEL R109, R44, -INF , P0 ;  /* 0xff8000002c6d7808 */ /* 0x000fe40000000000 */
[----:B------:R-:W-:-:S02]  /*38d0*/  FMNMX.FTZ R5, R7, R5, !PT ;  /* 0x0000000507057209 */ /* 0x000fc40007810000 */
[C---:B------:R-:W-:Y:S02]  /*38e0*/  ISETP.GT.AND P0, PT, R2.reuse, 0x30, PT ;  /* 0x000000300200780c */ /* 0x040fe40003f04270 */
[----:B------:R-:W-:Y:S02]  /*38f0*/  FSEL R107, R45, -INF , P1 ;  /* 0xff8000002d6b7808 */ /* 0x000fe40000800000 */
[----:B------:R-:W-:Y:S02]  /*3900*/  ISETP.GT.AND P1, PT, R2, 0x31, PT ;  /* 0x000000310200780c */ /* 0x000fe40003f24270 */
[----:B------:R-:W-:Y:S02]  /*3910*/  FMNMX.FTZ R5, R16, R5, !PT ;  /* 0x0000000510057209 */ /* 0x000fe40007810000 */
[----:B------:R-:W-:Y:S02]  /*3920*/  FSEL R104, R20, -INF , P0 ;  /* 0xff80000014687808 */ /* 0x000fe40000000000 */
[----:B------:R-:W-:-:S02]  /*3930*/  ISETP.GT.AND P0, PT, R0, RZ, PT ;  /* 0x000000ff0000720c */ /* 0x000fc40003f04270 */
[----:B------:R-:W-:Y:S02]  /*3940*/  FSEL R103, R21, -INF , P1 ;  /* 0xff80000015677808 */ /* 0x000fe40000800000 */
[----:B------:R-:W-:Y:S02]  /*3950*/  FMNMX.FTZ R5, R111, R5, !PT ;  /* 0x000000056f057209 */ /* 0x000fe40007810000 */
[----:B------:R-:W-:Y:S02]  /*3960*/  ISETP.GT.AND P1, PT, R0, 0x1, PT ;  /* 0x000000010000780c */ /* 0x000fe40003f24270 */
[----:B------:R-:W-:Y:S02]  /*3970*/  FSEL R15, R38, -INF , P0 ;  /* 0xff800000260f7808 */ /* 0x000fe40000000000 */
[----:B------:R-:W-:Y:S02]  /*3980*/  ISETP.GT.AND P0, PT, R0, 0x8, PT ;  /* 0x000000080000780c */ /* 0x000fe40003f04270 */
[----:B------:R-:W-:-:S02]  /*3990*/  FMNMX.FTZ R5, R110, R5, !PT ;  /* 0x000000056e057209 */ /* 0x000fc40007810000 */
[----:B------:R-:W-:Y:S02]  /*39a0*/  FSEL R14, R39, -INF , P1 ;  /* 0xff800000270e7808 */ /* 0x000fe40000800000 */
[----:B------:R-:W-:Y:S01]  /*39b0*/  FSEL R13, R54, -INF , P0 ;  /* 0xff800000360d7808 */ /* 0x000fe20000000000 */
[----:B------:R-:W-:Y:S01]  /*39c0*/  LDSM.16.MT88.4 R36, [R248+0x800] ;  /* 0x00080000f824783b */ /* 0x000fe20000004200 */
[----:B------:R-:W-:Y:S02]  /*39d0*/  ISETP.GT.AND P0, PT, R2, 0x38, PT ;  /* 0x000000380200780c */ /* 0x000fe40003f04270 */
[----:B------:R-:W-:Y:S02]  /*39e0*/  FMNMX.FTZ R5, R109, R5, !PT ;  /* 0x000000056d057209 */ /* 0x000fe40007810000 */
[----:B------:R-:W-:Y:S02]  /*39f0*/  ISETP.GT.AND P1, PT, R0, 0x9, PT ;  /* 0x000000090000780c */ /* 0x000fe40003f24270 */
[----:B------:R-:W-:-:S02]  /*3a00*/  FMNMX.FTZ R6, R15, R14, !PT ;  /* 0x0000000e0f067209 */ /* 0x000fc40007810000 */
[----:B------:R-:W-:Y:S02]  /*3a10*/  FSEL R97, R24, -INF , P0 ;  /* 0xff80000018617808 */ /* 0x000fe40000000000 */
[----:B------:R-:W-:Y:S02]  /*3a20*/  FMNMX.FTZ R5, R107, R5, !PT ;  /* 0x000000056b057209 */ /* 0x000fe40007810000 */
[----:B------:R-:W-:Y:S02]  /*3a30*/  FSEL R12, R55, -INF , P1 ;  /* 0xff800000370c7808 */ /* 0x000fe40000800000 */
[C---:B------:R-:W-:Y:S01]  /*3a40*/  ISETP.GT.AND P0, PT, R0.reuse, 0x10, PT ;  /* 0x000000100000780c */ /* 0x040fe20003f04270 */
[----:B-----5:R-:W-:Y:S01]  /*3a50*/  LDSM.16.MT88.4 R52, [R131+0x2000] ;  /* 0x002000008334783b */ /* 0x020fe20000004200 */
[----:B------:R-:W-:Y:S02]  /*3a60*/  FMNMX.FTZ R18, R13, R6, !PT ;  /* 0x000000060d127209 */ /* 0x000fe40007810000 */
[----:B------:R-:W-:-:S02]  /*3a70*/  ISETP.GT.AND P1, PT, R0, 0x11, PT ;  /* 0x000000110000780c */ /* 0x000fc40003f24270 */
[----:B------:R-:W-:Y:S02]  /*3a80*/  FMNMX.FTZ R5, R104, R5, !PT ;  /* 0x0000000568057209 */ /* 0x000fe40007810000 */
[----:B------:R-:W-:Y:S02]  /*3a90*/  FSEL R11, R34, -INF , P0 ;  /* 0xff800000220b7808 */ /* 0x000fe40000000000 */
[----:B------:R-:W-:Y:S02]  /*3aa0*/  FMNMX.FTZ R18, R12, R18, !PT ;  /* 0x000000120c127209 */ /* 0x000fe40007810000 */
[----:B------:R-:W-:Y:S02]  /*3ab0*/  ISETP.GT.AND P0, PT, R2, 0x39, PT ;  /* 0x000000390200780c */ /* 0x000fe40003f04270 */
[----:B------:R-:W-:Y:S02]  /*3ac0*/  FSEL R6, R35, -INF , P1 ;  /* 0xff80000023067808 */ /* 0x000fe40000800000 */
[----:B------:R-:W-:-:S02]  /*3ad0*/  FMNMX.FTZ R2, R103, R5, !PT ;  /* 0x0000000567027209 */ /* 0x000fc40007810000 */
[C---:B------:R-:W-:Y:S02]  /*3ae0*/  ISETP.GT.AND P1, PT, R0.reuse, 0x18, PT ;  /* 0x000000180000780c */ /* 0x040fe40003f24270 */
[----:B------:R-:W-:Y:S02]  /*3af0*/  FMNMX.FTZ R18, R11, R18, !PT ;  /* 0x000000120b127209 */ /* 0x000fe40007810000 */
[----:B------:R-:W-:Y:S02]  /*3b00*/  FSEL R96, R25, -INF , P0 ;  /* 0xff80000019607808 */ /* 0x000fe40000000000 */
[----:B------:R-:W-:Y:S02]  /*3b10*/  FMNMX.FTZ R2, R97, R2, !PT ;  /* 0x0000000261027209 */ /* 0x000fe40007810000 */
[----:B------:R-:W-:Y:S02]  /*3b20*/  ISETP.GT.AND P0, PT, R0, 0x19, PT ;  /* 0x000000190000780c */ /* 0x000fe40003f04270 */
[----:B------:R-:W-:-:S02]  /*3b30*/  FSEL R5, R50, -INF , P1 ;  /* 0xff80000032057808 */ /* 0x000fc40000800000 */
[----:B------:R-:W-:Y:S02]  /*3b40*/  FMNMX.FTZ R19, R6, R18, !PT ;  /* 0x0000001206137209 */ /* 0x000fe40007810000 */
[----:B------:R-:W-:Y:S02]  /*3b50*/  FMNMX.FTZ R157, R96, R2, !PT ;  /* 0x00000002609d7209 */ /* 0x000fe40007810000 */
[----:B------:R-:W-:Y:S02]  /*3b60*/  FSEL R18, R51, -INF , P0 ;  /* 0xff80000033127808 */ /* 0x000fe40000000000 */
[C---:B------:R-:W-:Y:S02]  /*3b70*/  ISETP.GT.AND P1, PT, R0.reuse, 0x20, PT ;  /* 0x000000200000780c */ /* 0x040fe40003f24270 */
[----:B------:R-:W-:Y:S02]  /*3b80*/  FMNMX.FTZ R2, R5, R19, !PT ;  /* 0x0000001305027209 */ /* 0x000fe40007810000 */
[----:B------:R-:W-:-:S02]  /*3b90*/  ISETP.GT.AND P0, PT, R0, 0x21, PT ;  /* 0x000000210000780c */ /* 0x000fc40003f04270 */
[----:B------:R-:W-:Y:S02]  /*3ba0*/  FSEL R100, R30, -INF , P1 ;  /* 0xff8000001e647808 */ /* 0x000fe40000800000 */
[----:B------:R-:W-:Y:S02]  /*3bb0*/  FMNMX.FTZ R2, R18, R2, !PT ;  /* 0x0000000212027209 */ /* 0x000fe40007810000 */
[----:B------:R-:W-:Y:S02]  /*3bc0*/  FSEL R102, R31, -INF , P0 ;  /* 0xff8000001f667808 */ /* 0x000fe40000000000 */
[----:B------:R-:W-:Y:S01]  /*3bd0*/  ISETP.GT.AND P1, PT, R0, 0x28, PT ;  /* 0x000000280000780c */ /* 0x000fe20003f24270 */
[----:B------:R-:W1:Y:S01]  /*3be0*/  SHFL.BFLY PT, R19, R157, 0x2, 0x1f ;  /* 0x0c401f009d137f89 */ /* 0x000e6200000e0000 */
[----:B------:R-:W-:Y:S02]  /*3bf0*/  FMNMX.FTZ R2, R100, R2, !PT ;  /* 0x0000000264027209 */ /* 0x000fe40007810000 */
[----:B------:R-:W-:Y:S01]  /*3c00*/  ISETP.GT.AND P0, PT, R0, 0x29, PT ;  /* 0x000000290000780c */ /* 0x000fe20003f04270 */
[----:B------:R-:W-:Y:S01]  /*3c10*/  LDSM.16.MT88.4 R28, [R252] ;  /* 0x00000000fc1c783b */ /* 0x000fe20000004200 */
[----:B------:R-:W-:-:S02]  /*3c20*/  FSEL R101, R46, -INF , P1 ;  /* 0xff8000002e657808 */ /* 0x000fc40000800000 */
[----:B------:R-:W-:Y:S02]  /*3c30*/  FMNMX.FTZ R2, R102, R2, !PT ;  /* 0x0000000266027209 */ /* 0x000fe40007810000 */
[----:B------:R-:W-:Y:S02]  /*3c40*/  FSEL R108, R47, -INF , P0 ;  /* 0xff8000002f6c7808 */ /* 0x000fe40000000000 */
[C---:B------:R-:W-:Y:S01]  /*3c50*/  ISETP.GT.AND P1, PT, R0.reuse, 0x30, PT ;  /* 0x000000300000780c */ /* 0x040fe20003f24270 */
[----:B------:R-:W-:Y:S01]  /*3c60*/  LDSM.16.MT88.4 R44, [R251] ;  /* 0x00000000fb2c783b */ /* 0x000fe20000004200 */
[----:B------:R-:W-:Y:S02]  /*3c70*/  FMNMX.FTZ R2, R101, R2, !PT ;  /* 0x0000000265027209 */ /* 0x000fe40007810000 */
[----:B------:R-:W-:Y:S02]  /*3c80*/  ISETP.GT.AND P0, PT, R0, 0x31, PT ;  /* 0x000000310000780c */ /* 0x000fe40003f04270 */
[----:B------:R-:W-:-:S02]  /*3c90*/  FSEL R106, R22, -INF , P1 ;  /* 0xff800000166a7808 */ /* 0x000fc40000800000 */
[----:B------:R-:W-:Y:S02]  /*3ca0*/  FMNMX.FTZ R2, R108, R2, !PT ;  /* 0x000000026c027209 */ /* 0x000fe40007810000 */
[----:B------:R-:W-:Y:S02]  /*3cb0*/  FSEL R105, R23, -INF , P0 ;  /* 0xff80000017697808 */ /* 0x000fe40000000000 */
[----:B------:R-:W-:Y:S01]  /*3cc0*/  ISETP.GT.AND P1, PT, R0, 0x38, PT ;  /* 0x000000380000780c */ /* 0x000fe20003f24270 */
[----:B------:R-:W-:Y:S01]  /*3cd0*/  LDSM.16.MT88.4 R20, [R248] ;  /* 0x00000000f814783b */ /* 0x000fe20000004200 */
[----:B------:R-:W-:Y:S02]  /*3ce0*/  FMNMX.FTZ R2, R106, R2, !PT ;  /* 0x000000026a027209 */ /* 0x000fe40007810000 */
[----:B------:R-:W-:Y:S02]  /*3cf0*/  ISETP.GT.AND P0, PT, R0, 0x39, PT ;  /* 0x000000390000780c */ /* 0x000fe40003f04270 */
[----:B------:R-:W-:-:S02]  /*3d00*/  FSEL R99, R26, -INF , P1 ;  /* 0xff8000001a637808 */ /* 0x000fc40000800000 */
[----:B------:R-:W-:Y:S02]  /*3d10*/  FMNMX.FTZ R156, R105, R2, !PT ;  /* 0x00000002699c7209 */ /* 0x000fe40007810000 */
[----:B------:R-:W-:Y:S02]  /*3d20*/  FSEL R98, R27, -INF , P0 ;  /* 0xff8000001b627808 */ /* 0x000fe40000000000 */
[----:B------:R-:W-:Y:S01]  /*3d30*/  FMNMX.FTZ R156, R99, R156, !PT ;  /* 0x0000009c639c7209 */ /* 0x000fe20007810000 */
[----:B----4-:R-:W-:Y:S03]  /*3d40*/  LDSM.16.MT88.4 R24, [R60] ;  /* 0x000000003c18783b */ /* 0x010fe60000004200 */
[----:B------:R-:W-:Y:S01]  /*3d50*/  FMNMX.FTZ R156, R98, R156, !PT ;  /* 0x0000009c629c7209 */ /* 0x000fe20007810000 */
[----:B------:R-:W-:Y:S01]  /*3d60*/  LDSM.16.MT88.4 R60, [R131+0x800] ;  /* 0x00080000833c783b */ /* 0x000fe20000004200 */
        /* <DEDUP_REMOVED lines=9> */
[----:B------:R-:W-:Y:S01]  /*3e00*/  FFMA.FTZ R3, R3, c[0x0][0x2d0], -R2 ;  /* 0x0000b40003037a23 */ /* 0x000fe20000010802 */
[----:B-1----:R-:W-:-:S04]  /*3e10*/  FMNMX.FTZ R156, R156, R0, !PT ;  /* 0x000000009c9c7209 */ /* 0x002fc80007810000 */
[C---:B------:R-:W-:Y:S01]  /*3e20*/  FSETP.NEU.FTZ.AND P0, PT, R156.reuse, -INF , PT ;  /* 0xff8000009c00780b */ /* 0x040fe20003f1d000 */
[----:B------:R-:W-:Y:S01]  /*3e30*/  FMUL.FTZ R0, R156, c[0x0][0x2d0] ;  /* 0x0000b4009c007a20 */ /* 0x000fe20000410000 */
[----:B------:R1:W-:Y:S04]  /*3e40*/  MUFU.EX2 R90, R3 ;  /* 0x00000003005a7308 */ /* 0x0003e80000000800 */
[----:B------:R-:W-:Y:S01]  /*3e50*/  FSEL R0, R0, RZ, P0 ;  /* 0x000000ff00007208 */ /* 0x000fe20000000000 */
[--C-:B------:R-:W-:Y:S02]  /*3e60*/  FFMA.FTZ R17, R17, c[0x0][0x2d0], -R2.reuse ;  /* 0x0000b40011117a23 */ /* 0x100fe40000010802 */
[--C-:B------:R-:W-:Y:S02]  /*3e70*/  FFMA.FTZ R10, R10, c[0x0][0x2d0], -R2.reuse ;  /* 0x0000b4000a0a7a23 */ /* 0x100fe40000010802 */
[----:B------:R-:W-:-:S02]  /*3e80*/  FFMA.FTZ R9, R9, c[0x0][0x2d0], -R2 ;  /* 0x0000b40009097a23 */ /* 0x000fc40000010802 */
[----:B------:R-:W-:Y:S02]  /*3e90*/  FFMA.FTZ R4, R4, c[0x0][0x2d0], -R2 ;  /* 0x0000b40004047a23 */ /* 0x000fe40000010802 */
[--C-:B-1----:R-:W-:Y:S02]  /*3ea0*/  FFMA.FTZ R3, R13, c[0x0][0x2d0], -R0.reuse ;  /* 0x0000b4000d037a23 */ /* 0x102fe40000010800 */
[--C-:B------:R-:W-:Y:S02]  /*3eb0*/  FFMA.FTZ R15, R15, c[0x0][0x2d0], -R0.reuse ;  /* 0x0000b4000f0f7a23 */ /* 0x100fe40000010800 */
[----:B------:R1:W-:Y:S01]  /*3ec0*/  MUFU.EX2 R82, R3 ;  /* 0x0000000300527308 */ /* 0x0003e20000000800 */
[----:B------:R-:W-:-:S07]  /*3ed0*/  FFMA.FTZ R14, R14, c[0x0][0x2d0], -R0 ;  /* 0x0000b4000e0e7a23 */ /* 0x000fce0000010800 */
[----:B------:R-:W-:Y:S01]  /*3ee0*/  MUFU.EX2 R85, R17 ;  /* 0x0000001100557308 */ /* 0x000fe20000000800 */
[----:B-1----:R-:W-:-:S07]  /*3ef0*/  FFMA.FTZ R3, R12, c[0x0][0x2d0], -R0 ;  /* 0x0000b4000c037a23 */ /* 0x002fce0000010800 */
[----:B------:R-:W1:Y:S08]  /*3f00*/  MUFU.EX2 R83, R10 ;  /* 0x0000000a00537308 */ /* 0x000e700000000800 */
[----:B------:R-:W-:Y:S08]  /*3f10*/  MUFU.EX2 R87, R9 ;  /* 0x0000000900577308 */ /* 0x000ff00000000800 */
[----:B------:R-:W2:Y:S08]  /*3f20*/  MUFU.EX2 R89, R4 ;  /* 0x0000000400597308 */ /* 0x000eb00000000800 */
[----:B------:R-:W-:Y:S08]  /*3f30*/  MUFU.EX2 R81, R15 ;  /* 0x0000000f00517308 */ /* 0x000ff00000000800 */
[----:B------:R-:W3:Y:S08]  /*3f40*/  MUFU.EX2 R80, R14 ;  /* 0x0000000e00507308 */ /* 0x000ef00000000800 */
[----:B------:R4:W5:Y:S01]  /*3f50*/  MUFU.EX2 R84, R3 ;  /* 0x0000000300547308 */ /* 0x0009620000000800 */
[----:B-1----:R-:W-:Y:S01]  /*3f60*/  F2FP.PACK_AB R12, R83, R85 ;  /* 0x00000055530c723e */ /* 0x002fe200000000ff */
[----:B------:R-:W-:-:S02]  /*3f70*/  FFMA.FTZ R7, R7, c[0x0][0x2d0], -R2 ;  /* 0x0000b40007077a23 */ /* 0x000fc40000010802 */
[----:B----4-:R-:W-:-:S04]  /*3f80*/  FFMA.FTZ R3, R11, c[0x0][0x2d0], -R0 ;  /* 0x0000b4000b037a23 */ /* 0x010fc80000010800 */
[----:B------:R1:W-:Y:S01]  /*3f90*/  MUFU.EX2 R86, R3 ;  /* 0x0000000300567308 */ /* 0x0003e20000000800 */
[----:B--2---:R-:W-:Y:S02]  /*3fa0*/  F2FP.PACK_AB R14, R89, R87 ;  /* 0x00000057590e723e */ /* 0x004fe400000000ff */
[----:B---3--:R-:W-:Y:S02]  /*3fb0*/  F2FP.PACK_AB R13, R80, R81 ;  /* 0x00000051500d723e */ /* 0x008fe400000000ff */
[----:B-----5:R-:W-:Y:S01]  /*3fc0*/  F2FP.PACK_AB R15, R84, R82 ;  /* 0x00000052540f723e */ /* 0x020fe200000000ff */
[----:B------:R-:W-:Y:S02]  /*3fd0*/  FFMA.FTZ R8, R8, c[0x0][0x2d0], -R2 ;  /* 0x0000b40008087a23 */ /* 0x000fe40000010802 */
[----:B-1----:R-:W-:-:S04]  /*3fe0*/  FFMA.FTZ R3, R6, c[0x0][0x2d0], -R0 ;  /* 0x0000b40006037a23 */ /* 0x002fc80000010800 */
[----:B------:R1:W-:Y:S01]  /*3ff0*/  MUFU.EX2 R88, R3 ;  /* 0x0000000300587308 */ /* 0x0003e20000000800 */
[----:B------:R-:W-:-:S07]  /*4000*/  FFMA.FTZ R16, R16, c[0x0][0x2d0], -R2 ;  /* 0x0000b40010107a23 */ /* 0x000fce0000010802 */
[----:B------:R2:W-:Y:S01]  /*4010*/  MUFU.EX2 R94, R7 ;  /* 0x00000007005e7308 */ /* 0x0005e20000000800 */
[----:B-1----:R-:W-:-:S07]  /*4020*/  FFMA.FTZ R3, R5, c[0x0][0x2d0], -R0 ;  /* 0x0000b40005037a23 */ /* 0x002fce0000010800 */
[----:B------:R1:W-:Y:S01]  /*4030*/  MUFU.EX2 R92, R3 ;  /* 0x00000003005c7308 */ /* 0x0003e20000000800 */
[C---:B--2---:R-:W-:Y:S07]  /*4040*/  HMMA.16816.F32 R4, R12.reuse, R20, RZ ;  /* 0x000000140c04723c */ /* 0x044fee00000018ff */
[----:B------:R-:W2:Y:S01]  /*4050*/  MUFU.EX2 R93, R8 ;  /* 0x00000008005d7308 */ /* 0x000ea20000000800 */
[----:B------:R-:W-:Y:S01]  /*4060*/  HMMA.16816.F32 R20, R12, R22, RZ ;  /* 0x000000160c14723c */ /* 0x000fe200000018ff */
[----:B-1----:R-:W-:-:S06]  /*4070*/  FFMA.FTZ R3, R18, c[0x0][0x2d0], -R0 ;  /* 0x0000b40012037a23 */ /* 0x002fcc0000010800 */
[----:B------:R-:W1:Y:S08]  /*4080*/  MUFU.EX2 R95, R16 ;  /* 0x00000010005f7308 */ /* 0x000e700000000800 */
[----:B------:R-:W3:Y:S01]  /*4090*/  MUFU.EX2 R91, R3 ;  /* 0x00000003005b7308 */ /* 0x000ee20000000800 */
[----:B--2---:R-:W-:Y:S02]  /*40a0*/  F2FP.PACK_AB R8, R93, R90 ;  /* 0x0000005a5d08723e */ /* 0x004fe400000000ff */
[----:B------:R-:W-:-:S02]  /*40b0*/  F2FP.PACK_AB R9, R88, R86 ;  /* 0x000000565809723e */ /* 0x000fc400000000ff */
[----:B-1----:R-:W-:Y:S02]  /*40c0*/  F2FP.PACK_AB R10, R95, R94 ;  /* 0x0000005e5f0a723e */ /* 0x002fe400000000ff */
[----:B---3--:R-:W-:-:S07]  /*40d0*/  F2FP.PACK_AB R11, R91, R92 ;  /* 0x0000005c5b0b723e */ /* 0x008fce00000000ff */
[C---:B------:R-:W-:Y:S08]  /*40e0*/  HMMA.16816.F32 R160, R8.reuse, R36, R4 ;  /* 0x0000002408a0723c */ /* 0x040ff00000001804 */
[----:B------:R-:W-:Y:S01]  /*40f0*/  HMMA.16816.F32 R4, R8, R38, R20 ;  /* 0x000000260804723c */ /* 0x000fe20000001814 */
[----:B------:R-:W1:Y:S07]  /*4100*/  LDSM.16.MT88.4 R20, [R248+0x2000] ;  /* 0x00200000f814783b */ /* 0x000e6e0000004200 */
[C---:B------:R-:W-:Y:S11]  /*4110*/  HMMA.16816.F32 R32, R12.reuse, R28, RZ ;  /* 0x0000001c0c20723c */ /* 0x040ff600000018ff */
[----:B------:R-:W-:Y:S05]  /*4120*/  @!UPT UIADD3 URZ, URZ, URZ, URZ ;  /* 0x0000003f3f3ff290 */ /* 0x000fea000fffe03f */
[----:B------:R-:W-:Y:S02]  /*4130*/  IMAD.MOV.U32 R118, RZ, RZ, R6 ;  /* 0x000000ffff767224 */ /* 0x000fe400078e0006 */
[----:B------:R-:W-:Y:S02]  /*4140*/  IMAD.MOV.U32 R117, RZ, RZ, R5 ;  /* 0x000000ffff757224 */ /* 0x000fe400078e0005 */
[----:B------:R-:W-:Y:S02]  /*4150*/  IMAD.MOV.U32 R129, RZ, RZ, R7 ;  /* 0x000000ffff817224 */ /* 0x000fe400078e0007 */
[----:B------:R-:W-:Y:S02]  /*4160*/  IMAD.MOV.U32 R128, RZ, RZ, R4 ;  /* 0x000000ffff807224 */ /* 0x000fe400078e0004 */
[C---:B------:R-:W-:Y:S08]  /*4170*/  HMMA.16816.F32 R4, R12.reuse, R44, RZ ;  /* 0x0000002c0c04723c */ /* 0x040ff000000018ff */
[----:B------:R-:W-:Y:S11]  /*4180*/  HMMA.16816.F32 R16, R12, R30, RZ ;  /* 0x0000001e0c10723c */ /* 0x000ff600000018ff */
[----:B------:R-:W-:Y:S05]  /*4190*/  @!UPT UIADD3 URZ, URZ, URZ, URZ ;  /* 0x0000003f3f3ff290 */ /* 0x000fea000fffe03f */
[C---:B------:R-:W-:Y:S08]  /*41a0*/  HMMA.16816.F32 R28, R8.reuse, R56, R4 ;  /* 0x00000038081c723c */ /* 0x040ff00000001804 */
[C---:B------:R-:W-:Y:S08]  /*41b0*/  HMMA.16816.F32 R132, R8.reuse, R40, R32 ;  /* 0x000000280884723c */ /* 0x040ff00000001820 */
[----:B------:R-:W-:Y:S01]  /*41c0*/  HMMA.16816.F32 R140, R8, R42, R16 ;  /* 0x0000002a088c723c */ /* 0x000fe20000001810 */
[----:B------:R-:W2:Y:S07]  /*41d0*/  LDSM.16.MT88.4 R40, [R252+0x2800] ;  /* 0x00280000fc28783b */ /* 0x000eae0000004200 */
[----:B------:R-:W-:Y:S01]  /*41e0*/  HMMA.16816.F32 R48, R12, R46, RZ ;  /* 0x0000002e0c30723c */ /* 0x000fe200000018ff */
[----:B------:R-:W3:Y:S01]  /*41f0*/  LDSM.16.MT88.4 R44, [R248+0x2800] ;  /* 0x00280000f82c783b */ /* 0x000ee20000004200 */
[----:B------:R-:W-:-:S02]  /*4200*/  IMAD.MOV.U32 R116, RZ, RZ, R31 ;  /* 0x000000ffff747224 */ /* 0x000fc400078e001f */
[----:B------:R-:W-:Y:S02]  /*4210*/  IMAD.MOV.U32 R115, RZ, RZ, R30 ;  /* 0x000000ffff737224 */ /* 0x000fe400078e001e */
[----:B------:R-:W-:Y:S02]  /*4220*/  IMAD.MOV.U32 R114, RZ, RZ, R29 ;  /* 0x000000ffff727224 */ /* 0x000fe400078e001d */
[----:B------:R-:W-:Y:S01]  /*4230*/  IMAD.MOV.U32 R113, RZ, RZ, R28 ;  /* 0x000000ffff717224 */ /* 0x000fe200078e001c */
[C---:B------:R-:W-:Y:S08]  /*4240*/  HMMA.16816.F32 R36, R12.reuse, R24, RZ ;  /* 0x000000180c24723c */ /* 0x040ff000000018ff */
[C---:B------:R-:W-:Y:S08]  /*4250*/  HMMA.16816.F32 R32, R12.reuse, R26, RZ ;  /* 0x0000001a0c20723c */ /* 0x040ff000000018ff */
[C---:B-1----:R-:W-:Y:S08]  /*4260*/  HMMA.16816.F32 R28, R12.reuse, R20, RZ ;  /* 0x000000140c1c723c */ /* 0x042ff000000018ff */
[C---:B------:R-:W-:Y:S08]  /*4270*/  HMMA.16816.F32 R24, R12.reuse, R22, RZ ;  /* 0x000000160c18723c */ /* 0x040ff000000018ff */
[C---:B------:R-:W-:Y:S08]  /*4280*/  HMMA.16816.F32 R20, R12.reuse, R64, RZ ;  /* 0x000000400c14723c */ /* 0x040ff000000018ff */
[C---:B------:R-:W-:Y:S08]  /*4290*/  HMMA.16816.F32 R4, R12.reuse, R68, RZ ;  /* 0x000000440c04723c */ /* 0x040ff000000018ff */
[----:B------:R-:W-:Y:S08]  /*42a0*/  HMMA.16816.F32 R16, R12, R66, RZ ;  /* 0x000000420c10723c */ /* 0x000ff000000018ff */
[C---:B--2---:R-:W-:Y:S08]  /*42b0*/  HMMA.16816.F32 R20, R8.reuse, R40, R20 ;  /* 0x000000280814723c */ /* 0x044ff00000001814 */
[C---:B------:R-:W-:Y:S01]  /*42c0*/  HMMA.16816.F32 R120, R8.reuse, R60, R36 ;  /* 0x0000003c0878723c */ /* 0x040fe20000001824 */
[----:B------:R-:W-:Y:S07]  /*42d0*/  LDSM.16.MT88.4 R36, [R252+0x4000] ;  /* 0x00400000fc24783b */ /* 0x000fee0000004200 */
[C---:B---3--:R-:W-:Y:S08]  /*42e0*/  HMMA.16816.F32 R28, R8.reuse, R44, R28 ;  /* 0x0000002c081c723c */ /* 0x048ff0000000181c */
[C---:B------:R-:W-:Y:S08]  /*42f0*/  HMMA.16816.F32 R4, R8.reuse, R72, R4 ;  /* 0x000000480804723c */ /* 0x040ff00000001804 */
[----:B------:R-:W-:Y:S01]  /*4300*/  HMMA.16816.F32 R148, R8, R58, R48 ;  /* 0x0000003a0894723c */ /* 0x000fe20000001830 */
[----:B------:R-:W1:Y:S01]  /*4310*/  LDSM.16.MT88.4 R48, [R131+0x2800] ;  /* 0x002800008330783b */ /* 0x000e620000004200 */
[----:B------:R-:W-:-:S02]  /*4320*/  IMAD.MOV.U32 R67, RZ, RZ, R21 ;  /* 0x000000ffff437224 */ /* 0x000fc400078e0015 */
[----:B------:R-:W-:Y:S01]  /*4330*/  IMAD.MOV.U32 R66, RZ, RZ, R22 ;  /* 0x000000ffff427224 */ /* 0x000fe200078e0016 */
[----:B------:R-:W2:Y:S01]  /*4340*/  LDSM.16.MT88.4 R56, [R248+0x4800] ;  /* 0x00480000f838783b */ /* 0x000ea20000004200 */
[----:B------:R-:W-:Y:S02]  /*4350*/  IMAD.MOV.U32 R65, RZ, RZ, R23 ;  /* 0x000000ffff417224 */ /* 0x000fe400078e0017 */
[C---:B------:R-:W-:Y:S01]  /*4360*/  HMMA.16816.F32 R188, R8.reuse, R62, R32 ;  /* 0x0000003e08bc723c */ /* 0x040fe20000001820 */
[----:B------:R-:W-:Y:S01]  /*4370*/  IMAD.MOV.U32 R64, RZ, RZ, R20 ;  /* 0x000000ffff407224 */ /* 0x000fe200078e0014 */
[----:B------:R-:W-:Y:S01]  /*4380*/  MOV R112, R121 ;  /* 0x0000007900707202 */ /* 0x000fe20000000f00 */
[----:B------:R-:W-:Y:S01]  /*4390*/  IMAD.MOV.U32 R119, RZ, RZ, R120 ;  /* 0x000000ffff777224 */ /* 0x000fe200078e0078 */
[----:B------:R-:W-:Y:S04]  /*43a0*/  LDSM.16.MT88.4 R32, [R251+0x4800] ;  /* 0x00480000fb20783b */ /* 0x000fe80000004200 */
[----:B------:R-:W-:Y:S01]  /*43b0*/  HMMA.16816.F32 R44, R8, R46, R24 ;  /* 0x0000002e082c723c */ /* 0x000fe20000001818 */
[----:B------:R-:W-:-:S02]  /*43c0*/  IMAD.MOV.U32 R120, RZ, RZ, R28 ;  /* 0x000000ffff787224 */ /* 0x000fc400078e001c */
[----:B------:R-:W-:-:S05]  /*43d0*/  IMAD.MOV.U32 R28, RZ, RZ, R5 ;  /* 0x000000ffff1c7224 */ /* 0x000fca00078e0005 */
[----:B------:R-:W-:Y:S01]  /*43e0*/  HMMA.16816.F32 R60, R8, R42, R16 ;  /* 0x0000002a083c723c */ /* 0x000fe20000001810 */
[----:B------:R-:W3:Y:S07]  /*43f0*/  LDSM.16.MT88.4 R40, [R251+0x4000] ;  /* 0x00400000fb28783b */ /* 0x000eee0000004200 */
[----:B------:R-:W-:Y:S01]  /*4400*/  HMMA.16816.F32 R24, R12, R70, RZ ;  /* 0x000000460c18723c */ /* 0x000fe200000018ff */
[----:B------:R-:W-:Y:S01]  /*4410*/  IMAD.MOV.U32 R125, RZ, RZ, R6 ;  /* 0x000000ffff7d7224 */ /* 0x000fe200078e0006 */
[----:B------:R-:W-:-:S06]  /*4420*/  MOV R124, R4 ;  /* 0x00000004007c7202 */ /* 0x000fcc0000000f00 */
[----:B------:R-:W-:Y:S01]  /*4430*/  HMMA.16816.F32 R20, R12, R52, RZ ;  /* 0x000000340c14723c */ /* 0x000fe200000018ff */
[----:B------:R-:W-:-:S07]  /*4440*/  IMAD.MOV.U32 R130, RZ, RZ, R7 ;  /* 0x000000ffff827224 */ /* 0x000fce00078e0007 */
[C---:B------:R-:W-:Y:S01]  /*4450*/  HMMA.16816.F32 R16, R12.reuse, R54, RZ ;  /* 0x000000360c10723c */ /* 0x040fe200000018ff */
[----:B------:R-:W-:Y:S02]  /*4460*/  IMAD.MOV.U32 R3, RZ, RZ, R123 ;  /* 0x000000ffff037224 */ /* 0x000fe400078e007b */
[----:B------:R-:W-:Y:S02]  /*4470*/  IMAD.MOV.U32 R176, RZ, RZ, R122 ;  /* 0x000000ffffb07224 */ /* 0x000fe400078e007a */
[----:B------:R-:W-:Y:S02]  /*4480*/  IMAD.MOV.U32 R123, RZ, RZ, R29 ;  /* 0x000000ffff7b7224 */ /* 0x000fe400078e001d */
[----:B------:R-:W-:Y:S01]  /*4490*/  IMAD.MOV.U32 R122, RZ, RZ, R31 ;  /* 0x000000ffff7a7224 */ /* 0x000fe200078e001f */
[----:B------:R-:W-:Y:S01]  /*44a0*/  HMMA.16816.F32 R4, R12, R76, RZ ;  /* 0x0000004c0c04723c */ /* 0x000fe200000018ff */
[----:B------:R-:W-:-:S06]  /*44b0*/  IMAD.MOV.U32 R121, RZ, RZ, R30 ;  /* 0x000000ffff797224 */ /* 0x000fcc00078e001e */
[----:B------:R-:W-:Y:S02]  /*44c0*/  IMAD.MOV.U32 R77, RZ, RZ, R28 ;  /* 0x000000ffff4d7224 */ /* 0x000fe400078e001c */
[----:B------:R-:W4:Y:S01]  /*44d0*/  LDSM.16.MT88.4 R28, [R252+0x4800] ;  /* 0x00480000fc1c783b */ /* 0x000f220000004200 */
[C---:B------:R-:W-:Y:S08]  /*44e0*/  HMMA.16816.F32 R68, R8.reuse, R74, R24 ;  /* 0x0000004a0844723c */ /* 0x040ff00000001818 */
[C---:B-1----:R-:W-:Y:S08]  /*44f0*/  HMMA.16816.F32 R72, R8.reuse, R48, R20 ;  /* 0x000000300848723c */ /* 0x042ff00000001814 */
[----:B------:R-:W-:Y:S08]  /*4500*/  HMMA.16816.F32 R164, R8, R50, R16 ;  /* 0x0000003208a4723c */ /* 0x000ff00000001810 */
[C---:B------:R-:W-:Y:S08]  /*4510*/  HMMA.16816.F32 R20, R12.reuse, R36, RZ ;  /* 0x000000240c14723c */ /* 0x040ff000000018ff */
[----:B------:R-:W-:Y:S01]  /*4520*/  HMMA.16816.F32 R16, R12, R38, RZ ;  /* 0x000000260c10723c */ /* 0x000fe200000018ff */
[----:B------:R-:W1:Y:S07]  /*4530*/  LDSM.16.MT88.4 R36, [R131+0x4000] ;  /* 0x004000008324783b */ /* 0x000e6e0000004200 */
[----:B--2---:R-:W-:Y:S08]  /*4540*/  HMMA.16816.F32 R180, R8, R56, R4 ;  /* 0x0000003808b4723c */ /* 0x004ff00000001804 */
[----:B---3--:R-:W-:Y:S08]  /*4550*/  HMMA.16816.F32 R4, R12, R40, RZ ;  /* 0x000000280c04723c */ /* 0x008ff000000018ff */
[----:B----4-:R-:W-:Y:S01]  /*4560*/  HMMA.16816.F32 R152, R8, R28, R20 ;  /* 0x0000001c0898723c */ /* 0x010fe20000001814 */
[----:B------:R-:W2:Y:S07]  /*4570*/  LDSM.16.MT88.4 R20, [R131+0x4800] ;  /* 0x004800008314783b */ /* 0x000eae0000004200 */
[----:B------:R-:W-:Y:S08]  /*4580*/  HMMA.16816.F32 R24, R12, R78, RZ ;  /* 0x0000004e0c18723c */ /* 0x000ff000000018ff */
[----:B------:R-:W-:Y:S08]  /*4590*/  HMMA.16816.F32 R144, R8, R32, R4 ;  /* 0x000000200890723c */ /* 0x000ff00000001804 */
[----:B-1----:R-:W-:Y:S01]  /*45a0*/  HMMA.16816.F32 R4, R12, R36, RZ ;  /* 0x000000240c04723c */ /* 0x002fe200000018ff */
[----:B------:R-:W-:-:S02]  /*45b0*/  IMAD.MOV.U32 R57, RZ, RZ, R123 ;  /* 0x000000ffff397224 */ /* 0x000fc400078e007b */
[----:B------:R-:W-:Y:S02]  /*45c0*/  IMAD.MOV.U32 R78, RZ, RZ, R122 ;  /* 0x000000ffff4e7224 */ /* 0x000fe400078e007a */
[----:B------:R-:W-:-:S03]  /*45d0*/  IMAD.MOV.U32 R56, RZ, RZ, R120 ;  /* 0x000000ffff387224 */ /* 0x000fc600078e0078 */
[----:B------:R-:W-:Y:S01]  /*45e0*/  HMMA.16816.F32 R136, R8, R58, R24 ;  /* 0x0000003a0888723c */ /* 0x000fe20000001818 */
[----:B------:R-:W1:Y:S06]  /*45f0*/  LDSM.16.MT88.4 R24, [R248+0x6000] ;  /* 0x00600000f818783b */ /* 0x000e6c0000004200 */
[----:B------:R-:W-:-:S09]  /*4600*/  IMAD.MOV.U32 R59, RZ, RZ, R121 ;  /* 0x000000ffff3b7224 */ /* 0x000fd200078e0079 */
[----:B--2---:R-:W-:Y:S08]  /*4610*/  HMMA.16816.F32 R120, R8, R20, R4 ;  /* 0x000000140878723c */ /* 0x004ff00000001804 */
[----:B------:R-:W-:Y:S01]  /*4620*/  HMMA.16816.F32 R4, R12, R38, RZ ;  /* 0x000000260c04723c */ /* 0x000fe200000018ff */
[----:B------:R-:W-:Y:S02]  /*4630*/  IMAD.MOV.U32 R58, RZ, RZ, R3 ;  /* 0x000000ffff3a7224 */ /* 0x000fe400078e0003 */
[----:B------:R-:W-:-:S02]  /*4640*/  FADD.FTZ R3, R85, R83 ;  /* 0x0000005355037221 */ /* 0x000fc40000010000 */
[----:B------:R-:W-:Y:S02]  /*4650*/  IMAD.MOV.U32 R49, RZ, RZ, R115 ;  /* 0x000000ffff317224 */ /* 0x000fe400078e0073 */
[----:B------:R-:W-:Y:S02]  /*4660*/  IMAD.MOV.U32 R54, RZ, RZ, R114 ;  /* 0x000000ffff367224 */ /* 0x000fe400078e0072 */
[----:B------:R-:W-:Y:S02]  /*4670*/  IMAD.MOV.U32 R55, RZ, RZ, R113 ;  /* 0x000000ffff377224 */ /* 0x000fe400078e0071 */
[----:B------:R-:W-:Y:S11]  /*4680*/  IMAD.MOV.U32 R85, RZ, RZ, R112 ;  /* 0x000000ffff557224 */ /* 0x000ff600078e0070 */
[----:B------:R-:W-:Y:S02]  /*4690*/  @!UPT UIADD3 URZ, URZ, URZ, URZ ;  /* 0x0000003f3f3ff290 */ /* 0x000fe4000fffe03f */
[----:B------:R-:W-:Y:S01]  /*46a0*/  HMMA.16816.F32 R112, R8, R22, R4 ;  /* 0x000000160870723c */ /* 0x000fe20000001804 */
[----:B------:R-:W2:Y:S07]  /*46b0*/  LDSM.16.MT88.4 R20, [R248+0x6800] ;  /* 0x00680000f814783b */ /* 0x000eae0000004200 */
[----:B-1----:R-:W-:Y:S01]  /*46c0*/  HMMA.16816.F32 R4, R12, R24, RZ ;  /* 0x000000180c04723c */ /* 0x002fe200000018ff */
[----:B------:R-:W-:Y:S02]  /*46d0*/  IMAD.MOV.U32 R79, RZ, RZ, R125 ;  /* 0x000000ffff4f7224 */ /* 0x000fe400078e007d */
[----:B------:R-:W-:-:S05]  /*46e0*/  IMAD.MOV.U32 R76, RZ, RZ, R124 ;  /* 0x000000ffff4c7224 */ /* 0x000fca00078e007c */
[----:B------:R-:W-:Y:S08]  /*46f0*/  HMMA.16816.F32 R124, R8, R30, R16 ;  /* 0x0000001e087c723c */ /* 0x000ff00000001810 */
[----:B------:R-:W-:Y:S01]  /*4700*/  HMMA.16816.F32 R16, R12, R42, RZ ;  /* 0x0000002a0c10723c */ /* 0x000fe200000018ff */
[----:B------:R-:W-:Y:S01]  /*4710*/  IMAD.MOV.U32 R51, RZ, RZ, R119 ;  /* 0x000000ffff337224 */ /* 0x000fe200078e0077 */
[----:B------:R-:W-:-:S06]  /*4720*/  MOV R48, R116 ;  /* 0x0000007400307202 */ /* 0x000fcc0000000f00 */
[----:B--2---:R-:W-:Y:S08]  /*4730*/  HMMA.16816.F32 R184, R8, R20, R4 ;  /* 0x0000001408b8723c */ /* 0x004ff00000001804 */
[----:B------:R-:W-:Y:S01]  /*4740*/  HMMA.16816.F32 R4, R12, R26, RZ ;  /* 0x0000001a0c04723c */ /* 0x000fe200000018ff */
[----:B------:R-:W-:Y:S02]  /*4750*/  IMAD.MOV.U32 R53, RZ, RZ, R118 ;  /* 0x000000ffff357224 */ /* 0x000fe400078e0076 */
[----:B------:R-:W-:-:S02]  /*4760*/  IMAD.MOV.U32 R52, RZ, RZ, R117 ;  /* 0x000000ffff347224 */ /* 0x000fc400078e0075 */
[----:B------:R-:W-:-:S03]  /*4770*/  FADD.FTZ R3, R87, R3 ;  /* 0x0000000357037221 */ /* 0x000fc60000010000 */
[----:B------:R-:W-:Y:S07]  /*4780*/  HMMA.16816.F32 R116, R8, R34, R16 ;  /* 0x000000220874723c */ /* 0x000fee0000001810 */
[----:B------:R-:W-:Y:S02]  /*4790*/  FADD.FTZ R17, R81, R80 ;  /* 0x0000005051117221 */ /* 0x000fe40000010000 */
[----:B------:R-:W-:Y:S02]  /*47a0*/  FADD.FTZ R16, R89, R3 ;  /* 0x0000000359107221 */ /* 0x000fe40000010000 */
[----:B------:R-:W-:-:S02]  /*47b0*/  FADD.FTZ R17, R82, R17 ;  /* 0x0000001152117221 */ /* 0x000fc40000010000 */
[----:B------:R-:W-:Y:S02]  /*47c0*/  IMAD.MOV.U32 R87, RZ, RZ, R176 ;  /* 0x000000ffff577224 */ /* 0x000fe400078e00b0 */
[----:B------:R-:W-:Y:S01]  /*47d0*/  FADD.FTZ R3, R84, R17 ;  /* 0x0000001154037221 */ /* 0x000fe20000010000 */
[----:B------:R-:W-:Y:S01]  /*47e0*/  HMMA.16816.F32 R176, R8, R22, R4 ;  /* 0x0000001608b0723c */ /* 0x000fe20000001804 */
[----:B------:R-:W-:Y:S06]  /*47f0*/  LDSM.16.MT88.4 R20, [R252+0x6800] ;  /* 0x00680000fc14783b */ /* 0x000fec0000004200 */
[----:B------:R-:W-:-:S02]  /*4800*/  FADD.FTZ R4, R90, R16 ;  /* 0x000000105a047221 */ /* 0x000fc40000010000 */
[----:B------:R-:W1:Y:S02]  /*4810*/  LDSM.16.MT88.4 R16, [R252+0x6000] ;  /* 0x00600000fc10783b */ /* 0x000e640000004200 */
[----:B------:R-:W-:Y:S02]  /*4820*/  FADD.FTZ R25, R93, R4 ;  /* 0x000000045d197221 */ /* 0x000fe40000010000 */
[----:B-1----:R-:W-:Y:S01]  /*4830*/  HMMA.16816.F32 R4, R12, R16, RZ ;  /* 0x000000100c04723c */ /* 0x002fe200000018ff */
[----:B------:R-:W-:Y:S02]  /*4840*/  FADD.FTZ R3, R86, R3 ;  /* 0x0000000356037221 */ /* 0x000fe40000010000 */
[--C-:B------:R-:W-:Y:S11]  /*4850*/  FFMA.FTZ R24, R111, c[0x0][0x2d0], -R2.reuse ;  /* 0x0000b4006f187a23 */ /* 0x100ff60000010802 */
[----:B------:R-:W-:Y:S10]  /*4860*/  @!UPT UIADD3 URZ, URZ, URZ, URZ ;  /* 0x0000003f3f3ff290 */ /* 0x000ff4000fffe03f */
[----:B------:R-:W-:Y:S08]  /*4870*/  HMMA.16816.F32 R80, R8, R20, R4 ;  /* 0x000000140850723c */ /* 0x000ff00000001804 */
[----:B------:R-:W-:Y:S01]  /*4880*/  HMMA.16816.F32 R4, R12, R18, RZ ;  /* 0x000000120c04723c */ /* 0x000fe200000018ff */
[--C-:B------:R-:W-:Y:S02]  /*4890*/  FFMA.FTZ R26, R110, c[0x0][0x2d0], -R2.reuse ;  /* 0x0000b4006e1a7a23 */ /* 0x100fe40000010802 */
[----:B------:R-:W-:Y:S01]  /*48a0*/  FADD.FTZ R27, R88, R3 ;  /* 0x00000003581b7221 */ /* 0x000fe20000010000 */
[----:B------:R-:W-:Y:S01]  /*48b0*/  MOV R89, R52 ;  /* 0x0000003400597202 */ /* 0x000fe20000000f00 */
[----:B------:R-:W-:-:S02]  /*48c0*/  FFMA.FTZ R28, R109, c[0x0][0x2d0], -R2 ;  /* 0x0000b4006d1c7a23 */ /* 0x000fc40000010802 */
[----:B------:R-:W-:Y:S02]  /*48d0*/  IMAD.MOV.U32 R110, RZ, RZ, R54 ;  /* 0x000000ffff6e7224 */ /* 0x000fe400078e0036 */
[----:B------:R-:W-:Y:S02]  /*48e0*/  IMAD.MOV.U32 R109, RZ, RZ, R55 ;  /* 0x000000ffff6d7224 */ /* 0x000fe400078e0037 */
[----:B------:R-:W-:Y:S02]  /*48f0*/  IMAD.MOV.U32 R90, RZ, RZ, R53 ;  /* 0x000000ffff5a7224 */ /* 0x000fe400078e0035 */
[----:B------:R-:W-:Y:S02]  /*4900*/  IMAD.MOV.U32 R53, RZ, RZ, R67 ;  /* 0x000000ffff357224 */ /* 0x000fe400078e0043 */
[----:B------:R-:W-:Y:S02]  /*4910*/  IMAD.MOV.U32 R54, RZ, RZ, R66 ;  /* 0x000000ffff367224 */ /* 0x000fe400078e0042 */
[----:B------:R-:W-:-:S02]  /*4920*/  IMAD.MOV.U32 R55, RZ, RZ, R65 ;  /* 0x000000ffff377224 */ /* 0x000fc400078e0041 */
[----:B------:R-:W-:Y:S01]  /*4930*/  IMAD.MOV.U32 R52, RZ, RZ, R64 ;  /* 0x000000ffff347224 */ /* 0x000fe200078e0040 */
[----:B------:R-:W1:Y:S01]  /*4940*/  MUFU.EX2 R3, R24 ;  /* 0x0000001800037308 */ /* 0x000e620000000800 */
[--C-:B------:R-:W-:Y:S02]  /*4950*/  FFMA.FTZ R29, R107, c[0x0][0x2d0], -R2.reuse ;  /* 0x0000b4006b1d7a23 */ /* 0x100fe40000010802 */
[--C-:B------:R-:W-:Y:S01]  /*4960*/  FFMA.FTZ R36, R104, c[0x0][0x2d0], -R2.reuse ;  /* 0x0000b40068247a23 */ /* 0x100fe20000010802 */
[----:B------:R-:W-:Y:S01]  /*4970*/  HMMA.16816.F32 R64, R8, R22, R4 ;  /* 0x000000160840723c */ /* 0x000fe20000001804 */
[--C-:B------:R-:W-:Y:S01]  /*4980*/  FFMA.FTZ R37, R103, c[0x0][0x2d0], -R2.reuse ;  /* 0x0000b40067257a23 */ /* 0x100fe20000010802 */
[----:B------:R-:W-:Y:S01]  /*4990*/  LDSM.16.MT88.4 R20, [R251+0x6800] ;  /* 0x00680000fb14783b */ /* 0x000fe20000004200 */
[--C-:B------:R-:W-:Y:S02]  /*49a0*/  FFMA.FTZ R38, R97, c[0x0][0x2d0], -R2.reuse ;  /* 0x0000b40061267a23 */ /* 0x100fe40000010802 */
[----:B------:R-:W-:-:S02]  /*49b0*/  FFMA.FTZ R39, R96, c[0x0][0x2d0], -R2 ;  /* 0x0000b40060277a23 */ /* 0x000fc40000010802 */
[----:B------:R2:W-:Y:S01]  /*49c0*/  MUFU.EX2 R2, R26 ;  /* 0x0000001a00027308 */ /* 0x0005e20000000800 */
[----:B------:R-:W-:Y:S02]  /*49d0*/  FADD.FTZ R4, R94, R25 ;  /* 0x000000195e047221 */ /* 0x000fe40000010000 */
[----:B------:R-:W-:Y:S02]  /*49e0*/  FADD.FTZ R5, R92, R27 ;  /* 0x0000001b5c057221 */ /* 0x000fe40000010000 */
[--C-:B------:R-:W-:Y:S01]  /*49f0*/  FFMA.FTZ R6, R100, c[0x0][0x2d0], -R0.reuse ;  /* 0x0000b40064067a23 */ /* 0x100fe20000010800 */
[----:B--2---:R-:W2:Y:S01]  /*4a00*/  LDSM.16.MT88.4 R24, [R251+0x6000] ;  /* 0x00600000fb18783b */ /* 0x004ea20000004200 */
[----:B------:R-:W-:Y:S02]  /*4a10*/  FADD.FTZ R18, R91, R5 ;  /* 0x000000055b127221 */ /* 0x000fe40000010000 */
[----:B------:R-:W-:Y:S02]  /*4a20*/  FFMA.FTZ R5, R102, c[0x0][0x2d0], -R0 ;  /* 0x0000b40066057a23 */ /* 0x000fe40000010800 */
[----:B------:R-:W3:Y:S01]  /*4a30*/  MUFU.EX2 R6, R6 ;  /* 0x0000000600067308 */ /* 0x000ee20000000800 */
[----:B------:R-:W-:-:S07]  /*4a40*/  FADD.FTZ R4, R95, R4 ;  /* 0x000000045f047221 */ /* 0x000fce0000010000 */
[----:B------:R-:W4:Y:S08]  /*4a50*/  MUFU.EX2 R5, R5 ;  /* 0x0000000500057308 */ /* 0x000f300000000800 */
[----:B------:R-:W5:Y:S08]  /*4a60*/  MUFU.EX2 R16, R28 ;  /* 0x0000001c00107308 */ /* 0x000f700000000800 */
[----:B------:R4:W2:Y:S01]  /*4a70*/  MUFU.EX2 R7, R29 ;  /* 0x0000001d00077308 */ /* 0x0008a20000000800 */
[----:B-1----:R-:W-:-:S02]  /*4a80*/  FADD.FTZ R4, R3, R4 ;  /* 0x0000000403047221 */ /* 0x002fc40000010000 */
[--C-:B------:R-:W-:Y:S02]  /*4a90*/  FFMA.FTZ R31, R101, c[0x0][0x2d0], -R0.reuse ;  /* 0x0000b400651f7a23 */ /* 0x100fe40000010800 */
[--C-:B------:R-:W-:Y:S02]  /*4aa0*/  FFMA.FTZ R30, R108, c[0x0][0x2d0], -R0.reuse ;  /* 0x0000b4006c1e7a23 */ /* 0x100fe40000010800 */
[--C-:B------:R-:W-:Y:S02]  /*4ab0*/  FFMA.FTZ R33, R106, c[0x0][0x2d0], -R0.reuse ;  /* 0x0000b4006a217a23 */ /* 0x100fe40000010800 */
[--C-:B------:R-:W-:Y:S02]  /*4ac0*/  FFMA.FTZ R32, R105, c[0x0][0x2d0], -R0.reuse ;  /* 0x0000b40069207a23 */ /* 0x100fe40000010800 */
[--C-:B------:R-:W-:Y:S02]  /*4ad0*/  FFMA.FTZ R35, R99, c[0x0][0x2d0], -R0.reuse ;  /* 0x0000b40063237a23 */ /* 0x100fe40000010800 */
[----:B------:R-:W-:-:S02]  /*4ae0*/  FFMA.FTZ R34, R98, c[0x0][0x2d0], -R0 ;  /* 0x0000b40062227a23 */ /* 0x000fc40000010800 */
[----:B---3--:R-:W-:Y:S02]  /*4af0*/  FADD.FTZ R0, R6, R18 ;  /* 0x0000001206007221 */ /* 0x008fe40000010000 */
[C---:B------:R-:W-:Y:S01]  /*4b00*/  FADD.FTZ R17, R2.reuse, R4 ;  /* 0x0000000402117221 */ /* 0x040fe20000010000 */
[----:B------:R-:W-:Y:S01]  /*4b10*/  F2FP.PACK_AB R4, R2, R3 ;  /* 0x000000030204723e */ /* 0x000fe200000000ff */
[C---:B----4-:R-:W-:Y:S01]  /*4b20*/  FADD.FTZ R29, R5.reuse, R0 ;  /* 0x00000000051d7221 */ /* 0x050fe20000010000 */
[----:B------:R-:W-:Y:S01]  /*4b30*/  F2FP.PACK_AB R5, R5, R6 ;  /* 0x000000060505723e */ /* 0x000fe200000000ff */
[----:B-----5:R-:W-:Y:S01]  /*4b40*/  FADD.FTZ R2, R16, R17 ;  /* 0x0000001110027221 */ /* 0x020fe20000010000 */
[C---:B--2---:R-:W-:Y:S02]  /*4b50*/  F2FP.PACK_AB R6, R7.reuse, R16 ;  /* 0x000000100706723e */ /* 0x044fe400000000ff */
[----:B------:R-:W-:Y:S01]  /*4b60*/  HMMA.16816.F32 R16, R12, R24, RZ ;  /* 0x000000180c10723c */ /* 0x000fe200000018ff */
[----:B------:R-:W-:-:S02]  /*4b70*/  FADD.FTZ R28, R7, R2 ;  /* 0x00000002071c7221 */ /* 0x000fc40000010000 */
[----:B------:R-:W-:-:S05]  /*4b80*/  IMAD.MOV.U32 R84, RZ, RZ, R51 ;  /* 0x000000ffff547224 */ /* 0x000fca00078e0033 */
[----:B------:R-:W-:Y:S01]  /*4b90*/  HMMA.16816.F32 R24, R12, R26, RZ ;  /* 0x0000001a0c18723c */ /* 0x000fe200000018ff */
[----:B------:R-:W-:Y:S01]  /*4ba0*/  IMAD.MOV.U32 R86, RZ, RZ, R48 ;  /* 0x000000ffff567224 */ /* 0x000fe200078e0030 */
[----:B------:R-:W1:Y:S01]  /*4bb0*/  MUFU.EX2 R2, R31 ;  /* 0x0000001f00027308 */ /* 0x000e620000000800 */
[----:B------:R-:W-:-:S07]  /*4bc0*/  IMAD.MOV.U32 R111, RZ, RZ, R49 ;  /* 0x000000ffff6f7224 */ /* 0x000fce00078e0031 */
[----:B------:R-:W-:Y:S06]  /*4bd0*/  MUFU.EX2 R0, R30 ;  /* 0x0000001e00007308 */ /* 0x000fec0000000800 */
[----:B------:R-:W-:Y:S02]  /*4be0*/  HMMA.16816.F32 R48, R8, R20, R16 ;  /* 0x000000140830723c */ /* 0x000fe40000001810 */
[----:B------:R-:W2:Y:S08]  /*4bf0*/  MUFU.EX2 R16, R36 ;  /* 0x0000002400107308 */ /* 0x000eb00000000800 */
[----:B------:R-:W3:Y:S01]  /*4c00*/  MUFU.EX2 R3, R37 ;  /* 0x0000002500037308 */ /* 0x000ee20000000800 */
[----:B-1----:R-:W-:-:S07]  /*4c10*/  FADD.FTZ R7, R2, R29 ;  /* 0x0000001d02077221 */ /* 0x002fce0000010000 */
[----:B------:R-:W1:Y:S08]  /*4c20*/  MUFU.EX2 R18, R33 ;  /* 0x0000002100127308 */ /* 0x000e700000000800 */
[----:B------:R-:W4:Y:S01]  /*4c30*/  MUFU.EX2 R20, R38 ;  /* 0x0000002600147308 */ /* 0x000f220000000800 */
[----:B--2---:R-:W-:Y:S01]  /*4c40*/  FADD.FTZ R21, R16, R28 ;  /* 0x0000001c10157221 */ /* 0x004fe20000010000 */
[----:B------:R-:W-:Y:S06]  /*4c50*/  HMMA.16816.F32 R40, R8, R22, R24 ;  /* 0x000000160828723c */ /* 0x000fec0000001818 */
[----:B------:R-:W2:Y:S01]  /*4c60*/  MUFU.EX2 R17, R32 ;  /* 0x0000002000117308 */ /* 0x000ea20000000800 */
[----:B------:R-:W-:-:S07]  /*4c70*/  FADD.FTZ R22, R0, R7 ;  /* 0x0000000700167221 */ /* 0x000fce0000010000 */
[----:B------:R-:W5:Y:S01]  /*4c80*/  MUFU.EX2 R19, R39 ;  /* 0x0000002700137308 */ /* 0x000f620000000800 */
[----:B------:R-:W-:Y:S01]  /*4c90*/  F2FP.PACK_AB R7, R0, R2 ;  /* 0x000000020007723e */ /* 0x000fe200000000ff */
[----:B---3--:R-:W-:Y:S02]  /*4ca0*/  FADD.FTZ R2, R3, R21 ;  /* 0x0000001503027221 */ /* 0x008fe40000010000 */
[----:B------:R-:W-:Y:S02]  /*4cb0*/  IMAD.MOV.U32 R95, RZ, RZ, R86 ;  /* 0x000000ffff5f7224 */ /* 0x000fe400078e0056 */
[----:B------:R-:W-:Y:S02]  /*4cc0*/  IMAD.MOV.U32 R86, RZ, RZ, R87 ;  /* 0x000000ffff567224 */ /* 0x000fe400078e0057 */
[----:B-1----:R-:W-:Y:S02]  /*4cd0*/  FADD.FTZ R0, R18, R22 ;  /* 0x0000001612007221 */ /* 0x002fe40000010000 */
[----:B------:R-:W-:-:S02]  /*4ce0*/  IMAD.MOV.U32 R87, RZ, RZ, R58 ;  /* 0x000000ffff577224 */ /* 0x000fc400078e003a */
[----:B----4-:R-:W-:Y:S02]  /*4cf0*/  FADD.FTZ R2, R20, R2 ;  /* 0x0000000214027221 */ /* 0x010fe40000010000 */
[----:B------:R-:W-:Y:S02]  /*4d00*/  IMAD.MOV.U32 R58, RZ, RZ, R59 ;  /* 0x000000ffff3a7224 */ /* 0x000fe400078e003b */
[----:B------:R-:W-:Y:S01]  /*4d10*/  IMAD.MOV.U32 R104, RZ, RZ, R128 ;  /* 0x000000ffff687224 */ /* 0x000fe200078e0080 */
[----:B------:R-:W-:Y:S01]  /*4d20*/  F2FP.PACK_AB R128, R3, R16 ;  /* 0x000000100380723e */ /* 0x000fe200000000ff */
[----:B------:R-:W-:Y:S02]  /*4d30*/  IMAD.MOV.U32 R59, RZ, RZ, R78 ;  /* 0x000000ffff3b7224 */ /* 0x000fe400078e004e */
[----:B------:R-:W-:Y:S02]  /*4d40*/  IMAD.MOV.U32 R78, RZ, RZ, R79 ;  /* 0x000000ffff4e7224 */ /* 0x000fe400078e004f */
[----:B------:R-:W-:Y:S01]  /*4d50*/  IMAD.MOV.U32 R107, RZ, RZ, R129 ;  /* 0x000000ffff6b7224 */ /* 0x000fe200078e0081 */
[C---:B--2---:R-:W-:Y:S01]  /*4d60*/  F2FP.PACK_AB R129, R17.reuse, R18 ;  /* 0x000000121181723e */ /* 0x044fe200000000ff */
[----:B------:R-:W-:-:S02]  /*4d70*/  FADD.FTZ R3, R17, R0 ;  /* 0x0000000011037221 */ /* 0x000fc40000010000 */
[----:B------:R-:W-:Y:S01]  /*4d80*/  IMAD.MOV.U32 R79, RZ, RZ, R130 ;  /* 0x000000ffff4f7224 */ /* 0x000fe200078e0082 */
[C---:B-----5:R-:W-:Y:S01]  /*4d90*/  F2FP.PACK_AB R130, R19.reuse, R20 ;  /* 0x000000141382723e */ /* 0x060fe200000000ff */
[----:B------:R-:W-:Y:S02]  /*4da0*/  FADD.FTZ R0, R19, R2 ;  /* 0x0000000213007221 */ /* 0x000fe40000010000 */
[----:B------:R-:W1:Y:S01]  /*4db0*/  LDSM.16.MT88.4 R16, [R131+0x6000] ;  /* 0x006000008310783b */ /* 0x000e620000004200 */
[----:B------:R-:W2:Y:S03]  /*4dc0*/  MUFU.EX2 R2, R35 ;  /* 0x0000002300027308 */ /* 0x000ea60000000800 */
[----:B------:R3:W-:Y:S01]  /*4dd0*/  STL [R1+0x64], R0 ;  /* 0x0000640001007387 */ /* 0x0007e20000100800 */
[----:B--2---:R-:W-:-:S04]  /*4de0*/  FADD.FTZ R3, R2, R3 ;  /* 0x0000000302037221 */ /* 0x004fc80000010000 */
[----:B---3--:R-:W2:Y:S02]  /*4df0*/  MUFU.EX2 R0, R34 ;  /* 0x0000002200007308 */ /* 0x008ea40000000800 */
[----:B--2---:R-:W-:Y:S02]  /*4e00*/  FADD.FTZ R20, R0, R3 ;  /* 0x0000000300147221 */ /* 0x004fe40000010000 */
[----:B------:R-:W-:-:S03]  /*4e10*/  IMAD.MOV.U32 R3, RZ, RZ, R131 ;  /* 0x000000ffff037224 */ /* 0x000fc600078e0083 */
[----:B------:R1:W-:Y:S02]  /*4e20*/  STL [R1+0x68], R20 ;  /* 0x0000681401007387 */ /* 0x0003e40000100800 */
[C---:B-1----:R-:W-:Y:S08]  /*4e30*/  HMMA.16816.F32 R20, R12.reuse, R16, RZ ;  /* 0x000000100c14723c */ /* 0x042ff000000018ff */
[----:B------:R-:W-:Y:S01]  /*4e40*/  HMMA.16816.F32 R12, R12, R18, RZ ;  /* 0x000000120c0c723c */ /* 0x000fe200000018ff */
[----:B------:R-:W1:Y:S01]  /*4e50*/  LDSM.16.MT88.4 R16, [R3+0x6800] ;  /* 0x006800000310783b */ /* 0x000e620000004200 */
[----:B------:R-:W-:-:S02]  /*4e60*/  IMAD.MOV.U32 R88, RZ, RZ, R104 ;  /* 0x000000ffff587224 */ /* 0x000fc400078e0068 */
[----:B------:R-:W-:Y:S11]  /*4e70*/  IMAD.MOV.U32 R91, RZ, RZ, R107 ;  /* 0x000000ffff5b7224 */ /* 0x000ff600078e006b */
[----:B------:R-:W-:Y:S01]  /*4e80*/  @!UPT UIADD3 URZ, URZ, URZ, URZ ;  /* 0x0000003f3f3ff290 */ /* 0x000fe2000fffe03f */
[C---:B-1----:R-:W-:Y:S08]  /*4e90*/  HMMA.16816.F32 R20, R8.reuse, R16, R20 ;  /* 0x000000100814723c */ /* 0x042ff00000001814 */
[----:B------:R-:W-:Y:S01]  /*4ea0*/  HMMA.16816.F32 R12, R8, R18, R12 ;  /* 0x00000012080c723c */ /* 0x000fe2000000180c */
[----:B------:R-:W1:Y:S07]  /*4eb0*/  LDSM.16.MT88.4 R8, [R248+0x1000] ;  /* 0x00100000f808783b */ /* 0x000e6e0000004200 */
[C---:B-1----:R-:W-:Y:S08]  /*4ec0*/  HMMA.16816.F32 R160, R4.reuse, R8, R160 ;  /* 0x0000000804a0723c */ /* 0x042ff000000018a0 */
[----:B------:R-:W-:Y:S01]  /*4ed0*/  HMMA.16816.F32 R16, R4, R10, R88 ;  /* 0x0000000a0410723c */ /* 0x000fe20000001858 */
[----:B------:R-:W1:Y:S01]  /*4ee0*/  LDSM.16.MT88.4 R8, [R252+0x1000] ;  /* 0x00100000fc08783b */ /* 0x000e620000004200 */
[----:B------:R-:W-:Y:S01]  /*4ef0*/  IMAD.MOV.U32 R92, RZ, RZ, R109 ;  /* 0x000000ffff5c7224 */ /* 0x000fe200078e006d */
[----:B------:R-:W-:Y:S01]  /*4f00*/  MOV R94, R111 ;  /* 0x0000006f005e7202 */ /* 0x000fe20000000f00 */
[----:B------:R-:W-:-:S04]  /*4f10*/  IMAD.MOV.U32 R93, RZ, RZ, R110 ;  /* 0x000000ffff5d7224 */ /* 0x000fc800078e006e */
        /* <DEDUP_REMOVED lines=19> */
[----:B------:R-:W-:Y:S01]  /*5050*/  HMMA.16816.F32 R76, R4, R10, R164 ;  /* 0x0000000a044c723c */ /* 0x000fe200000018a4 */
[----:B------:R-:W1:Y:S01]  /*5060*/  LDSM.16.MT88.4 R8, [R248+0x5000] ;  /* 0x00500000f808783b */ /* 0x000e620000004200 */
[----:B------:R-:W-:-:S03]  /*5070*/  F2FP.PACK_AB R131, R0, R2 ;  /* 0x000000020083723e */ /* 0x000fc600000000ff */
[----:B------:R-:W-:Y:S03]  /*5080*/  LDSM.16.MT88.4 R164, [R248+0x1800] ;  /* 0x00180000f8a4783b */ /* 0x000fe60000004200 */
[C---:B-1----:R-:W-:Y:S08]  /*5090*/  HMMA.16816.F32 R84, R4.reuse, R8, R180 ;  /* 0x000000080454723c */ /* 0x042ff000000018b4 */
[----:B------:R-:W-:Y:S01]  /*50a0*/  HMMA.16816.F32 R88, R4, R10, R136 ;  /* 0x0000000a0458723c */ /* 0x000fe20000001888 */
[----:B------:R-:W1:Y:S01]  /*50b0*/  LDSM.16.MT88.4 R8, [R252+0x5000] ;  /* 0x00500000fc08783b */ /* 0x000e620000004200 */
[----:B------:R-:W-:-:S03]  /*50c0*/  @P2 IMAD.HI.U32 R2, R159, c[0x0][0x2c8], RZ ;  /* 0x0000b2009f022a27 */ /* 0x000fc600078e00ff */
[----:B------:R-:W-:Y:S03]  /*50d0*/  LDSM.16.MT88.4 R136, [R252+0x1800] ;  /* 0x00180000fc88783b */ /* 0x000fe60000004200 */
[----:B-1----:R-:W-:Y:S01]  /*50e0*/  HMMA.16816.F32 R92, R4, R8, R152 ;  /* 0x00000008045c723c */ /* 0x002fe20000001898 */
[----:B------:R-:W-:-:S07]  /*50f0*/  IMAD.MOV.U32 R0, RZ, RZ, R159 ;  /* 0x000000ffff007224 */ /* 0x000fce00078e009f */
[C---:B------:R-:W-:Y:S01]  /*5100*/  HMMA.16816.F32 R96, R4.reuse, R10, R124 ;  /* 0x0000000a0460723c */ /* 0x040fe2000000187c */
[----:B------:R-:W1:Y:S04]  /*5110*/  LDSM.16.MT88.4 R8, [R251+0x5000] ;  /* 0x00500000fb08783b */ /* 0x000e680000004200 */
[----:B------:R-:W-:Y:S03]  /*5120*/  LDSM.16.MT88.4 R152, [R3+0x1800] ;  /* 0x001800000398783b */ /* 0x000fe60000004200 */
[----:B-1----:R-:W-:Y:S01]  /*5130*/  HMMA.16816.F32 R100, R4, R8, R144 ;  /* 0x000000080464723c */ /* 0x002fe20000001890 */
[----:B------:R-:W-:-:S07]  /*5140*/  @P2 SHF.R.U32.HI R0, RZ, c[0x0][0x2cc], R2 ;  /* 0x0000b300ff002a19 */ /* 0x000fce0000011602 */
[C---:B------:R-:W-:Y:S01]  /*5150*/  HMMA.16816.F32 R104, R4.reuse, R10, R116 ;  /* 0x0000000a0468723c */ /* 0x040fe20000001874 */
[----:B------:R-:W1:Y:S04]  /*5160*/  LDSM.16.MT88.4 R8, [R3+0x5000] ;  /* 0x005000000308783b */ /* 0x000e680000004200 */
[----:B------:R-:W-:Y:S03]  /*5170*/  LDSM.16.MT88.4 R144, [R251+0x1800] ;  /* 0x00180000fb90783b */ /* 0x000fe60000004200 */
[C---:B-1----:R-:W-:Y:S08]  /*5180*/  HMMA.16816.F32 R108, R4.reuse, R8, R120 ;  /* 0x00000008046c723c */ /* 0x042ff00000001878 */
[C---:B------:R-:W-:Y:S01]  /*5190*/  HMMA.16816.F32 R112, R4.reuse, R10, R112 ;  /* 0x0000000a0470723c */ /* 0x040fe20000001870 */
[----:B------:R-:W1:Y:S07]  /*51a0*/  LDSM.16.MT88.4 R8, [R248+0x7000] ;  /* 0x00700000f808783b */ /* 0x000e6e0000004200 */
[C---:B-1----:R-:W-:Y:S08]  /*51b0*/  HMMA.16816.F32 R184, R4.reuse, R8, R184 ;  /* 0x0000000804b8723c */ /* 0x042ff000000018b8 */
[C---:B------:R-:W-:Y:S01]  /*51c0*/  HMMA.16816.F32 R176, R4.reuse, R10, R176 ;  /* 0x0000000a04b0723c */ /* 0x040fe200000018b0 */
[----:B------:R-:W1:Y:S07]  /*51d0*/  LDSM.16.MT88.4 R8, [R252+0x7000] ;  /* 0x00700000fc08783b */ /* 0x000e6e0000004200 */
[C---:B-1----:R-:W-:Y:S01]  /*51e0*/  HMMA.16816.F32 R120, R4.reuse, R8, R80 ;  /* 0x000000080478723c */ /* 0x042fe20000001850 */
[----:B------:R-:W-:Y:S07]  /*51f0*/  LDSM.16.MT88.4 R80, [R252+0x5800] ;  /* 0x00580000fc50783b */ /* 0x000fee0000004200 */
[C---:B------:R-:W-:Y:S01]  /*5200*/  HMMA.16816.F32 R116, R4.reuse, R10, R64 ;  /* 0x0000000a0474723c */ /* 0x040fe20000001840 */
[----:B------:R-:W1:Y:S04]  /*5210*/  LDSM.16.MT88.4 R8, [R251+0x7000] ;  /* 0x00700000fb08783b */ /* 0x000e680000004200 */
[----:B------:R-:W-:Y:S03]  /*5220*/  LDSM.16.MT88.4 R64, [R3+0x3800] ;  /* 0x003800000340783b */ /* 0x000fe60000004200 */
[C---:B-1----:R-:W-:Y:S01]  /*5230*/  HMMA.16816.F32 R124, R4.reuse, R10, R40 ;  /* 0x0000000a047c723c */ /* 0x042fe20000001828 */
[----:B------:R-:W1:Y:S07]  /*5240*/  LDSM.16.MT88.4 R40, [R248+0x3800] ;  /* 0x00380000f828783b */ /* 0x000e6e0000004200 */
[----:B------:R-:W-:Y:S01]  /*5250*/  HMMA.16816.F32 R180, R4, R8, R48 ;  /* 0x0000000804b4723c */ /* 0x000fe20000001830 */
[----:B------:R-:W2:Y:S04]  /*5260*/  LDSM.16.MT88.4 R48, [R252+0x3800] ;  /* 0x00380000fc30783b */ /* 0x000ea80000004200 */
[----:B------:R-:W-:Y:S03]  /*5270*/  LDSM.16.MT88.4 R8, [R3+0x7000] ;  /* 0x007000000308783b */ /* 0x000fe60000004200 */
[C---:B-1----:R-:W-:Y:S08]  /*5280*/  HMMA.16816.F32 R36, R128.reuse, R40, R36 ;  /* 0x000000288024723c */ /* 0x042ff00000001824 */
[C---:B------:R-:W-:Y:S08]  /*5290*/  HMMA.16816.F32 R40, R128.reuse, R42, R44 ;  /* 0x0000002a8028723c */ /* 0x040ff0000000182c */
[C---:B--2---:R-:W-:Y:S08]  /*52a0*/  HMMA.16816.F32 R44, R128.reuse, R48, R52 ;  /* 0x00000030802c723c */ /* 0x044ff00000001834 */
[C---:B------:R-:W-:Y:S01]  /*52b0*/  HMMA.16816.F32 R48, R128.reuse, R50, R56 ;  /* 0x000000328030723c */ /* 0x040fe20000001838 */
[----:B------:R-:W1:Y:S07]  /*52c0*/  LDSM.16.MT88.4 R56, [R251+0x3800] ;  /* 0x00380000fb38783b */ /* 0x000e6e0000004200 */
[C---:B-1----:R-:W-:Y:S08]  /*52d0*/  HMMA.16816.F32 R52, R128.reuse, R56, R60 ;  /* 0x000000388034723c */ /* 0x042ff0000000183c */
[C---:B------:R-:W-:Y:S01]  /*52e0*/  HMMA.16816.F32 R60, R128.reuse, R64, R72 ;  /* 0x00000040803c723c */ /* 0x040fe20000001848 */
[----:B------:R-:W1:Y:S07]  /*52f0*/  LDSM.16.MT88.4 R72, [R248+0x5800] ;  /* 0x00580000f848783b */ /* 0x000e6e0000004200 */
[C---:B------:R-:W-:Y:S08]  /*5300*/  HMMA.16816.F32 R64, R128.reuse, R66, R76 ;  /* 0x000000428040723c */ /* 0x040ff0000000184c */
[C---:B------:R-:W-:Y:S08]  /*5310*/  HMMA.16816.F32 R76, R128.reuse, R80, R92 ;  /* 0x00000050804c723c */ /* 0x040ff0000000185c */
[C---:B------:R-:W-:Y:S01]  /*5320*/  HMMA.16816.F32 R80, R128.reuse, R82, R96 ;  /* 0x000000528050723c */ /* 0x040fe20000001860 */
[----:B------:R-:W2:Y:S07]  /*5330*/  LDSM.16.MT88.4 R96, [R3+0x5800] ;  /* 0x005800000360783b */ /* 0x000eae0000004200 */
[C---:B------:R-:W-:Y:S08]  /*5340*/  HMMA.16816.F32 R56, R128.reuse, R58, R68 ;  /* 0x0000003a8038723c */ /* 0x040ff00000001844 */
[C---:B-1----:R-:W-:Y:S08]  /*5350*/  HMMA.16816.F32 R68, R128.reuse, R72, R84 ;  /* 0x000000488044723c */ /* 0x042ff00000001854 */
[C---:B--2---:R-:W-:Y:S08]  /*5360*/  HMMA.16816.F32 R92, R128.reuse, R96, R108 ;  /* 0x00000060805c723c */ /* 0x044ff0000000186c */
[C---:B------:R-:W-:Y:S01]  /*5370*/  HMMA.16816.F32 R96, R128.reuse, R98, R112 ;  /* 0x000000628060723c */ /* 0x040fe20000001870 */
[----:B------:R-:W1:Y:S07]  /*5380*/  LDSM.16.MT88.4 R112, [R252+0x7800] ;  /* 0x00780000fc70783b */ /* 0x000e6e0000004200 */
[----:B------:R-:W-:Y:S01]  /*5390*/  HMMA.16816.F32 R72, R128, R74, R88 ;  /* 0x0000004a8048723c */ /* 0x000fe20000001858 */
[----:B------:R-:W2:Y:S07]  /*53a0*/  LDSM.16.MT88.4 R88, [R251+0x5800] ;  /* 0x00580000fb58783b */ /* 0x000eae0000004200 */
[C---:B------:R-:W-:Y:S08]  /*53b0*/  HMMA.16816.F32 R20, R4.reuse, R8, R20 ;  /* 0x000000080414723c */ /* 0x040ff00000001814 */
[----:B------:R-:W-:Y:S01]  /*53c0*/  HMMA.16816.F32 R12, R4, R10, R12 ;  /* 0x0000000a040c723c */ /* 0x000fe2000000180c */
[----:B------:R-:W-:Y:S07]  /*53d0*/  LDSM.16.MT88.4 R4, [R3+0x7800] ;  /* 0x007800000304783b */ /* 0x000fee0000004200 */
[----:B-1----:R-:W-:Y:S01]  /*53e0*/  HMMA.16816.F32 R108, R128, R112, R120 ;  /* 0x00000070806c723c */ /* 0x002fe20000001878 */
[----:B------:R-:W1:Y:S01]  /*53f0*/  LDSM.16.MT88.4 R120, [R251+0x7800] ;  /* 0x00780000fb78783b */ /* 0x000e620000004200 */
[----:B------:R-:W-:-:S06]  /*5400*/  IMAD.MOV.U32 R2, RZ, RZ, c[0x0][0x168] ;  /* 0x00005a00ff027624 */ /* 0x000fcc00078e00ff */
[----:B--2---:R-:W-:Y:S01]  /*5410*/  HMMA.16816.F32 R84, R128, R88, R100 ;  /* 0x000000588054723c */ /* 0x004fe20000001864 */
[----:B------:R-:W-:-:S07]  /*5420*/  IADD3 R0, R0, c[0x0][0x1d0], -R2 ;  /* 0x0000740000007a10 */ /* 0x000fce0007ffe802 */
[----:B------:R-:W-:Y:S01]  /*5430*/  HMMA.16816.F32 R88, R128, R90, R104 ;  /* 0x0000005a8058723c */ /* 0x000fe20000001868 */
[----:B------:R-:W2:Y:S01]  /*5440*/  LDSM.16.MT88.4 R104, [R248+0x7800] ;  /* 0x00780000f868783b */ /* 0x000ea20000004200 */
[----:B------:R-:W-:-:S04]  /*5450*/  SHF.R.S32.HI R2, RZ, 0x1f, R0 ;  /* 0x0000001fff027819 */ /* 0x000fc80000011400 */
[----:B------:R-:W-:Y:S02]  /*5460*/  LEA.HI R0, R2, R0, RZ, 0x6 ;  /* 0x0000000002007211 */ /* 0x000fe400078f30ff */
[----:B------:R-:W-:Y:S02]  /*5470*/  HMMA.16816.F32 R112, R128, R114, R116 ;  /* 0x000000728070723c */ /* 0x000fe40000001874 */
[----:B------:R-:W-:-:S04]  /*5480*/  SHF.R.S32.HI R0, RZ, 0x6, R0 ;  /* 0x00000006ff007819 */ /* 0x000fc80000011400 */
[----:B------:R-:W-:Y:S02]  /*5490*/  IMNMX R0, RZ, R0, !PT ;  /* 0x00000000ff007217 */ /* 0x000fe40007800200 */
[C---:B-1----:R-:W-:Y:S08]  /*54a0*/  HMMA.16816.F32 R116, R128.reuse, R120, R180 ;  /* 0x000000788074723c */ /* 0x042ff000000018b4 */
[C---:B------:R-:W-:Y:S08]  /*54b0*/  HMMA.16816.F32 R120, R128.reuse, R122, R124 ;  /* 0x0000007a8078723c */ /* 0x040ff0000000187c */
[----:B------:R-:W-:Y:S07]  /*54c0*/  HMMA.16816.F32 R124, R128, R4, R20 ;  /* 0x00000004807c723c */ /* 0x000fee0000001814 */
[----:B------:R-:W-:-:S05]  /*54d0*/  IADD3 R4, R158, -0x2, RZ ;  /* 0xfffffffe9e047810 */ /* 0x000fca0007ffe0ff */
[----:B------:R1:W-:Y:S04]  /*54e0*/  STL [R1+0x5c], R4 ;  /* 0x00005c0401007387 */ /* 0x0003e80000100800 */
[----:B------:R1:W-:Y:S01]  /*54f0*/  STL [R1+0x88], R0 ;  /* 0x0000880001007387 */ /* 0x0003e20000100800 */
[----:B------:R-:W-:Y:S01]  /*5500*/  ISETP.GE.AND P0, PT, R4, R0, PT ;  /* 0x000000000400720c */ /* 0x000fe20003f06270 */
[C---:B------:R-:W-:Y:S08]  /*5510*/  HMMA.16816.F32 R160, R128.reuse, R164, R160 ;  /* 0x000000a480a0723c */ /* 0x040ff000000018a0 */
[C---:B------:R-:W-:Y:S08]  /*5520*/  HMMA.16816.F32 R132, R128.reuse, R136, R132 ;  /* 0x000000888084723c */ /* 0x040ff00000001884 */
[C---:B------:R-:W-:Y:S08]  /*5530*/  HMMA.16816.F32 R140, R128.reuse, R144, R140 ;  /* 0x00000090808c723c */ /* 0x040ff0000000188c */
[C---:B------:R-:W-:Y:S08]  /*5540*/  HMMA.16816.F32 R148, R128.reuse, R152, R148 ;  /* 0x000000988094723c */ /* 0x040ff00000001894 */
[C---:B--2---:R-:W-:Y:S08]  /*5550*/  HMMA.16816.F32 R100, R128.reuse, R104, R184 ;  /* 0x000000688064723c */ /* 0x044ff000000018b8 */
[C---:B------:R-:W-:Y:S08]  /*5560*/  HMMA.16816.F32 R164, R128.reuse, R166, R16 ;  /* 0x000000a680a4723c */ /* 0x040ff00000001810 */
[C---:B------:R-:W-:Y:S08]  /*5570*/  HMMA.16816.F32 R136, R128.reuse, R138, R24 ;  /* 0x0000008a8088723c */ /* 0x040ff00000001818 */
[C---:B------:R-:W-:Y:S08]  /*5580*/  HMMA.16816.F32 R144, R128.reuse, R146, R28 ;  /* 0x000000928090723c */ /* 0x040ff0000000181c */
[C---:B------:R-:W-:Y:S08]  /*5590*/  HMMA.16816.F32 R152, R128.reuse, R154, R32 ;  /* 0x0000009a8098723c */ /* 0x040ff00000001820 */
[C---:B------:R-:W-:Y:S08]  /*55a0*/  HMMA.16816.F32 R104, R128.reuse, R106, R176 ;  /* 0x0000006a8068723c */ /* 0x040ff000000018b0 */
[----:B------:R-:W-:Y:S01]  /*55b0*/  HMMA.16816.F32 R128, R128, R6, R12 ;  /* 0x000000068080723c */ /* 0x000fe2000000180c */
[----:B------:R-:W-:Y:S01]  /*55c0*/  @!UPT UIADD3 URZ, URZ, URZ, URZ ;  /* 0x0000003f3f3ff290 */ /* 0x000fe2000fffe03f */
[----:B------:R-:W-:Y:S11]  /*55d0*/  @!P0 BRA `(.L_x_476) ;  /* 0x0000411000008947 */ /* 0x000ff60003800000 */
[----:B-1----:R-:W-:Y:S02]  /*55e0*/  MOV R0, R4 ;  /* 0x0000000400007202 */ /* 0x002fe40000000f00 */
[----:B------:R-:W-:-:S02]  /*55f0*/  MOV R158, R156 ;  /* 0x0000009c009e7202 */ /* 0x000fc40000000f00 */
[----:B------:R-:W-:Y:S01]  /*5600*/  MOV R3, R157 ;  /* 0x0000009d00037202 */ /* 0x000fe20000000f00 */
[----:B------:R1:W-:Y:S06]  /*5610*/  STL [R1+0x60], R0 ;  /* 0x0000600001007387 */ /* 0x0003ec0000100800 */
.L_x_477:
[----:B------:R-:W2:Y:S01]  /*5620*/  LDL R2, [R1+0x60] ;  /* 0x0000600001027983 */ /* 0x000ea20000100800 */
[----:B------:R-:W-:Y:S04]  /*5630*/  DEPBAR.LE SB0, 0x0 ;  /* 0x000080000000791a */ /* 0x000fe80000000000 */
[----:B------:R-:W3:Y:S01]  /*5640*/  LDL.64 R16, [R1+0x78] ;  /* 0x0000780001107983 */ /* 0x000ee20000100a00 */
[----:B------:R-:W-:Y:S04]  /*5650*/  WARPSYNC 0xffffffff ;  /* 0xffffffff00007948 */ /* 0x000fe80003800000 */
[----:B------:R-:W4:Y:S05]  /*5660*/  LDL R14, [R1+0x84] ;  /* 0x00008400010e7983 */ /* 0x000f2a0000100800 */
[----:B------:R-:W-:Y:S05]  /*5670*/  STL.64 [R1+0x150], R124 ;  /* 0x0001507c01007387 */ /* 0x000fea0000100a00 */
[----:B-1----:R1:W-:Y:S05]  /*5680*/  STL [R1+0x14c], R126 ;  /* 0x00014c7e01007387 */ /* 0x0023ea0000100800 */
[----:B------:R1:W-:Y:S05]  /*5690*/  STL [R1+0x148], R127 ;  /* 0x0001487f01007387 */ /* 0x0003ea0000100800 */
[----:B------:R-:W-:Y:S05]  /*56a0*/  STL [R1+0x144], R128 ;  /* 0x0001448001007387 */ /* 0x000fea0000100800 */
[----:B------:R-:W-:Y:S05]  /*56b0*/  STL [R1+0x140], R129 ;  /* 0x0001408101007387 */ /* 0x000fea0000100800 */
[----:B------:R1:W-:Y:S05]  /*56c0*/  STL [R1+0x13c], R130 ;  /* 0x00013c8201007387 */ /* 0x0003ea0000100800 */
[----:B------:R1:W-:Y:S05]  /*56d0*/  STL [R1+0x138], R131 ;  /* 0x0001388301007387 */ /* 0x0003ea0000100800 */
[----:B------:R-:W2:Y:S05]  /*56e0*/  LDL R159, [R1+0x8] ;  /* 0x00000800019f7983 */ /* 0x000eaa0000100800 */
[----:B-1----:R-:W2:Y:S05]  /*56f0*/  LDL R126, [R1+0x3c] ;  /* 0x00003c00017e7983 */ /* 0x002eaa0000100800 */
[----:B------:R-:W2:Y:S05]  /*5700*/  LDL R127, [R1+0x58] ;  /* 0x00005800017f7983 */ /* 0x000eaa0000100800 */
[----:B------:R-:W2:Y:S05]  /*5710*/  LDL R130, [R1+0x40] ;  /* 0x0000400001827983 */ /* 0x000eaa0000100800 */
[----:B------:R-:W2:Y:S05]  /*5720*/  LDL R131, [R1+0x44] ;  /* 0x0000440001837983 */ /* 0x000eaa0000100800 */
[----:B------:R-:W-:Y:S06]  /*5730*/  BAR.SYNC.DEFER_BLOCKING 0x0 ;  /* 0x0000000000007b1d */ /* 0x000fec0000010000 */
[----:B------:R-:W-:Y:S05]  /*5740*/  LDSM.16.M88.4 R24, [R249+0x1000] ;  /* 0x00100000f918783b */ /* 0x000fea0000000200 */
[----:B------:R-:W-:Y:S05]  /*5750*/  LDSM.16.M88.4 R32, [R249+0x1800] ;  /* 0x00180000f920783b */ /* 0x000fea0000000200 */
[----:B--2---:R-:W-:Y:S01]  /*5760*/  LDSM.16.M88.4 R180, [R131] ;  /* 0x0000000083b4783b */ /* 0x004fe20000000200 */
[C---:B------:R-:W-:Y:S04]  /*5770*/  ISETP.GE.AND P1, PT, R2.reuse, RZ, PT ;  /* 0x000000ff0200720c */ /* 0x040fe80003f26270 */
[----:B------:R-:W-:Y:S05]  /*5780*/  LDSM.16.M88.4 R176, [R159] ;  /* 0x000000009fb0783b */ /* 0x000fea0000000200 */
[----:B------:R-:W-:Y:S04]  /*5790*/  LDSM.16.M88.4 R184, [R130] ;  /* 0x0000000082b8783b */ /* 0x000fe80000000200 */
[----:B------:R-:W-:Y:S01]  /*57a0*/  @P1 SHF.R.S32.HI R0, RZ, 0x1f, R2 ;  /* 0x0000001fff001819 */ /* 0x000fe20000011402 */
[----:B------:R-:W-:Y:S01]  /*57b0*/  @P1 IMAD.WIDE.U32 R4, R2, c[0x0][0x208], RZ ;  /* 0x0000820002041a25 */ /* 0x000fe200078e00ff */
[----:B---3--:R-:W-:Y:S01]  /*57c0*/  @P1 IADD3 R9, P0, R16, 0x40, RZ ;  /* 0x0000004010091810 */ /* 0x008fe20007f1e0ff */
[----:B------:R1:W-:Y:S02]  /*57d0*/  LDSM.16.M88.4 R188, [R126] ;  /* 0x000000007ebc783b */ /* 0x0003e40000000200 */
[----:B------:R-:W-:Y:S01]  /*57e0*/  @P1 IMAD R0, R0, c[0x0][0x208], RZ ;  /* 0x0000820000001a24 */ /* 0x000fe200078e02ff */
[----:B----4-:R-:W-:Y:S01]  /*57f0*/  @P1 IADD3.X R8, RZ, R14, RZ, P0, !PT ;  /* 0x0000000eff081210 */ /* 0x010fe200007fe4ff */
[----:B------:R-:W-:Y:S02]  /*5800*/  @P1 IMAD.MOV.U32 R6, RZ, RZ, c[0x0][0x20c] ;  /* 0x00008300ff061624 */ /* 0x000fe400078e00ff */
[----:B------:R-:W-:Y:S01]  /*5810*/  @P1 IMAD R0, R2, c[0x0][0x20c], R0 ;  /* 0x0000830002001a24 */ /* 0x000fe200078e0200 */
[C---:B------:R-:W-:Y:S04]  /*5820*/  @P1 SHF.L.U32 R2, R4.reuse, 0x6, RZ ;  /* 0x0000000604021819 */ /* 0x040fe800000006ff */
[----:B------:R-:W-:Y:S01]  /*5830*/  @P1 IADD3 R0, R5, R0, RZ ;  /* 0x0000000005001210 */ /* 0x000fe20007ffe0ff */
[----:B------:R-:W-:Y:S03]  /*5840*/  @P1 IMAD.MOV.U32 R5, RZ, RZ, c[0x0][0x208] ;  /* 0x00008200ff051624 */ /* 0x000fe600078e00ff */
[----:B------:R-:W-:Y:S02]  /*5850*/  @P1 SHF.L.U64.HI R0, R4, 0x6, R0 ;  /* 0x0000000604001819 */ /* 0x000fe40000010200 */
[C---:B------:R-:W-:Y:S04]  /*5860*/  @P1 LEA R4, P0, R5.reuse, R2, 0x5 ;  /* 0x0000000205041211 */ /* 0x040fe800078028ff */
[----:B------:R-:W-:Y:S02]  /*5870*/  @P1 LEA.HI.X R5, R5, R0, R6, 0x5, P0 ;  /* 0x0000000005051211 */ /* 0x000fe400000f2c06 */
[----:B------:R-:W-:Y:S01]  /*5880*/  @P1 IADD3 R6, P0, R2, R16, RZ ;  /* 0x0000001002061210 */ /* 0x000fe20007f1e0ff */
[----:B-1----:R-:W2:Y:S04]  /*5890*/  LDL R126, [R1+0x38] ;  /* 0x00003800017e7983 */ /* 0x002ea80000100800 */
[----:B------:R-:W-:Y:S01]  /*58a0*/  @P1 IMAD.X R10, R0, 0x1, R14, P0 ;  /* 0x00000001000a1824 */ /* 0x000fe200000e060e */
[----:B------:R-:W-:Y:S04]  /*58b0*/  @P1 IADD3 R7, P0, R2, R9, RZ ;  /* 0x0000000902071210 */ /* 0x000fe80007f1e0ff */
[----:B------:R-:W-:Y:S02]  /*58c0*/  @P1 IADD3.X R11, R0, R8, RZ, P0, !PT ;  /* 0x00000008000b1210 */ /* 0x000fe400007fe4ff */
[C---:B------:R-:W-:Y:S04]  /*58d0*/  @P1 LEA R128, P0, R6.reuse, c[0x0][0x1f8], 0x1 ;  /* 0x00007e0006801a11 */ /* 0x040fe800078008ff */
[----:B------:R-:W-:Y:S02]  /*58e0*/  @P1 LEA.HI.X R129, R6, c[0x0][0x1fc], R10, 0x1, P0 ;  /* 0x00007f0006811a11 */ /* 0x000fe400000f0c0a */
[C---:B------:R-:W-:Y:S04]  /*58f0*/  @P1 LEA R30, P0, R7.reuse, c[0x0][0x1f8], 0x1 ;  /* 0x00007e00071e1a11 */ /* 0x040fe800078008ff */
[----:B------:R-:W-:Y:S02]  /*5900*/  @P1 LEA.HI.X R31, R7, c[0x0][0x1fc], R11, 0x1, P0 ;  /* 0x00007f00071f1a11 */ /* 0x000fe400000f0c0b */
[----:B------:R-:W-:Y:S05]  /*5910*/  @P1 IADD3 R7, P0, R16, 0x80, RZ ;  /* 0x0000008010071810 */ /* 0x000fea0007f1e0ff */
[----:B------:R-:W-:Y:S01]  /*5920*/  @P1 IMAD.X R13, RZ, RZ, R14, P0 ;  /* 0x000000ffff0d1224 */ /* 0x000fe200000e060e */
[----:B------:R-:W-:Y:S04]  /*5930*/  @P1 IADD3 R6, P0, R2, R7, RZ ;  /* 0x0000000702061210 */ /* 0x000fe80007f1e0ff */
[----:B------:R-:W-:Y:S02]  /*5940*/  @P1 IADD3.X R10, R0, R13, RZ, P0, !PT ;  /* 0x0000000d000a1210 */ /* 0x000fe400007fe4ff */
        /* <DEDUP_REMOVED lines=8> */
[C---:B------:R-:W-:Y:S05]  /*59d0*/  @P1 IADD3 R0, P0, R4.reuse, R9, RZ ;  /* 0x0000000904001210 */ /* 0x040fea0007f1e0ff */
[C---:B------:R-:W-:Y:S01]  /*59e0*/  @P1 IMAD.X R2, R5.reuse, 0x1, R8, P0 ;  /* 0x0000000105021824 */ /* 0x040fe200000e0608 */
[C---:B------:R-:W-:Y:S01]  /*59f0*/  @P1 IADD3 R7, P0, R4.reuse, R7, RZ ;  /* 0x0000000704071210 */ /* 0x040fe20007f1e0ff */
[----:B------:R-:W1:Y:S03]  /*5a00*/  LDSM.16.M88.4 R8, [R249] ;  /* 0x00000000f908783b */ /* 0x000e660000000200 */
[C---:B------:R-:W-:Y:S02]  /*5a10*/  @P1 IADD3.X R13, R5.reuse, R13, RZ, P0, !PT ;  /* 0x0000000d050d1210 */ /* 0x040fe400007fe4ff */
[C---:B------:R-:W-:Y:S05]  /*5a20*/  @P1 IADD3 R12, P0, R4.reuse, R12, RZ ;  /* 0x0000000c040c1210 */ /* 0x040fea0007f1e0ff */
[C---:B------:R-:W-:Y:S01]  /*5a30*/  @P1 IMAD.X R6, R5.reuse, 0x1, R6, P0 ;  /* 0x0000000105061824 */ /* 0x040fe200000e0606 */
[----:B------:R-:W-:Y:S02]  /*5a40*/  @P1 IADD3 R4, P0, R4, R16, RZ ;  /* 0x0000001004041210 */ /* 0x000fe40007f1e0ff */
[----:B------:R-:W3:Y:S02]  /*5a50*/  LDSM.16.M88.4 R16, [R249+0x800] ;  /* 0x00080000f910783b */ /* 0x000ee40000000200 */
[----:B------:R-:W-:Y:S02]  /*5a60*/  @P1 IADD3.X R5, R5, R14, RZ, P0, !PT ;  /* 0x0000000e05051210 */ /* 0x000fe400007fe4ff */
[C---:B------:R-:W-:Y:S01]  /*5a70*/  @P1 LEA R14, P0, R4.reuse, c[0x0][0x1f8], 0x1 ;  /* 0x00007e00040e1a11 */ /* 0x040fe200078008ff */
[----:B------:R-:W-:Y:S01]  /*5a80*/  @!PT LDS RZ, [RZ] ;  /* 0x00000000fffff984 */ /* 0x000fe20000000800 */
[----:B------:R-:W-:Y:S01]  /*5a90*/  @!PT LDS RZ, [RZ] ;  /* 0x00000000fffff984 */ /* 0x000fe20000000800 */
[----:B------:R-:W-:Y:S01]  /*5aa0*/  @!PT LDS RZ, [RZ] ;  /* 0x00000000fffff984 */ /* 0x000fe20000000800 */
[----:B------:R4:W-:Y:S03]  /*5ab0*/  @P1 LDGSTS.E.BYPASS.LTC128B.128 [R127+0x100], [R128.64], !P6 ;  /* 0x00100000807f1fae */ /* 0x0009e6000f101d46 */
[----:B------:R-:W-:Y:S02]  /*5ac0*/  @P1 LEA.HI.X R15, R4, c[0x0][0x1fc], R5, 0x1, P0 ;  /* 0x00007f00040f1a11 */ /* 0x000fe400000f0c05 */
[C---:B------:R-:W-:Y:S01]  /*5ad0*/  @P1 LEA R20, P0, R0.reuse, c[0x0][0x1f8], 0x1 ;  /* 0x00007e0000141a11 */ /* 0x040fe200078008ff */
[----:B------:R3:W-:Y:S03]  /*5ae0*/  @P1 LDGSTS.E.BYPASS.LTC128B.128 [R127+0x2100], [R30.64], !P5 ;  /* 0x021000001e7f1fae */ /* 0x0007e6000e901d46 */
[----:B------:R-:W-:Y:S02]  /*5af0*/  @P1 LEA.HI.X R21, R0, c[0x0][0x1fc], R2, 0x1, P0 ;  /* 0x00007f0000151a11 */ /* 0x000fe400000f0c02 */
[----:B------:R-:W2:Y:S01]  /*5b00*/  LDL R0, [R1] ;  /* 0x0000000001007983 */ /* 0x000ea20000100800 */
[C---:B------:R-:W-:Y:S04]  /*5b10*/  @P1 LEA R156, P0, R7.reuse, c[0x0][0x1f8], 0x1 ;  /* 0x00007e00079c1a11 */ /* 0x040fe800078008ff */
[----:B------:R3:W-:Y:S01]  /*5b20*/  @P1 LDGSTS.E.BYPASS.LTC128B.128 [R127+0x4100], [R22.64], !P4 ;  /* 0x04100000167f1fae */ /* 0x0007e2000e101d46 */
[----:B------:R-:W-:Y:S02]  /*5b30*/  @P1 LEA.HI.X R157, R7, c[0x0][0x1fc], R13, 0x1, P0 ;  /* 0x00007f00079d1a11 */ /* 0x000fe400000f0c0d */
[C---:B------:R-:W-:Y:S02]  /*5b40*/  @P1 LEA R124, P0, R12.reuse, c[0x0][0x1f8], 0x1 ;  /* 0x00007e000c7c1a11 */ /* 0x040fe400078008ff */
[----:B------:R3:W-:Y:S02]  /*5b50*/  @P1 LDGSTS.E.BYPASS.LTC128B.128 [R127+0x6100], [R28.64], !P3 ;  /* 0x061000001c7f1fae */ /* 0x0007e4000d901d46 */
[----:B------:R-:W-:Y:S02]  /*5b60*/  @P1 LEA.HI.X R125, R12, c[0x0][0x1fc], R6, 0x1, P0 ;  /* 0x00007f000c7d1a11 */ /* 0x000fe400000f0c06 */
[C---:B-1---5:R-:W-:Y:S01]  /*5b70*/  HMMA.16816.F32 R4, R168.reuse, R8, RZ ;  /* 0x00000008a804723c */ /* 0x062fe200000018ff */
[----:B------:R3:W-:Y:S01]  /*5b80*/  @P1 LDGSTS.E.BYPASS.LTC128B.128 [R127+0x1100], [R14.64], !P6 ;  /* 0x011000000e7f1fae */ /* 0x0007e2000f101d46 */
[----:B----4-:R-:W-:Y:S04]  /*5b90*/  IMAD.MOV.U32 R129, RZ, RZ, c[0x0][0x2c4] ;  /* 0x0000b100ff817624 */ /* 0x010fe800078e00ff */
[----:B------:R1:W-:Y:S01]  /*5ba0*/  @P1 LDGSTS.E.BYPASS.LTC128B.128 [R127+0x3100], [R20.64], !P5 ;  /* 0x03100000147f1fae */ /* 0x0003e2000e901d46 */
[----:B------:R-:W-:Y:S01]  /*5bb0*/  ISETP.NE.AND P2, PT, R129, 0x1, PT ;  /* 0x000000018100780c */ /* 0x000fe20003f45270 */
[C---:B------:R-:W-:Y:S03]  /*5bc0*/  HMMA.16816.F32 R8, R168.reuse, R10, RZ ;  /* 0x0000000aa808723c */ /* 0x040fe600000018ff */
[----:B------:R4:W-:Y:S05]  /*5bd0*/  @P1 LDGSTS.E.BYPASS.LTC128B.128 [R127+0x5100], [R156.64], !P4 ;  /* 0x051000009c7f1fae */ /* 0x0009ea000e101d46 */
[----:B------:R1:W-:Y:S05]  /*5be0*/  @P1 LDGSTS.E.BYPASS.LTC128B.128 [R127+0x7100], [R124.64], !P3 ;  /* 0x071000007c7f1fae */ /* 0x0003ea000d901d46 */
[----:B------:R-:W4:Y:S05]  /*5bf0*/  LDL R2, [R1+0x2c] ;  /* 0x00002c0001027983 */ /* 0x000f2a0000100800 */
[----:B------:R-:W0:Y:S01]  /*5c00*/  LDGDEPBAR ;  /* 0x00000000000079af */ /* 0x000e220000000000 */
[C---:B---3--:R-:W-:Y:S08]  /*5c10*/  HMMA.16816.F32 R12, R168.reuse, R16, RZ ;  /* 0x00000010a80c723c */ /* 0x048ff000000018ff */
[C---:B------:R-:W-:Y:S01]  /*5c20*/  HMMA.16816.F32 R16, R168.reuse, R18, RZ ;  /* 0x00000012a810723c */ /* 0x040fe200000018ff */
[----:B-1----:R-:W3:Y:S07]  /*5c30*/  LDL R125, [R1+0x34] ;  /* 0x00003400017d7983 */ /* 0x002eee0000100800 */
[C---:B------:R-:W-:Y:S01]  /*5c40*/  HMMA.16816.F32 R20, R168.reuse, R24, RZ ;  /* 0x00000018a814723c */ /* 0x040fe200000018ff */
[----:B------:R-:W3:Y:S07]  /*5c50*/  LDL R124, [R1+0x30] ;  /* 0x00003000017c7983 */ /* 0x000eee0000100800 */
[C---:B------:R-:W-:Y:S01]  /*5c60*/  HMMA.16816.F32 R24, R168.reuse, R26, RZ ;  /* 0x0000001aa818723c */ /* 0x040fe200000018ff */
[----:B------:R-:W-:Y:S05]  /*5c70*/  STL [R1+0x104], R168 ;  /* 0x000104a801007387 */ /* 0x000fea0000100800 */
[----:B------:R-:W-:Y:S02]  /*5c80*/  STL [R1+0x100], R169 ;  /* 0x000100a901007387 */ /* 0x000fe40000100800 */
[C---:B------:R-:W-:Y:S03]  /*5c90*/  HMMA.16816.F32 R28, R168.reuse, R32, RZ ;  /* 0x00000020a81c723c */ /* 0x040fe600000018ff */
[----:B------:R-:W-:Y:S05]  /*5ca0*/  STL [R1+0xfc], R170 ;  /* 0x0000fcaa01007387 */ /* 0x000fea0000100800 */
[----:B------:R-:W-:Y:S01]  /*5cb0*/  HMMA.16816.F32 R32, R168, R34, RZ ;  /* 0x00000022a820723c */ /* 0x000fe200000018ff */
[----:B------:R-:W-:Y:S05]  /*5cc0*/  STL [R1+0xf8], R171 ;  /* 0x0000f8ab01007387 */ /* 0x000fea0000100800 */
[----:B------:R-:W-:Y:S02]  /*5cd0*/  STL [R1+0x114], R172 ;  /* 0x000114ac01007387 */ /* 0x000fe40000100800 */
[C---:B------:R-:W-:Y:S03]  /*5ce0*/  HMMA.16816.F32 R4, R172.reuse, R176, R4 ;  /* 0x000000b0ac04723c */ /* 0x040fe60000001804 */
[----:B------:R-:W-:Y:S05]  /*5cf0*/  STL [R1+0x110], R173 ;  /* 0x000110ad01007387 */ /* 0x000fea0000100800 */
[C---:B------:R-:W-:Y:S01]  /*5d00*/  HMMA.16816.F32 R8, R172.reuse, R178, R8 ;  /* 0x000000b2ac08723c */ /* 0x040fe20000001808 */
        /* <DEDUP_REMOVED lines=14> */
[----:B------:R-:W-:Y:S01]  /*5df0*/  HMMA.16816.F32 R32, R172, R190, R32 ;  /* 0x000000beac20723c */ /* 0x000fe20000001820 */
[----:B------:R-:W-:Y:S05]  /*5e00*/  STL [R1+0x128], R199 ;  /* 0x000128c701007387 */ /* 0x000fea0000100800 */
[----:B--2---:R-:W1:Y:S05]  /*5e10*/  LDSM.16.M88.4 R176, [R0] ;  /* 0x0000000000b0783b */ /* 0x004e6a0000000200 */
[----:B------:R-:W2:Y:S05]  /*5e20*/  LDSM.16.M88.4 R180, [R0+0x800] ;  /* 0x0008000000b4783b */ /* 0x000eaa0000000200 */
        /* <DEDUP_REMOVED lines=30> */
[----:B------:R1:W4:Y:S07]  /*6010*/  LDSM.16.M88.4 R176, [R126] ;  /* 0x000000007eb0783b */ /* 0x00032e0000000200 */
[C---:B--2---:R-:W-:Y:S08]  /*6020*/  HMMA.16816.F32 R20, R200.reuse, R180, R20 ;  /* 0x000000b4c814723c */ /* 0x044ff00000001814 */
[C---:B------:R-:W-:Y:S01]  /*6030*/  HMMA.16816.F32 R24, R200.reuse, R182, R24 ;  /* 0x000000b6c818723c */ /* 0x040fe20000001818 */
[----:B------:R2:W4:Y:S07]  /*6040*/  LDSM.16.M88.4 R180, [R125] ;  /* 0x000000007db4783b */ /* 0x00052e0000000200 */
[C---:B---3--:R-:W-:Y:S01]  /*6050*/  HMMA.16816.F32 R28, R200.reuse, R184, R28 ;  /* 0x000000b8c81c723c */ /* 0x048fe2000000181c */
[----:B-1----:R-:W3:Y:S07]  /*6060*/  LDL R126, [R1+0x28] ;  /* 0x00002800017e7983 */ /* 0x002eee0000100800 */
[----:B------:R-:W-:Y:S01]  /*6070*/  HMMA.16816.F32 R32, R200, R186, R32 ;  /* 0x000000bac820723c */ /* 0x000fe20000001820 */
[----:B------:R1:W4:Y:S05]  /*6080*/  LDSM.16.M88.4 R184, [R124] ;  /* 0x000000007cb8783b */ /* 0x00032a0000000200 */
[----:B--2---:R-:W2:Y:S02]  /*6090*/  LDL R125, [R1+0x24] ;  /* 0x00002400017d7983 */ /* 0x004ea40000100800 */
[C---:B----4-:R-:W-:Y:S08]  /*60a0*/  HMMA.16816.F32 R4, R204.reuse, R176, R4 ;  /* 0x000000b0cc04723c */ /* 0x050ff00000001804 */
[C---:B------:R-:W-:Y:S01]  /*60b0*/  HMMA.16816.F32 R8, R204.reuse, R178, R8 ;  /* 0x000000b2cc08723c */ /* 0x040fe20000001808 */
[----:B------:R4:W4:Y:S05]  /*60c0*/  LDSM.16.M88.4 R176, [R2] ;  /* 0x0000000002b0783b */ /* 0x00092a0000000200 */
[----:B-1----:R-:W2:Y:S02]  /*60d0*/  LDL R124, [R1+0x20] ;  /* 0x00002000017c7983 */ /* 0x002ea40000100800 */
[C---:B------:R-:W-:Y:S08]  /*60e0*/  HMMA.16816.F32 R12, R204.reuse, R180, R12 ;  /* 0x000000b4cc0c723c */ /* 0x040ff0000000180c */
[C---:B------:R-:W-:Y:S01]  /*60f0*/  HMMA.16816.F32 R16, R204.reuse, R182, R16 ;  /* 0x000000b6cc10723c */ /* 0x040fe20000001810 */
[----:B------:R-:W1:Y:S07]  /*6100*/  LDSM.16.M88.4 R180, [R0+0x2000] ;  /* 0x0020000000b4783b */ /* 0x000e6e0000000200 */
[C---:B------:R-:W-:Y:S01]  /*6110*/  HMMA.16816.F32 R20, R204.reuse, R184, R20 ;  /* 0x000000b8cc14723c */ /* 0x040fe20000001814 */
[----:B----4-:R-:W2:Y:S07]  /*6120*/  LDL R2, [R1+0x1c] ;  /* 0x00001c0001027983 */ /* 0x010eae0000100800 */
        /* <DEDUP_REMOVED lines=33> */
[C---:B------:R-:W-:Y:S08]  /*6340*/  HMMA.16816.F32 R16, R216.reuse, R182, R16 ;  /* 0x000000b6d810723c */ /* 0x040ff00000001810 */
[C---:B------:R-:W-:Y:S08]  /*6350*/  HMMA.16816.F32 R20, R216.reuse, R184, R20 ;  /* 0x000000b8d814723c */ /* 0x040ff00000001814 */
[C---:B------:R-:W-:Y:S08]  /*6360*/  HMMA.16816.F32 R24, R216.reuse, R186, R24 ;  /* 0x000000bad818723c */ /* 0x040ff00000001818 */
[C---:B------:R-:W-:Y:S08]  /*6370*/  HMMA.16816.F32 R28, R216.reuse, R176, R28 ;  /* 0x000000b0d81c723c */ /* 0x040ff0000000181c */
[----:B------:R-:W-:Y:S01]  /*6380*/  HMMA.16816.F32 R32, R216, R178, R32 ;  /* 0x000000b2d820723c */ /* 0x000fe20000001820 */
[----:B---3--:R1:W3:Y:S05]  /*6390*/  LDSM.16.M88.4 R180, [R126] ;  /* 0x000000007eb4783b */ /* 0x0082ea0000000200 */
[----:B--2---:R2:W2:Y:S05]  /*63a0*/  LDSM.16.M88.4 R184, [R125] ;  /* 0x000000007db8783b */ /* 0x0044aa0000000200 */
[----:B-1----:R-:W4:Y:S05]  /*63b0*/  LDL R126, [R1+0x18] ;  /* 0x00001800017e7983 */ /* 0x002f2a0000100800 */
[----:B------:R1:W2:Y:S05]  /*63c0*/  LDSM.16.M88.4 R176, [R124] ;  /* 0x000000007cb0783b */ /* 0x0002aa0000000200 */
[----:B--2---:R-:W2:Y:S01]  /*63d0*/  LDL R125, [R1+0x14] ;  /* 0x00001400017d7983 */ /* 0x004ea20000100800 */
[C---:B---3--:R-:W-:Y:S08]  /*63e0*/  HMMA.16816.F32 R4, R220.reuse, R180, R4 ;  /* 0x000000b4dc04723c */ /* 0x048ff00000001804 */
[C---:B------:R-:W-:Y:S01]  /*63f0*/  HMMA.16816.F32 R8, R220.reuse, R182, R8 ;  /* 0x000000b6dc08723c */ /* 0x040fe20000001808 */
[----:B------:R3:W3:Y:S05]  /*6400*/  LDSM.16.M88.4 R180, [R2] ;  /* 0x0000000002b4783b */ /* 0x0006ea0000000200 */
[----:B-1----:R-:W2:Y:S02]  /*6410*/  LDL R124, [R1+0x10] ;  /* 0x00001000017c7983 */ /* 0x002ea40000100800 */
[C---:B------:R-:W-:Y:S08]  /*6420*/  HMMA.16816.F32 R12, R220.reuse, R184, R12 ;  /* 0x000000b8dc0c723c */ /* 0x040ff0000000180c */
[C---:B------:R-:W-:Y:S01]  /*6430*/  HMMA.16816.F32 R16, R220.reuse, R186, R16 ;  /* 0x000000badc10723c */ /* 0x040fe20000001810 */
[----:B------:R-:W1:Y:S07]  /*6440*/  LDSM.16.M88.4 R184, [R0+0x4000] ;  /* 0x0040000000b8783b */ /* 0x000e6e0000000200 */
[C---:B------:R-:W-:Y:S01]  /*6450*/  HMMA.16816.F32 R20, R220.reuse, R176, R20 ;  /* 0x000000b0dc14723c */ /* 0x040fe20000001814 */
[----:B---3--:R-:W2:Y:S05]  /*6460*/  LDL R2, [R1+0xc] ;  /* 0x00000c0001027983 */ /* 0x008eaa0000100800 */
[----:B------:R-:W2:Y:S02]  /*6470*/  LDL.LU R170, [R1+0x60] ;  /* 0x0000600001aa7983 */ /* 0x000ea40000300800 */
[C---:B------:R-:W-:Y:S03]  /*6480*/  HMMA.16816.F32 R24, R220.reuse, R178, R24 ;  /* 0x000000b2dc18723c */ /* 0x040fe60000001818 */
[----:B------:R-:W1:Y:S05]  /*6490*/  LDSM.16.M88.4 R176, [R0+0x4800] ;  /* 0x0048000000b0783b */ /* 0x000e6a0000000200 */
[----:B------:R-:W2:Y:S01]  /*64a0*/  LDL R128, [R1+0xb4] ;  /* 0x0000b40001807983 */ /* 0x000ea20000100800 */
[C---:B------:R-:W-:Y:S04]  /*64b0*/  HMMA.16816.F32 R28, R220.reuse, R180, R28 ;  /* 0x000000b4dc1c723c */ /* 0x040fe8000000181c */
[----:B------:R-:W2:Y:S04]  /*64c0*/  LDL R131, [R1+0xa4] ;  /* 0x0000a40001837983 */ /* 0x000ea80000100800 */
[----:B------:R-:W-:Y:S01]  /*64d0*/  HMMA.16816.F32 R32, R220, R182, R32 ;  /* 0x000000b6dc20723c */ /* 0x000fe20000001820 */
[----:B------:R-:W1:Y:S05]  /*64e0*/  LDSM.16.M88.4 R180, [R0+0x5000] ;  /* 0x0050000000b4783b */ /* 0x000e6a0000000200 */
[----:B------:R-:W2:Y:S02]  /*64f0*/  LDL R130, [R1+0xb0] ;  /* 0x0000b00001827983 */ /* 0x000ea40000100800 */
        /* <DEDUP_REMOVED lines=33> */
[----:B----4-:R1:W4:Y:S05]  /*6710*/  LDSM.16.M88.4 R184, [R126] ;  /* 0x000000007eb8783b */ /* 0x01032a0000000200 */
[----:B--2---:R-:W2:Y:S05]  /*6720*/  LDSM.16.M88.4 R176, [R125] ;  /* 0x000000007db0783b */ /* 0x004eaa0000000200 */
[----:B-1----:R-:W3:Y:S05]  /*6730*/  LDL R126, [R1+0x80] ;  /* 0x00008000017e7983 */ /* 0x002eea0000100800 */
[----:B------:R1:W2:Y:S01]  /*6740*/  LDSM.16.M88.4 R180, [R124] ;  /* 0x000000007cb4783b */ /* 0x0002a20000000200 */
[C---:B----4-:R-:W-:Y:S08]  /*6750*/  HMMA.16816.F32 R4, R236.reuse, R184, R4 ;  /* 0x000000b8ec04723c */ /* 0x050ff00000001804 */
[C---:B------:R-:W-:Y:S01]  /*6760*/  HMMA.16816.F32 R8, R236.reuse, R186, R8 ;  /* 0x000000baec08723c */ /* 0x040fe20000001808 */
[----:B--2---:R-:W2:Y:S05]  /*6770*/  LDSM.16.M88.4 R184, [R2] ;  /* 0x0000000002b8783b */ /* 0x004eaa0000000200 */
[----:B-1----:R-:W4:Y:S02]  /*6780*/  LDL.64 R124, [R1+0x70] ;  /* 0x00007000017c7983 */ /* 0x002f240000100a00 */
[C---:B------:R-:W-:Y:S03]  /*6790*/  HMMA.16816.F32 R12, R236.reuse, R176, R12 ;  /* 0x000000b0ec0c723c */ /* 0x040fe6000000180c */
[C---:B------:R-:W-:Y:S02]  /*67a0*/  ISETP.GE.AND P1, PT, R170.reuse, 0x1, PT ;  /* 0x00000001aa00780c */ /* 0x040fe40003f26270 */
[----:B------:R-:W-:Y:S03]  /*67b0*/  IADD3 R171, R170, -0x1, RZ ;  /* 0xffffffffaaab7810 */ /* 0x000fe60007ffe0ff */
[C---:B------:R-:W-:Y:S01]  /*67c0*/  HMMA.16816.F32 R16, R236.reuse, R178, R16 ;  /* 0x000000b2ec10723c */ /* 0x040fe20000001810 */
[----:B------:R-:W1:Y:S07]  /*67d0*/  LDSM.16.M88.4 R176, [R0+0x6000] ;  /* 0x0060000000b0783b */ /* 0x000e6e0000000200 */
[C---:B------:R-:W-:Y:S04]  /*67e0*/  HMMA.16816.F32 R20, R236.reuse, R180, R20 ;  /* 0x000000b4ec14723c */ /* 0x040fe80000001814 */
[----:B------:R-:W-:Y:S04]  /*67f0*/  @P1 SHF.R.S32.HI R156, RZ, 0x1f, R171 ;  /* 0x0000001fff9c1819 */ /* 0x000fe800000114ab */
[C---:B------:R-:W-:Y:S01]  /*6800*/  HMMA.16816.F32 R24, R236.reuse, R182, R24 ;  /* 0x000000b6ec18723c */ /* 0x040fe20000001818 */
[----:B------:R-:W1:Y:S03]  /*6810*/  LDSM.16.M88.4 R180, [R0+0x6800] ;  /* 0x0068000000b4783b */ /* 0x000e660000000200 */
[----:B------:R-:W-:Y:S04]  /*6820*/  @P1 IMAD R156, R156, c[0x0][0x1e0], RZ ;  /* 0x000078009c9c1a24 */ /* 0x000fe800078e02ff */
[C---:B------:R-:W-:Y:S01]  /*6830*/  @P1 IMAD R156, R171.reuse, c[0x0][0x1e4], R156 ;  /* 0x00007900ab9c1a24 */ /* 0x040fe200078e029c */
[C---:B--2---:R-:W-:Y:S08]  /*6840*/  HMMA.16816.F32 R28, R236.reuse, R184, R28 ;  /* 0x000000b8ec1c723c */ /* 0x044ff0000000181c */
[----:B------:R-:W-:Y:S01]  /*6850*/  HMMA.16816.F32 R32, R236, R186, R32 ;  /* 0x000000baec20723c */ /* 0x000fe20000001820 */
[----:B------:R-:W2:Y:S07]  /*6860*/  LDSM.16.M88.4 R184, [R0+0x7000] ;  /* 0x0070000000b8783b */ /* 0x000eae0000000200 */
[C---:B-1----:R-:W-:Y:S08]  /*6870*/  HMMA.16816.F32 R4, R240.reuse, R176, R4 ;  /* 0x000000b0f004723c */ /* 0x042ff00000001804 */
[C---:B------:R-:W-:Y:S01]  /*6880*/  HMMA.16816.F32 R8, R240.reuse, R178, R8 ;  /* 0x000000b2f008723c */ /* 0x040fe20000001808 */
[----:B------:R-:W1:Y:S07]  /*6890*/  LDSM.16.M88.4 R176, [R0+0x7800] ;  /* 0x0078000000b0783b */ /* 0x000e6e0000000200 */
[C---:B------:R-:W-:Y:S08]  /*68a0*/  HMMA.16816.F32 R12, R240.reuse, R180, R12 ;  /* 0x000000b4f00c723c */ /* 0x040ff0000000180c */
        /* <DEDUP_REMOVED lines=8> */
[C---:B------:R-:W-:Y:S07]  /*6930*/  HMMA.16816.F32 R4, R244.reuse, R180, R4 ;  /* 0x000000b4f404723c */ /* 0x040fee0000001804 */
[----:B------:R-:W-:Y:S01]  /*6940*/  @P1 IMAD.WIDE.U32 R180, R171, c[0x0][0x1e0], RZ ;  /* 0x00007800abb41a25 */ /* 0x000fe200078e00ff */
[C---:B------:R-:W-:Y:S04]  /*6950*/  HMMA.16816.F32 R8, R244.reuse, R182, R8 ;  /* 0x000000b6f408723c */ /* 0x040fe80000001808 */
[----:B------:R-:W-:Y:S01]  /*6960*/  @P1 IADD3 R156, R181, R156, RZ ;  /* 0x0000009cb59c1210 */ /* 0x000fe20007ffe0ff */
[C---:B------:R-:W-:Y:S03]  /*6970*/  @P1 IMAD.SHL.U32 R157, R180.reuse, 0x40, RZ ;  /* 0x00000040b49d1824 */ /* 0x040fe600078e00ff */
[----:B------:R-:W-:Y:S01]  /*6980*/  @P1 SHF.L.U64.HI R156, R180, 0x6, R156 ;  /* 0x00000006b49c1819 */ /* 0x000fe2000001029c */
[C---:B--2---:R-:W-:Y:S01]  /*6990*/  HMMA.16816.F32 R12, R244.reuse, R184, R12 ;  /* 0x000000b8f40c723c */ /* 0x044fe2000000180c */
[----:B------:R-:W2:Y:S01]  /*69a0*/  LDSM.16.M88.4 R180, [R250+0x7800] ;  /* 0x00780000fab4783b */ /* 0x000ea20000000200 */
[----:B------:R-:W-:Y:S04]  /*69b0*/  DEPBAR.LE SB0, 0x0 ;  /* 0x000080000000791a */ /* 0x000fe80000000000 */
[----:B------:R-:W-:Y:S02]  /*69c0*/  BAR.SYNC.DEFER_BLOCKING 0x0 ;  /* 0x0000000000007b1d */ /* 0x000fe40000010000 */
[C---:B------:R-:W-:Y:S08]  /*69d0*/  HMMA.16816.F32 R16, R244.reuse, R186, R16 ;  /* 0x000000baf410723c */ /* 0x040ff00000001810 */
[C---:B-1----:R-:W-:Y:S08]  /*69e0*/  HMMA.16816.F32 R20, R244.reuse, R176, R20 ;  /* 0x000000b0f414723c */ /* 0x042ff00000001814 */
[C---:B------:R-:W-:Y:S08]  /*69f0*/  HMMA.16816.F32 R24, R244.reuse, R178, R24 ;  /* 0x000000b2f418723c */ /* 0x040ff00000001818 */
[C---:B--2---:R-:W-:Y:S08]  /*6a00*/  HMMA.16816.F32 R28, R244.reuse, R180, R28 ;  /* 0x000000b4f41c723c */ /* 0x044ff0000000181c */
[----:B------:R-:W-:Y:S04]  /*6a10*/  HMMA.16816.F32 R32, R244, R182, R32 ;  /* 0x000000b6f420723c */ /* 0x000fe80000001820 */
[C---:B----4-:R-:W-:Y:S05]  /*6a20*/  @P1 IADD3 R0, P0, R157.reuse, R124, RZ ;  /* 0x0000007c9d001210 */ /* 0x050fea0007f1e0ff */
[----:B---3--:R-:W-:Y:S03]  /*6a30*/  @P1 IMAD.X R2, R156, 0x1, R126, P0 ;  /* 0x000000019c021824 */ /* 0x008fe600000e067e */
[C---:B------:R-:W-:Y:S04]  /*6a40*/  @P1 LEA R184, P0, R0.reuse, c[0x0][0x1c8], 0x1 ;  /* 0x0000720000b81a11 */ /* 0x040fe800078008ff */
[----:B------:R-:W-:Y:S02]  /*6a50*/  @P1 LEA.HI.X R185, R0, c[0x0][0x1cc], R2, 0x1, P0 ;  /* 0x0000730000b91a11 */ /* 0x000fe400000f0c02 */
[----:B------:R-:W-:Y:S02]  /*6a60*/  @P1 IADD3 R189, P0, R124, 0x40, RZ ;  /* 0x000000407cbd1810 */ /* 0x000fe40007f1e0ff */
[----:B------:R-:W-:Y:S01]  /*6a70*/  IADD3 R0, R130, R131, RZ ;  /* 0x0000008382007210 */ /* 0x000fe20007ffe0ff */
[----:B------:R-:W-:Y:S01]  /*6a80*/  @!PT LDS RZ, [RZ] ;  /* 0x00000000fffff984 */ /* 0x000fe20000000800 */
[----:B------:R-:W-:Y:S01]  /*6a90*/  @!PT LDS RZ, [RZ] ;  /* 0x00000000fffff984 */ /* 0x000fe20000000800 */
[----:B------:R-:W-:Y:S01]  /*6aa0*/  @!PT LDS RZ, [RZ] ;  /* 0x00000000fffff984 */ /* 0x000fe20000000800 */
[----:B------:R1:W-:Y:S01]  /*6ab0*/  @P1 LDGSTS.E.BYPASS.LTC128B.128 [R127+0x10100], [R184.64], !P6 ;  /* 0x10100000b87f1fae */ /* 0x0003e2000f101d46 */
[----:B------:R-:W-:Y:S02]  /*6ac0*/  @P1 IADD3.X R190, RZ, R126, RZ, P0, !PT ;  /* 0x0000007effbe1210 */ /* 0x000fe400007fe4ff */
[C---:B------:R-:W-:Y:S01]  /*6ad0*/  @P1 IADD3 R2, P0, R157.reuse, R189, RZ ;  /* 0x000000bd9d021210 */ /* 0x040fe20007f1e0ff */
[----:B------:R-:W-:Y:S04]  /*6ae0*/  @P2 IMAD.HI.U32 R159, R0, c[0x0][0x2c8], RZ ;  /* 0x0000b200009f2a27 */ /* 0x000fe800078e00ff */
[----:B------:R-:W-:Y:S01]  /*6af0*/  @P1 IMAD.X R177, R156, 0x1, R190, P0 ;  /* 0x000000019cb11824 */ /* 0x000fe200000e06be */
[C---:B------:R-:W-:Y:S02]  /*6b00*/  @P1 LEA R176, P0, R2.reuse, c[0x0][0x1c8], 0x1 ;  /* 0x0000720002b01a11 */ /* 0x040fe400078008ff */
[----:B------:R-:W-:Y:S02]  /*6b10*/  @P2 SHF.R.U32.HI R0, RZ, c[0x0][0x2cc], R159 ;  /* 0x0000b300ff002a19 */ /* 0x000fe4000001169f */
[----:B------:R-:W-:Y:S02]  /*6b20*/  @P1 LEA.HI.X R177, R2, c[0x0][0x1cc], R177, 0x1, P0 ;  /* 0x0000730002b11a11 */ /* 0x000fe400000f0cb1 */
[----:B------:R-:W-:Y:S01]  /*6b30*/  @P1 IADD3 R188, P0, R124, 0x80, RZ ;  /* 0x000000807cbc1810 */ /* 0x000fe20007f1e0ff */
[----:B------:R-:W2:Y:S01]  /*6b40*/  SHFL.IDX PT, R179, R0, RZ, 0x1c1f ;  /* 0x001c1fff00b37589 */ /* 0x000ea200000e0000 */
[----:B------:R-:W-:Y:S03]  /*6b50*/  MOV R159, 0xffffffc0 ;  /* 0xffffffc0009f7802 */ /* 0x000fe60000000f00 */
[----:B------:R-:W-:Y:S01]  /*6b60*/  @P1 IMAD.X R186, RZ, RZ, R126, P0 ;  /* 0x000000ffffba1224 */ /* 0x000fe200000e067e */
[----:B------:R3:W-:Y:S01]  /*6b70*/  @P1 LDGSTS.E.BYPASS.LTC128B.128 [R127+0x12100], [R176.64], !P5 ;  /* 0x12100000b07f1fae */ /* 0x0007e2000e901d46 */
[----:B------:R-:W-:Y:S04]  /*6b80*/  IMAD R159, R170, R159, 0x1 ;  /* 0x00000001aa9f7424 */ /* 0x000fe800078e029f */
[----:B------:R4:W1:Y:S02]  /*6b90*/  SHFL.IDX PT, R178, R0, 0x1, 0x1c1f ;  /* 0x003c1f0000b27f89 */ /* 0x00086400000e0000 */
[----:B----4-:R-:W-:Y:S04]  /*6ba0*/  @P1 IADD3 R0, P0, R157, R188, RZ ;  /* 0x000000bc9d001210 */ /* 0x010fe80007f1e0ff */
[----:B------:R-:W-:Y:S02]  /*6bb0*/  @P1 IADD3.X R2, R156, R186, RZ, P0, !PT ;  /* 0x000000ba9c021210 */ /* 0x000fe400007fe4ff */
[C---:B---3--:R-:W-:Y:S04]  /*6bc0*/  @P1 LEA R176, P0, R0.reuse, c[0x0][0x1c8], 0x1 ;  /* 0x0000720000b01a11 */ /* 0x048fe800078008ff */
[----:B------:R-:W-:Y:S02]  /*6bd0*/  @P1 LEA.HI.X R177, R0, c[0x0][0x1cc], R2, 0x1, P0 ;  /* 0x0000730000b11a11 */ /* 0x000fe400000f0c02 */
[----:B------:R-:W-:Y:S02]  /*6be0*/  IADD3 R0, R159, c[0x0][0x1d0], -R128 ;  /* 0x000074009f007a10 */ /* 0x000fe40007ffe880 */
[----:B------:R-:W-:Y:S01]  /*6bf0*/  @P1 IADD3 R180, P0, R124, 0xc0, RZ ;  /* 0x000000c07cb41810 */ /* 0x000fe20007f1e0ff */
[----:B------:R3:W-:Y:S01]  /*6c00*/  @P1 LDGSTS.E.BYPASS.LTC128B.128 [R127+0x14100], [R176.64], !P4 ;  /* 0x14100000b07f1fae */ /* 0x0007e2000e101d46 */
[----:B------:R-:W-:Y:S05]  /*6c10*/  IADD3 R0, R0, -c[0x0][0x168], RZ ;  /* 0x80005a0000007a10 */ /* 0x000fea0007ffe0ff */
[C---:B--2---:R-:W-:Y:S01]  /*6c20*/  IMAD.IADD R2, R0.reuse, 0x1, R179 ;  /* 0x0000000100027824 */ /* 0x044fe200078e02b3 */
[----:B-1----:R-:W-:Y:S01]  /*6c30*/  IADD3 R0, R0, R178, RZ ;  /* 0x000000b200007210 */ /* 0x002fe20007ffe0ff */
[----:B------:R-:W-:Y:S01]  /*6c40*/  @P1 IMAD.X R179, RZ, RZ, R126, P0 ;  /* 0x000000ffffb31224 */ /* 0x000fe200000e067e */
[----:B------:R-:W-:Y:S04]  /*6c50*/  @P1 IADD3 R159, P0, R157, R180, RZ ;  /* 0x000000b49d9f1210 */ /* 0x000fe80007f1e0ff */
[----:B---3--:R-:W-:Y:S02]  /*6c60*/  @P1 IADD3.X R177, R156, R179, RZ, P0, !PT ;  /* 0x000000b39cb11210 */ /* 0x008fe400007fe4ff */
[C---:B------:R-:W-:Y:S04]  /*6c70*/  @P1 LEA R176, P0, R159.reuse, c[0x0][0x1c8], 0x1 ;  /* 0x000072009fb01a11 */ /* 0x040fe800078008ff */
[----:B------:R-:W-:Y:S01]  /*6c80*/  @P1 LEA.HI.X R177, R159, c[0x0][0x1cc], R177, 0x1, P0 ;  /* 0x000073009fb11a11 */ /* 0x000fe200000f0cb1 */
[----:B------:R-:W-:Y:S04]  /*6c90*/  @P1 IMAD.MOV.U32 R159, RZ, RZ, c[0x0][0x1e0] ;  /* 0x00007800ff9f1624 */ /* 0x000fe800078e00ff */
[----:B------:R1:W-:Y:S01]  /*6ca0*/  @P1 LDGSTS.E.BYPASS.LTC128B.128 [R127+0x16100], [R176.64], !P3 ;  /* 0x16100000b07f1fae */ /* 0x0003e2000d901d46 */
[C---:B------:R-:W-:Y:S02]  /*6cb0*/  @P1 LEA R157, P0, R159.reuse, R157, 0x5 ;  /* 0x0000009d9f9d1211 */ /* 0x040fe400078028ff */
[----:B-1----:R-:W-:Y:S04]  /*6cc0*/  @P1 MOV R176, c[0x0][0x1e4] ;  /* 0x0000790000b01a02 */ /* 0x002fe80000000f00 */
[----:B------:R-:W-:Y:S02]  /*6cd0*/  @P1 LEA.HI.X R156, R159, R156, R176, 0x5, P0 ;  /* 0x0000009c9f9c1211 */ /* 0x000fe400000f2cb0 */
[----:B------:R-:W-:Y:S04]  /*6ce0*/  ISETP.GT.AND P0, PT, R2, RZ, PT ;  /* 0x000000ff0200720c */ /* 0x000fe80003f04270 */
[----:B------:R-:W-:Y:S02]  /*6cf0*/  FSEL R185, R4, -INF , P0 ;  /* 0xff80000004b97808 */ /* 0x000fe40000000000 */
[----:B------:R-:W-:Y:S04]  /*6d00*/  ISETP.GT.AND P0, PT, R2, 0x1, PT ;  /* 0x000000010200780c */ /* 0x000fe80003f04270 */
[----:B------:R-:W-:Y:S02]  /*6d10*/  FSEL R181, R5, -INF , P0 ;  /* 0xff80000005b57808 */ /* 0x000fe40000000000 */
[----:B------:R-:W-:Y:S04]  /*6d20*/  ISETP.GT.AND P0, PT, R0, RZ, PT ;  /* 0x000000ff0000720c */ /* 0x000fe80003f04270 */
[----:B------:R-:W-:Y:S02]  /*6d30*/  FSEL R187, R6, -INF , P0 ;  /* 0xff80000006bb7808 */ /* 0x000fe40000000000 */
[----:B------:R-:W-:Y:S02]  /*6d40*/  ISETP.GT.AND P0, PT, R0, 0x1, PT ;  /* 0x000000010000780c */ /* 0x000fe40003f04270 */
[----:B------:R-:W-:Y:S02]  /*6d50*/  FMNMX.FTZ R6, R185, R3, !PT ;  /* 0x00000003b9067209 */ /* 0x000fe40007810000 */
        /* <DEDUP_REMOVED lines=37> */
[----:B------:R-:W-:Y:S04]  /*6fb0*/  ISETP.GT.AND P0, PT, R2, 0x20, PT ;  /* 0x000000200200780c */ /* 0x000fe80003f04270 */
        /* <DEDUP_REMOVED lines=9> */
[----:B------:R-:W-:Y:S04]  /*7050*/  ISETP.GT.AND P0, PT, R2, 0x28, PT ;  /* 0x000000280200780c */ /* 0x000fe80003f04270 */
[----:B------:R-:W-:Y:S02]  /*7060*/  FSEL R199, R24, -INF , P0 ;  /* 0xff80000018c77808 */ /* 0x000fe40000000000 */
[C---:B------:R-:W-:Y:S02]  /*7070*/  ISETP.GT.AND P0, PT, R2.reuse, 0x29, PT ;  /* 0x000000290200780c */ /* 0x040fe40003f04270 */
        /* <DEDUP_REMOVED lines=10> */
[----:B------:R-:W-:Y:S01]  /*7120*/  FSEL R172, R32, -INF , P0 ;  /* 0xff80000020ac7808 */ /* 0x000fe20000000000 */
[----:B------:R-:W-:Y:S01]  /*7130*/  IMAD.MOV.U32 R32, RZ, RZ, R19 ;  /* 0x000000ffff207224 */ /* 0x000fe200078e0013 */
[----:B------:R-:W-:Y:S02]  /*7140*/  ISETP.GT.AND P0, PT, R2, 0x39, PT ;  /* 0x000000390200780c */ /* 0x000fe40003f04270 */
[----:B------:R-:W-:Y:S02]  /*7150*/  FMNMX.FTZ R2, R191, R4, !PT ;  /* 0x00000004bf027209 */ /* 0x000fe40007810000 */
[----:B------:R-:W-:Y:S02]  /*7160*/  FSEL R173, R33, -INF , P0 ;  /* 0xff80000021ad7808 */ /* 0x000fe40000000000 */
[----:B------:R-:W-:Y:S02]  /*7170*/  FMNMX.FTZ R6, R172, R6, !PT ;  /* 0x00000006ac067209 */ /* 0x000fe40007810000 */
[----:B------:R-:W-:Y:S02]  /*7180*/  FMNMX.FTZ R2, R18, R2, !PT ;  /* 0x0000000212027209 */ /* 0x000fe40007810000 */
[----:B------:R-:W-:Y:S02]  /*7190*/  FMNMX.FTZ R6, R173, R6, !PT ;  /* 0x00000006ad067209 */ /* 0x000fe40007810000 */
[----:B------:R-:W-:Y:S02]  /*71a0*/  ISETP.GT.AND P0, PT, R0, 0x28, PT ;  /* 0x000000280000780c */ /* 0x000fe40003f04270 */
[----:B------:R-:W-:Y:S01]  /*71b0*/  FMNMX.FTZ R2, R32, R2, !PT ;  /* 0x0000000220027209 */ /* 0x000fe20007810000 */
[----:B------:R-:W1:Y:S01]  /*71c0*/  SHFL.BFLY PT, R4, R6, 0x2, 0x1f ;  /* 0x0c401f0006047f89 */ /* 0x000e6200000e0000 */
[----:B------:R-:W-:Y:S02]  /*71d0*/  MOV R33, R23 ;  /* 0x0000001700217202 */ /* 0x000fe40000000f00 */
[----:B------:R-:W-:Y:S02]  /*71e0*/  FSEL R193, R26, -INF , P0 ;  /* 0xff8000001ac17808 */ /* 0x000fe40000000000 */
[----:B------:R-:W-:Y:S02]  /*71f0*/  FMNMX.FTZ R2, R22, R2, !PT ;  /* 0x0000000216027209 */ /* 0x000fe40007810000 */
        /* <DEDUP_REMOVED lines=16> */
[----:B------:R-:W-:Y:S02]  /*7300*/  @P1 IADD3 R2, P0, R157, R124, RZ ;  /* 0x0000007c9d021210 */ /* 0x000fe40007f1e0ff */
[----:B-1----:R-:W-:Y:S01]  /*7310*/  FMNMX.FTZ R6, R6, R4, !PT ;  /* 0x0000000406067209 */ /* 0x002fe20007810000 */
[----:B------:R-:W2:Y:S01]  /*7320*/  LDL.LU.64 R124, [R1+0x150] ;  /* 0x00015000017c7983 */ /* 0x000ea20000300a00 */
[----:B------:R-:W-:Y:S01]  /*7330*/  FMNMX.FTZ R0, R169, R0, !PT ;  /* 0x00000000a9007209 */ /* 0x000fe20007810000 */
[----:B------:R-:W-:Y:S01]  /*7340*/  @P1 IMAD.X R4, R156, 0x1, R126, P0 ;  /* 0x000000019c041824 */ /* 0x000fe200000e067e */
[C---:B------:R-:W-:Y:S02]  /*7350*/  @P1 LEA R10, P0, R2.reuse, c[0x0][0x1c8], 0x1 ;  /* 0x00007200020a1a11 */ /* 0x040fe400078008ff */
[----:B------:R-:W3:Y:S01]  /*7360*/  LDL.LU R126, [R1+0x14c] ;  /* 0x00014c00017e7983 */ /* 0x000ee20000300800 */
[----:B------:R-:W-:Y:S02]  /*7370*/  FMNMX.FTZ R0, R159, R0, !PT ;  /* 0x000000009f007209 */ /* 0x000fe40007810000 */
[----:B------:R-:W-:Y:S02]  /*7380*/  @P1 LEA.HI.X R11, R2, c[0x0][0x1cc], R4, 0x1, P0 ;  /* 0x00007300020b1a11 */ /* 0x000fe400000f0c04 */
[C---:B------:R-:W-:Y:S01]  /*7390*/  @P1 IADD3 R4, P0, R157.reuse, R189, RZ ;  /* 0x000000bd9d041210 */ /* 0x040fe20007f1e0ff */
[----:B------:R-:W1:Y:S01]  /*73a0*/  SHFL.BFLY PT, R2, R0, 0x2, 0x1f ;  /* 0x0c401f0000027f89 */ /* 0x000e6200000e0000 */
[----:B------:R-:W-:Y:S02]  /*73b0*/  MOV R35, R18 ;  /* 0x0000001200237202 */ /* 0x000fe40000000f00 */
[----:B------:R-:W-:Y:S02]  /*73c0*/  @P1 IADD3.X R190, R156, R190, RZ, P0, !PT ;  /* 0x000000be9cbe1210 */ /* 0x000fe400007fe4ff */
[C---:B------:R-:W-:Y:S01]  /*73d0*/  @P1 LEA R12, P0, R4.reuse, c[0x0][0x1c8], 0x1 ;  /* 0x00007200040c1a11 */ /* 0x040fe200078008ff */
[----:B------:R4:W-:Y:S03]  /*73e0*/  @P1 LDGSTS.E.BYPASS.LTC128B.128 [R127+0x11100], [R10.64], !P6 ;  /* 0x111000000a7f1fae */ /* 0x0009e6000f101d46 */
[----:B------:R-:W-:Y:S02]  /*73f0*/  @P1 LEA.HI.X R13, R4, c[0x0][0x1cc], R190, 0x1, P0 ;  /* 0x00007300040d1a11 */ /* 0x000fe400000f0cbe */
[C---:B------:R-:W-:Y:S01]  /*7400*/  @P1 IADD3 R4, P0, R157.reuse, R188, RZ ;  /* 0x000000bc9d041210 */ /* 0x040fe20007f1e0ff */
[----:B------:R-:W4:Y:S04]  /*7410*/  SHFL.BFLY PT, R14, R6, 0x1, 0x1f ;  /* 0x0c201f00060e7f89 */ /* 0x000f2800000e0000 */
[C---:B------:R-:W-:Y:S01]  /*7420*/  @P1 IMAD.X R186, R156.reuse, 0x1, R186, P0 ;  /* 0x000000019cba1824 */ /* 0x040fe200000e06ba */
[----:B------:R-:W-:Y:S01]  /*7430*/  @P1 IADD3 R5, P0, R157, R180, RZ ;  /* 0x000000b49d051210 */ /* 0x000fe20007f1e0ff */
[----:B------:R4:W-:Y:S03]  /*7440*/  @P1 LDGSTS.E.BYPASS.LTC128B.128 [R127+0x13100], [R12.64], !P5 ;  /* 0x131000000c7f1fae */ /* 0x0009e6000e901d46 */
[----:B------:R-:W-:Y:S02]  /*7450*/  @P1 IADD3.X R156, R156, R179, RZ, P0, !PT ;  /* 0x000000b39c9c1210 */ /* 0x000fe400007fe4ff */
[----:B------:R-:W-:Y:S02]  /*7460*/  @P1 LEA R8, P0, R4, c[0x0][0x1c8], 0x1 ;  /* 0x0000720004081a11 */ /* 0x000fe400078008ff */
[----:B-1----:R-:W-:Y:S02]  /*7470*/  FMNMX.FTZ R0, R0, R2, !PT ;  /* 0x0000000200007209 */ /* 0x002fe40007810000 */
[----:B------:R-:W-:Y:S02]  /*7480*/  @P1 LEA.HI.X R9, R4, c[0x0][0x1cc], R186, 0x1, P0 ;  /* 0x0000730004091a11 */ /* 0x000fe400000f0cba */
[C---:B------:R-:W-:Y:S01]  /*7490*/  @P1 LEA R4, P0, R5.reuse, c[0x0][0x1c8], 0x1 ;  /* 0x0000720005041a11 */ /* 0x040fe200078008ff */
[----:B------:R-:W1:Y:S03]  /*74a0*/  SHFL.BFLY PT, R2, R0, 0x1, 0x1f ;  /* 0x0c201f0000027f89 */ /* 0x000e6600000e0000 */
[----:B------:R-:W-:Y:S02]  /*74b0*/  @P1 LEA.HI.X R5, R5, c[0x0][0x1cc], R156, 0x1, P0 ;  /* 0x0000730005051a11 */ /* 0x000fe400000f0c9c */
[----:B------:R1:W-:Y:S01]  /*74c0*/  @P1 LDGSTS.E.BYPASS.LTC128B.128 [R127+0x15100], [R8.64], !P4 ;  /* 0x15100000087f1fae */ /* 0x0003e2000e101d46 */
[----:B----4-:R-:W-:Y:S04]  /*74d0*/  FMNMX.FTZ R157, R6, R14, !PT ;  /* 0x0000000e069d7209 */ /* 0x010fe80007810000 */
[----:B------:R4:W-:Y:S01]  /*74e0*/  @P1 LDGSTS.E.BYPASS.LTC128B.128 [R127+0x17100], [R4.64], !P3 ;  /* 0x17100000047f1fae */ /* 0x0009e2000d901d46 */
[C---:B------:R-:W-:Y:S01]  /*74f0*/  FSETP.NEU.FTZ.AND P0, PT, R157.reuse, -INF , PT ;  /* 0xff8000009d00780b */ /* 0x040fe20003f1d000 */
[----:B------:R-:W-:Y:S03]  /*7500*/  FMUL.FTZ R180, R157, c[0x0][0x2d0] ;  /* 0x0000b4009db47a20 */ /* 0x000fe60000410000 */
[----:B------:R-:W4:Y:S02]  /*7510*/  LDSM.16.MT88.4 R12, [R248] ;  /* 0x00000000f80c783b */ /* 0x000f240000004200 */
[----:B------:R-:W-:Y:S03]  /*7520*/  FSEL R180, R180, RZ, P0 ;  /* 0x000000ffb4b47208 */ /* 0x000fe60000000000 */
[----:B------:R-:W4:Y:S02]  /*7530*/  LDSM.16.MT88.4 R20, [R252] ;  /* 0x00000000fc14783b */ /* 0x000f240000004200 */
[--C-:B------:R-:W-:Y:S01]  /*7540*/  FFMA.FTZ R181, R181, c[0x0][0x2d0], -R180.reuse ;  /* 0x0000b400b5b57a23 */ /* 0x100fe200000108b4 */
[----:B-1----:R-:W-:Y:S01]  /*7550*/  FMNMX.FTZ R156, R0, R2, !PT ;  /* 0x00000002009c7209 */ /* 0x002fe20007810000 */
[--C-:B------:R-:W-:Y:S01]  /*7560*/  FFMA.FTZ R185, R185, c[0x0][0x2d0], -R180.reuse ;  /* 0x0000b400b9b97a23 */ /* 0x100fe200000108b4 */
[----:B------:R-:W-:Y:S01]  /*7570*/  FSEL R0, R157, RZ, P0 ;  /* 0x000000ff9d007208 */ /* 0x000fe20000000000 */
[----:B------:R1:W-:Y:S01]  /*7580*/  MUFU.EX2 R186, R181 ;  /* 0x000000b500ba7308 */ /* 0x0003e20000000800 */
[----:B------:R-:W-:Y:S01]  /*7590*/  FSETP.NEU.FTZ.AND P0, PT, R156, -INF , PT ;  /* 0xff8000009c00780b */ /* 0x000fe20003f1d000 */
[--C-:B------:R-:W-:Y:S01]  /*75a0*/  FFMA.FTZ R176, R176, c[0x0][0x2d0], -R180.reuse ;  /* 0x0000b400b0b07a23 */ /* 0x100fe200000108b4 */
[----:B------:R-:W4:Y:S01]  /*75b0*/  LDSM.16.MT88.4 R28, [R251] ;  /* 0x00000000fb1c783b */ /* 0x000f220000004200 */
[----:B------:R-:W-:Y:S01]  /*75c0*/  FADD.FTZ R0, -R0, R3 ;  /* 0x0000000300007221 */ /* 0x000fe20000010100 */
[----:B------:R-:W-:Y:S01]  /*75d0*/  FSEL R2, R156, RZ, P0 ;  /* 0x000000ff9c027208 */ /* 0x000fe20000000000 */
[----:B------:R-:W-:Y:S02]  /*75e0*/  FFMA.FTZ R178, R178, c[0x0][0x2d0], -R180 ;  /* 0x0000b400b2b27a23 */ /* 0x000fe400000108b4 */
[----:B------:R-:W-:Y:S01]  /*75f0*/  FMUL.FTZ R0, R0, c[0x0][0x2d0] ;  /* 0x0000b40000007a20 */ /* 0x000fe20000410000 */
[----:B------:R-:W0:Y:S01]  /*7600*/  LDGDEPBAR ;  /* 0x00000000000079af */ /* 0x000e220000000000 */
[----:B------:R-:W-:Y:S04]  /*7610*/  MUFU.EX2 R185, R185 ;  /* 0x000000b900b97308 */ /* 0x000fe80000000800 */
[----:B----4-:R-:W3:Y:S05]  /*7620*/  LDL.LU R127, [R1+0x148] ;  /* 0x00014800017f7983 */ /* 0x010eea0000300800 */
[----:B------:R-:W2:Y:S01]  /*7630*/  LDL R188, [R1+0x48] ;  /* 0x0000480001bc7983 */ /* 0x000ea20000100800 */
[----:B------:R-:W1:Y:S02]  /*7640*/  MUFU.EX2 R3, R0 ;  /* 0x0000000000037308 */ /* 0x000e640000000800 */
[----:B-1----:R-:W-:Y:S05]  /*7650*/  FMUL.FTZ R181, R156, c[0x0][0x2d0] ;  /* 0x0000b4009cb57a20 */ /* 0x002fea0000410000 */
[----:B------:R-:W-:Y:S03]  /*7660*/  FSEL R181, R181, RZ, P0 ;  /* 0x000000ffb5b57208 */ /* 0x000fe60000000000 */
[----:B------:R1:W-:Y:S02]  /*7670*/  MUFU.EX2 R189, R176 ;  /* 0x000000b000bd7308 */ /* 0x0003e40000000800 */
[--C-:B------:R-:W-:Y:S02]  /*7680*/  FFMA.FTZ R187, R187, c[0x0][0x2d0], -R181.reuse ;  /* 0x0000b400bbbb7a23 */ /* 0x100fe400000108b5 */
[--C-:B------:R-:W-:Y:S02]  /*7690*/  FFMA.FTZ R184, R184, c[0x0][0x2d0], -R181.reuse ;  /* 0x0000b400b8b87a23 */ /* 0x100fe400000108b5 */
[--C-:B------:R-:W-:Y:S02]  /*76a0*/  FFMA.FTZ R177, R177, c[0x0][0x2d0], -R181.reuse ;  /* 0x0000b400b1b17a23 */ /* 0x100fe400000108b5 */
[--C-:B------:R-:W-:Y:S02]  /*76b0*/  FFMA.FTZ R7, R7, c[0x0][0x2d0], -R181.reuse ;  /* 0x0000b40007077a23 */ /* 0x100fe400000108b5 */
[----:B------:R-:W1:Y:S01]  /*76c0*/  MUFU.EX2 R182, R178 ;  /* 0x000000b200b67308 */ /* 0x000e620000000800 */
[----:B------:R-:W-:Y:S02]  /*76d0*/  FFMA.FTZ R159, R159, c[0x0][0x2d0], -R181 ;  /* 0x0000b4009f9f7a23 */ /* 0x000fe400000108b5 */
[C---:B------:R-:W-:Y:S02]  /*76e0*/  FMUL.FTZ R24, R3.reuse, R144 ;  /* 0x0000009003187220 */ /* 0x040fe40000410000 */
[----:B------:R-:W3:Y:S01]  /*76f0*/  LDL R144, [R1+0x4] ;  /* 0x0000040001907983 */ /* 0x000ee20000100800 */
[----:B------:R-:W-:Y:S02]  /*7700*/  FADD.FTZ R0, -R2, R158 ;  /* 0x0000009e02007221 */ /* 0x000fe40000010100 */
[C---:B------:R-:W-:Y:S02]  /*7710*/  FMUL.FTZ R4, R3.reuse, R160 ;  /* 0x000000a003047220 */ /* 0x040fe40000410000 */
[----:B------:R-:W-:Y:S01]  /*7720*/  FMUL.FTZ R0, R0, c[0x0][0x2d0] ;  /* 0x0000b40000007a20 */ /* 0x000fe20000410000 */
[----:B------:R-:W-:Y:S01]  /*7730*/  MUFU.EX2 R183, R184 ;  /* 0x000000b800b77308 */ /* 0x000fe20000000800 */
[C---:B------:R-:W-:Y:S01]  /*7740*/  FMUL.FTZ R5, R3.reuse, R161 ;  /* 0x000000a103057220 */ /* 0x040fe20000410000 */
[----:B-1----:R-:W-:Y:S01]  /*7750*/  F2FP.PACK_AB R176, R186, R185 ;  /* 0x000000b9bab0723e */ /* 0x002fe200000000ff */
[C---:B------:R-:W-:Y:S01]  /*7760*/  FMUL.FTZ R8, R3.reuse, R164 ;  /* 0x000000a403087220 */ /* 0x040fe20000410000 */
[----:B------:R-:W-:Y:S01]  /*7770*/  MOV R161, R32 ;  /* 0x0000002000a17202 */ /* 0x000fe20000000f00 */
[C---:B------:R-:W-:Y:S02]  /*7780*/  FMUL.FTZ R9, R3.reuse, R165 ;  /* 0x000000a503097220 */ /* 0x040fe40000410000 */
[C---:B------:R-:W-:Y:S02]  /*7790*/  FMUL.FTZ R16, R3.reuse, R136 ;  /* 0x0000008803107220 */ /* 0x040fe40000410000 */
[C---:B------:R-:W-:Y:S01]  /*77a0*/  FMUL.FTZ R17, R3.reuse, R137 ;  /* 0x0000008903117220 */ /* 0x040fe20000410000 */
[----:B------:R-:W-:Y:S01]  /*77b0*/  MUFU.EX2 R190, R177 ;  /* 0x000000b100be7308 */ /* 0x000fe20000000800 */
[C---:B------:R-:W-:Y:S01]  /*77c0*/  FMUL.FTZ R25, R3.reuse, R145 ;  /* 0x0000009103197220 */ /* 0x040fe20000410000 */
[----:B------:R-:W-:Y:S01]  /*77d0*/  F2FP.PACK_AB R178, R182, R189 ;  /* 0x000000bdb6b2723e */ /* 0x000fe200000000ff */
[----:B------:R-:W-:Y:S02]  /*77e0*/  IMAD.MOV.U32 R160, RZ, RZ, R35 ;  /* 0x000000ffffa07224 */ /* 0x000fe400078e0023 */
[----:B------:R-:W-:Y:S02]  /*77f0*/  IMAD.MOV.U32 R158, RZ, RZ, R33 ;  /* 0x000000ffff9e7224 */ /* 0x000fe400078e0021 */
[C---:B------:R-:W-:Y:S03]  /*7800*/  FMUL.FTZ R32, R3.reuse, R152 ;  /* 0x0000009803207220 */ /* 0x040fe60000410000 */
[----:B------:R-:W1:Y:S01]  /*7810*/  MUFU.EX2 R184, R7 ;  /* 0x0000000700b87308 */ /* 0x000e620000000800 */
        /* <DEDUP_REMOVED lines=13> */
[C---:B------:R-:W-:Y:S01]  /*78f0*/  FMUL.FTZ R56, R3.reuse, R56 ;  /* 0x0000003803387220 */ /* 0x040fe20000410000 */
[----:B-1----:R-:W-:Y:S01]  /*7900*/  F2FP.PACK_AB R179, R184, R190 ;  /* 0x000000beb8b3723e */ /* 0x002fe200000000ff */
[C---:B------:R-:W-:Y:S01]  /*7910*/  FMUL.FTZ R57, R3.reuse, R57 ;  /* 0x0000003903397220 */ /* 0x040fe20000410000 */
[----:B------:R-:W-:Y:S01]  /*7920*/  MOV R164, R184 ;  /* 0x000000b800a47202 */ /* 0x000fe20000000f00 */
[--C-:B------:R-:W-:Y:S02]  /*7930*/  FFMA.FTZ R2, R128, c[0x0][0x2d0], -R180.reuse ;  /* 0x0000b40080027a23 */ /* 0x100fe400000108b4 */
[C---:B------:R-:W-:Y:S01]  /*7940*/  FMUL.FTZ R60, R3.reuse, R60 ;  /* 0x0000003c033c7220 */ /* 0x040fe20000410000 */
[----:B------:R-:W3:Y:S01]  /*7950*/  LDL.LU R128, [R1+0x144] ;  /* 0x0001440001807983 */ /* 0x000ee20000300800 */
[C---:B------:R-:W-:Y:S01]  /*7960*/  FMUL.FTZ R61, R3.reuse, R61 ;  /* 0x0000003d033d7220 */ /* 0x040fe20000410000 */
[----:B------:R-:W-:Y:S01]  /*7970*/  MUFU.EX2 R159, R159 ;  /* 0x0000009f009f7308 */ /* 0x000fe20000000800 */
[----:B------:R-:W-:Y:S02]  /*7980*/  FMUL.FTZ R64, R3, R64 ;  /* 0x0000004003407220 */ /* 0x000fe40000410000 */
[C---:B------:R-:W-:Y:S02]  /*7990*/  FMUL.FTZ R6, R0.reuse, R162 ;  /* 0x000000a200067220 */ /* 0x040fe40000410000 */
[C---:B------:R-:W-:Y:S02]  /*79a0*/  FMUL.FTZ R7, R0.reuse, R163 ;  /* 0x000000a300077220 */ /* 0x040fe40000410000 */
[C---:B------:R-:W-:Y:S01]  /*79b0*/  FMUL.FTZ R10, R0.reuse, R166 ;  /* 0x000000a6000a7220 */ /* 0x040fe20000410000 */
[----:B------:R-:W-:Y:S01]  /*79c0*/  MOV R166, R182 ;  /* 0x000000b600a67202 */ /* 0x000fe20000000f00 */
[C---:B------:R-:W-:Y:S02]  /*79d0*/  FMUL.FTZ R11, R0.reuse, R167 ;  /* 0x000000a7000b7220 */ /* 0x040fe40000410000 */
[C---:B------:R-:W-:Y:S01]  /*79e0*/  FMUL.FTZ R18, R0.reuse, R138 ;  /* 0x0000008a00127220 */ /* 0x040fe20000410000 */
[----:B------:R-:W-:Y:S01]  /*79f0*/  F2FP.PACK_AB R177, R183, R187 ;  /* 0x000000bbb7b1723e */ /* 0x000fe200000000ff */
[C---:B------:R-:W-:Y:S02]  /*7a00*/  FMUL.FTZ R19, R0.reuse, R139 ;  /* 0x0000008b00137220 */ /* 0x040fe40000410000 */
[----:B------:R-:W-:Y:S01]  /*7a10*/  LDSM.16.MT88.4 R136, [R248+0x800] ;  /* 0x00080000f888783b */ /* 0x000fe20000004200 */
[C---:B------:R-:W-:Y:S02]  /*7a20*/  FMUL.FTZ R26, R0.reuse, R146 ;  /* 0x00000092001a7220 */ /* 0x040fe40000410000 */
[----:B------:R-:W-:Y:S01]  /*7a30*/  FMUL.FTZ R27, R0, R147 ;  /* 0x00000093001b7220 */ /* 0x000fe20000410000 */
[C---:B------:R-:W-:Y:S05]  /*7a40*/  HMMA.16816.F32 R4, R176.reuse, R12, R4 ;  /* 0x0000000cb004723c */ /* 0x040fea0000001804 */
[--C-:B------:R-:W-:Y:S02]  /*7a50*/  FFMA.FTZ R152, R194, c[0x0][0x2d0], -R180.reuse ;  /* 0x0000b400c2987a23 */ /* 0x100fe400000108b4 */
[C---:B------:R-:W-:Y:S01]  /*7a60*/  FMUL.FTZ R12, R3.reuse, R132 ;  /* 0x00000084030c7220 */ /* 0x040fe20000410000 */
[C---:B------:R-:W-:Y:S04]  /*7a70*/  HMMA.16816.F32 R8, R176.reuse, R14, R8 ;  /* 0x0000000eb008723c */ /* 0x040fe80000001808 */
[----:B------:R-:W-:Y:S02]  /*7a80*/  FMUL.FTZ R13, R3, R133 ;  /* 0x00000085030d7220 */ /* 0x000fe40000410000 */
[C---:B------:R-:W-:Y:S02]  /*7a90*/  FMUL.FTZ R35, R0.reuse, R155 ;  /* 0x0000009b00237220 */ /* 0x040fe40000410000 */
[C---:B------:R-:W-:Y:S04]  /*7aa0*/  FMUL.FTZ R14, R0.reuse, R134 ;  /* 0x00000086000e7220 */ /* 0x040fe80000410000 */
[C---:B------:R-:W-:Y:S02]  /*7ab0*/  FMUL.FTZ R15, R0.reuse, R135 ;  /* 0x00000087000f7220 */ /* 0x040fe40000410000 */
[--C-:B------:R-:W-:Y:S02]  /*7ac0*/  FFMA.FTZ R153, R195, c[0x0][0x2d0], -R180.reuse ;  /* 0x0000b400c3997a23 */ /* 0x100fe400000108b4 */
[C---:B------:R-:W-:Y:S02]  /*7ad0*/  FMUL.FTZ R38, R0.reuse, R38 ;  /* 0x0000002600267220 */ /* 0x040fe40000410000 */
[C---:B------:R-:W-:Y:S01]  /*7ae0*/  FMUL.FTZ R39, R0.reuse, R39 ;  /* 0x0000002700277220 */ /* 0x040fe20000410000 */
[C---:B------:R-:W-:Y:S03]  /*7af0*/  HMMA.16816.F32 R12, R176.reuse, R20, R12 ;  /* 0x00000014b00c723c */ /* 0x040fe6000000180c */
[C---:B------:R-:W-:Y:S02]  /*7b00*/  FMUL.FTZ R42, R0.reuse, R42 ;  /* 0x0000002a002a7220 */ /* 0x040fe40000410000 */
[C---:B------:R-:W-:Y:S02]  /*7b10*/  FMUL.FTZ R43, R0.reuse, R43 ;  /* 0x0000002b002b7220 */ /* 0x040fe40000410000 */
[C---:B------:R-:W-:Y:S01]  /*7b20*/  FMUL.FTZ R20, R3.reuse, R140 ;  /* 0x0000008c03147220 */ /* 0x040fe20000410000 */
[C---:B------:R-:W-:Y:S04]  /*7b30*/  HMMA.16816.F32 R16, R176.reuse, R22, R16 ;  /* 0x00000016b010723c */ /* 0x040fe80000001810 */
[C---:B------:R-:W-:Y:S02]  /*7b40*/  FMUL.FTZ R21, R3.reuse, R141 ;  /* 0x0000008d03157220 */ /* 0x040fe40000410000 */
[C---:B------:R-:W-:Y:S02]  /*7b50*/  FMUL.FTZ R46, R0.reuse, R46 ;  /* 0x0000002e002e7220 */ /* 0x040fe40000410000 */
[C---:B------:R-:W-:Y:S04]  /*7b60*/  FMUL.FTZ R22, R0.reuse, R142 ;  /* 0x0000008e00167220 */ /* 0x040fe80000410000 */
[C---:B------:R-:W-:Y:S02]  /*7b70*/  FMUL.FTZ R23, R0.reuse, R143 ;  /* 0x0000008f00177220 */ /* 0x040fe40000410000 */
[----:B------:R-:W-:Y:S01]  /*7b80*/  LDSM.16.MT88.4 R140, [R252+0x800] ;  /* 0x00080000fc8c783b */ /* 0x000fe20000004200 */
[C---:B------:R-:W-:Y:S02]  /*7b90*/  FMUL.FTZ R47, R0.reuse, R47 ;  /* 0x0000002f002f7220 */ /* 0x040fe40000410000 */
[C---:B------:R-:W-:Y:S02]  /*7ba0*/  FMUL.FTZ R50, R0.reuse, R50 ;  /* 0x0000003200327220 */ /* 0x040fe40000410000 */
        /* <DEDUP_REMOVED lines=9> */
[C---:B------:R-:W-:Y:S02]  /*7c40*/  FMUL.FTZ R58, R0.reuse, R58 ;  /* 0x0000003a003a7220 */ /* 0x040fe40000410000 */
[C---:B------:R-:W-:Y:S02]  /*7c50*/  FMUL.FTZ R59, R0.reuse, R59 ;  /* 0x0000003b003b7220 */ /* 0x040fe40000410000 */
[----:B------:R-:W-:Y:S02]  /*7c60*/  IMAD.MOV.U32 R167, RZ, RZ, R161 ;  /* 0x000000ffffa77224 */ /* 0x000fe400078e00a1 */
[----:B------:R1:W-:Y:S01]  /*7c70*/  MUFU.EX2 R161, R2 ;  /* 0x0000000200a17308 */ /* 0x0003e20000000800 */
        /* <DEDUP_REMOVED lines=11> */
[C---:B------:R-:W-:Y:S02]  /*7d30*/  FMUL.FTZ R74, R0.reuse, R74 ;  /* 0x0000004a004a7220 */ /* 0x040fe40000410000 */
[--C-:B-1----:R-:W-:Y:S02]  /*7d40*/  FFMA.FTZ R2, R129, c[0x0][0x2d0], -R180.reuse ;  /* 0x0000b40081027a23 */ /* 0x102fe400000108b4 */
[C---:B------:R-:W-:Y:S01]  /*7d50*/  FMUL.FTZ R75, R0.reuse, R75 ;  /* 0x0000004b004b7220 */ /* 0x040fe20000410000 */
[----:B------:R-:W4:Y:S01]  /*7d60*/  LDL.LU R129, [R1+0x140] ;  /* 0x0001400001817983 */ /* 0x000f220000300800 */
[----:B------:R1:W-:Y:S01]  /*7d70*/  MUFU.EX2 R163, R2 ;  /* 0x0000000200a37308 */ /* 0x0003e20000000800 */
[C---:B------:R-:W-:Y:S02]  /*7d80*/  FMUL.FTZ R76, R3.reuse, R76 ;  /* 0x0000004c034c7220 */ /* 0x040fe40000410000 */
[C---:B------:R-:W-:Y:S01]  /*7d90*/  FMUL.FTZ R77, R3.reuse, R77 ;  /* 0x0000004d034d7220 */ /* 0x040fe20000410000 */
[----:B------:R-:W4:Y:S01]  /*7da0*/  LDL.LU R146, [R1+0x64] ;  /* 0x0000640001927983 */ /* 0x000f220000300800 */
[C---:B------:R-:W-:Y:S02]  /*7db0*/  FMUL.FTZ R78, R0.reuse, R78 ;  /* 0x0000004e004e7220 */ /* 0x040fe40000410000 */
[C---:B------:R-:W-:Y:S02]  /*7dc0*/  FMUL.FTZ R79, R0.reuse, R79 ;  /* 0x0000004f004f7220 */ /* 0x040fe40000410000 */
[----:B------:R-:W4:Y:S01]  /*7dd0*/  LDL.LU R145, [R1+0x68] ;  /* 0x0000680001917983 */ /* 0x000f220000300800 */
[C---:B------:R-:W-:Y:S02]  /*7de0*/  FMUL.FTZ R80, R3.reuse, R80 ;  /* 0x0000005003507220 */ /* 0x040fe40000410000 */
[C---:B------:R-:W-:Y:S02]  /*7df0*/  FMUL.FTZ R81, R3.reuse, R81 ;  /* 0x0000005103517220 */ /* 0x040fe40000410000 */
[C---:B------:R-:W-:Y:S02]  /*7e00*/  FMUL.FTZ R82, R0.reuse, R82 ;  /* 0x0000005200527220 */ /* 0x040fe40000410000 */
[C---:B------:R-:W-:Y:S02]  /*7e10*/  FMUL.FTZ R83, R0.reuse, R83 ;  /* 0x0000005300537220 */ /* 0x040fe40000410000 */
[C---:B------:R-:W-:Y:S02]  /*7e20*/  FMUL.FTZ R84, R3.reuse, R84 ;  /* 0x0000005403547220 */ /* 0x040fe40000410000 */
[C---:B------:R-:W-:Y:S02]  /*7e30*/  FMUL.FTZ R85, R3.reuse, R85 ;  /* 0x0000005503557220 */ /* 0x040fe40000410000 */
[----:B------:R-:W-:Y:S02]  /*7e40*/  FMUL.FTZ R86, R0, R86 ;  /* 0x0000005600567220 */ /* 0x000fe40000410000 */
[--C-:B-1----:R-:W-:Y:S02]  /*7e50*/  FFMA.FTZ R2, R130, c[0x0][0x2d0], -R181.reuse ;  /* 0x0000b40082027a23 */ /* 0x102fe400000108b5 */
[----:B------:R-:W4:Y:S01]  /*7e60*/  LDL.LU R130, [R1+0x13c] ;  /* 0x00013c0001827983 */ /* 0x000f220000300800 */
[C---:B------:R-:W-:Y:S01]  /*7e70*/  FMUL.FTZ R87, R0.reuse, R87 ;  /* 0x0000005700577220 */ /* 0x040fe20000410000 */
        /* <DEDUP_REMOVED lines=12> */
[C---:B------:R-:W-:Y:S02]  /*7f40*/  FMUL.FTZ R99, R0.reuse, R99 ;  /* 0x0000006300637220 */ /* 0x040fe40000410000 */
[--C-:B-1----:R-:W-:Y:S02]  /*7f50*/  FFMA.FTZ R2, R191, c[0x0][0x2d0], -R181.reuse ;  /* 0x0000b400bf027a23 */ /* 0x102fe400000108b5 */
[C---:B------:R-:W-:Y:S02]  /*7f60*/  FMUL.FTZ R100, R3.reuse, R100 ;  /* 0x0000006403647220 */ /* 0x040fe40000410000 */
[----:B------:R1:W1:Y:S01]  /*7f70*/  MUFU.EX2 R182, R2 ;  /* 0x0000000200b67308 */ /* 0x0002620000000800 */
        /* <DEDUP_REMOVED lines=17> */
[----:B--2---:R2:W3:Y:S01]  /*8090*/  LDSM.16.MT88.4 R132, [R188] ;  /* 0x00000000bc84783b */ /* 0x0044e20000004200 */
        /* <DEDUP_REMOVED lines=9> */
[----:B---3--:R-:W-:Y:S02]  /*8130*/  FMUL.FTZ R126, R0, R126 ;  /* 0x0000007e007e7220 */ /* 0x008fe40000410000 */
[----:B-1----:R-:W-:Y:S02]  /*8140*/  FFMA.FTZ R2, R196, c[0x0][0x2d0], -R180 ;  /* 0x0000b400c4027a23 */ /* 0x002fe400000108b4 */
[----:B------:R1:W5:Y:S01]  /*8150*/  LDL.LU R196, [R1+0x134] ;  /* 0x0001340001c47983 */ /* 0x0003620000300800 */
[----:B--2---:R-:W-:Y:S01]  /*8160*/  MOV R188, R34 ;  /* 0x0000002200bc7202 */ /* 0x004fe20000000f00 */
[C---:B------:R-:W-:Y:S02]  /*8170*/  FMUL.FTZ R34, R0.reuse, R154 ;  /* 0x0000009a00227220 */ /* 0x040fe40000410000 */
[----:B------:R-:W-:Y:S02]  /*8180*/  FMUL.FTZ R127, R0, R127 ;  /* 0x0000007f007f7220 */ /* 0x000fe40000410000 */
[----:B------:R-:W-:Y:S02]  /*8190*/  IMAD.MOV.U32 R165, RZ, RZ, R188 ;  /* 0x000000ffffa57224 */ /* 0x000fe400078e00bc */
[----:B------:R2:W3:Y:S01]  /*81a0*/  MUFU.EX2 R188, R2 ;  /* 0x0000000200bc7308 */ /* 0x0004e20000000800 */
[----:B------:R-:W-:Y:S02]  /*81b0*/  IMAD.MOV.U32 R154, RZ, RZ, R164 ;  /* 0x000000ffff9a7224 */ /* 0x000fe400078e00a4 */
[C---:B------:R-:W-:Y:S02]  /*81c0*/  FMUL.FTZ R124, R3.reuse, R124 ;  /* 0x0000007c037c7220 */ /* 0x040fe40000410000 */
[C---:B------:R-:W-:Y:S01]  /*81d0*/  FMUL.FTZ R125, R3.reuse, R125 ;  /* 0x0000007d037d7220 */ /* 0x040fe20000410000 */
[C---:B------:R-:W-:Y:S08]  /*81e0*/  HMMA.16816.F32 R28, R176.reuse, R132, R28 ;  /* 0x00000084b01c723c */ /* 0x040ff0000000181c */
[C---:B------:R-:W-:Y:S01]  /*81f0*/  HMMA.16816.F32 R32, R176.reuse, R134, R32 ;  /* 0x00000086b020723c */ /* 0x040fe20000001820 */
[----:B------:R-:W1:Y:S03]  /*8200*/  LDSM.16.MT88.4 R132, [R248+0x2000] ;  /* 0x00200000f884783b */ /* 0x000e660000004200 */
[--C-:B--2---:R-:W-:Y:S04]  /*8210*/  FFMA.FTZ R2, R160, c[0x0][0x2d0], -R181.reuse ;  /* 0x0000b400a0027a23 */ /* 0x104fe800000108b5 */
[----:B------:R2:W-:Y:S01]  /*8220*/  MUFU.EX2 R160, R2 ;  /* 0x0000000200a07308 */ /* 0x0005e20000000800 */
[----:B------:R-:W-:Y:S03]  /*8230*/  FMUL.FTZ R128, R3, R128 ;  /* 0x0000008003807220 */ /* 0x000fe60000410000 */
[----:B--2---:R-:W-:Y:S02]  /*8240*/  FFMA.FTZ R2, R167, c[0x0][0x2d0], -R181 ;  /* 0x0000b400a7027a23 */ /* 0x004fe400000108b5 */
[----:B------:R-:W-:Y:S01]  /*8250*/  IMAD.MOV.U32 R167, RZ, RZ, R166 ;  /* 0x000000ffffa77224 */ /* 0x000fe200078e00a6 */
[C---:B-1----:R-:W-:Y:S04]  /*8260*/  HMMA.16816.F32 R36, R176.reuse, R132, R36 ;  /* 0x00000084b024723c */ /* 0x042fe80000001824 */
[----:B------:R-:W-:Y:S04]  /*8270*/  MOV R148, R167 ;  /* 0x000000a700947202 */ /* 0x000fe80000000f00 */
        /* <DEDUP_REMOVED lines=8> */
[C---:B----4-:R-:W-:Y:S02]  /*8300*/  FMUL.FTZ R129, R3.reuse, R129 ;  /* 0x0000008103817220 */ /* 0x050fe40000410000 */
[----:B------:R-:W-:Y:S02]  /*8310*/  FFMA.FTZ R185, R3, R146, R185 ;  /* 0x0000009203b97223 */ /* 0x000fe400000100b9 */
[C---:B------:R-:W-:Y:S01]  /*8320*/  FFMA.FTZ R187, R0.reuse, R145, R187 ;  /* 0x0000009100bb7223 */ /* 0x040fe200000100bb */
[C---:B-1----:R-:W-:Y:S03]  /*8330*/  HMMA.16816.F32 R60, R176.reuse, R132, R60 ;  /* 0x00000084b03c723c */ /* 0x042fe6000000183c */
[C---:B------:R-:W-:Y:S05]  /*8340*/  FMUL.FTZ R130, R0.reuse, R130 ;  /* 0x0000008200827220 */ /* 0x040fea0000410000 */
[C---:B------:R-:W-:Y:S01]  /*8350*/  HMMA.16816.F32 R64, R176.reuse, R134, R64 ;  /* 0x00000086b040723c */ /* 0x040fe20000001840 */
[----:B------:R-:W1:Y:S07]  /*8360*/  LDSM.16.MT88.4 R132, [R248+0x4000] ;  /* 0x00400000f884783b */ /* 0x000e6e0000004200 */
[C---:B-1----:R-:W-:Y:S08]  /*8370*/  HMMA.16816.F32 R68, R176.reuse, R132, R68 ;  /* 0x00000084b044723c */ /* 0x042ff00000001844 */
[C---:B------:R-:W-:Y:S01]  /*8380*/  HMMA.16816.F32 R72, R176.reuse, R134, R72 ;  /* 0x00000086b048723c */ /* 0x040fe20000001848 */
[----:B------:R-:W1:Y:S03]  /*8390*/  LDSM.16.MT88.4 R132, [R252+0x4000] ;  /* 0x00400000fc84783b */ /* 0x000e660000004200 */
[----:B------:R-:W-:Y:S02]  /*83a0*/  FMUL.FTZ R131, R0, R131 ;  /* 0x0000008300837220 */ /* 0x000fe40000410000 */
[--C-:B------:R-:W-:Y:S02]  /*83b0*/  FFMA.FTZ R0, R197, c[0x0][0x2d0], -R180.reuse ;  /* 0x0000b400c5007a23 */ /* 0x100fe400000108b4 */
[----:B------:R2:W5:Y:S02]  /*83c0*/  LDL.LU R197, [R1+0x130] ;  /* 0x0001300001c57983 */ /* 0x0005640000300800 */
[----:B------:R4:W-:Y:S02]  /*83d0*/  MUFU.EX2 R166, R0 ;  /* 0x0000000000a67308 */ /* 0x0009e40000000800 */
[--C-:B----4-:R-:W-:Y:S02]  /*83e0*/  FFMA.FTZ R0, R198, c[0x0][0x2d0], -R180.reuse ;  /* 0x0000b400c6007a23 */ /* 0x110fe400000108b4 */
[----:B------:R2:W5:Y:S06]  /*83f0*/  LDL.LU R198, [R1+0x12c] ;  /* 0x00012c0001c67983 */ /* 0x00056c0000300800 */
[----:B------:R4:W-:Y:S01]  /*8400*/  MUFU.EX2 R145, R0 ;  /* 0x0000000000917308 */ /* 0x0009e20000000800 */
[C---:B-1----:R-:W-:Y:S08]  /*8410*/  HMMA.16816.F32 R76, R176.reuse, R132, R76 ;  /* 0x00000084b04c723c */ /* 0x042ff0000000184c */
[C---:B------:R-:W-:Y:S01]  /*8420*/  HMMA.16816.F32 R80, R176.reuse, R134, R80 ;  /* 0x00000086b050723c */ /* 0x040fe20000001850 */
[----:B------:R-:W1:Y:S03]  /*8430*/  LDSM.16.MT88.4 R132, [R251+0x4000] ;  /* 0x00400000fb84783b */ /* 0x000e660000004200 */
[--C-:B----4-:R-:W-:Y:S04]  /*8440*/  FFMA.FTZ R0, R165, c[0x0][0x2d0], -R181.reuse ;  /* 0x0000b400a5007a23 */ /* 0x110fe800000108b5 */
[----:B------:R4:W-:Y:S01]  /*8450*/  MUFU.EX2 R167, R0 ;  /* 0x0000000000a77308 */ /* 0x0009e20000000800 */
[C---:B-1----:R-:W-:Y:S03]  /*8460*/  HMMA.16816.F32 R84, R176.reuse, R132, R84 ;  /* 0x00000084b054723c */ /* 0x042fe60000001854 */
[--C-:B----4-:R-:W-:Y:S02]  /*8470*/  FFMA.FTZ R0, R158, c[0x0][0x2d0], -R181.reuse ;  /* 0x0000b4009e007a23 */ /* 0x110fe400000108b5 */
[--C-:B------:R-:W-:Y:S04]  /*8480*/  FFMA.FTZ R158, R172, c[0x0][0x2d0], -R180.reuse ;  /* 0x0000b400ac9e7a23 */ /* 0x100fe800000108b4 */
[----:B------:R1:W-:Y:S01]  /*8490*/  MUFU.EX2 R191, R0 ;  /* 0x0000000000bf7308 */ /* 0x0003e20000000800 */
[C---:B------:R-:W-:Y:S01]  /*84a0*/  HMMA.16816.F32 R88, R176.reuse, R134, R88 ;  /* 0x00000086b058723c */ /* 0x040fe20000001858 */
[----:B------:R-:W4:Y:S02]  /*84b0*/  LDSM.16.MT88.4 R132, [R144+0x4000] ;  /* 0x004000009084783b */ /* 0x000f240000004200 */
[--C-:B-1----:R-:W-:Y:S03]  /*84c0*/  FFMA.FTZ R0, R199, c[0x0][0x2d0], -R180.reuse ;  /* 0x0000b400c7007a23 */ /* 0x102fe600000108b4 */
[----:B------:R2:W5:Y:S03]  /*84d0*/  LDL.LU R199, [R1+0x128] ;  /* 0x0001280001c77983 */ /* 0x0005660000300800 */
[----:B------:R1:W-:Y:S01]  /*84e0*/  MUFU.EX2 R3, R0 ;  /* 0x0000000000037308 */ /* 0x0003e20000000800 */
[C---:B----4-:R-:W-:Y:S08]  /*84f0*/  HMMA.16816.F32 R92, R176.reuse, R132, R92 ;  /* 0x00000084b05c723c */ /* 0x050ff0000000185c */
[C---:B------:R-:W-:Y:S01]  /*8500*/  HMMA.16816.F32 R96, R176.reuse, R134, R96 ;  /* 0x00000086b060723c */ /* 0x040fe20000001860 */
[----:B------:R-:W4:Y:S03]  /*8510*/  LDSM.16.MT88.4 R132, [R248+0x6000] ;  /* 0x00600000f884783b */ /* 0x000f260000004200 */
[--C-:B-1----:R-:W-:Y:S02]  /*8520*/  FFMA.FTZ R0, R192, c[0x0][0x2d0], -R180.reuse ;  /* 0x0000b400c0007a23 */ /* 0x102fe400000108b4 */
[----:B------:R2:W5:Y:S01]  /*8530*/  LDL.LU R192, [R1+0x124] ;  /* 0x0001240001c07983 */ /* 0x0005620000300800 */
[----:B------:R-:W-:Y:S01]  /*8540*/  FFMA.FTZ R180, R173, c[0x0][0x2d0], -R180 ;  /* 0x0000b400adb47a23 */ /* 0x000fe200000108b4 */
[----:B------:R1:W-:Y:S10]  /*8550*/  MUFU.EX2 R165, R0 ;  /* 0x0000000000a57308 */ /* 0x0003f40000000800 */
[----:B------:R-:W-:Y:S01]  /*8560*/  MUFU.EX2 R180, R180 ;  /* 0x000000b400b47308 */ /* 0x000fe20000000800 */
[----:B-1----:R-:W-:Y:S02]  /*8570*/  FFMA.FTZ R0, R193, c[0x0][0x2d0], -R181 ;  /* 0x0000b400c1007a23 */ /* 0x002fe400000108b5 */
[----:B------:R2:W5:Y:S05]  /*8580*/  LDL.LU R193, [R1+0x120] ;  /* 0x0001200001c17983 */ /* 0x00056a0000300800 */
[----:B------:R2:W5:Y:S01]  /*8590*/  LDL.LU R194, [R1+0x11c] ;  /* 0x00011c0001c27983 */ /* 0x0005620000300800 */
[C---:B----4-:R-:W-:Y:S04]  /*85a0*/  HMMA.16816.F32 R100, R176.reuse, R132, R100 ;  /* 0x00000084b064723c */ /* 0x050fe80000001864 */
[----:B------:R2:W5:Y:S04]  /*85b0*/  LDL.LU R195, [R1+0x118] ;  /* 0x0001180001c37983 */ /* 0x0005680000300800 */
[C---:B------:R-:W-:Y:S01]  /*85c0*/  HMMA.16816.F32 R104, R176.reuse, R134, R104 ;  /* 0x00000086b068723c */ /* 0x040fe20000001868 */
[----:B------:R-:W1:Y:S05]  /*85d0*/  LDSM.16.MT88.4 R132, [R252+0x6000] ;  /* 0x00600000fc84783b */ /* 0x000e6a0000004200 */
[----:B------:R2:W5:Y:S05]  /*85e0*/  LDL.LU R172, [R1+0x114] ;  /* 0x0001140001ac7983 */ /* 0x00056a0000300800 */
[----:B------:R2:W5:Y:S01]  /*85f0*/  LDL.LU R173, [R1+0x110] ;  /* 0x0001100001ad7983 */ /* 0x0005620000300800 */
        /* <DEDUP_REMOVED lines=10> */
[----:B------:R-:W-:Y:S03]  /*86a0*/  F2FP.PACK_AB R132, R163, R161 ;  /* 0x000000a1a384723e */ /* 0x000fe600000000ff */
[----:B---3--:R-:W-:Y:S04]  /*86b0*/  F2FP.PACK_AB R134, R188, R184 ;  /* 0x000000b8bc86723e */ /* 0x008fe800000000ff */
[----:B------:R3:W-:Y:S10]  /*86c0*/  MUFU.EX2 R176, R0 ;  /* 0x0000000000b07308 */ /* 0x0007f40000000800 */
[----:B------:R-:W-:Y:S01]  /*86d0*/  MUFU.EX2 R178, R153 ;  /* 0x0000009900b27308 */ /* 0x000fe20000000800 */
[----:B-1----:R-:W-:Y:S01]  /*86e0*/  F2FP.PACK_AB R135, R177, R160 ;  /* 0x000000a0b187723e */ /* 0x002fe200000000ff */
[----:B------:R-:W-:Y:S01]  /*86f0*/  FADD.FTZ R2, R186, R185 ;  /* 0x000000b9ba027221 */ /* 0x000fe20000010000 */
[----:B------:R-:W-:Y:S01]  /*8700*/  MOV R186, R145 ;  /* 0x0000009100ba7202 */ /* 0x000fe20000000f00 */
[----:B------:R-:W-:Y:S02]  /*8710*/  IMAD.MOV.U32 R185, RZ, RZ, R3 ;  /* 0x000000ffffb97224 */ /* 0x000fe400078e0003 */
[----:B------:R-:W-:Y:S01]  /*8720*/  FADD.FTZ R3, R183, R187 ;  /* 0x000000bbb7037221 */ /* 0x000fe20000010000 */
[----:B------:R-:W-:Y:S01]  /*8730*/  MOV R183, R144 ;  /* 0x0000009000b77202 */ /* 0x000fe20000000f00 */
[C---:B------:R-:W-:Y:S05]  /*8740*/  HMMA.16816.F32 R4, R132.reuse, R136, R4 ;  /* 0x000000888404723c */ /* 0x040fea0000001804 */
[----:B---3--:R-:W-:Y:S02]  /*8750*/  FFMA.FTZ R0, R174, c[0x0][0x2d0], -R181 ;  /* 0x0000b400ae007a23 */ /* 0x008fe400000108b5 */
[----:B------:R2:W5:Y:S01]  /*8760*/  LDL.LU R174, [R1+0x10c] ;  /* 0x00010c0001ae7983 */ /* 0x0005620000300800 */
[C---:B------:R-:W-:Y:S01]  /*8770*/  HMMA.16816.F32 R8, R132.reuse, R138, R8 ;  /* 0x0000008a8408723c */ /* 0x040fe20000001808 */
[----:B------:R1:W-:Y:S03]  /*8780*/  MUFU.EX2 R164, R0 ;  /* 0x0000000000a47308 */ /* 0x0003e60000000800 */
[----:B------:R-:W3:Y:S01]  /*8790*/  LDSM.16.MT88.4 R136, [R251+0x800] ;  /* 0x00080000fb88783b */ /* 0x000ee20000004200 */
[----:B------:R-:W-:Y:S02]  /*87a0*/  IMAD.MOV.U32 R187, RZ, RZ, R177 ;  /* 0x000000ffffbb7224 */ /* 0x000fe400078e00b1 */
[----:B------:R-:W-:Y:S01]  /*87b0*/  FADD.FTZ R2, R189, R2 ;  /* 0x00000002bd027221 */ /* 0x000fe20000010000 */
[C---:B------:R-:W-:Y:S03]  /*87c0*/  HMMA.16816.F32 R12, R132.reuse, R140, R12 ;  /* 0x0000008c840c723c */ /* 0x040fe6000000180c */
[----:B------:R-:W-:Y:S01]  /*87d0*/  MUFU.EX2 R189, R158 ;  /* 0x0000009e00bd7308 */ /* 0x000fe20000000800 */
[----:B------:R-:W-:Y:S02]  /*87e0*/  FADD.FTZ R155, R148, R2 ;  /* 0x00000002949b7221 */ /* 0x000fe40000010000 */
[----:B------:R-:W-:Y:S01]  /*87f0*/  LDSM.16.MT88.4 R148, [R251+0x1000] ;  /* 0x00100000fb94783b */ /* 0x000fe20000004200 */
[----:B------:R-:W-:Y:S01]  /*8800*/  FFMA.FTZ R2, R169, c[0x0][0x2d0], -R181 ;  /* 0x0000b400a9027a23 */ /* 0x000fe200000108b5 */
[C---:B------:R-:W-:Y:S03]  /*8810*/  HMMA.16816.F32 R16, R132.reuse, R142, R16 ;  /* 0x0000008e8410723c */ /* 0x040fe60000001810 */
[----:B------:R-:W4:Y:S01]  /*8820*/  LDSM.16.MT88.4 R140, [R144+0x800] ;  /* 0x00080000908c783b */ /* 0x000f220000004200 */
[----:B------:R-:W-:Y:S01]  /*8830*/  FADD.FTZ R3, R190, R3 ;  /* 0x00000003be037221 */ /* 0x000fe20000010000 */
[----:B------:R-:W-:Y:S03]  /*8840*/  MUFU.EX2 R177, R152 ;  /* 0x0000009800b17308 */ /* 0x000fe60000000800 */
[----:B------:R-:W-:Y:S04]  /*8850*/  FADD.FTZ R154, R154, R3 ;  /* 0x000000039a9a7221 */ /* 0x000fe80000010000 */
[----:B-1----:R-:W-:Y:S02]  /*8860*/  FFMA.FTZ R0, R175, c[0x0][0x2d0], -R181 ;  /* 0x0000b400af007a23 */ /* 0x002fe400000108b5 */
[----:B------:R2:W5:Y:S01]  /*8870*/  LDL.LU R175, [R1+0x108] ;  /* 0x0001080001af7983 */ /* 0x0005620000300800 */
[----:B------:R-:W-:Y:S01]  /*8880*/  FADD.FTZ R3, R161, R155 ;  /* 0x0000009ba1037221 */ /* 0x000fe20000010000 */
[----:B------:R1:W1:Y:S03]  /*8890*/  MUFU.EX2 R190, R0 ;  /* 0x0000000000be7308 */ /* 0x0002660000000800 */
[----:B------:R-:W-:Y:S04]  /*88a0*/  FADD.FTZ R3, R163, R3 ;  /* 0x00000003a3037221 */ /* 0x000fe80000010000 */
[----:B------:R-:W-:Y:S03]  /*88b0*/  FADD.FTZ R3, R184, R3 ;  /* 0x00000003b8037221 */ /* 0x000fe60000010000 */
[----:B------:R2:W-:Y:S01]  /*88c0*/  MUFU.EX2 R158, R2 ;  /* 0x00000002009e7308 */ /* 0x0005e20000000800 */
[C---:B---3--:R-:W-:Y:S08]  /*88d0*/  HMMA.16816.F32 R20, R132.reuse, R136, R20 ;  /* 0x000000888414723c */ /* 0x048ff00000001814 */
[C---:B------:R-:W-:Y:S01]  /*88e0*/  HMMA.16816.F32 R24, R132.reuse, R138, R24 ;  /* 0x0000008a8418723c */ /* 0x040fe20000001818 */
[----:B------:R-:W3:Y:S03]  /*88f0*/  LDSM.16.MT88.4 R136, [R248+0x2800] ;  /* 0x00280000f888783b */ /* 0x000ee60000004200 */
[----:B-1----:R-:W-:Y:S02]  /*8900*/  FFMA.FTZ R0, R168, c[0x0][0x2d0], -R181 ;  /* 0x0000b400a8007a23 */ /* 0x002fe400000108b5 */
[----:B------:R1:W5:Y:S02]  /*8910*/  LDL.LU R168, [R1+0x104] ;  /* 0x0001040001a87983 */ /* 0x0003640000300800 */
[C---:B----4-:R-:W-:Y:S01]  /*8920*/  HMMA.16816.F32 R28, R132.reuse, R140, R28 ;  /* 0x0000008c841c723c */ /* 0x050fe2000000181c */
[----:B------:R4:W1:Y:S02]  /*8930*/  MUFU.EX2 R179, R0 ;  /* 0x0000000000b37308 */ /* 0x0008640000000800 */
[----:B------:R1:W5:Y:S01]  /*8940*/  LDL.LU R169, [R1+0x100] ;  /* 0x0001000001a97983 */ /* 0x0003620000300800 */
[----:B--2---:R-:W-:Y:S04]  /*8950*/  FADD.FTZ R2, R188, R3 ;  /* 0x00000003bc027221 */ /* 0x004fe80000010000 */
[C---:B------:R-:W-:Y:S01]  /*8960*/  HMMA.16816.F32 R32, R132.reuse, R142, R32 ;  /* 0x0000008e8420723c */ /* 0x040fe20000001820 */
[----:B------:R-:W2:Y:S03]  /*8970*/  LDSM.16.MT88.4 R140, [R252+0x2800] ;  /* 0x00280000fc8c783b */ /* 0x000ea60000004200 */
[----:B------:R-:W-:Y:S02]  /*8980*/  IMAD.MOV.U32 R3, RZ, RZ, R190 ;  /* 0x000000ffff037224 */ /* 0x000fe400078e00be */
[----:B----4-:R-:W-:Y:S02]  /*8990*/  FADD.FTZ R0, R162, R154 ;  /* 0x0000009aa2007221 */ /* 0x010fe40000010000 */
[----:B------:R-:W-:Y:S04]  /*89a0*/  LDSM.16.MT88.4 R152, [R251+0x1800] ;  /* 0x00180000fb98783b */ /* 0x000fe80000004200 */
[----:B------:R-:W-:Y:S01]  /*89b0*/  FADD.FTZ R0, R182, R0 ;  /* 0x00000000b6007221 */ /* 0x000fe20000010000 */
[C---:B---3--:R-:W-:Y:S03]  /*89c0*/  HMMA.16816.F32 R36, R132.reuse, R136, R36 ;  /* 0x000000888424723c */ /* 0x048fe60000001824 */
[----:B------:R-:W-:Y:S05]  /*89d0*/  FADD.FTZ R0, R160, R0 ;  /* 0x00000000a0007221 */ /* 0x000fea0000010000 */
[C---:B------:R-:W-:Y:S01]  /*89e0*/  HMMA.16816.F32 R40, R132.reuse, R138, R40 ;  /* 0x0000008a8428723c */ /* 0x040fe20000001828 */
[----:B------:R-:W3:Y:S07]  /*89f0*/  LDSM.16.MT88.4 R136, [R251+0x2800] ;  /* 0x00280000fb88783b */ /* 0x000eee0000004200 */
[C---:B--2---:R-:W-:Y:S08]  /*8a00*/  HMMA.16816.F32 R44, R132.reuse, R140, R44 ;  /* 0x0000008c842c723c */ /* 0x044ff0000000182c */
[C---:B------:R-:W-:Y:S01]  /*8a10*/  HMMA.16816.F32 R48, R132.reuse, R142, R48 ;  /* 0x0000008e8430723c */ /* 0x040fe20000001830 */
[----:B------:R-:W2:Y:S07]  /*8a20*/  LDSM.16.MT88.4 R140, [R144+0x2800] ;  /* 0x00280000908c783b */ /* 0x000eae0000004200 */
[C---:B---3--:R-:W-:Y:S08]  /*8a30*/  HMMA.16816.F32 R52, R132.reuse, R136, R52 ;  /* 0x000000888434723c */ /* 0x048ff00000001834 */
        /* <DEDUP_REMOVED lines=22> */
[----:B------:R-:W2:Y:S05]  /*8ba0*/  LDSM.16.MT88.4 R140, [R144+0x6800] ;  /* 0x00680000908c783b */ /* 0x000eaa0000004200 */
[----:B------:R-:W4:Y:S02]  /*8bb0*/  LDSM.16.MT88.4 R144, [R248+0x1000] ;  /* 0x00100000f890783b */ /* 0x000f240000004200 */
[C---:B---3--:R-:W-:Y:S08]  /*8bc0*/  HMMA.16816.F32 R116, R132.reuse, R136, R116 ;  /* 0x000000888474723c */ /* 0x048ff00000001874 */
[C---:B------:R-:W-:Y:S01]  /*8bd0*/  HMMA.16816.F32 R120, R132.reuse, R138, R120 ;  /* 0x0000008a8478723c */ /* 0x040fe20000001878 */
[----:B------:R-:W3:Y:S07]  /*8be0*/  LDSM.16.MT88.4 R136, [R252+0x1000] ;  /* 0x00100000fc88783b */ /* 0x000eee0000004200 */
[C---:B--2---:R-:W-:Y:S08]  /*8bf0*/  HMMA.16816.F32 R124, R132.reuse, R140, R124 ;  /* 0x0000008c847c723c */ /* 0x044ff0000000187c */
[----:B------:R-:W-:Y:S01]  /*8c00*/  HMMA.16816.F32 R128, R132, R142, R128 ;  /* 0x0000008e8480723c */ /* 0x000fe20000001880 */
[----:B------:R-:W2:Y:S06]  /*8c10*/  LDSM.16.MT88.4 R140, [R183+0x1000] ;  /* 0x00100000b78c783b */ /* 0x000eac0000004200 */
[----:B------:R-:W-:Y:S02]  /*8c20*/  F2FP.PACK_AB R132, R186, R166 ;  /* 0x000000a6ba84723e */ /* 0x000fe400000000ff */
[----:B------:R-:W-:Y:S03]  /*8c30*/  F2FP.PACK_AB R133, R191, R167 ;  /* 0x000000a7bf85723e */ /* 0x000fe600000000ff */
[----:B------:R-:W-:Y:S02]  /*8c40*/  F2FP.PACK_AB R134, R165, R185 ;  /* 0x000000b9a586723e */ /* 0x000fe400000000ff */
[----:B------:R-:W-:Y:S07]  /*8c50*/  F2FP.PACK_AB R135, R164, R176 ;  /* 0x000000b0a487723e */ /* 0x000fee00000000ff */
[C---:B----4-:R-:W-:Y:S08]  /*8c60*/  HMMA.16816.F32 R4, R132.reuse, R144, R4 ;  /* 0x000000908404723c */ /* 0x050ff00000001804 */
[C---:B------:R-:W-:Y:S01]  /*8c70*/  HMMA.16816.F32 R8, R132.reuse, R146, R8 ;  /* 0x000000928408723c */ /* 0x040fe20000001808 */
[----:B------:R-:W-:Y:S07]  /*8c80*/  LDSM.16.MT88.4 R144, [R252+0x3000] ;  /* 0x00300000fc90783b */ /* 0x000fee0000004200 */
[C---:B---3--:R-:W-:Y:S08]  /*8c90*/  HMMA.16816.F32 R12, R132.reuse, R136, R12 ;  /* 0x00000088840c723c */ /* 0x048ff0000000180c */
[C---:B------:R-:W-:Y:S01]  /*8ca0*/  HMMA.16816.F32 R16, R132.reuse, R138, R16 ;  /* 0x0000008a8410723c */ /* 0x040fe20000001810 */
[----:B------:R-:W3:Y:S07]  /*8cb0*/  LDSM.16.MT88.4 R136, [R248+0x3000] ;  /* 0x00300000f888783b */ /* 0x000eee0000004200 */
[C---:B------:R-:W-:Y:S08]  /*8cc0*/  HMMA.16816.F32 R20, R132.reuse, R148, R20 ;  /* 0x000000948414723c */ /* 0x040ff00000001814 */
[C---:B------:R-:W-:Y:S01]  /*8cd0*/  HMMA.16816.F32 R24, R132.reuse, R150, R24 ;  /* 0x000000968418723c */ /* 0x040fe20000001818 */
[----:B------:R-:W4:Y:S07]  /*8ce0*/  LDSM.16.MT88.4 R148, [R251+0x3000] ;  /* 0x00300000fb94783b */ /* 0x000f2e0000004200 */
[C---:B--2---:R-:W-:Y:S08]  /*8cf0*/  HMMA.16816.F32 R28, R132.reuse, R140, R28 ;  /* 0x0000008c841c723c */ /* 0x044ff0000000181c */
[C---:B------:R-:W-:Y:S01]  /*8d00*/  HMMA.16816.F32 R32, R132.reuse, R142, R32 ;  /* 0x0000008e8420723c */ /* 0x040fe20000001820 */
[----:B------:R-:W-:Y:S07]  /*8d10*/  LDSM.16.MT88.4 R140, [R248+0x5000] ;  /* 0x00500000f88c783b */ /* 0x000fee0000004200 */
[C---:B---3--:R-:W-:Y:S08]  /*8d20*/  HMMA.16816.F32 R36, R132.reuse, R136, R36 ;  /* 0x000000888424723c */ /* 0x048ff00000001824 */
[C---:B------:R-:W-:Y:S01]  /*8d30*/  HMMA.16816.F32 R40, R132.reuse, R138, R40 ;  /* 0x0000008a8428723c */ /* 0x040fe20000001828 */
[----:B------:R-:W2:Y:S07]  /*8d40*/  LDSM.16.MT88.4 R136, [R183+0x3000] ;  /* 0x00300000b788783b */ /* 0x000eae0000004200 */
[C---:B------:R-:W-:Y:S08]  /*8d50*/  HMMA.16816.F32 R44, R132.reuse, R144, R44 ;  /* 0x00000090842c723c */ /* 0x040ff0000000182c */
[C---:B------:R-:W-:Y:S01]  /*8d60*/  HMMA.16816.F32 R48, R132.reuse, R146, R48 ;  /* 0x000000928430723c */ /* 0x040fe20000001830 */
[----:B------:R-:W3:Y:S07]  /*8d70*/  LDSM.16.MT88.4 R144, [R252+0x5000] ;  /* 0x00500000fc90783b */ /* 0x000eee0000004200 */
[C---:B----4-:R-:W-:Y:S08]  /*8d80*/  HMMA.16816.F32 R52, R132.reuse, R148, R52 ;  /* 0x000000948434723c */ /* 0x050ff00000001834 */
[C---:B------:R-:W-:Y:S01]  /*8d90*/  HMMA.16816.F32 R56, R132.reuse, R150, R56 ;  /* 0x000000968438723c */ /* 0x040fe20000001838 */
[----:B------:R-:W-:Y:S07]  /*8da0*/  LDSM.16.MT88.4 R148, [R183+0x5000] ;  /* 0x00500000b794783b */ /* 0x000fee0000004200 */
[C---:B--2---:R-:W-:Y:S08]  /*8db0*/  HMMA.16816.F32 R60, R132.reuse, R136, R60 ;  /* 0x00000088843c723c */ /* 0x044ff0000000183c */
[C---:B------:R-:W-:Y:S01]  /*8dc0*/  HMMA.16816.F32 R64, R132.reuse, R138, R64 ;  /* 0x0000008a8440723c */ /* 0x040fe20000001840 */
[----:B------:R-:W2:Y:S07]  /*8dd0*/  LDSM.16.MT88.4 R136, [R251+0x5000] ;  /* 0x00500000fb88783b */ /* 0x000eae0000004200 */
[C---:B------:R-:W-:Y:S08]  /*8de0*/  HMMA.16816.F32 R68, R132.reuse, R140, R68 ;  /* 0x0000008c8444723c */ /* 0x040ff00000001844 */
[C---:B------:R-:W-:Y:S01]  /*8df0*/  HMMA.16816.F32 R72, R132.reuse, R142, R72 ;  /* 0x0000008e8448723c */ /* 0x040fe20000001848 */
[----:B------:R-:W4:Y:S07]  /*8e00*/  LDSM.16.MT88.4 R140, [R248+0x7000] ;  /* 0x00700000f88c783b */ /* 0x000f2e0000004200 */
[C---:B---3--:R-:W-:Y:S08]  /*8e10*/  HMMA.16816.F32 R76, R132.reuse, R144, R76 ;  /* 0x00000090844c723c */ /* 0x048ff0000000184c */
[C---:B------:R-:W-:Y:S01]  /*8e20*/  HMMA.16816.F32 R80, R132.reuse, R146, R80 ;  /* 0x000000928450723c */ /* 0x040fe20000001850 */
[----:B------:R-:W-:Y:S07]  /*8e30*/  LDSM.16.MT88.4 R144, [R251+0x7000] ;  /* 0x00700000fb90783b */ /* 0x000fee0000004200 */
[C---:B--2---:R-:W-:Y:S08]  /*8e40*/  HMMA.16816.F32 R84, R132.reuse, R136, R84 ;  /* 0x000000888454723c */ /* 0x044ff00000001854 */
[C---:B------:R-:W-:Y:S01]  /*8e50*/  HMMA.16816.F32 R88, R132.reuse, R138, R88 ;  /* 0x0000008a8458723c */ /* 0x040fe20000001858 */
[----:B------:R-:W2:Y:S07]  /*8e60*/  LDSM.16.MT88.4 R136, [R252+0x7000] ;  /* 0x00700000fc88783b */ /* 0x000eae0000004200 */
[C---:B------:R-:W-:Y:S08]  /*8e70*/  HMMA.16816.F32 R92, R132.reuse, R148, R92 ;  /* 0x00000094845c723c */ /* 0x040ff0000000185c */
[C---:B------:R-:W-:Y:S01]  /*8e80*/  HMMA.16816.F32 R96, R132.reuse, R150, R96 ;  /* 0x000000968460723c */ /* 0x040fe20000001860 */
[----:B------:R-:W3:Y:S07]  /*8e90*/  LDSM.16.MT88.4 R148, [R183+0x7000] ;  /* 0x00700000b794783b */ /* 0x000eee0000004200 */
[C---:B----4-:R-:W-:Y:S07]  /*8ea0*/  HMMA.16816.F32 R100, R132.reuse, R140, R100 ;  /* 0x0000008c8464723c */ /* 0x050fee0000001864 */
[----:B------:R-:W-:Y:S01]  /*8eb0*/  MOV R141, R167 ;  /* 0x000000a7008d7202 */ /* 0x000fe20000000f00 */
[C---:B------:R-:W-:Y:S04]  /*8ec0*/  HMMA.16816.F32 R104, R132.reuse, R142, R104 ;  /* 0x0000008e8468723c */ /* 0x040fe80000001868 */
[----:B------:R-:W-:Y:S03]  /*8ed0*/  IMAD.MOV.U32 R140, RZ, RZ, R166 ;  /* 0x000000ffff8c7224 */ /* 0x000fe600078e00a6 */
[----:B------:R-:W-:Y:S01]  /*8ee0*/  MOV R143, R165 ;  /* 0x000000a5008f7202 */ /* 0x000fe20000000f00 */
[----:B------:R-:W-:Y:S01]  /*8ef0*/  IMAD.MOV.U32 R142, RZ, RZ, R164 ;  /* 0x000000ffff8e7224 */ /* 0x000fe200078e00a4 */
[C---:B--2---:R-:W-:Y:S01]  /*8f00*/  HMMA.16816.F32 R108, R132.reuse, R136, R108 ;  /* 0x00000088846c723c */ /* 0x044fe2000000186c */
[----:B------:R-:W2:Y:S07]  /*8f10*/  LDSM.16.MT88.4 R164, [R248+0x1800] ;  /* 0x00180000f8a4783b */ /* 0x000eae0000004200 */
[C---:B------:R-:W-:Y:S01]  /*8f20*/  HMMA.16816.F32 R112, R132.reuse, R138, R112 ;  /* 0x0000008a8470723c */ /* 0x040fe20000001870 */
[----:B------:R-:W4:Y:S07]  /*8f30*/  LDSM.16.MT88.4 R136, [R252+0x1800] ;  /* 0x00180000fc88783b */ /* 0x000f2e0000004200 */
[C---:B------:R-:W-:Y:S07]  /*8f40*/  HMMA.16816.F32 R116, R132.reuse, R144, R116 ;  /* 0x000000908474723c */ /* 0x040fee0000001874 */
[----:B------:R-:W-:Y:S01]  /*8f50*/  MOV R144, R183 ;  /* 0x000000b700907202 */ /* 0x000fe20000000f00 */
[C---:B------:R-:W-:Y:S04]  /*8f60*/  HMMA.16816.F32 R120, R132.reuse, R146, R120 ;  /* 0x000000928478723c */ /* 0x040fe80000001878 */
[----:B------:R-:W-:Y:S03]  /*8f70*/  IMAD.MOV.U32 R145, RZ, RZ, R187 ;  /* 0x000000ffff917224 */ /* 0x000fe600078e00bb */
[----:B------:R-:W-:Y:S01]  /*8f80*/  IMAD.MOV.U32 R147, RZ, RZ, R180 ;  /* 0x000000ffff937224 */ /* 0x000fe200078e00b4 */
[C---:B---3--:R-:W-:Y:S01]  /*8f90*/  HMMA.16816.F32 R124, R132.reuse, R148, R124 ;  /* 0x00000094847c723c */ /* 0x048fe2000000187c */
[----:B------:R3:W3:Y:S03]  /*8fa0*/  LDSM.16.MT88.4 R180, [R144+0x1800] ;  /* 0x0018000090b4783b */ /* 0x0006e60000004200 */
[----:B------:R-:W-:Y:S03]  /*8fb0*/  MOV R146, R186 ;  /* 0x000000ba00927202 */ /* 0x000fe60000000f00 */
[----:B------:R-:W-:Y:S01]  /*8fc0*/  MOV R149, R191 ;  /* 0x000000bf00957202 */ /* 0x000fe20000000f00 */
[----:B------:R-:W-:Y:S04]  /*8fd0*/  HMMA.16816.F32 R128, R132, R150, R128 ;  /* 0x000000968480723c */ /* 0x000fe80000001880 */
[----:B------:R-:W-:Y:S02]  /*8fe0*/  MOV R148, R185 ;  /* 0x000000b900947202 */ /* 0x000fe40000000f00 */
[----:B------:R-:W3:Y:S01]  /*8ff0*/  LDSM.16.MT88.4 R184, [R248+0x3800] ;  /* 0x00380000f8b8783b */ /* 0x000ee20000004200 */
[----:B------:R-:W-:Y:S01]  /*9000*/  IMAD.MOV.U32 R135, RZ, RZ, R178 ;  /* 0x000000ffff877224 */ /* 0x000fe200078e00b2 */
[----:B------:R-:W-:Y:S03]  /*9010*/  MOV R133, R189 ;  /* 0x000000bd00857202 */ /* 0x000fe60000000f00 */
[----:B------:R-:W3:Y:S01]  /*9020*/  LDSM.16.MT88.4 R188, [R252+0x3800] ;  /* 0x00380000fcbc783b */ /* 0x000ee20000004200 */
[----:B-1----:R-:W-:Y:S02]  /*9030*/  MOV R134, R179 ;  /* 0x000000b300867202 */ /* 0x002fe40000000f00 */
[----:B------:R-:W-:Y:S02]  /*9040*/  MOV R150, R177 ;  /* 0x000000b100967202 */ /* 0x000fe40000000f00 */
[----:B------:R-:W-:Y:S02]  /*9050*/  MOV R151, R176 ;  /* 0x000000b000977202 */ /* 0x000fe40000000f00 */
[----:B------:R-:W-:Y:S02]  /*9060*/  F2FP.PACK_AB R176, R135, R150 ;  /* 0x0000009687b0723e */ /* 0x000fe400000000ff */
[----:B------:R-:W-:Y:S02]  /*9070*/  F2FP.PACK_AB R177, R134, R3 ;  /* 0x0000000386b1723e */ /* 0x000fe400000000ff */
[----:B------:R-:W-:Y:S02]  /*9080*/  F2FP.PACK_AB R178, R147, R133 ;  /* 0x0000008593b2723e */ /* 0x000fe400000000ff */
[----:B------:R-:W-:Y:S07]  /*9090*/  F2FP.PACK_AB R179, R159, R158 ;  /* 0x0000009e9fb3723e */ /* 0x000fee00000000ff */
[C---:B--2---:R-:W-:Y:S07]  /*90a0*/  HMMA.16816.F32 R160, R176.reuse, R164, R4 ;  /* 0x000000a4b0a0723c */ /* 0x044fee0000001804 */
[----:B------:R-:W-:Y:S01]  /*90b0*/  IMAD.MOV.U32 R4, RZ, RZ, R133 ;  /* 0x000000ffff047224 */ /* 0x000fe200078e0085 */
[C---:B------:R-:W-:Y:S04]  /*90c0*/  HMMA.16816.F32 R164, R176.reuse, R166, R8 ;  /* 0x000000a6b0a4723c */ /* 0x040fe80000001808 */
[----:B------:R-:W-:Y:S01]  /*90d0*/  MOV R5, R134 ;  /* 0x0000008600057202 */ /* 0x000fe20000000f00 */
[----:B------:R-:W-:Y:S01]  /*90e0*/  IMAD.MOV.U32 R7, RZ, RZ, R150 ;  /* 0x000000ffff077224 */ /* 0x000fe200078e0096 */
[----:B------:R-:W-:Y:S01]  /*90f0*/  MOV R6, R135 ;  /* 0x0000008700067202 */ /* 0x000fe20000000f00 */
[----:B------:R-:W-:Y:S01]  /*9100*/  IMAD.MOV.U32 R10, RZ, RZ, R149 ;  /* 0x000000ffff0a7224 */ /* 0x000fe200078e0095 */
[C---:B----4-:R-:W-:Y:S04]  /*9110*/  HMMA.16816.F32 R132, R176.reuse, R136, R12 ;  /* 0x00000088b084723c */ /* 0x050fe8000000180c */
[----:B------:R-:W-:Y:S02]  /*9120*/  MOV R11, R146 ;  /* 0x00000092000b7202 */ /* 0x000fe40000000f00 */
[----:B------:R-:W-:Y:S01]  /*9130*/  MOV R8, R151 ;  /* 0x0000009700087202 */ /* 0x000fe20000000f00 */
[----:B------:R-:W-:Y:S01]  /*9140*/  IMAD.MOV.U32 R14, RZ, RZ, R142 ;  /* 0x000000ffff0e7224 */ /* 0x000fe200078e008e */
[C---:B------:R-:W-:Y:S04]  /*9150*/  HMMA.16816.F32 R136, R176.reuse, R138, R16 ;  /* 0x0000008ab088723c */ /* 0x040fe80000001810 */
[----:B------:R-:W-:Y:S02]  /*9160*/  MOV R15, R143 ;  /* 0x0000008f000f7202 */ /* 0x000fe40000000f00 */
[----:B------:R-:W-:Y:S01]  /*9170*/  MOV R13, R147 ;  /* 0x00000093000d7202 */ /* 0x000fe20000000f00 */
[----:B------:R-:W-:Y:S01]  /*9180*/  IMAD.MOV.U32 R19, RZ, RZ, R141 ;  /* 0x000000ffff137224 */ /* 0x000fe200078e008d */
[----:B------:R-:W-:Y:S02]  /*9190*/  MOV R18, R140 ;  /* 0x0000008c00127202 */ /* 0x000fe40000000f00 */
[C---:B------:R-:W-:Y:S03]  /*91a0*/  HMMA.16816.F32 R140, R176.reuse, R152, R20 ;  /* 0x00000098b08c723c */ /* 0x040fe60000001814 */
[----:B------:R-:W-:Y:S04]  /*91b0*/  MOV R9, R148 ;  /* 0x0000009400097202 */ /* 0x000fe80000000f00 */
[----:B------:R-:W-:Y:S02]  /*91c0*/  MOV R22, R144 ;  /* 0x0000009000167202 */ /* 0x000fe40000000f00 */
[----:B------:R-:W-:Y:S02]  /*91d0*/  MOV R23, R145 ;  /* 0x0000009100177202 */ /* 0x000fe40000000f00 */
[C---:B---3--:R-:W-:Y:S01]  /*91e0*/  HMMA.16816.F32 R144, R176.reuse, R154, R24 ;  /* 0x0000009ab090723c */ /* 0x048fe20000001818 */
[----:B------:R-:W-:Y:S07]  /*91f0*/  LDSM.16.MT88.4 R24, [R251+0x7800] ;  /* 0x00780000fb18783b */ /* 0x000fee0000004200 */
[C---:B------:R-:W-:Y:S01]  /*9200*/  HMMA.16816.F32 R148, R176.reuse, R180, R28 ;  /* 0x000000b4b094723c */ /* 0x040fe2000000181c */
[----:B------:R-:W2:Y:S06]  /*9210*/  LDL R28, [R1+0x88] ;  /* 0x00008800011c7983 */ /* 0x000eac0000100800 */
[----:B------:R-:W-:Y:S01]  /*9220*/  MOV R180, R7 ;  /* 0x0000000700b47202 */ /* 0x000fe20000000f00 */
[C---:B------:R-:W-:Y:S04]  /*9230*/  HMMA.16816.F32 R152, R176.reuse, R182, R32 ;  /* 0x000000b6b098723c */ /* 0x040fe80000001820 */
[----:B------:R-:W-:Y:S01]  /*9240*/  IMAD.MOV.U32 R181, RZ, RZ, R6 ;  /* 0x000000ffffb57224 */ /* 0x000fe200078e0006 */
[----:B------:R-:W-:Y:S01]  /*9250*/  MOV R30, R4 ;  /* 0x00000004001e7202 */ /* 0x000fe20000000f00 */
[----:B------:R-:W-:Y:S01]  /*9260*/  IMAD.MOV.U32 R31, RZ, RZ, R13 ;  /* 0x000000ffff1f7224 */ /* 0x000fe200078e000d */
[----:B------:R-:W-:Y:S01]  /*9270*/  MOV R182, R11 ;  /* 0x0000000b00b67202 */ /* 0x000fe20000000f00 */
[C---:B------:R-:W-:Y:S04]  /*9280*/  HMMA.16816.F32 R36, R176.reuse, R184, R36 ;  /* 0x000000b8b024723c */ /* 0x040fe80000001824 */
[----:B------:R-:W-:Y:S01]  /*9290*/  MOV R32, R9 ;  /* 0x0000000900207202 */ /* 0x000fe20000000f00 */
[----:B------:R-:W-:Y:S01]  /*92a0*/  IMAD.MOV.U32 R183, RZ, RZ, R10 ;  /* 0x000000ffffb77224 */ /* 0x000fe200078e000a */
[----:B------:R-:W-:Y:S01]  /*92b0*/  MOV R33, R8 ;  /* 0x0000000800217202 */ /* 0x000fe20000000f00 */
[----:B------:R-:W-:Y:S01]  /*92c0*/  IMAD.MOV.U32 R185, RZ, RZ, R19 ;  /* 0x000000ffffb97224 */ /* 0x000fe200078e0013 */
[C---:B------:R-:W-:Y:S01]  /*92d0*/  HMMA.16816.F32 R40, R176.reuse, R186, R40 ;  /* 0x000000bab028723c */ /* 0x040fe20000001828 */
[----:B------:R-:W-:Y:S03]  /*92e0*/  LDSM.16.MT88.4 R8, [R22+0x3800] ;  /* 0x003800001608783b */ /* 0x000fe60000004200 */
[----:B------:R-:W-:Y:S01]  /*92f0*/  MOV R184, R18 ;  /* 0x0000001200b87202 */ /* 0x000fe20000000f00 */
[----:B------:R-:W-:Y:S01]  /*9300*/  IMAD.MOV.U32 R34, RZ, RZ, R15 ;  /* 0x000000ffff227224 */ /* 0x000fe200078e000f */
[----:B------:R-:W-:Y:S01]  /*9310*/  MOV R35, R14 ;  /* 0x0000000e00237202 */ /* 0x000fe20000000f00 */
[----:B------:R-:W-:Y:S01]  /*9320*/  LDSM.16.MT88.4 R16, [R252+0x5800] ;  /* 0x00580000fc10783b */ /* 0x000fe20000004200 */
[C---:B------:R-:W-:Y:S04]  /*9330*/  HMMA.16816.F32 R44, R176.reuse, R188, R44 ;  /* 0x000000bcb02c723c */ /* 0x040fe8000000182c */
[----:B------:R-:W-:Y:S01]  /*9340*/  MOV R187, R23 ;  /* 0x0000001700bb7202 */ /* 0x000fe20000000f00 */
[----:B------:R-:W-:Y:S01]  /*9350*/  FADD.FTZ R2, R184, R2 ;  /* 0x00000002b8027221 */ /* 0x000fe20000010000 */
[----:B------:R-:W-:Y:S01]  /*9360*/  MOV R29, R5 ;  /* 0x00000005001d7202 */ /* 0x000fe20000000f00 */
[----:B------:R-:W-:Y:S01]  /*9370*/  LDSM.16.MT88.4 R12, [R248+0x5800] ;  /* 0x00580000f80c783b */ /* 0x000fe20000004200 */
[C---:B------:R-:W-:Y:S04]  /*9380*/  HMMA.16816.F32 R48, R176.reuse, R190, R48 ;  /* 0x000000beb030723c */ /* 0x040fe80000001830 */
[----:B------:R-:W-:Y:S01]  /*9390*/  FADD.FTZ R0, R187, R0 ;  /* 0x00000000bb007221 */ /* 0x000fe20000010000 */
[----:B------:R-:W1:Y:S01]  /*93a0*/  LDSM.16.MT88.4 R4, [R251+0x3800] ;  /* 0x00380000fb04783b */ /* 0x000e620000004200 */
[----:B------:R-:W-:Y:S01]  /*93b0*/  FADD.FTZ R2, R182, R2 ;  /* 0x00000002b6027221 */ /* 0x000fe20000010000 */
[----:B------:R-:W-:Y:S01]  /*93c0*/  MOV R186, R22 ;  /* 0x0000001600ba7202 */ /* 0x000fe20000000f00 */
[----:B------:R-:W-:Y:S02]  /*93d0*/  FADD.FTZ R0, R185, R0 ;  /* 0x00000000b9007221 */ /* 0x000fe40000010000 */
[----:B------:R-:W3:Y:S02]  /*93e0*/  LDSM.16.MT88.4 R20, [R251+0x5800] ;  /* 0x00580000fb14783b */ /* 0x000ee40000004200 */
[----:B------:R-:W-:Y:S02]  /*93f0*/  FADD.FTZ R2, R32, R2 ;  /* 0x0000000220027221 */ /* 0x000fe40000010000 */
[----:B------:R-:W-:Y:S02]  /*9400*/  FADD.FTZ R0, R183, R0 ;  /* 0x00000000b7007221 */ /* 0x000fe40000010000 */
[----:B------:R-:W-:Y:S02]  /*9410*/  FADD.FTZ R2, R34, R2 ;  /* 0x0000000222027221 */ /* 0x000fe40000010000 */
[----:B------:R-:W-:Y:S02]  /*9420*/  FADD.FTZ R0, R33, R0 ;  /* 0x0000000021007221 */ /* 0x000fe40000010000 */
[----:B------:R-:W-:Y:S02]  /*9430*/  FADD.FTZ R2, R180, R2 ;  /* 0x00000002b4027221 */ /* 0x000fe40000010000 */
[----:B------:R-:W-:Y:S04]  /*9440*/  FADD.FTZ R0, R35, R0 ;  /* 0x0000000023007221 */ /* 0x000fe80000010000 */
[----:B------:R-:W-:Y:S02]  /*9450*/  FADD.FTZ R3, R3, R0 ;  /* 0x0000000003037221 */ /* 0x000fe40000010000 */
[----:B------:R-:W-:Y:S02]  /*9460*/  FADD.FTZ R0, R181, R2 ;  /* 0x00000002b5007221 */ /* 0x000fe40000010000 */
[----:B------:R-:W-:Y:S02]  /*9470*/  FADD.FTZ R3, R29, R3 ;  /* 0x000000031d037221 */ /* 0x000fe40000010000 */
[----:B------:R-:W-:Y:S02]  /*9480*/  FADD.FTZ R2, R30, R0 ;  /* 0x000000001e027221 */ /* 0x000fe40000010000 */
[----:B------:R-:W-:Y:S01]  /*9490*/  FADD.FTZ R0, R158, R3 ;  /* 0x000000039e007221 */ /* 0x000fe20000010000 */
[----:B------:R-:W-:Y:S01]  /*94a0*/  MOV R158, R156 ;  /* 0x0000009c009e7202 */ /* 0x000fe20000000f00 */
[----:B------:R-:W-:Y:S01]  /*94b0*/  FADD.FTZ R2, R31, R2 ;  /* 0x000000021f027221 */ /* 0x000fe20000010000 */
[----:B------:R-:W-:Y:S01]  /*94c0*/  MOV R3, R157 ;  /* 0x0000009d00037202 */ /* 0x000fe20000000f00 */
[----:B------:R-:W-:Y:S01]  /*94d0*/  FADD.FTZ R0, R159, R0 ;  /* 0x000000009f007221 */ /* 0x000fe20000010000 */
[C---:B-1----:R-:W-:Y:S08]  /*94e0*/  HMMA.16816.F32 R52, R176.reuse, R4, R52 ;  /* 0x00000004b034723c */ /* 0x042ff00000001834 */
[C---:B------:R-:W-:Y:S01]  /*94f0*/  HMMA.16816.F32 R56, R176.reuse, R6, R56 ;  /* 0x00000006b038723c */ /* 0x040fe20000001838 */
[----:B------:R-:W1:Y:S07]  /*9500*/  LDSM.16.MT88.4 R4, [R186+0x5800] ;  /* 0x00580000ba04783b */ /* 0x000e6e0000004200 */
[C---:B------:R-:W-:Y:S08]  /*9510*/  HMMA.16816.F32 R60, R176.reuse, R8, R60 ;  /* 0x00000008b03c723c */ /* 0x040ff0000000183c */
[C---:B------:R-:W-:Y:S01]  /*9520*/  HMMA.16816.F32 R64, R176.reuse, R10, R64 ;  /* 0x0000000ab040723c */ /* 0x040fe20000001840 */
[----:B------:R-:W4:Y:S07]  /*9530*/  LDSM.16.MT88.4 R8, [R248+0x7800] ;  /* 0x00780000f808783b */ /* 0x000f2e0000004200 */
[C---:B------:R-:W-:Y:S08]  /*9540*/  HMMA.16816.F32 R68, R176.reuse, R12, R68 ;  /* 0x0000000cb044723c */ /* 0x040ff00000001844 */
[C---:B------:R-:W-:Y:S01]  /*9550*/  HMMA.16816.F32 R72, R176.reuse, R14, R72 ;  /* 0x0000000eb048723c */ /* 0x040fe20000001848 */
[----:B------:R-:W4:Y:S07]  /*9560*/  LDSM.16.MT88.4 R12, [R252+0x7800] ;  /* 0x00780000fc0c783b */ /* 0x000f2e0000004200 */
[C---:B------:R-:W-:Y:S08]  /*9570*/  HMMA.16816.F32 R76, R176.reuse, R16, R76 ;  /* 0x00000010b04c723c */ /* 0x040ff0000000184c */
[C---:B------:R-:W-:Y:S01]  /*9580*/  HMMA.16816.F32 R80, R176.reuse, R18, R80 ;  /* 0x00000012b050723c */ /* 0x040fe20000001850 */
[----:B------:R-:W4:Y:S07]  /*9590*/  LDSM.16.MT88.4 R16, [R186+0x7800] ;  /* 0x00780000ba10783b */ /* 0x000f2e0000004200 */
[C---:B---3--:R-:W-:Y:S08]  /*95a0*/  HMMA.16816.F32 R84, R176.reuse, R20, R84 ;  /* 0x00000014b054723c */ /* 0x048ff00000001854 */
[C---:B------:R-:W-:Y:S08]  /*95b0*/  HMMA.16816.F32 R88, R176.reuse, R22, R88 ;  /* 0x00000016b058723c */ /* 0x040ff00000001858 */
[C---:B-1----:R-:W-:Y:S08]  /*95c0*/  HMMA.16816.F32 R92, R176.reuse, R4, R92 ;  /* 0x00000004b05c723c */ /* 0x042ff0000000185c */
[C---:B------:R-:W-:Y:S08]  /*95d0*/  HMMA.16816.F32 R96, R176.reuse, R6, R96 ;  /* 0x00000006b060723c */ /* 0x040ff00000001860 */
[C---:B----4-:R-:W-:Y:S08]  /*95e0*/  HMMA.16816.F32 R100, R176.reuse, R8, R100 ;  /* 0x00000008b064723c */ /* 0x050ff00000001864 */
[C---:B------:R-:W-:Y:S08]  /*95f0*/  HMMA.16816.F32 R104, R176.reuse, R10, R104 ;  /* 0x0000000ab068723c */ /* 0x040ff00000001868 */
[C---:B------:R-:W-:Y:S08]  /*9600*/  HMMA.16816.F32 R108, R176.reuse, R12, R108 ;  /* 0x0000000cb06c723c */ /* 0x040ff0000000186c */
[C---:B------:R-:W-:Y:S08]  /*9610*/  HMMA.16816.F32 R112, R176.reuse, R14, R112 ;  /* 0x0000000eb070723c */ /* 0x040ff00000001870 */
[C---:B------:R-:W-:Y:S08]  /*9620*/  HMMA.16816.F32 R116, R176.reuse, R24, R116 ;  /* 0x00000018b074723c */ /* 0x040ff00000001874 */
[C---:B------:R-:W-:Y:S08]  /*9630*/  HMMA.16816.F32 R120, R176.reuse, R26, R120 ;  /* 0x0000001ab078723c */ /* 0x040ff00000001878 */
[C---:B------:R-:W-:Y:S08]  /*9640*/  HMMA.16816.F32 R124, R176.reuse, R16, R124 ;  /* 0x00000010b07c723c */ /* 0x040ff0000000187c */
[----:B------:R-:W-:Y:S03]  /*9650*/  HMMA.16816.F32 R128, R176, R18, R128 ;  /* 0x00000012b080723c */ /* 0x000fe60000001880 */
[----:B--2---:R-:W-:Y:S02]  /*9660*/  ISETP.GT.AND P0, PT, R170, R28, PT ;  /* 0x0000001caa00720c */ /* 0x004fe40003f04270 */
[----:B------:R1:W5:Y:S05]  /*9670*/  LDL.LU R170, [R1+0xfc] ;  /* 0x0000fc0001aa7983 */ /* 0x00036a0000300800 */
[----:B------:R-:W-:Y:S05]  /*9680*/  STL [R1+0x64], R2 ;  /* 0x0000640201007387 */ /* 0x000fea0000100800 */
[----:B------:R-:W-:Y:S05]  /*9690*/  STL [R1+0x5c], R171 ;  /* 0x00005cab01007387 */ /* 0x000fea0000100800 */
[----:B------:R2:W-:Y:S02]  /*96a0*/  STL [R1+0x68], R0 ;  /* 0x0000680001007387 */ /* 0x0005e40000100800 */
[----:B--2---:R-:W-:Y:S03]  /*96b0*/  IMAD.MOV.U32 R0, RZ, RZ, R171 ;  /* 0x000000ffff007224 */ /* 0x004fe600078e00ab */
[----:B------:R1:W5:Y:S05]  /*96c0*/  LDL.LU R171, [R1+0xf8] ;  /* 0x0000f80001ab7983 */ /* 0x00036a0000300800 */
[----:B------:R1:W-:Y:S01]  /*96d0*/  STL [R1+0x60], R0 ;  /* 0x0000600001007387 */ /* 0x0003e20000100800 */
[----:B------:R-:W-:-:S05]  /*96e0*/  @P0 BRA `(.L_x_477) ;  /* 0xffffbf3000000947 */ /* 0x000fca000383ffff */
.L_x_476:
[----:B-1----:R-:W2:Y:S02]  /*96f0*/  LDL R0, [R1+0x5c] ;  /* 0x00005c0001007983 */ /* 0x002ea40000100800 */
[----:B--2---:R-:W-:-:S13]  /*9700*/  ISETP.GE.AND P0, PT, R0, RZ, PT ;  /* 0x000000ff0000720c */ /* 0x004fda0003f06270 */
[----:B------:R-:W-:Y:S05]  /*9710*/  @!P0 BRA `(.L_x_478) ;  /* 0x000035c000008947 */ /* 0x000fea0003800000 */
[----:B------:R-:W-:Y:S02]  /*9720*/  MOV R159, R156 ;  /* 0x0000009c009f7202 */ /* 0x000fe40000000f00 */
[----:B------:R-:W-:Y:S02]  /*9730*/  MOV R158, R157 ;  /* 0x0000009d009e7202 */ /* 0x000fe40000000f00 */
.L_x_479:
[----:B------:R-:W2:Y:S01]  /*9740*/  LDL R156, [R1+0x8] ;  /* 0x00000800019c7983 */ /* 0x000ea20000100800 */
[----:B------:R-:W-:Y:S04]  /*9750*/  DEPBAR.LE SB0, 0x0 ;  /* 0x000080000000791a */ /* 0x000fe80000000000 */
[----:B------:R-:W-:Y:S01]  /*9760*/  WARPSYNC 0xffffffff ;  /* 0xffffffff00007948 */ /* 0x000fe20003800000 */
[----:B------:R-:W3:Y:S06]  /*9770*/  LDL.64 R30, [R1+0x78] ;  /* 0x00007800011e7983 */ /* 0x000eec0000100a00 */
[----:B------:R-:W4:Y:S06]  /*9780*/  LDL R29, [R1+0x44] ;  /* 0x00004400011d7983 */ /* 0x000f2c0000100800 */
[----:B------:R-:W4:Y:S06]  /*9790*/  LDL R23, [R1+0x84] ;  /* 0x0000840001177983 */ /* 0x000f2c0000100800 */
[----:B------:R-:W4:Y:S06]  /*97a0*/  LDL R28, [R1+0x40] ;  /* 0x00004000011c7983 */ /* 0x000f2c0000100800 */
[----:B------:R-:W4:Y:S06]  /*97b0*/  LDL R14, [R1+0x3c] ;  /* 0x00003c00010e7983 */ /* 0x000f2c0000100800 */
[----:B------:R1:W-:Y:S06]  /*97c0*/  STL [R1+0xfc], R130 ;  /* 0x0000fc8201007387 */ /* 0x0003ec0000100800 */
[----:B------:R-:W-:Y:S06]  /*97d0*/  BAR.SYNC.DEFER_BLOCKING 0x0 ;  /* 0x0000000000007b1d */ /* 0x000fec0000010000 */
[----:B------:R-:W2:Y:S06]  /*97e0*/  LDSM.16.M88.4 R8, [R249] ;  /* 0x00000000f908783b */ /* 0x000eac0000000200 */
[----:B-1----:R-:W4:Y:S06]  /*97f0*/  LDL.LU R130, [R1+0x5c] ;  /* 0x00005c0001827983 */ /* 0x002f2c0000300800 */
[----:B------:R1:W-:Y:S06]  /*9800*/  STL [R1+0xf8], R131 ;  /* 0x0000f88301007387 */ /* 0x0003ec0000100800 */
[----:B------:R-:W2:Y:S06]  /*9810*/  LDSM.16.M88.4 R16, [R249+0x800] ;  /* 0x00080000f910783b */ /* 0x000eac0000000200 */
[----:B------:R-:W2:Y:S06]  /*9820*/  LDSM.16.M88.4 R24, [R249+0x1000] ;  /* 0x00100000f918783b */ /* 0x000eac0000000200 */
[----:B------:R-:W2:Y:S06]  /*9830*/  LDSM.16.M88.4 R32, [R249+0x1800] ;  /* 0x00180000f920783b */ /* 0x000eac0000000200 */
[----:B------:R-:W4:Y:S06]  /*9840*/  LDL R157, [R1+0x2c] ;  /* 0x00002c00019d7983 */ /* 0x000f2c0000100800 */
[----:B-1----:R-:W4:Y:S06]  /*9850*/  LDL R131, [R1+0x58] ;  /* 0x0000580001837983 */ /* 0x002f2c0000100800 */
[----:B--2---:R1:W2:Y:S01]  /*9860*/  LDSM.16.M88.4 R176, [R156] ;  /* 0x000000009cb0783b */ /* 0x0042a20000000200 */
[----:B---3--:R-:W-:Y:S05]  /*9870*/  IADD3 R15, P0, R30, 0x40, RZ ;  /* 0x000000401e0f7810 */ /* 0x008fea0007f1e0ff */
[----:B----4-:R3:W4:Y:S01]  /*9880*/  LDSM.16.M88.4 R180, [R29] ;  /* 0x000000001db4783b */ /* 0x0107220000000200 */
[----:B------:R-:W-:Y:S05]  /*9890*/  IADD3.X R21, RZ, R23, RZ, P0, !PT ;  /* 0x00000017ff157210 */ /* 0x000fea00007fe4ff */
[----:B-1----:R-:W4:Y:S06]  /*98a0*/  LDL R156, [R1] ;  /* 0x00000000019c7983 */ /* 0x002f2c0000100800 */
[----:B------:R1:W1:Y:S06]  /*98b0*/  LDSM.16.M88.4 R184, [R28] ;  /* 0x000000001cb8783b */ /* 0x00026c0000000200 */
[----:B------:R1:W1:Y:S01]  /*98c0*/  LDSM.16.M88.4 R188, [R14] ;  /* 0x000000000ebc783b */ /* 0x0002620000000200 */
[----:B------:R-:W-:Y:S01]  /*98d0*/  SHF.R.S32.HI R0, RZ, 0x1f, R130 ;  /* 0x0000001fff007819 */ /* 0x000fe20000011482 */
[----:B------:R-:W-:Y:S04]  /*98e0*/  IMAD.WIDE.U32 R6, R130, c[0x0][0x208], RZ ;  /* 0x0000820082067a25 */ /* 0x000fe800078e00ff */
[----:B------:R-:W-:Y:S01]  /*98f0*/  IMAD R0, R0, c[0x0][0x208], RZ ;  /* 0x0000820000007a24 */ /* 0x000fe200078e02ff */
[----:B------:R-:W-:Y:S03]  /*9900*/  SHF.L.U32 R4, R6, 0x6, RZ ;  /* 0x0000000606047819 */ /* 0x000fe600000006ff */
[----:B------:R-:W-:Y:S01]  /*9910*/  IMAD R0, R130, c[0x0][0x20c], R0 ;  /* 0x0000830082007a24 */ /* 0x000fe200078e0200 */
[C---:B------:R-:W-:Y:S02]  /*9920*/  IADD3 R2, P1, R4.reuse, R30, RZ ;  /* 0x0000001e04027210 */ /* 0x040fe40007f3e0ff */
[----:B------:R-:W-:Y:S02]  /*9930*/  IADD3 R3, P2, R4, R15, RZ ;  /* 0x0000000f04037210 */ /* 0x000fe40007f5e0ff */
[----:B------:R-:W-:Y:S02]  /*9940*/  IADD3 R0, R7, R0, RZ ;  /* 0x0000000007007210 */ /* 0x000fe40007ffe0ff */
[----:B------:R-:W-:Y:S02]  /*9950*/  LEA R12, P0, R2, c[0x0][0x1f8], 0x1 ;  /* 0x00007e00020c7a11 */ /* 0x000fe400078008ff */
[----:B------:R-:W-:Y:S04]  /*9960*/  SHF.L.U64.HI R0, R6, 0x6, R0 ;  /* 0x0000000606007819 */ /* 0x000fe80000010200 */
[----:B------:R-:W-:Y:S02]  /*9970*/  IADD3.X R5, R0, R23, RZ, P1, !PT ;  /* 0x0000001700057210 */ /* 0x000fe40000ffe4ff */
[C---:B------:R-:W-:Y:S02]  /*9980*/  LEA R6, P1, R3.reuse, c[0x0][0x1f8], 0x1 ;  /* 0x00007e0003067a11 */ /* 0x040fe400078208ff */
[----:B------:R-:W-:Y:S02]  /*9990*/  LEA.HI.X R13, R2, c[0x0][0x1fc], R5, 0x1, P0 ;  /* 0x00007f00020d7a11 */ /* 0x000fe400000f0c05 */
[----:B------:R-:W-:Y:S02]  /*99a0*/  IADD3.X R7, R0, R21, RZ, P2, !PT ;  /* 0x0000001500077210 */ /* 0x000fe400017fe4ff */
[----:B------:R-:W-:Y:S02]  /*99b0*/  IADD3 R20, P0, R30, 0x80, RZ ;  /* 0x000000801e147810 */ /* 0x000fe40007f1e0ff */
[----:B------:R-:W-:Y:S02]  /*99c0*/  LEA.HI.X R7, R3, c[0x0][0x1fc], R7, 0x1, P1 ;  /* 0x00007f0003077a11 */ /* 0x000fe400008f0c07 */
[----:B------:R-:W-:Y:S01]  /*99d0*/  IADD3.X R22, RZ, R23, RZ, P0, !PT ;  /* 0x00000017ff167210 */ /* 0x000fe200007fe4ff */
[----:B------:R-:W-:Y:S01]  /*99e0*/  @!PT LDS RZ, [RZ] ;  /* 0x00000000fffff984 */ /* 0x000fe20000000800 */
[----:B------:R-:W-:Y:S01]  /*99f0*/  @!PT LDS RZ, [RZ] ;  /* 0x00000000fffff984 */ /* 0x000fe20000000800 */
[----:B------:R-:W-:Y:S01]  /*9a00*/  @!PT LDS RZ, [RZ] ;  /* 0x00000000fffff984 */ /* 0x000fe20000000800 */
[----:B------:R1:W-:Y:S01]  /*9a10*/  LDGSTS.E.BYPASS.LTC128B.128 [R131+0x100], [R12.64], !P6 ;  /* 0x001000000c837fae */ /* 0x0003e2000f101d46 */
[----:B------:R-:W-:Y:S05]  /*9a20*/  IADD3 R3, P0, R4, R20, RZ ;  /* 0x0000001404037210 */ /* 0x000fea0007f1e0ff */
[----:B------:R2:W-:Y:S01]  /*9a30*/  LDGSTS.E.BYPASS.LTC128B.128 [R131+0x2100], [R6.64], !P5 ;  /* 0x0210000006837fae */ /* 0x0005e2000e901d46 */
[----:B-1----:R-:W-:Y:S02]  /*9a40*/  MOV R12, c[0x0][0x208] ;  /* 0x00008200000c7a02 */ /* 0x002fe40000000f00 */
[----:B------:R-:W-:Y:S02]  /*9a50*/  MOV R13, c[0x0][0x20c] ;  /* 0x00008300000d7a02 */ /* 0x000fe40000000f00 */
[----:B------:R-:W-:Y:S02]  /*9a60*/  LEA R2, P1, R12, R4, 0x5 ;  /* 0x000000040c027211 */ /* 0x000fe400078228ff */
[C---:B--2---:R-:W-:Y:S02]  /*9a70*/  LEA R6, P2, R3.reuse, c[0x0][0x1f8], 0x1 ;  /* 0x00007e0003067a11 */ /* 0x044fe400078408ff */
[----:B------:R-:W-:Y:S02]  /*9a80*/  IADD3.X R7, R0, R22, RZ, P0, !PT ;  /* 0x0000001600077210 */ /* 0x000fe400007fe4ff */
[----:B------:R-:W-:Y:S02]  /*9a90*/  IADD3 R5, P0, R30, 0xc0, RZ ;  /* 0x000000c01e057810 */ /* 0x000fe40007f1e0ff */
[----:B------:R-:W-:Y:S02]  /*9aa0*/  LEA.HI.X R7, R3, c[0x0][0x1fc], R7, 0x1, P2 ;  /* 0x00007f0003077a11 */ /* 0x000fe400010f0c07 */
[----:B------:R-:W-:Y:S02]  /*9ab0*/  LEA.HI.X R3, R12, R0, R13, 0x5, P1 ;  /* 0x000000000c037211 */ /* 0x000fe400008f2c0d */
[----:B------:R-:W-:Y:S01]  /*9ac0*/  IADD3 R4, P1, R4, R5, RZ ;  /* 0x0000000504047210 */ /* 0x000fe20007f3e0ff */
[----:B------:R1:W-:Y:S01]  /*9ad0*/  LDGSTS.E.BYPASS.LTC128B.128 [R131+0x4100], [R6.64], !P4 ;  /* 0x0410000006837fae */ /* 0x0003e2000e101d46 */
[----:B---3--:R-:W-:Y:S02]  /*9ae0*/  IADD3.X R29, RZ, R23, RZ, P0, !PT ;  /* 0x00000017ff1d7210 */ /* 0x008fe400007fe4ff */
[----:B------:R-:W-:Y:S02]  /*9af0*/  LEA R12, P0, R4, c[0x0][0x1f8], 0x1 ;  /* 0x00007e00040c7a11 */ /* 0x000fe400078008ff */
[----:B------:R-:W-:Y:S02]  /*9b00*/  IADD3 R28, P2, R2, R5, RZ ;  /* 0x00000005021c7210 */ /* 0x000fe40007f5e0ff */
[----:B-1----:R-:W-:Y:S02]  /*9b10*/  IADD3.X R6, R0, R29, RZ, P1, !PT ;  /* 0x0000001d00067210 */ /* 0x002fe40000ffe4ff */
[----:B------:R-:W-:Y:S02]  /*9b20*/  IADD3 R0, P1, R2, R30, RZ ;  /* 0x0000001e02007210 */ /* 0x000fe40007f3e0ff */
[----:B------:R-:W-:Y:S02]  /*9b30*/  LEA.HI.X R13, R4, c[0x0][0x1fc], R6, 0x1, P0 ;  /* 0x00007f00040d7a11 */ /* 0x000fe400000f0c06 */
[----:B------:R-:W-:Y:S02]  /*9b40*/  LEA R14, P0, R0, c[0x0][0x1f8], 0x1 ;  /* 0x00007e00000e7a11 */ /* 0x000fe400078008ff */
[C---:B------:R-:W-:Y:S01]  /*9b50*/  IADD3.X R6, R3.reuse, R23, RZ, P1, !PT ;  /* 0x0000001703067210 */ /* 0x040fe20000ffe4ff */
[----:B------:R1:W-:Y:S01]  /*9b60*/  LDGSTS.E.BYPASS.LTC128B.128 [R131+0x6100], [R12.64], !P3 ;  /* 0x061000000c837fae */ /* 0x0003e2000d901d46 */
[----:B------:R-:W-:Y:S02]  /*9b70*/  IADD3 R4, P1, R2, R15, RZ ;  /* 0x0000000f02047210 */ /* 0x000fe40007f3e0ff */
[----:B------:R-:W-:Y:S02]  /*9b80*/  LEA.HI.X R15, R0, c[0x0][0x1fc], R6, 0x1, P0 ;  /* 0x00007f00000f7a11 */ /* 0x000fe400000f0c06 */
[----:B------:R-:W-:Y:S02]  /*9b90*/  IADD3 R0, P0, R2, R20, RZ ;  /* 0x0000001402007210 */ /* 0x000fe40007f1e0ff */
[C---:B------:R-:W-:Y:S01]  /*9ba0*/  IADD3.X R21, R3.reuse, R21, RZ, P1, !PT ;  /* 0x0000001503157210 */ /* 0x040fe20000ffe4ff */
[----:B------:R1:W-:Y:S01]  /*9bb0*/  LDGSTS.E.BYPASS.LTC128B.128 [R131+0x1100], [R14.64], !P6 ;  /* 0x011000000e837fae */ /* 0x0003e2000f101d46 */
[C---:B------:R-:W-:Y:S02]  /*9bc0*/  LEA R20, P1, R4.reuse, c[0x0][0x1f8], 0x1 ;  /* 0x00007e0004147a11 */ /* 0x040fe400078208ff */
[C---:B------:R-:W-:Y:S02]  /*9bd0*/  IADD3.X R2, R3.reuse, R22, RZ, P0, !PT ;  /* 0x0000001603027210 */ /* 0x040fe400007fe4ff */
[----:B------:R-:W-:Y:S02]  /*9be0*/  LEA.HI.X R21, R4, c[0x0][0x1fc], R21, 0x1, P1 ;  /* 0x00007f0004157a11 */ /* 0x000fe400008f0c15 */
[C---:B-----5:R-:W-:Y:S03]  /*9bf0*/  HMMA.16816.F32 R4, R168.reuse, R8, RZ ;  /* 0x00000008a804723c */ /* 0x060fe600000018ff */
[C---:B------:R-:W-:Y:S01]  /*9c00*/  LEA R22, P0, R0.reuse, c[0x0][0x1f8], 0x1 ;  /* 0x00007e0000167a11 */ /* 0x040fe200078008ff */
[----:B------:R2:W-:Y:S01]  /*9c10*/  LDGSTS.E.BYPASS.LTC128B.128 [R131+0x3100], [R20.64], !P5 ;  /* 0x0310000014837fae */ /* 0x0005e2000e901d46 */
[----:B------:R-:W-:Y:S02]  /*9c20*/  IADD3.X R3, R3, R29, RZ, P2, !PT ;  /* 0x0000001d03037210 */ /* 0x000fe400017fe4ff */
[----:B------:R-:W-:Y:S01]  /*9c30*/  LEA.HI.X R23, R0, c[0x0][0x1fc], R2, 0x1, P0 ;  /* 0x00007f0000177a11 */ /* 0x000fe200000f0c02 */
[C---:B------:R-:W-:Y:S01]  /*9c40*/  HMMA.16816.F32 R8, R168.reuse, R10, RZ ;  /* 0x0000000aa808723c */ /* 0x040fe200000018ff */
[C---:B------:R-:W-:Y:S01]  /*9c50*/  LEA R2, P0, R28.reuse, c[0x0][0x1f8], 0x1 ;  /* 0x00007e001c027a11 */ /* 0x040fe200078008ff */
[----:B------:R-:W3:Y:S03]  /*9c60*/  LDL R0, [R1+0x30] ;  /* 0x0000300001007983 */ /* 0x000ee60000100800 */
[----:B------:R-:W-:Y:S02]  /*9c70*/  LEA.HI.X R3, R28, c[0x0][0x1fc], R3, 0x1, P0 ;  /* 0x00007f001c037a11 */ /* 0x000fe400000f0c03 */
[C---:B------:R-:W-:Y:S01]  /*9c80*/  ISETP.GT.AND P0, PT, R130.reuse, RZ, PT ;  /* 0x000000ff8200720c */ /* 0x040fe20003f04270 */
[----:B------:R2:W-:Y:S01]  /*9c90*/  LDGSTS.E.BYPASS.LTC128B.128 [R131+0x5100], [R22.64], !P4 ;  /* 0x0510000016837fae */ /* 0x0005e2000e101d46 */
[----:B------:R-:W-:Y:S01]  /*9ca0*/  IADD3 R130, R130, -0x1, RZ ;  /* 0xffffffff82827810 */ /* 0x000fe20007ffe0ff */
[C---:B-1----:R-:W-:Y:S04]  /*9cb0*/  HMMA.16816.F32 R12, R168.reuse, R16, RZ ;  /* 0x00000010a80c723c */ /* 0x042fe800000018ff */
[----:B------:R1:W-:Y:S04]  /*9cc0*/  LDGSTS.E.BYPASS.LTC128B.128 [R131+0x7100], [R2.64], !P3 ;  /* 0x0710000002837fae */ /* 0x0003e8000d901d46 */
[C---:B------:R-:W-:Y:S02]  /*9cd0*/  HMMA.16816.F32 R16, R168.reuse, R18, RZ ;  /* 0x00000012a810723c */ /* 0x040fe400000018ff */
[----:B------:R-:W0:Y:S06]  /*9ce0*/  LDGDEPBAR ;  /* 0x00000000000079af */ /* 0x000e2c0000000000 */
[C---:B--2---:R-:W-:Y:S01]  /*9cf0*/  HMMA.16816.F32 R20, R168.reuse, R24, RZ ;  /* 0x00000018a814723c */ /* 0x044fe200000018ff */
[----:B-1----:R-:W2:Y:S07]  /*9d00*/  LDL R2, [R1+0x38] ;  /* 0x0000380001027983 */ /* 0x002eae0000100800 */
[C---:B------:R-:W-:Y:S01]  /*9d10*/  HMMA.16816.F32 R24, R168.reuse, R26, RZ ;  /* 0x0000001aa818723c */ /* 0x040fe200000018ff */
[----:B------:R-:W2:Y:S07]  /*9d20*/  LDL R3, [R1+0x34] ;  /* 0x0000340001037983 */ /* 0x000eae0000100800 */
[C---:B------:R-:W-:Y:S08]  /*9d30*/  HMMA.16816.F32 R28, R168.reuse, R32, RZ ;  /* 0x00000020a81c723c */ /* 0x040ff000000018ff */
[----:B------:R-:W-:Y:S08]  /*9d40*/  HMMA.16816.F32 R32, R168, R34, RZ ;  /* 0x00000022a820723c */ /* 0x000ff000000018ff */
[C---:B------:R-:W-:Y:S08]  /*9d50*/  HMMA.16816.F32 R4, R172.reuse, R176, R4 ;  /* 0x000000b0ac04723c */ /* 0x040ff00000001804 */
[C---:B------:R-:W-:Y:S08]  /*9d60*/  HMMA.16816.F32 R8, R172.reuse, R178, R8 ;  /* 0x000000b2ac08723c */ /* 0x040ff00000001808 */
[C---:B----4-:R-:W-:Y:S08]  /*9d70*/  HMMA.16816.F32 R12, R172.reuse, R180, R12 ;  /* 0x000000b4ac0c723c */ /* 0x050ff0000000180c */
[C---:B------:R-:W-:Y:S08]  /*9d80*/  HMMA.16816.F32 R16, R172.reuse, R182, R16 ;  /* 0x000000b6ac10723c */ /* 0x040ff00000001810 */
[C---:B------:R-:W-:Y:S08]  /*9d90*/  HMMA.16816.F32 R20, R172.reuse, R184, R20 ;  /* 0x000000b8ac14723c */ /* 0x040ff00000001814 */
[C---:B------:R-:W-:Y:S01]  /*9da0*/  HMMA.16816.F32 R24, R172.reuse, R186, R24 ;  /* 0x000000baac18723c */ /* 0x040fe20000001818 */
[----:B------:R-:W1:Y:S07]  /*9db0*/  LDSM.16.M88.4 R176, [R156] ;  /* 0x000000009cb0783b */ /* 0x000e6e0000000200 */
[C---:B------:R-:W-:Y:S01]  /*9dc0*/  HMMA.16816.F32 R28, R172.reuse, R188, R28 ;  /* 0x000000bcac1c723c */ /* 0x040fe2000000181c */
[----:B------:R-:W4:Y:S07]  /*9dd0*/  LDSM.16.M88.4 R180, [R156+0x800] ;  /* 0x000800009cb4783b */ /* 0x000f2e0000000200 */
[----:B------:R-:W-:Y:S01]  /*9de0*/  HMMA.16816.F32 R32, R172, R190, R32 ;  /* 0x000000beac20723c */ /* 0x000fe20000001820 */
[----:B------:R-:W4:Y:S06]  /*9df0*/  LDSM.16.M88.4 R184, [R156+0x1000] ;  /* 0x001000009cb8783b */ /* 0x000f2c0000000200 */
[----:B------:R-:W2:Y:S06]  /*9e00*/  LDL.64 R188, [R1+0x70] ;  /* 0x0000700001bc7983 */ /* 0x000eac0000100a00 */
[----:B------:R-:W2:Y:S01]  /*9e10*/  LDL R190, [R1+0x80] ;  /* 0x0000800001be7983 */ /* 0x000ea20000100800 */
[C---:B-1----:R-:W-:Y:S08]  /*9e20*/  HMMA.16816.F32 R4, R192.reuse, R176, R4 ;  /* 0x000000b0c004723c */ /* 0x042ff00000001804 */
[C---:B------:R-:W-:Y:S01]  /*9e30*/  HMMA.16816.F32 R8, R192.reuse, R178, R8 ;  /* 0x000000b2c008723c */ /* 0x040fe20000001808 */
[----:B------:R-:W1:Y:S07]  /*9e40*/  LDSM.16.M88.4 R176, [R156+0x1800] ;  /* 0x001800009cb0783b */ /* 0x000e6e0000000200 */
[C---:B----4-:R-:W-:Y:S08]  /*9e50*/  HMMA.16816.F32 R12, R192.reuse, R180, R12 ;  /* 0x000000b4c00c723c */ /* 0x050ff0000000180c */
[C---:B------:R-:W-:Y:S01]  /*9e60*/  HMMA.16816.F32 R16, R192.reuse, R182, R16 ;  /* 0x000000b6c010723c */ /* 0x040fe20000001810 */
[----:B------:R-:W4:Y:S07]  /*9e70*/  LDSM.16.M88.4 R180, [R250] ;  /* 0x00000000fab4783b */ /* 0x000f2e0000000200 */
        /* <DEDUP_REMOVED lines=20> */
[----:B------:R-:W3:Y:S07]  /*9fc0*/  LDSM.16.M88.4 R184, [R249+0x3800] ;  /* 0x00380000f9b8783b */ /* 0x000eee0000000200 */
[C---:B-1----:R-:W-:Y:S08]  /*9fd0*/  HMMA.16816.F32 R12, R200.reuse, R176, R12 ;  /* 0x000000b0c80c723c */ /* 0x042ff0000000180c */
[C---:B------:R-:W-:Y:S08]  /*9fe0*/  HMMA.16816.F32 R16, R200.reuse, R178, R16 ;  /* 0x000000b2c810723c */ /* 0x040ff00000001810 */
[C---:B----4-:R-:W-:Y:S08]  /*9ff0*/  HMMA.16816.F32 R20, R200.reuse, R180, R20 ;  /* 0x000000b4c814723c */ /* 0x050ff00000001814 */
[C---:B------:R-:W-:Y:S08]  /*a000*/  HMMA.16816.F32 R24, R200.reuse, R182, R24 ;  /* 0x000000b6c818723c */ /* 0x040ff00000001818 */
[C---:B---3--:R-:W-:Y:S08]  /*a010*/  HMMA.16816.F32 R28, R200.reuse, R184, R28 ;  /* 0x000000b8c81c723c */ /* 0x048ff0000000181c */
[----:B------:R-:W-:Y:S01]  /*a020*/  HMMA.16816.F32 R32, R200, R186, R32 ;  /* 0x000000bac820723c */ /* 0x000fe20000001820 */
[----:B------:R1:W-:Y:S06]  /*a030*/  LDSM.16.M88.4 R184, [R0] ;  /* 0x0000000000b8783b */ /* 0x0003ec0000000200 */
[----:B--2---:R3:W3:Y:S06]  /*a040*/  LDSM.16.M88.4 R176, [R2] ;  /* 0x0000000002b0783b */ /* 0x0046ec0000000200 */
[----:B------:R4:W3:Y:S06]  /*a050*/  LDSM.16.M88.4 R180, [R3] ;  /* 0x0000000003b4783b */ /* 0x0008ec0000000200 */
[----:B-1----:R-:W2:Y:S06]  /*a060*/  LDL R0, [R1+0x1c] ;  /* 0x00001c0001007983 */ /* 0x002eac0000100800 */
[----:B---3--:R-:W3:Y:S06]  /*a070*/  LDL R2, [R1+0x20] ;  /* 0x0000200001027983 */ /* 0x008eec0000100800 */
[----:B----4-:R-:W4:Y:S01]  /*a080*/  LDL R3, [R1+0x24] ;  /* 0x0000240001037983 */ /* 0x010f220000100800 */
[C---:B------:R-:W-:Y:S08]  /*a090*/  HMMA.16816.F32 R4, R204.reuse, R176, R4 ;  /* 0x000000b0cc04723c */ /* 0x040ff00000001804 */
[C---:B------:R-:W-:Y:S01]  /*a0a0*/  HMMA.16816.F32 R8, R204.reuse, R178, R8 ;  /* 0x000000b2cc08723c */ /* 0x040fe20000001808 */
[----:B------:R1:W1:Y:S07]  /*a0b0*/  LDSM.16.M88.4 R176, [R157] ;  /* 0x000000009db0783b */ /* 0x00026e0000000200 */
[C---:B------:R-:W-:Y:S08]  /*a0c0*/  HMMA.16816.F32 R12, R204.reuse, R180, R12 ;  /* 0x000000b4cc0c723c */ /* 0x040ff0000000180c */
[C---:B------:R-:W-:Y:S01]  /*a0d0*/  HMMA.16816.F32 R16, R204.reuse, R182, R16 ;  /* 0x000000b6cc10723c */ /* 0x040fe20000001810 */
[----:B------:R-:W1:Y:S07]  /*a0e0*/  LDSM.16.M88.4 R180, [R156+0x2000] ;  /* 0x002000009cb4783b */ /* 0x000e6e0000000200 */
[C---:B------:R-:W-:Y:S01]  /*a0f0*/  HMMA.16816.F32 R20, R204.reuse, R184, R20 ;  /* 0x000000b8cc14723c */ /* 0x040fe20000001814 */
[----:B-1----:R-:W2:Y:S07]  /*a100*/  LDL R157, [R1+0x28] ;  /* 0x00002800019d7983 */ /* 0x002eae0000100800 */
        /* <DEDUP_REMOVED lines=38> */
[----:B---3--:R1:W-:Y:S06]  /*a370*/  LDSM.16.M88.4 R176, [R2] ;  /* 0x0000000002b0783b */ /* 0x0083ec0000000200 */
[----:B----4-:R3:W-:Y:S06]  /*a380*/  LDSM.16.M88.4 R184, [R3] ;  /* 0x0000000003b8783b */ /* 0x0107ec0000000200 */
[----:B-1----:R-:W4:Y:S06]  /*a390*/  LDL R2, [R1+0x10] ;  /* 0x0000100001027983 */ /* 0x002f2c0000100800 */
[----:B---3--:R-:W3:Y:S06]  /*a3a0*/  LDL R3, [R1+0x14] ;  /* 0x0000140001037983 */ /* 0x008eec0000100800 */
[----:B--2---:R1:W2:Y:S06]  /*a3b0*/  LDSM.16.M88.4 R180, [R157] ;  /* 0x000000009db4783b */ /* 0x0042ac0000000200 */
[----:B-1----:R-:W4:Y:S01]  /*a3c0*/  LDL R157, [R1+0x18] ;  /* 0x00001800019d7983 */ /* 0x002f220000100800 */
[C---:B--2---:R-:W-:Y:S08]  /*a3d0*/  HMMA.16816.F32 R4, R220.reuse, R180, R4 ;  /* 0x000000b4dc04723c */ /* 0x044ff00000001804 */
[C---:B------:R-:W-:Y:S01]  /*a3e0*/  HMMA.16816.F32 R8, R220.reuse, R182, R8 ;  /* 0x000000b6dc08723c */ /* 0x040fe20000001808 */
[----:B------:R1:W2:Y:S07]  /*a3f0*/  LDSM.16.M88.4 R180, [R0] ;  /* 0x0000000000b4783b */ /* 0x0002ae0000000200 */
[C---:B------:R-:W-:Y:S08]  /*a400*/  HMMA.16816.F32 R12, R220.reuse, R184, R12 ;  /* 0x000000b8dc0c723c */ /* 0x040ff0000000180c */
[C---:B------:R-:W-:Y:S01]  /*a410*/  HMMA.16816.F32 R16, R220.reuse, R186, R16 ;  /* 0x000000badc10723c */ /* 0x040fe20000001810 */
[----:B------:R-:W2:Y:S07]  /*a420*/  LDSM.16.M88.4 R184, [R156+0x4000] ;  /* 0x004000009cb8783b */ /* 0x000eae0000000200 */
[C---:B------:R-:W-:Y:S01]  /*a430*/  HMMA.16816.F32 R20, R220.reuse, R176, R20 ;  /* 0x000000b0dc14723c */ /* 0x040fe20000001814 */
[----:B-1----:R-:W4:Y:S06]  /*a440*/  LDL R0, [R1+0xc] ;  /* 0x00000c0001007983 */ /* 0x002f2c0000100800 */
[----:B------:R-:W-:Y:S01]  /*a450*/  STL [R1+0x5c], R130 ;  /* 0x00005c8201007387 */ /* 0x000fe20000100800 */
[C---:B------:R-:W-:Y:S05]  /*a460*/  HMMA.16816.F32 R24, R220.reuse, R178, R24 ;  /* 0x000000b2dc18723c */ /* 0x040fea0000001818 */
[----:B------:R-:W1:Y:S03]  /*a470*/  LDSM.16.M88.4 R176, [R156+0x4800] ;  /* 0x004800009cb0783b */ /* 0x000e660000000200 */
[C---:B--2---:R-:W-:Y:S08]  /*a480*/  HMMA.16816.F32 R28, R220.reuse, R180, R28 ;  /* 0x000000b4dc1c723c */ /* 0x044ff0000000181c */
[----:B------:R-:W-:Y:S01]  /*a490*/  HMMA.16816.F32 R32, R220, R182, R32 ;  /* 0x000000b6dc20723c */ /* 0x000fe20000001820 */
[----:B------:R-:W2:Y:S07]  /*a4a0*/  LDSM.16.M88.4 R180, [R156+0x5000] ;  /* 0x005000009cb4783b */ /* 0x000eae0000000200 */
[C---:B------:R-:W-:Y:S08]  /*a4b0*/  HMMA.16816.F32 R4, R224.reuse, R184, R4 ;  /* 0x000000b8e004723c */ /* 0x040ff00000001804 */
[C---:B------:R-:W-:Y:S01]  /*a4c0*/  HMMA.16816.F32 R8, R224.reuse, R186, R8 ;  /* 0x000000bae008723c */ /* 0x040fe20000001808 */
[----:B------:R-:W2:Y:S07]  /*a4d0*/  LDSM.16.M88.4 R184, [R156+0x5800] ;  /* 0x005800009cb8783b */ /* 0x000eae0000000200 */
[C---:B-1----:R-:W-:Y:S08]  /*a4e0*/  HMMA.16816.F32 R12, R224.reuse, R176, R12 ;  /* 0x000000b0e00c723c */ /* 0x042ff0000000180c */
[C---:B------:R-:W-:Y:S01]  /*a4f0*/  HMMA.16816.F32 R16, R224.reuse, R178, R16 ;  /* 0x000000b2e010723c */ /* 0x040fe20000001810 */
[----:B------:R-:W1:Y:S07]  /*a500*/  LDSM.16.M88.4 R176, [R250+0x4000] ;  /* 0x00400000fab0783b */ /* 0x000e6e0000000200 */
[C---:B--2---:R-:W-:Y:S08]  /*a510*/  HMMA.16816.F32 R20, R224.reuse, R180, R20 ;  /* 0x000000b4e014723c */ /* 0x044ff00000001814 */
[C---:B------:R-:W-:Y:S01]  /*a520*/  HMMA.16816.F32 R24, R224.reuse, R182, R24 ;  /* 0x000000b6e018723c */ /* 0x040fe20000001818 */
[----:B------:R-:W2:Y:S07]  /*a530*/  LDSM.16.M88.4 R180, [R250+0x4800] ;  /* 0x00480000fab4783b */ /* 0x000eae0000000200 */
[C---:B------:R-:W-:Y:S08]  /*a540*/  HMMA.16816.F32 R28, R224.reuse, R184, R28 ;  /* 0x000000b8e01c723c */ /* 0x040ff0000000181c */
        /* <DEDUP_REMOVED lines=17> */
[C---:B------:R-:W-:Y:S08]  /*a660*/  HMMA.16816.F32 R12, R232.reuse, R184, R12 ;  /* 0x000000b8e80c723c */ /* 0x040ff0000000180c */
[C---:B------:R-:W-:Y:S08]  /*a670*/  HMMA.16816.F32 R16, R232.reuse, R186, R16 ;  /* 0x000000bae810723c */ /* 0x040ff00000001810 */
[C---:B-1----:R-:W-:Y:S08]  /*a680*/  HMMA.16816.F32 R20, R232.reuse, R176, R20 ;  /* 0x000000b0e814723c */ /* 0x042ff00000001814 */
[C---:B------:R-:W-:Y:S01]  /*a690*/  HMMA.16816.F32 R24, R232.reuse, R178, R24 ;  /* 0x000000b2e818723c */ /* 0x040fe20000001818 */
[----:B---3--:R-:W-:Y:S07]  /*a6a0*/  LDSM.16.M88.4 R176, [R3] ;  /* 0x0000000003b0783b */ /* 0x008fee0000000200 */
[C---:B--2---:R-:W-:Y:S08]  /*a6b0*/  HMMA.16816.F32 R28, R232.reuse, R180, R28 ;  /* 0x000000b4e81c723c */ /* 0x044ff0000000181c */
[----:B------:R-:W-:Y:S01]  /*a6c0*/  HMMA.16816.F32 R32, R232, R182, R32 ;  /* 0x000000b6e820723c */ /* 0x000fe20000001820 */
[----:B----4-:R-:W-:Y:S06]  /*a6d0*/  LDSM.16.M88.4 R180, [R2] ;  /* 0x0000000002b4783b */ /* 0x010fec0000000200 */
[----:B------:R-:W1:Y:S02]  /*a6e0*/  LDSM.16.M88.4 R184, [R157] ;  /* 0x000000009db8783b */ /* 0x000e640000000200 */
[C---:B-1----:R-:W-:Y:S08]  /*a6f0*/  HMMA.16816.F32 R4, R236.reuse, R184, R4 ;  /* 0x000000b8ec04723c */ /* 0x042ff00000001804 */
[C---:B------:R-:W-:Y:S01]  /*a700*/  HMMA.16816.F32 R8, R236.reuse, R186, R8 ;  /* 0x000000baec08723c */ /* 0x040fe20000001808 */
[----:B------:R-:W1:Y:S07]  /*a710*/  LDSM.16.M88.4 R184, [R0] ;  /* 0x0000000000b8783b */ /* 0x000e6e0000000200 */
[C---:B------:R-:W-:Y:S08]  /*a720*/  HMMA.16816.F32 R12, R236.reuse, R176, R12 ;  /* 0x000000b0ec0c723c */ /* 0x040ff0000000180c */
[C---:B------:R-:W-:Y:S01]  /*a730*/  HMMA.16816.F32 R16, R236.reuse, R178, R16 ;  /* 0x000000b2ec10723c */ /* 0x040fe20000001810 */
[----:B------:R-:W2:Y:S07]  /*a740*/  LDSM.16.M88.4 R176, [R156+0x6000] ;  /* 0x006000009cb0783b */ /* 0x000eae0000000200 */
        /* <DEDUP_REMOVED lines=8> */
[----:B------:R2:W4:Y:S07]  /*a7d0*/  LDSM.16.M88.4 R176, [R156+0x7800] ;  /* 0x007800009cb0783b */ /* 0x00052e0000000200 */
[C---:B---3--:R-:W-:Y:S08]  /*a7e0*/  HMMA.16816.F32 R12, R240.reuse, R180, R12 ;  /* 0x000000b4f00c723c */ /* 0x048ff0000000180c */
[C---:B------:R-:W-:Y:S01]  /*a7f0*/  HMMA.16816.F32 R16, R240.reuse, R182, R16 ;  /* 0x000000b6f010723c */ /* 0x040fe20000001810 */
[----:B------:R-:W3:Y:S03]  /*a800*/  LDSM.16.M88.4 R180, [R250+0x6000] ;  /* 0x00600000fab4783b */ /* 0x000ee60000000200 */
[----:B--2---:R-:W-:Y:S04]  /*a810*/  @P0 SHF.R.S32.HI R156, RZ, 0x1f, R130 ;  /* 0x0000001fff9c0819 */ /* 0x004fe80000011482 */
[C---:B-1----:R-:W-:Y:S08]  /*a820*/  HMMA.16816.F32 R20, R240.reuse, R184, R20 ;  /* 0x000000b8f014723c */ /* 0x042ff00000001814 */
[C---:B------:R-:W-:Y:S01]  /*a830*/  HMMA.16816.F32 R24, R240.reuse, R186, R24 ;  /* 0x000000baf018723c */ /* 0x040fe20000001818 */
[----:B------:R-:W1:Y:S07]  /*a840*/  LDSM.16.M88.4 R184, [R250+0x6800] ;  /* 0x00680000fab8783b */ /* 0x000e6e0000000200 */
[C---:B----4-:R-:W-:Y:S08]  /*a850*/  HMMA.16816.F32 R28, R240.reuse, R176, R28 ;  /* 0x000000b0f01c723c */ /* 0x050ff0000000181c */
[----:B------:R-:W-:Y:S01]  /*a860*/  HMMA.16816.F32 R32, R240, R178, R32 ;  /* 0x000000b2f020723c */ /* 0x000fe20000001820 */
[----:B------:R-:W2:Y:S07]  /*a870*/  LDSM.16.M88.4 R176, [R250+0x7000] ;  /* 0x00700000fab0783b */ /* 0x000eae0000000200 */
[C---:B---3--:R-:W-:Y:S08]  /*a880*/  HMMA.16816.F32 R4, R244.reuse, R180, R4 ;  /* 0x000000b4f404723c */ /* 0x048ff00000001804 */
[C---:B------:R-:W-:Y:S01]  /*a890*/  HMMA.16816.F32 R8, R244.reuse, R182, R8 ;  /* 0x000000b6f408723c */ /* 0x040fe20000001808 */
[----:B------:R-:W3:Y:S01]  /*a8a0*/  LDSM.16.M88.4 R180, [R250+0x7800] ;  /* 0x00780000fab4783b */ /* 0x000ee20000000200 */
[----:B------:R-:W-:Y:S05]  /*a8b0*/  DEPBAR.LE SB0, 0x0 ;  /* 0x000080000000791a */ /* 0x000fea0000000000 */
[----:B------:R-:W-:Y:S01]  /*a8c0*/  BAR.SYNC.DEFER_BLOCKING 0x0 ;  /* 0x0000000000007b1d */ /* 0x000fe20000010000 */
[C---:B-1----:R-:W-:Y:S08]  /*a8d0*/  HMMA.16816.F32 R12, R244.reuse, R184, R12 ;  /* 0x000000b8f40c723c */ /* 0x042ff0000000180c */
[----:B------:R-:W-:Y:S01]  /*a8e0*/  FMNMX.FTZ R0, R4, R158, !PT ;  /* 0x0000009e04007209 */ /* 0x000fe20007810000 */
[C---:B------:R-:W-:Y:S03]  /*a8f0*/  HMMA.16816.F32 R16, R244.reuse, R186, R16 ;  /* 0x000000baf410723c */ /* 0x040fe60000001810 */
[----:B------:R-:W-:Y:S02]  /*a900*/  FMNMX.FTZ R0, R5, R0, !PT ;  /* 0x0000000005007209 */ /* 0x000fe40007810000 */
[----:B------:R-:W-:Y:S03]  /*a910*/  FMNMX.FTZ R2, R6, R159, !PT ;  /* 0x0000009f06027209 */ /* 0x000fe60007810000 */
[C---:B--2---:R-:W-:Y:S04]  /*a920*/  HMMA.16816.F32 R20, R244.reuse, R176, R20 ;  /* 0x000000b0f414723c */ /* 0x044fe80000001814 */
[----:B------:R-:W-:Y:S02]  /*a930*/  FMNMX.FTZ R0, R8, R0, !PT ;  /* 0x0000000008007209 */ /* 0x000fe40007810000 */
[----:B------:R-:W-:Y:S01]  /*a940*/  FMNMX.FTZ R2, R7, R2, !PT ;  /* 0x0000000207027209 */ /* 0x000fe20007810000 */
[----:B------:R-:W-:Y:S01]  /*a950*/  @P0 IMAD R176, R156, c[0x0][0x1e0], RZ ;  /* 0x000078009cb00a24 */ /* 0x000fe200078e02ff */
[C---:B------:R-:W-:Y:S04]  /*a960*/  HMMA.16816.F32 R24, R244.reuse, R178, R24 ;  /* 0x000000b2f418723c */ /* 0x040fe80000001818 */
[----:B------:R-:W-:Y:S01]  /*a970*/  FMNMX.FTZ R0, R9, R0, !PT ;  /* 0x0000000009007209 */ /* 0x000fe20007810000 */
[----:B------:R-:W-:Y:S01]  /*a980*/  @P0 IMAD.WIDE.U32 R156, R130, c[0x0][0x1e0], RZ ;  /* 0x00007800829c0a25 */ /* 0x000fe200078e00ff */
[----:B------:R-:W-:Y:S02]  /*a990*/  FMNMX.FTZ R2, R10, R2, !PT ;  /* 0x000000020a027209 */ /* 0x000fe40007810000 */
[C---:B---3--:R-:W-:Y:S04]  /*a9a0*/  HMMA.16816.F32 R28, R244.reuse, R180, R28 ;  /* 0x000000b4f41c723c */ /* 0x048fe8000000181c */
[----:B------:R-:W-:Y:S01]  /*a9b0*/  FMNMX.FTZ R0, R12, R0, !PT ;  /* 0x000000000c007209 */ /* 0x000fe20007810000 */
[----:B------:R-:W-:Y:S01]  /*a9c0*/  @P0 IMAD R176, R130, c[0x0][0x1e4], R176 ;  /* 0x0000790082b00a24 */ /* 0x000fe200078e02b0 */
[----:B------:R-:W-:Y:S01]  /*a9d0*/  FMNMX.FTZ R2, R11, R2, !PT ;  /* 0x000000020b027209 */ /* 0x000fe20007810000 */
[----:B------:R-:W2:Y:S01]  /*a9e0*/  LDL.LU R130, [R1+0xfc] ;  /* 0x0000fc0001827983 */ /* 0x000ea20000300800 */
        /* <DEDUP_REMOVED lines=22> */
[----:B------:R-:W-:Y:S01]  /*ab50*/  @P0 SHF.L.U32 R177, R156, 0x6, RZ ;  /* 0x000000069cb10819 */ /* 0x000fe200000006ff */
[----:B------:R-:W1:Y:S01]  /*ab60*/  SHFL.BFLY PT, R180, R3, 0x2, 0x1f ;  /* 0x0c401f0003b47f89 */ /* 0x000e6200000e0000 */
[----:B------:R-:W-:Y:S02]  /*ab70*/  FMNMX.FTZ R0, R34, R0, !PT ;  /* 0x0000000022007209 */ /* 0x000fe40007810000 */
[----:B------:R-:W-:Y:S02]  /*ab80*/  @P0 IADD3 R176, R157, R176, RZ ;  /* 0x000000b09db00210 */ /* 0x000fe40007ffe0ff */
[----:B------:R-:W-:Y:S02]  /*ab90*/  FMNMX.FTZ R0, R35, R0, !PT ;  /* 0x0000000023007209 */ /* 0x000fe40007810000 */
[----:B------:R-:W-:Y:S02]  /*aba0*/  @P0 IADD3 R187, P1, R188, 0x40, RZ ;  /* 0x00000040bcbb0810 */ /* 0x000fe40007f3e0ff */
[----:B------:R-:W-:Y:S01]  /*abb0*/  @P0 IADD3 R157, P2, R177, R188, RZ ;  /* 0x000000bcb19d0210 */ /* 0x000fe20007f5e0ff */
[----:B------:R-:W3:Y:S01]  /*abc0*/  SHFL.BFLY PT, R2, R0, 0x2, 0x1f ;  /* 0x0c401f0000027f89 */ /* 0x000ee200000e0000 */
[----:B------:R-:W-:Y:S02]  /*abd0*/  @P0 SHF.L.U64.HI R176, R156, 0x6, R176 ;  /* 0x000000069cb00819 */ /* 0x000fe400000102b0 */
[-C--:B------:R-:W-:Y:S02]  /*abe0*/  @P0 IADD3.X R186, RZ, R190.reuse, RZ, P1, !PT ;  /* 0x000000beffba0210 */ /* 0x080fe40000ffe4ff */
[C---:B------:R-:W-:Y:S02]  /*abf0*/  @P0 LEA R178, P1, R157.reuse, c[0x0][0x1c8], 0x1 ;  /* 0x000072009db20a11 */ /* 0x040fe400078208ff */
[----:B------:R-:W-:Y:S04]  /*ac00*/  @P0 IADD3.X R156, R176, R190, RZ, P2, !PT ;  /* 0x000000beb09c0210 */ /* 0x000fe800017fe4ff */
[----:B------:R-:W-:Y:S02]  /*ac10*/  @P0 LEA.HI.X R179, R157, c[0x0][0x1cc], R156, 0x1, P1 ;  /* 0x000073009db30a11 */ /* 0x000fe400008f0c9c */
[----:B-1----:R-:W-:Y:S03]  /*ac20*/  FMNMX.FTZ R180, R3, R180, !PT ;  /* 0x000000b403b47209 */ /* 0x002fe60007810000 */
[----:B------:R-:W-:Y:S01]  /*ac30*/  @!PT LDS RZ, [RZ] ;  /* 0x00000000fffff984 */ /* 0x000fe20000000800 */
[----:B------:R1:W-:Y:S06]  /*ac40*/  @P0 LDGSTS.E.BYPASS.LTC128B.128 [R131+0x10100], [R178.64], !P6 ;  /* 0x10100000b2830fae */ /* 0x0003ec000f101d46 */
[----:B------:R-:W4:Y:S01]  /*ac50*/  SHFL.BFLY PT, R181, R180, 0x1, 0x1f ;  /* 0x0c201f00b4b57f89 */ /* 0x000f2200000e0000 */
[----:B---3--:R-:W-:Y:S02]  /*ac60*/  FMNMX.FTZ R0, R0, R2, !PT ;  /* 0x0000000200007209 */ /* 0x008fe40007810000 */
[C---:B------:R-:W-:Y:S03]  /*ac70*/  @P0 IADD3 R2, P2, R177.reuse, R187, RZ ;  /* 0x000000bbb1020210 */ /* 0x040fe60007f5e0ff */
[----:B------:R-:W3:Y:S01]  /*ac80*/  SHFL.BFLY PT, R3, R0, 0x1, 0x1f ;  /* 0x0c201f0000037f89 */ /* 0x000ee200000e0000 */
[----:B------:R-:W-:Y:S02]  /*ac90*/  @P0 LEA R182, P1, R2, c[0x0][0x1c8], 0x1 ;  /* 0x0000720002b60a11 */ /* 0x000fe400078208ff */
[----:B------:R-:W-:Y:S04]  /*aca0*/  @P0 IADD3.X R156, R176, R186, RZ, P2, !PT ;  /* 0x000000bab09c0210 */ /* 0x000fe800017fe4ff */
[----:B------:R-:W-:Y:S02]  /*acb0*/  @P0 LEA.HI.X R183, R2, c[0x0][0x1cc], R156, 0x1, P1 ;  /* 0x0000730002b70a11 */ /* 0x000fe400008f0c9c */
[----:B------:R-:W-:Y:S03]  /*acc0*/  @P0 IADD3 R185, P1, R188, 0x80, RZ ;  /* 0x00000080bcb90810 */ /* 0x000fe60007f3e0ff */
[----:B------:R3:W-:Y:S01]  /*acd0*/  @P0 LDGSTS.E.BYPASS.LTC128B.128 [R131+0x12100], [R182.64], !P5 ;  /* 0x12100000b6830fae */ /* 0x0007e2000e901d46 */
[----:B------:R-:W-:Y:S02]  /*ace0*/  @P0 IADD3.X R184, RZ, R190, RZ, P1, !PT ;  /* 0x000000beffb80210 */ /* 0x000fe40000ffe4ff */
[----:B-1----:R-:W-:Y:S02]  /*acf0*/  @P0 IADD3 R179, P2, R177, R185, RZ ;  /* 0x000000b9b1b30210 */ /* 0x002fe40007f5e0ff */
[----:B----4-:R-:W-:Y:S02]  /*ad00*/  FMNMX.FTZ R157, R180, R181, !PT ;  /* 0x000000b5b49d7209 */ /* 0x010fe40007810000 */
[----:B------:R-:W-:Y:S03]  /*ad10*/  @P0 LEA R178, P1, R179, c[0x0][0x1c8], 0x1 ;  /* 0x00007200b3b20a11 */ /* 0x000fe600078208ff */
[----:B------:R-:W-:Y:S01]  /*ad20*/  FADD.FTZ R2, -R157, R158 ;  /* 0x0000009e9d027221 */ /* 0x000fe20000010100 */
[----:B---3--:R-:W-:Y:S03]  /*ad30*/  FMNMX.FTZ R156, R0, R3, !PT ;  /* 0x00000003009c7209 */ /* 0x008fe60007810000 */
[----:B------:R-:W-:Y:S01]  /*ad40*/  FMUL.FTZ R0, R2, c[0x0][0x2d0] ;  /* 0x0000b40002007a20 */ /* 0x000fe20000410000 */
[----:B------:R-:W-:Y:S03]  /*ad50*/  @P0 IADD3.X R3, R176, R184, RZ, P2, !PT ;  /* 0x000000b8b0030210 */ /* 0x000fe600017fe4ff */
[----:B------:R1:W3:Y:S01]  /*ad60*/  MUFU.EX2 R2, R0 ;  /* 0x0000000000027308 */ /* 0x0002e20000000800 */
[----:B------:R-:W-:Y:S02]  /*ad70*/  @P0 LEA.HI.X R179, R179, c[0x0][0x1cc], R3, 0x1, P1 ;  /* 0x00007300b3b30a11 */ /* 0x000fe400008f0c03 */
[----:B------:R-:W-:Y:S03]  /*ad80*/  @P0 IADD3 R181, P1, R188, 0xc0, RZ ;  /* 0x000000c0bcb50810 */ /* 0x000fe60007f3e0ff */
[----:B------:R4:W-:Y:S01]  /*ad90*/  @P0 LDGSTS.E.BYPASS.LTC128B.128 [R131+0x14100], [R178.64], !P4 ;  /* 0x14100000b2830fae */ /* 0x0009e2000e101d46 */
[----:B------:R-:W-:Y:S02]  /*ada0*/  @P0 IADD3 R3, P2, R177, R181, RZ ;  /* 0x000000b5b1030210 */ /* 0x000fe40007f5e0ff */
[----:B------:R-:W-:Y:S01]  /*adb0*/  MOV R182, R188 ;  /* 0x000000bc00b67202 */ /* 0x000fe20000000f00 */
[----:B------:R-:W-:Y:S01]  /*adc0*/  FMUL.FTZ R188, R157, c[0x0][0x2d0] ;  /* 0x0000b4009dbc7a20 */ /* 0x000fe20000410000 */
[----:B------:R-:W-:Y:S02]  /*add0*/  MOV R183, R189 ;  /* 0x000000bd00b77202 */ /* 0x000fe40000000f00 */
[----:B------:R-:W-:Y:S01]  /*ade0*/  @P0 IADD3.X R180, RZ, R190, RZ, P1, !PT ;  /* 0x000000beffb40210 */ /* 0x000fe20000ffe4ff */
[--C-:B------:R-:W-:Y:S01]  /*adf0*/  FFMA.FTZ R4, R4, c[0x0][0x2d0], -R188.reuse ;  /* 0x0000b40004047a23 */ /* 0x100fe200000108bc */
[----:B------:R-:W-:Y:S01]  /*ae00*/  @P0 LEA R158, P1, R3, c[0x0][0x1c8], 0x1 ;  /* 0x00007200039e0a11 */ /* 0x000fe200078208ff */
[--C-:B------:R-:W-:Y:S02]  /*ae10*/  FFMA.FTZ R5, R5, c[0x0][0x2d0], -R188.reuse ;  /* 0x0000b40005057a23 */ /* 0x100fe400000108bc */
[----:B------:R4:W-:Y:S01]  /*ae20*/  MUFU.EX2 R189, R4 ;  /* 0x0000000400bd7308 */ /* 0x0009e20000000800 */
[--C-:B------:R-:W-:Y:S02]  /*ae30*/  FFMA.FTZ R8, R8, c[0x0][0x2d0], -R188.reuse ;  /* 0x0000b40008087a23 */ /* 0x100fe400000108bc */
[--C-:B------:R-:W-:Y:S02]  /*ae40*/  FFMA.FTZ R9, R9, c[0x0][0x2d0], -R188.reuse ;  /* 0x0000b40009097a23 */ /* 0x100fe400000108bc */
[----:B------:R-:W-:Y:S02]  /*ae50*/  FFMA.FTZ R16, R16, c[0x0][0x2d0], -R188 ;  /* 0x0000b40010107a23 */ /* 0x000fe400000108bc */
[----:B-1----:R-:W-:Y:S01]  /*ae60*/  FADD.FTZ R0, -R156, R159 ;  /* 0x0000009f9c007221 */ /* 0x002fe20000010100 */
[----:B------:R-:W-:Y:S01]  /*ae70*/  @P0 IADD3.X R159, R176, R180, RZ, P2, !PT ;  /* 0x000000b4b09f0210 */ /* 0x000fe200017fe4ff */
[----:B---3--:R-:W-:Y:S01]  /*ae80*/  FMUL.FTZ R132, R2, R132 ;  /* 0x0000008402847220 */ /* 0x008fe20000410000 */
[----:B------:R1:W-:Y:S01]  /*ae90*/  MUFU.EX2 R191, R5 ;  /* 0x0000000500bf7308 */ /* 0x0003e20000000800 */
[----:B------:R-:W-:Y:S01]  /*aea0*/  FMUL.FTZ R0, R0, c[0x0][0x2d0] ;  /* 0x0000b40000007a20 */ /* 0x000fe20000410000 */
[----:B------:R-:W-:Y:S01]  /*aeb0*/  @P0 LEA.HI.X R159, R3, c[0x0][0x1cc], R159, 0x1, P1 ;  /* 0x00007300039f0a11 */ /* 0x000fe200008f0c9f */
[C---:B------:R-:W-:Y:S01]  /*aec0*/  FMUL.FTZ R133, R2.reuse, R133 ;  /* 0x0000008502857220 */ /* 0x040fe20000410000 */
[----:B------:R-:W-:Y:S01]  /*aed0*/  @P0 MOV R3, c[0x0][0x1e0] ;  /* 0x0000780000030a02 */ /* 0x000fe20000000f00 */
[C---:B------:R-:W-:Y:S02]  /*aee0*/  FMUL.FTZ R136, R2.reuse, R136 ;  /* 0x0000008802887220 */ /* 0x040fe40000410000 */
[----:B------:R3:W-:Y:S01]  /*aef0*/  @P0 LDGSTS.E.BYPASS.LTC128B.128 [R131+0x16100], [R158.64], !P3 ;  /* 0x161000009e830fae */ /* 0x0007e2000d901d46 */
[C---:B------:R-:W-:Y:S01]  /*af00*/  @P0 LEA R177, P1, R3.reuse, R177, 0x5 ;  /* 0x000000b103b10211 */ /* 0x040fe200078228ff */
[C---:B------:R-:W-:Y:S01]  /*af10*/  FMUL.FTZ R137, R2.reuse, R137 ;  /* 0x0000008902897220 */ /* 0x040fe20000410000 */
[----:B------:R3:W-:Y:S01]  /*af20*/  MUFU.EX2 R183, R8 ;  /* 0x0000000800b77308 */ /* 0x0007e20000000800 */
[C---:B------:R-:W-:Y:S02]  /*af30*/  FMUL.FTZ R140, R2.reuse, R140 ;  /* 0x0000008c028c7220 */ /* 0x040fe40000410000 */
[C---:B------:R-:W-:Y:S01]  /*af40*/  FMUL.FTZ R141, R2.reuse, R141 ;  /* 0x0000008d028d7220 */ /* 0x040fe20000410000 */
[----:B----4-:R-:W-:Y:S01]  /*af50*/  @P0 MOV R4, c[0x0][0x1e4] ;  /* 0x0000790000040a02 */ /* 0x010fe20000000f00 */
[C---:B------:R-:W-:Y:S02]  /*af60*/  FMUL.FTZ R144, R2.reuse, R144 ;  /* 0x0000009002907220 */ /* 0x040fe40000410000 */
[C---:B------:R-:W-:Y:S01]  /*af70*/  FMUL.FTZ R145, R2.reuse, R145 ;  /* 0x0000009102917220 */ /* 0x040fe20000410000 */
[----:B------:R-:W-:Y:S01]  /*af80*/  @P0 LEA.HI.X R176, R3, R176, R4, 0x5, P1 ;  /* 0x000000b003b00211 */ /* 0x000fe200008f2c04 */
[C---:B------:R-:W-:Y:S01]  /*af90*/  FMUL.FTZ R148, R2.reuse, R148 ;  /* 0x0000009402947220 */ /* 0x040fe20000410000 */
[----:B------:R-:W-:Y:S01]  /*afa0*/  @P0 IADD3 R3, P2, R177, R182, RZ ;  /* 0x000000b6b1030210 */ /* 0x000fe20007f5e0ff */
[----:B------:R-:W4:Y:S01]  /*afb0*/  MUFU.EX2 R0, R0 ;  /* 0x0000000000007308 */ /* 0x000f220000000800 */
[C---:B------:R-:W-:Y:S02]  /*afc0*/  FMUL.FTZ R149, R2.reuse, R149 ;  /* 0x0000009502957220 */ /* 0x040fe40000410000 */
[----:B------:R-:W-:Y:S01]  /*afd0*/  @P0 LEA R178, P1, R3, c[0x0][0x1c8], 0x1 ;  /* 0x0000720003b20a11 */ /* 0x000fe200078208ff */
[----:B------:R-:W-:Y:S01]  /*afe0*/  FMUL.FTZ R152, R2, R152 ;  /* 0x0000009802987220 */ /* 0x000fe20000410000 */
[----:B------:R-:W-:Y:S01]  /*aff0*/  @P0 IADD3.X R4, R176, R190, RZ, P2, !PT ;  /* 0x000000beb0040210 */ /* 0x000fe200017fe4ff */
[C---:B------:R-:W-:Y:S01]  /*b000*/  FMUL.FTZ R153, R2.reuse, R153 ;  /* 0x0000009902997220 */ /* 0x040fe20000410000 */
[----:B-1----:R-:W-:Y:S01]  /*b010*/  @P0 IADD3 R5, P2, R177, R185, RZ ;  /* 0x000000b9b1050210 */ /* 0x002fe20007f5e0ff */
[----:B------:R-:W-:Y:S01]  /*b020*/  FMUL.FTZ R36, R2, R36 ;  /* 0x0000002402247220 */ /* 0x000fe20000410000 */
[----:B------:R-:W-:Y:S01]  /*b030*/  @P0 LEA.HI.X R179, R3, c[0x0][0x1cc], R4, 0x1, P1 ;  /* 0x0000730003b30a11 */ /* 0x000fe200008f0c04 */
[----:B------:R1:W1:Y:S01]  /*b040*/  MUFU.EX2 R182, R9 ;  /* 0x0000000900b67308 */ /* 0x0002620000000800 */
[----:B------:R-:W-:Y:S01]  /*b050*/  @P0 IADD3 R4, P1, R177, R187, RZ ;  /* 0x000000bbb1040210 */ /* 0x000fe20007f3e0ff */
[----:B------:R-:W-:Y:S01]  /*b060*/  FMUL.FTZ R3, R156, c[0x0][0x2d0] ;  /* 0x0000b4009c037a20 */ /* 0x000fe20000410000 */
[----:B------:R-:W-:Y:S01]  /*b070*/  @P0 IADD3.X R184, R176, R184, RZ, P2, !PT ;  /* 0x000000b8b0b80210 */ /* 0x000fe200017fe4ff */
[----:B------:R1:W-:Y:S01]  /*b080*/  @P0 LDGSTS.E.BYPASS.LTC128B.128 [R131+0x11100], [R178.64], !P6 ;  /* 0x11100000b2830fae */ /* 0x0003e2000f101d46 */
[----:B---3--:R-:W-:Y:S01]  /*b090*/  @P0 LEA R158, P2, R4, c[0x0][0x1c8], 0x1 ;  /* 0x00007200049e0a11 */ /* 0x008fe200078408ff */
[--C-:B------:R-:W-:Y:S01]  /*b0a0*/  FFMA.FTZ R6, R6, c[0x0][0x2d0], -R3.reuse ;  /* 0x0000b40006067a23 */ /* 0x100fe20000010803 */
[----:B------:R-:W-:Y:S01]  /*b0b0*/  @P0 IADD3.X R186, R176, R186, RZ, P1, !PT ;  /* 0x000000bab0ba0210 */ /* 0x000fe20000ffe4ff */
[--C-:B------:R-:W-:Y:S01]  /*b0c0*/  FFMA.FTZ R7, R7, c[0x0][0x2d0], -R3.reuse ;  /* 0x0000b40007077a23 */ /* 0x100fe20000010803 */
[----:B------:R-:W-:Y:S01]  /*b0d0*/  @P0 IADD3 R177, P1, R177, R181, RZ ;  /* 0x000000b5b1b10210 */ /* 0x000fe20007f3e0ff */
[--C-:B------:R-:W-:Y:S01]  /*b0e0*/  FFMA.FTZ R10, R10, c[0x0][0x2d0], -R3.reuse ;  /* 0x0000b4000a0a7a23 */ /* 0x100fe20000010803 */
[----:B------:R-:W-:Y:S01]  /*b0f0*/  @P0 LEA.HI.X R159, R4, c[0x0][0x1cc], R186, 0x1, P2 ;  /* 0x00007300049f0a11 */ /* 0x000fe200010f0cba */
[--C-:B------:R-:W-:Y:S01]  /*b100*/  FFMA.FTZ R11, R11, c[0x0][0x2d0], -R3.reuse ;  /* 0x0000b4000b0b7a23 */ /* 0x100fe20000010803 */
[----:B------:R-:W-:Y:S01]  /*b110*/  @P0 IADD3.X R176, R176, R180, RZ, P1, !PT ;  /* 0x000000b4b0b00210 */ /* 0x000fe20000ffe4ff */
[----:B------:R3:W-:Y:S01]  /*b120*/  MUFU.EX2 R185, R7 ;  /* 0x0000000700b97308 */ /* 0x0007e20000000800 */
[C---:B------:R-:W-:Y:S01]  /*b130*/  @P0 LEA R8, P1, R5.reuse, c[0x0][0x1c8], 0x1 ;  /* 0x0000720005080a11 */ /* 0x040fe200078208ff */
[----:B------:R3:W-:Y:S01]  /*b140*/  @P0 LDGSTS.E.BYPASS.LTC128B.128 [R131+0x13100], [R158.64], !P5 ;  /* 0x131000009e830fae */ /* 0x0007e2000e901d46 */
[C---:B----4-:R-:W-:Y:S02]  /*b150*/  FMUL.FTZ R134, R0.reuse, R134 ;  /* 0x0000008600867220 */ /* 0x050fe40000410000 */
[C---:B------:R-:W-:Y:S02]  /*b160*/  FMUL.FTZ R135, R0.reuse, R135 ;  /* 0x0000008700877220 */ /* 0x040fe40000410000 */
[C---:B------:R-:W-:Y:S02]  /*b170*/  FMUL.FTZ R138, R0.reuse, R138 ;  /* 0x0000008a008a7220 */ /* 0x040fe40000410000 */
[C---:B------:R-:W-:Y:S01]  /*b180*/  FMUL.FTZ R139, R0.reuse, R139 ;  /* 0x0000008b008b7220 */ /* 0x040fe20000410000 */
[----:B-1----:R-:W-:Y:S01]  /*b190*/  @P0 LEA.HI.X R9, R5, c[0x0][0x1cc], R184, 0x1, P1 ;  /* 0x0000730005090a11 */ /* 0x002fe200008f0cb8 */
[----:B------:R1:W4:Y:S01]  /*b1a0*/  MUFU.EX2 R180, R6 ;  /* 0x0000000600b47308 */ /* 0x0003220000000800 */
[C---:B------:R-:W-:Y:S01]  /*b1b0*/  @P0 LEA R4, P1, R177.reuse, c[0x0][0x1c8], 0x1 ;  /* 0x00007200b1040a11 */ /* 0x040fe200078208ff */
[C---:B------:R-:W-:Y:S02]  /*b1c0*/  FMUL.FTZ R142, R0.reuse, R142 ;  /* 0x0000008e008e7220 */ /* 0x040fe40000410000 */
[----:B------:R4:W-:Y:S01]  /*b1d0*/  @P0 LDGSTS.E.BYPASS.LTC128B.128 [R131+0x15100], [R8.64], !P4 ;  /* 0x1510000008830fae */ /* 0x0009e2000e101d46 */
[----:B------:R-:W-:Y:S01]  /*b1e0*/  @P0 LEA.HI.X R5, R177, c[0x0][0x1cc], R176, 0x1, P1 ;  /* 0x00007300b1050a11 */ /* 0x000fe200008f0cb0 */
[C---:B------:R-:W-:Y:S02]  /*b1f0*/  FMUL.FTZ R143, R0.reuse, R143 ;  /* 0x0000008f008f7220 */ /* 0x040fe40000410000 */
[C---:B------:R-:W-:Y:S02]  /*b200*/  FMUL.FTZ R146, R0.reuse, R146 ;  /* 0x0000009200927220 */ /* 0x040fe40000410000 */
[----:B------:R4:W-:Y:S01]  /*b210*/  @P0 LDGSTS.E.BYPASS.LTC128B.128 [R131+0x17100], [R4.64], !P3 ;  /* 0x1710000004830fae */ /* 0x0009e2000d901d46 */
[----:B------:R4:W-:Y:S01]  /*b220*/  MUFU.EX2 R190, R11 ;  /* 0x0000000b00be7308 */ /* 0x0009e20000000800 */
[C---:B------:R-:W-:Y:S02]  /*b230*/  FMUL.FTZ R147, R0.reuse, R147 ;  /* 0x0000009300937220 */ /* 0x040fe40000410000 */
[C---:B---3--:R-:W-:Y:S02]  /*b240*/  FMUL.FTZ R7, R0.reuse, R163 ;  /* 0x000000a300077220 */ /* 0x048fe40000410000 */
[----:B------:R-:W3:Y:S01]  /*b250*/  LDSM.16.MT88.4 R176, [R248] ;  /* 0x00000000f8b0783b */ /* 0x000ee20000004200 */
[C---:B------:R-:W-:Y:S02]  /*b260*/  FMUL.FTZ R150, R0.reuse, R150 ;  /* 0x0000009600967220 */ /* 0x040fe40000410000 */
[C---:B------:R-:W-:Y:S02]  /*b270*/  FMUL.FTZ R151, R0.reuse, R151 ;  /* 0x0000009700977220 */ /* 0x040fe40000410000 */
[----:B------:R-:W4:Y:S01]  /*b280*/  MUFU.EX2 R159, R10 ;  /* 0x0000000a009f7308 */ /* 0x000f220000000800 */
[C---:B------:R-:W-:Y:S01]  /*b290*/  FMUL.FTZ R154, R0.reuse, R154 ;  /* 0x0000009a009a7220 */ /* 0x040fe20000410000 */
[----:B------:R-:W0:Y:S01]  /*b2a0*/  LDGDEPBAR ;  /* 0x00000000000079af */ /* 0x000e220000000000 */
[----:B-1----:R-:W-:Y:S01]  /*b2b0*/  FMUL.FTZ R6, R0, R162 ;  /* 0x000000a200067220 */ /* 0x002fe20000410000 */
[----:B------:R-:W-:Y:S01]  /*b2c0*/  F2FP.PACK_AB R162, R182, R183 ;  /* 0x000000b7b6a2723e */ /* 0x000fe200000000ff */
[----:B------:R-:W-:Y:S02]  /*b2d0*/  FMUL.FTZ R155, R0, R155 ;  /* 0x0000009b009b7220 */ /* 0x000fe40000410000 */
[----:B------:R-:W-:Y:S02]  /*b2e0*/  FMUL.FTZ R37, R2, R37 ;  /* 0x0000002502257220 */ /* 0x000fe40000410000 */
[----:B------:R-:W-:Y:S02]  /*b2f0*/  FMUL.FTZ R38, R0, R38 ;  /* 0x0000002600267220 */ /* 0x000fe40000410000 */
[C---:B----4-:R-:W-:Y:S02]  /*b300*/  FMUL.FTZ R8, R2.reuse, R164 ;  /* 0x000000a402087220 */ /* 0x050fe40000410000 */
[----:B------:R-:W-:Y:S02]  /*b310*/  FMUL.FTZ R9, R2, R165 ;  /* 0x000000a502097220 */ /* 0x000fe40000410000 */
[----:B------:R-:W-:Y:S01]  /*b320*/  FMUL.FTZ R11, R0, R167 ;  /* 0x000000a7000b7220 */ /* 0x000fe20000410000 */
[----:B------:R-:W4:Y:S01]  /*b330*/  LDL.LU R131, [R1+0xf8] ;  /* 0x0000f80001837983 */ /* 0x000f220000300800 */
[C---:B------:R-:W-:Y:S01]  /*b340*/  FMUL.FTZ R4, R2.reuse, R160 ;  /* 0x000000a002047220 */ /* 0x040fe20000410000 */
[----:B------:R-:W-:Y:S01]  /*b350*/  F2FP.PACK_AB R160, R191, R189 ;  /* 0x000000bdbfa0723e */ /* 0x000fe200000000ff */
[----:B------:R-:W-:Y:S01]  /*b360*/  FMUL.FTZ R5, R2, R161 ;  /* 0x000000a102057220 */ /* 0x000fe20000410000 */
[----:B------:R-:W-:Y:S01]  /*b370*/  F2FP.PACK_AB R161, R185, R180 ;  /* 0x000000b4b9a1723e */ /* 0x000fe200000000ff */
[----:B------:R-:W-:Y:S01]  /*b380*/  FMUL.FTZ R39, R0, R39 ;  /* 0x0000002700277220 */ /* 0x000fe20000410000 */
[----:B------:R-:W4:Y:S01]  /*b390*/  LDL R158, [R1+0x48] ;  /* 0x00004800019e7983 */ /* 0x000f220000100800 */
[----:B------:R-:W-:Y:S01]  /*b3a0*/  FMUL.FTZ R40, R2, R40 ;  /* 0x0000002802287220 */ /* 0x000fe20000410000 */
[----:B------:R-:W-:Y:S01]  /*b3b0*/  F2FP.PACK_AB R163, R190, R159 ;  /* 0x0000009fbea3723e */ /* 0x000fe200000000ff */
[----:B------:R-:W-:Y:S02]  /*b3c0*/  FMUL.FTZ R10, R0, R166 ;  /* 0x000000a6000a7220 */ /* 0x000fe40000410000 */
[C---:B------:R-:W-:Y:S01]  /*b3d0*/  FMUL.FTZ R41, R2.reuse, R41 ;  /* 0x0000002902297220 */ /* 0x040fe20000410000 */
[----:B------:R-:W1:Y:S01]  /*b3e0*/  LDSM.16.MT88.4 R164, [R252] ;  /* 0x00000000fca4783b */ /* 0x000e620000004200 */
[C---:B------:R-:W-:Y:S02]  /*b3f0*/  FMUL.FTZ R44, R2.reuse, R44 ;  /* 0x0000002c022c7220 */ /* 0x040fe40000410000 */
[C---:B------:R-:W-:Y:S02]  /*b400*/  FMUL.FTZ R45, R2.reuse, R45 ;  /* 0x0000002d022d7220 */ /* 0x040fe40000410000 */
[C---:B------:R-:W-:Y:S01]  /*b410*/  FMUL.FTZ R48, R2.reuse, R48 ;  /* 0x0000003002307220 */ /* 0x040fe20000410000 */
[C---:B---3--:R-:W-:Y:S01]  /*b420*/  HMMA.16816.F32 R4, R160.reuse, R176, R4 ;  /* 0x000000b0a004723c */ /* 0x048fe20000001804 */
[----:B------:R-:W3:Y:S04]  /*b430*/  LDL R177, [R1+0x4] ;  /* 0x0000040001b17983 */ /* 0x000ee80000100800 */
[C---:B------:R-:W-:Y:S02]  /*b440*/  FMUL.FTZ R49, R2.reuse, R49 ;  /* 0x0000003102317220 */ /* 0x040fe40000410000 */
[C---:B------:R-:W-:Y:S01]  /*b450*/  FMUL.FTZ R52, R2.reuse, R52 ;  /* 0x0000003402347220 */ /* 0x040fe20000410000 */
[C---:B------:R-:W-:Y:S04]  /*b460*/  HMMA.16816.F32 R8, R160.reuse, R178, R8 ;  /* 0x000000b2a008723c */ /* 0x040fe80000001808 */
[C---:B------:R-:W-:Y:S02]  /*b470*/  FMUL.FTZ R53, R2.reuse, R53 ;  /* 0x0000003502357220 */ /* 0x040fe40000410000 */
[C---:B------:R-:W-:Y:S01]  /*b480*/  FMUL.FTZ R56, R2.reuse, R56 ;  /* 0x0000003802387220 */ /* 0x040fe20000410000 */
[----:B------:R-:W-:Y:S01]  /*b490*/  MOV R179, R191 ;  /* 0x000000bf00b37202 */ /* 0x000fe20000000f00 */
[C---:B------:R-:W-:Y:S01]  /*b4a0*/  FMUL.FTZ R57, R2.reuse, R57 ;  /* 0x0000003902397220 */ /* 0x040fe20000410000 */
[----:B------:R-:W-:Y:S03]  /*b4b0*/  MUFU.EX2 R191, R16 ;  /* 0x0000001000bf7308 */ /* 0x000fe60000000800 */
[C---:B------:R-:W-:Y:S01]  /*b4c0*/  FMUL.FTZ R60, R2.reuse, R60 ;  /* 0x0000003c023c7220 */ /* 0x040fe20000410000 */
[----:B------:R-:W-:Y:S01]  /*b4d0*/  MOV R178, R183 ;  /* 0x000000b700b27202 */ /* 0x000fe20000000f00 */
[C---:B------:R-:W-:Y:S02]  /*b4e0*/  FMUL.FTZ R61, R2.reuse, R61 ;  /* 0x0000003d023d7220 */ /* 0x040fe40000410000 */
[C---:B------:R-:W-:Y:S02]  /*b4f0*/  FMUL.FTZ R64, R2.reuse, R64 ;  /* 0x0000004002407220 */ /* 0x040fe40000410000 */
[C---:B------:R-:W-:Y:S02]  /*b500*/  FMUL.FTZ R65, R2.reuse, R65 ;  /* 0x0000004102417220 */ /* 0x040fe40000410000 */
        /* <DEDUP_REMOVED lines=8> */
[----:B------:R-:W1:Y:S03]  /*b590*/  LDSM.16.MT88.4 R164, [R251] ;  /* 0x00000000fba4783b */ /* 0x000e660000004200 */
[C---:B------:R-:W-:Y:S02]  /*b5a0*/  FMUL.FTZ R80, R2.reuse, R80 ;  /* 0x0000005002507220 */ /* 0x040fe40000410000 */
[C---:B------:R-:W-:Y:S02]  /*b5b0*/  FMUL.FTZ R81, R2.reuse, R81 ;  /* 0x0000005102517220 */ /* 0x040fe40000410000 */
[C---:B------:R-:W-:Y:S04]  /*b5c0*/  FMUL.FTZ R84, R2.reuse, R84 ;  /* 0x0000005402547220 */ /* 0x040fe80000410000 */
        /* <DEDUP_REMOVED lines=18> */
[----:B------:R-:W-:Y:S01]  /*b6f0*/  FMUL.FTZ R120, R2, R120 ;  /* 0x0000007802787220 */ /* 0x000fe20000410000 */
[C---:B------:R-:W-:Y:S04]  /*b700*/  HMMA.16816.F32 R144, R160.reuse, R166, R144 ;  /* 0x000000a6a090723c */ /* 0x040fe80000001890 */
        /* <DEDUP_REMOVED lines=40> */
[----:B------:R-:W-:Y:S02]  /*b990*/  FMUL.FTZ R121, R2, R121 ;  /* 0x0000007902797220 */ /* 0x000fe40000410000 */
[C---:B------:R-:W-:Y:S02]  /*b9a0*/  FMUL.FTZ R122, R0.reuse, R122 ;  /* 0x0000007a007a7220 */ /* 0x040fe40000410000 */
[----:B------:R-:W-:Y:S02]  /*b9b0*/  FMUL.FTZ R123, R0, R123 ;  /* 0x0000007b007b7220 */ /* 0x000fe40000410000 */
[C---:B------:R-:W-:Y:S02]  /*b9c0*/  FMUL.FTZ R124, R2.reuse, R124 ;  /* 0x0000007c027c7220 */ /* 0x040fe40000410000 */
[C---:B------:R-:W-:Y:S02]  /*b9d0*/  FMUL.FTZ R125, R2.reuse, R125 ;  /* 0x0000007d027d7220 */ /* 0x040fe40000410000 */
[C---:B------:R-:W-:Y:S02]  /*b9e0*/  FMUL.FTZ R128, R2.reuse, R128 ;  /* 0x0000008002807220 */ /* 0x040fe40000410000 */
[----:B------:R-:W-:Y:S02]  /*b9f0*/  FMUL.FTZ R129, R2, R129 ;  /* 0x0000008102817220 */ /* 0x000fe40000410000 */
[--C-:B------:R-:W-:Y:S02]  /*ba00*/  FFMA.FTZ R17, R17, c[0x0][0x2d0], -R188.reuse ;  /* 0x0000b40011117a23 */ /* 0x100fe400000108bc */
[--C-:B------:R-:W-:Y:S02]  /*ba10*/  FFMA.FTZ R18, R18, c[0x0][0x2d0], -R3.reuse ;  /* 0x0000b40012127a23 */ /* 0x100fe40000010803 */
[--C-:B------:R-:W-:Y:S01]  /*ba20*/  FFMA.FTZ R19, R19, c[0x0][0x2d0], -R3.reuse ;  /* 0x0000b40013137a23 */ /* 0x100fe20000010803 */
        /* <DEDUP_REMOVED lines=10> */
[--C-:B------:R-:W-:Y:S02]  /*bad0*/  FFMA.FTZ R34, R34, c[0x0][0x2d0], -R3.reuse ;  /* 0x0000b40022227a23 */ /* 0x100fe40000010803 */
[C---:B------:R-:W-:Y:S02]  /*bae0*/  FMUL.FTZ R126, R0.reuse, R126 ;  /* 0x0000007e007e7220 */ /* 0x040fe40000410000 */
[C---:B------:R-:W-:Y:S02]  /*baf0*/  FMUL.FTZ R127, R0.reuse, R127 ;  /* 0x0000007f007f7220 */ /* 0x040fe40000410000 */
[----:B--2---:R-:W-:Y:S02]  /*bb00*/  FMUL.FTZ R130, R0, R130 ;  /* 0x0000008200827220 */ /* 0x004fe40000410000 */
[--C-:B------:R-:W-:Y:S02]  /*bb10*/  FFMA.FTZ R14, R14, c[0x0][0x2d0], -R3.reuse ;  /* 0x0000b4000e0e7a23 */ /* 0x100fe40000010803 */
[--C-:B------:R-:W-:Y:S02]  /*bb20*/  FFMA.FTZ R15, R15, c[0x0][0x2d0], -R3.reuse ;  /* 0x0000b4000f0f7a23 */ /* 0x100fe40000010803 */
[----:B------:R-:W-:Y:S01]  /*bb30*/  FFMA.FTZ R3, R35, c[0x0][0x2d0], -R3 ;  /* 0x0000b40023037a23 */ /* 0x000fe20000010803 */
[----:B------:R1:W-:Y:S01]  /*bb40*/  MUFU.EX2 R183, R14 ;  /* 0x0000000e00b77308 */ /* 0x0003e20000000800 */
[--C-:B------:R-:W-:Y:S02]  /*bb50*/  FFMA.FTZ R21, R21, c[0x0][0x2d0], -R188.reuse ;  /* 0x0000b40015157a23 */ /* 0x100fe400000108bc */
[--C-:B------:R-:W-:Y:S02]  /*bb60*/  FFMA.FTZ R20, R20, c[0x0][0x2d0], -R188.reuse ;  /* 0x0000b40014147a23 */ /* 0x100fe400000108bc */
[--C-:B------:R-:W-:Y:S02]  /*bb70*/  FFMA.FTZ R32, R32, c[0x0][0x2d0], -R188.reuse ;  /* 0x0000b40020207a23 */ /* 0x100fe400000108bc */
[--C-:B------:R-:W-:Y:S02]  /*bb80*/  FFMA.FTZ R12, R12, c[0x0][0x2d0], -R188.reuse ;  /* 0x0000b4000c0c7a23 */ /* 0x100fe400000108bc */
[----:B------:R-:W-:Y:S01]  /*bb90*/  FFMA.FTZ R13, R13, c[0x0][0x2d0], -R188 ;  /* 0x0000b4000d0d7a23 */ /* 0x000fe200000108bc */
[----:B------:R-:W-:Y:S10]  /*bba0*/  MUFU.EX2 R20, R20 ;  /* 0x0000001400147308 */ /* 0x000ff40000000800 */
[----:B------:R2:W-:Y:S01]  /*bbb0*/  MUFU.EX2 R181, R12 ;  /* 0x0000000c00b57308 */ /* 0x0005e20000000800 */
[----:B-1----:R-:W-:Y:S09]  /*bbc0*/  F2FP.PACK_AB R14, R176, R191 ;  /* 0x000000bfb00e723e */ /* 0x002ff200000000ff */
[----:B------:R-:W-:Y:S10]  /*bbd0*/  MUFU.EX2 R187, R13 ;  /* 0x0000000d00bb7308 */ /* 0x000ff40000000800 */
[----:B------:R-:W1:Y:S01]  /*bbe0*/  MUFU.EX2 R184, R15 ;  /* 0x0000000f00b87308 */ /* 0x000e620000000800 */
[----:B--2---:R-:W-:Y:S09]  /*bbf0*/  MOV R12, R182 ;  /* 0x000000b6000c7202 */ /* 0x004ff20000000f00 */
[----:B------:R2:W2:Y:S01]  /*bc00*/  MUFU.EX2 R182, R18 ;  /* 0x0000001200b67308 */ /* 0x0004a20000000800 */
[----:B----4-:R-:W-:Y:S01]  /*bc10*/  FMUL.FTZ R131, R0, R131 ;  /* 0x0000008300837220 */ /* 0x010fe20000410000 */
[----:B------:R4:W3:Y:S01]  /*bc20*/  LDSM.16.MT88.4 R164, [R158] ;  /* 0x000000009ea4783b */ /* 0x0008e20000004200 */
[----:B-1----:R-:W-:Y:S05]  /*bc30*/  F2FP.PACK_AB R13, R184, R183 ;  /* 0x000000b7b80d723e */ /* 0x002fea00000000ff */
[----:B--2---:R-:W-:Y:S01]  /*bc40*/  LDSM.16.MT88.4 R16, [R251+0x800] ;  /* 0x00080000fb10783b */ /* 0x004fe20000004200 */
[----:B------:R-:W-:Y:S05]  /*bc50*/  F2FP.PACK_AB R15, R186, R182 ;  /* 0x000000b6ba0f723e */ /* 0x000fea00000000ff */
[----:B----4-:R-:W2:Y:S01]  /*bc60*/  LDL.LU R158, [R1+0x64] ;  /* 0x00006400019e7983 */ /* 0x010ea20000300800 */
[C---:B---3--:R-:W-:Y:S08]  /*bc70*/  HMMA.16816.F32 R148, R160.reuse, R164, R148 ;  /* 0x000000a4a094723c */ /* 0x048ff00000001894 */
        /* <DEDUP_REMOVED lines=17> */
[----:B--2---:R-:W-:Y:S01]  /*bd90*/  FFMA.FTZ R158, R2, R158, R189 ;  /* 0x0000009e029e7223 */ /* 0x004fe200000100bd */
[----:B------:R-:W-:Y:S02]  /*bda0*/  MOV R189, R12 ;  /* 0x0000000c00bd7202 */ /* 0x000fe40000000f00 */
[----:B------:R-:W2:Y:S01]  /*bdb0*/  LDL.LU R2, [R1+0x68] ;  /* 0x0000680001027983 */ /* 0x000ea20000300800 */
[-C--:B------:R-:W-:Y:S01]  /*bdc0*/  F2FP.PACK_AB R12, R187, R181.reuse ;  /* 0x000000b5bb0c723e */ /* 0x080fe200000000ff */
        /* <DEDUP_REMOVED lines=18> */
[----:B--2---:R-:W-:Y:S02]  /*bef0*/  FFMA.FTZ R2, R0, R2, R180 ;  /* 0x0000000200027223 */ /* 0x004fe400000100b4 */
[----:B------:R-:W-:Y:S02]  /*bf00*/  MUFU.EX2 R180, R23 ;  /* 0x0000001700b47308 */ /* 0x000fe40000000800 */
[C---:B-1----:R-:W-:Y:S04]  /*bf10*/  HMMA.16816.F32 R124, R160.reuse, R164, R124 ;  /* 0x000000a4a07c723c */ /* 0x042fe8000000187c */
[----:B------:R-:W-:Y:S02]  /*bf20*/  FADD.FTZ R0, R179, R158 ;  /* 0x0000009eb3007221 */ /* 0x000fe40000010000 */
[----:B------:R-:W-:Y:S02]  /*bf30*/  FADD.FTZ R2, R185, R2 ;  /* 0x00000002b9027221 */ /* 0x000fe40000010000 */
[----:B------:R-:W-:Y:S01]  /*bf40*/  FADD.FTZ R0, R178, R0 ;  /* 0x00000000b2007221 */ /* 0x000fe20000010000 */
[----:B------:R-:W-:Y:S01]  /*bf50*/  HMMA.16816.F32 R128, R160, R166, R128 ;  /* 0x000000a6a080723c */ /* 0x000fe20000001880 */
[----:B------:R-:W1:Y:S01]  /*bf60*/  LDSM.16.MT88.4 R160, [R248+0x800] ;  /* 0x00080000f8a0783b */ /* 0x000e620000004200 */
[----:B------:R-:W-:Y:S01]  /*bf70*/  MUFU.EX2 R179, R26 ;  /* 0x0000001a00b37308 */ /* 0x000fe20000000800 */
[----:B------:R-:W-:Y:S04]  /*bf80*/  FADD.FTZ R2, R159, R2 ;  /* 0x000000029f027221 */ /* 0x000fe80000010000 */
[----:B------:R-:W2:Y:S01]  /*bf90*/  LDSM.16.MT88.4 R164, [R252+0x800] ;  /* 0x00080000fca4783b */ /* 0x000ea20000004200 */
[----:B------:R-:W-:Y:S04]  /*bfa0*/  FADD.FTZ R2, R190, R2 ;  /* 0x00000002be027221 */ /* 0x000fe80000010000 */
[----:B------:R-:W-:Y:S01]  /*bfb0*/  MUFU.EX2 R178, R27 ;  /* 0x0000001b00b27308 */ /* 0x000fe20000000800 */
[----:B------:R-:W-:Y:S04]  /*bfc0*/  FADD.FTZ R2, R183, R2 ;  /* 0x00000002b7027221 */ /* 0x000fe80000010000 */
[----:B------:R-:W-:Y:S05]  /*bfd0*/  FADD.FTZ R2, R184, R2 ;  /* 0x00000002b8027221 */ /* 0x000fea0000010000 */
[----:B------:R-:W-:Y:S10]  /*bfe0*/  MUFU.EX2 R159, R34 ;  /* 0x00000022009f7308 */ /* 0x000ff40000000800 */
[----:B------:R3:W-:Y:S01]  /*bff0*/  MUFU.EX2 R185, R32 ;  /* 0x0000002000b97308 */ /* 0x0007e20000000800 */
[C---:B-1----:R-:W-:Y:S09]  /*c000*/  HMMA.16816.F32 R4, R12.reuse, R160, R4 ;  /* 0x000000a00c04723c */ /* 0x042ff20000001804 */
[----:B------:R-:W-:Y:S01]  /*c010*/  MUFU.EX2 R158, R3 ;  /* 0x00000003009e7308 */ /* 0x000fe20000000800 */
[C---:B------:R-:W-:Y:S01]  /*c020*/  HMMA.16816.F32 R8, R12.reuse, R162, R8 ;  /* 0x000000a20c08723c */ /* 0x040fe20000001808 */
[----:B------:R-:W1:Y:S07]  /*c030*/  LDSM.16.MT88.4 R160, [R177+0x800] ;  /* 0x00080000b1a0783b */ /* 0x000e6e0000004200 */
[C---:B--2---:R-:W-:Y:S07]  /*c040*/  HMMA.16816.F32 R132, R12.reuse, R164, R132 ;  /* 0x000000a40c84723c */ /* 0x044fee0000001884 */
[----:B------:R-:W-:Y:S01]  /*c050*/  MOV R165, R181 ;  /* 0x000000b500a57202 */ /* 0x000fe20000000f00 */
[C---:B------:R-:W-:Y:S01]  /*c060*/  HMMA.16816.F32 R136, R12.reuse, R166, R136 ;  /* 0x000000a60c88723c */ /* 0x040fe20000001888 */
[----:B------:R2:W-:Y:S03]  /*c070*/  MUFU.EX2 R167, R21 ;  /* 0x0000001500a77308 */ /* 0x0005e60000000800 */
[----:B------:R-:W-:Y:S04]  /*c080*/  MOV R164, R191 ;  /* 0x000000bf00a47202 */ /* 0x000fe80000000f00 */
[C---:B------:R-:W-:Y:S03]  /*c090*/  HMMA.16816.F32 R140, R12.reuse, R16, R140 ;  /* 0x000000100c8c723c */ /* 0x040fe6000000188c */
[----:B------:R4:W4:Y:S01]  /*c0a0*/  MUFU.EX2 R181, R22 ;  /* 0x0000001600b57308 */ /* 0x0009220000000800 */
[----:B---3--:R-:W-:Y:S04]  /*c0b0*/  MOV R32, R164 ;  /* 0x000000a400207202 */ /* 0x008fe80000000f00 */
[C---:B------:R-:W-:Y:S01]  /*c0c0*/  HMMA.16816.F32 R144, R12.reuse, R18, R144 ;  /* 0x000000120c90723c */ /* 0x040fe20000001890 */
[----:B------:R-:W3:Y:S04]  /*c0d0*/  LDSM.16.MT88.4 R16, [R248+0x2800] ;  /* 0x00280000f810783b */ /* 0x000ee80000004200 */
[----:B------:R-:W-:Y:S03]  /*c0e0*/  MUFU.EX2 R166, R24 ;  /* 0x0000001800a67308 */ /* 0x000fe60000000800 */
[C---:B-1----:R-:W-:Y:S04]  /*c0f0*/  HMMA.16816.F32 R148, R12.reuse, R160, R148 ;  /* 0x000000a00c94723c */ /* 0x042fe80000001894 */
[----:B--2---:R-:W-:Y:S01]  /*c100*/  MOV R21, R189 ;  /* 0x000000bd00157202 */ /* 0x004fe20000000f00 */
[--C-:B------:R-:W-:Y:S01]  /*c110*/  FFMA.FTZ R189, R28, c[0x0][0x2d0], -R188.reuse ;  /* 0x0000b4001cbd7a23 */ /* 0x100fe200000108bc */
[----:B------:R-:W-:Y:S01]  /*c120*/  MOV R28, R187 ;  /* 0x000000bb001c7202 */ /* 0x000fe20000000f00 */
[----:B------:R1:W2:Y:S01]  /*c130*/  MUFU.EX2 R191, R25 ;  /* 0x0000001900bf7308 */ /* 0x0002a20000000800 */
[--C-:B------:R-:W-:Y:S01]  /*c140*/  FFMA.FTZ R187, R29, c[0x0][0x2d0], -R188.reuse ;  /* 0x0000b4001dbb7a23 */ /* 0x100fe200000108bc */
[C---:B------:R-:W-:Y:S01]  /*c150*/  HMMA.16816.F32 R152, R12.reuse, R162, R152 ;  /* 0x000000a20c98723c */ /* 0x040fe20000001898 */
[----:B------:R-:W2:Y:S02]  /*c160*/  LDSM.16.MT88.4 R160, [R252+0x2800] ;  /* 0x00280000fca0783b */ /* 0x000ea40000004200 */
[----:B------:R-:W-:Y:S01]  /*c170*/  MOV R29, R21 ;  /* 0x00000015001d7202 */ /* 0x000fe20000000f00 */
[----:B------:R-:W-:Y:S01]  /*c180*/  FFMA.FTZ R188, R33, c[0x0][0x2d0], -R188 ;  /* 0x0000b40021bc7a23 */ /* 0x000fe200000108bc */
[----:B------:R-:W-:Y:S02]  /*c190*/  MOV R33, R20 ;  /* 0x0000001400217202 */ /* 0x000fe40000000f00 */
[----:B----4-:R-:W-:Y:S01]  /*c1a0*/  LDSM.16.MT88.4 R20, [R248+0x1000] ;  /* 0x00100000f814783b */ /* 0x010fe20000004200 */
[----:B------:R-:W-:Y:S01]  /*c1b0*/  FADD.FTZ R0, R29, R0 ;  /* 0x000000001d007221 */ /* 0x000fe20000010000 */
[----:B------:R-:W-:Y:S03]  /*c1c0*/  MUFU.EX2 R189, R189 ;  /* 0x000000bd00bd7308 */ /* 0x000fe60000000800 */
[-C--:B------:R-:W-:Y:S01]  /*c1d0*/  MOV R184, R33.reuse ;  /* 0x0000002100b87202 */ /* 0x080fe20000000f00 */
[----:B------:R-:W-:Y:S04]  /*c1e0*/  FADD.FTZ R0, R165, R0 ;  /* 0x00000000a5007221 */ /* 0x000fe80000010000 */
[----:B------:R-:W-:Y:S02]  /*c1f0*/  FADD.FTZ R0, R28, R0 ;  /* 0x000000001c007221 */ /* 0x000fe40000010000 */
[----:B------:R-:W-:Y:S02]  /*c200*/  MUFU.EX2 R188, R188 ;  /* 0x000000bc00bc7308 */ /* 0x000fe40000000800 */
[----:B------:R-:W-:Y:S01]  /*c210*/  FADD.FTZ R3, R32, R0 ;  /* 0x0000000020037221 */ /* 0x000fe20000010000 */
[----:B-1----:R-:W-:Y:S01]  /*c220*/  LDSM.16.MT88.4 R24, [R251+0x1000] ;  /* 0x00100000fb18783b */ /* 0x002fe20000004200 */
[----:B------:R-:W-:Y:S01]  /*c230*/  FADD.FTZ R0, R182, R2 ;  /* 0x00000002b6007221 */ /* 0x000fe20000010000 */
[C---:B---3--:R-:W-:Y:S03]  /*c240*/  HMMA.16816.F32 R36, R12.reuse, R16, R36 ;  /* 0x000000100c24723c */ /* 0x048fe60000001824 */
[----:B------:R-:W-:Y:S02]  /*c250*/  FADD.FTZ R0, R186, R0 ;  /* 0x00000000ba007221 */ /* 0x000fe40000010000 */
[----:B------:R-:W-:Y:S02]  /*c260*/  MUFU.EX2 R187, R187 ;  /* 0x000000bb00bb7308 */ /* 0x000fe40000000800 */
[----:B------:R-:W-:Y:S01]  /*c270*/  FADD.FTZ R0, R181, R0 ;  /* 0x00000000b5007221 */ /* 0x000fe20000010000 */
[C---:B------:R-:W-:Y:S01]  /*c280*/  HMMA.16816.F32 R40, R12.reuse, R18, R40 ;  /* 0x000000120c28723c */ /* 0x040fe20000001828 */
[----:B------:R-:W1:Y:S03]  /*c290*/  LDSM.16.MT88.4 R16, [R251+0x2800] ;  /* 0x00280000fb10783b */ /* 0x000e660000004200 */
[C---:B------:R-:W-:Y:S04]  /*c2a0*/  FADD.FTZ R0, R180.reuse, R0 ;  /* 0x00000000b4007221 */ /* 0x040fe80000010000 */
[----:B------:R-:W-:Y:S01]  /*c2b0*/  FADD.FTZ R0, R179, R0 ;  /* 0x00000000b3007221 */ /* 0x000fe20000010000 */
        /* <DEDUP_REMOVED lines=31> */
[----:B------:R-:W-:Y:S01]  /*c4b0*/  HMMA.16816.F32 R128, R12, R162, R128 ;  /* 0x000000a20c80723c */ /* 0x000fe20000001880 */
[----:B------:R-:W2:Y:S06]  /*c4c0*/  LDSM.16.MT88.4 R160, [R177+0x1000] ;  /* 0x00100000b1a0783b */ /* 0x000eac0000004200 */
[----:B------:R-:W-:Y:S02]  /*c4d0*/  F2FP.PACK_AB R12, R167, R33 ;  /* 0x00000021a70c723e */ /* 0x000fe400000000ff */
[----:B------:R-:W-:Y:S01]  /*c4e0*/  F2FP.PACK_AB R14, R191, R166 ;  /* 0x000000a6bf0e723e */ /* 0x000fe200000000ff */
[----:B------:R-:W-:Y:S02]  /*c4f0*/  LDSM.16.MT88.4 R32, [R248+0x3800] ;  /* 0x00380000f820783b */ /* 0x000fe40000004200 */
[----:B------:R-:W-:Y:S02]  /*c500*/  F2FP.PACK_AB R13, R180, R181 ;  /* 0x000000b5b40d723e */ /* 0x000fe400000000ff */
[----:B------:R-:W-:Y:S07]  /*c510*/  F2FP.PACK_AB R15, R178, R179 ;  /* 0x000000b3b20f723e */ /* 0x000fee00000000ff */
[C---:B------:R-:W-:Y:S08]  /*c520*/  HMMA.16816.F32 R4, R12.reuse, R20, R4 ;  /* 0x000000140c04723c */ /* 0x040ff00000001804 */
[C---:B------:R-:W-:Y:S01]  /*c530*/  HMMA.16816.F32 R8, R12.reuse, R22, R8 ;  /* 0x000000160c08723c */ /* 0x040fe20000001808 */
[----:B------:R-:W-:Y:S07]  /*c540*/  LDSM.16.MT88.4 R20, [R252+0x3000] ;  /* 0x00300000fc14783b */ /* 0x000fee0000004200 */
[C---:B-1----:R-:W-:Y:S08]  /*c550*/  HMMA.16816.F32 R132, R12.reuse, R16, R132 ;  /* 0x000000100c84723c */ /* 0x042ff00000001884 */
[C---:B------:R-:W-:Y:S01]  /*c560*/  HMMA.16816.F32 R136, R12.reuse, R18, R136 ;  /* 0x000000120c88723c */ /* 0x040fe20000001888 */
[----:B------:R-:W1:Y:S07]  /*c570*/  LDSM.16.MT88.4 R16, [R248+0x3000] ;  /* 0x00300000f810783b */ /* 0x000e6e0000004200 */
[C---:B------:R-:W-:Y:S08]  /*c580*/  HMMA.16816.F32 R140, R12.reuse, R24, R140 ;  /* 0x000000180c8c723c */ /* 0x040ff0000000188c */
[C---:B------:R-:W-:Y:S01]  /*c590*/  HMMA.16816.F32 R144, R12.reuse, R26, R144 ;  /* 0x0000001a0c90723c */ /* 0x040fe20000001890 */
[----:B------:R-:W3:Y:S07]  /*c5a0*/  LDSM.16.MT88.4 R24, [R251+0x3000] ;  /* 0x00300000fb18783b */ /* 0x000eee0000004200 */
[C---:B--2---:R-:W-:Y:S08]  /*c5b0*/  HMMA.16816.F32 R148, R12.reuse, R160, R148 ;  /* 0x000000a00c94723c */ /* 0x044ff00000001894 */
[C---:B------:R-:W-:Y:S01]  /*c5c0*/  HMMA.16816.F32 R152, R12.reuse, R162, R152 ;  /* 0x000000a20c98723c */ /* 0x040fe20000001898 */
[----:B------:R-:W-:Y:S07]  /*c5d0*/  LDSM.16.MT88.4 R160, [R248+0x5000] ;  /* 0x00500000f8a0783b */ /* 0x000fee0000004200 */
[C---:B-1----:R-:W-:Y:S08]  /*c5e0*/  HMMA.16816.F32 R36, R12.reuse, R16, R36 ;  /* 0x000000100c24723c */ /* 0x042ff00000001824 */
[C---:B------:R-:W-:Y:S01]  /*c5f0*/  HMMA.16816.F32 R40, R12.reuse, R18, R40 ;  /* 0x000000120c28723c */ /* 0x040fe20000001828 */
[----:B------:R-:W1:Y:S07]  /*c600*/  LDSM.16.MT88.4 R16, [R177+0x3000] ;  /* 0x00300000b110783b */ /* 0x000e6e0000004200 */
[C---:B------:R-:W-:Y:S08]  /*c610*/  HMMA.16816.F32 R44, R12.reuse, R20, R44 ;  /* 0x000000140c2c723c */ /* 0x040ff0000000182c */
[C---:B------:R-:W-:Y:S01]  /*c620*/  HMMA.16816.F32 R48, R12.reuse, R22, R48 ;  /* 0x000000160c30723c */ /* 0x040fe20000001830 */
[----:B------:R-:W2:Y:S07]  /*c630*/  LDSM.16.MT88.4 R20, [R252+0x5000] ;  /* 0x00500000fc14783b */ /* 0x000eae0000004200 */
[C---:B---3--:R-:W-:Y:S08]  /*c640*/  HMMA.16816.F32 R52, R12.reuse, R24, R52 ;  /* 0x000000180c34723c */ /* 0x048ff00000001834 */
        /* <DEDUP_REMOVED lines=15> */
[C---:B------:R-:W-:Y:S08]  /*c740*/  HMMA.16816.F32 R96, R12.reuse, R26, R96 ;  /* 0x0000001a0c60723c */ /* 0x040ff00000001860 */
[C---:B---3--:R-:W-:Y:S07]  /*c750*/  HMMA.16816.F32 R100, R12.reuse, R160, R100 ;  /* 0x000000a00c64723c */ /* 0x048fee0000001864 */
[----:B------:R-:W-:Y:S01]  /*c760*/  MOV R160, R177 ;  /* 0x000000b100a07202 */ /* 0x000fe20000000f00 */
[C---:B------:R-:W-:Y:S01]  /*c770*/  HMMA.16816.F32 R104, R12.reuse, R162, R104 ;  /* 0x000000a20c68723c */ /* 0x040fe20000001868 */
[----:B------:R-:W2:Y:S03]  /*c780*/  MUFU.EX2 R177, R30 ;  /* 0x0000001e00b17308 */ /* 0x000ea60000000800 */
[----:B------:R-:W3:Y:S01]  /*c790*/  LDSM.16.MT88.4 R24, [R160+0x7000] ;  /* 0x00700000a018783b */ /* 0x000ee20000004200 */
[----:B------:R-:W-:Y:S02]  /*c7a0*/  MOV R182, R160 ;  /* 0x000000a000b67202 */ /* 0x000fe40000000f00 */
[----:B------:R-:W-:Y:S01]  /*c7b0*/  MOV R162, R166 ;  /* 0x000000a600a27202 */ /* 0x000fe20000000f00 */
[C---:B-1----:R-:W-:Y:S04]  /*c7c0*/  HMMA.16816.F32 R108, R12.reuse, R16, R108 ;  /* 0x000000100c6c723c */ /* 0x042fe8000000186c */
[----:B------:R-:W-:Y:S02]  /*c7d0*/  MOV R163, R167 ;  /* 0x000000a700a37202 */ /* 0x000fe40000000f00 */
[----:B------:R-:W1:Y:S01]  /*c7e0*/  LDSM.16.MT88.4 R164, [R248+0x1800] ;  /* 0x00180000f8a4783b */ /* 0x000e620000004200 */
[----:B------:R-:W-:Y:S01]  /*c7f0*/  MOV R161, R176 ;  /* 0x000000b000a17202 */ /* 0x000fe20000000f00 */
[C---:B------:R-:W-:Y:S01]  /*c800*/  HMMA.16816.F32 R112, R12.reuse, R18, R112 ;  /* 0x000000120c70723c */ /* 0x040fe20000001870 */
[----:B------:R4:W2:Y:S03]  /*c810*/  MUFU.EX2 R176, R31 ;  /* 0x0000001f00b07308 */ /* 0x0008a60000000800 */
[----:B------:R-:W1:Y:S01]  /*c820*/  LDSM.16.MT88.4 R16, [R252+0x1800] ;  /* 0x00180000fc10783b */ /* 0x000e620000004200 */
[----:B------:R-:W-:Y:S02]  /*c830*/  MOV R190, R162 ;  /* 0x000000a200be7202 */ /* 0x000fe40000000f00 */
[----:B------:R-:W-:Y:S01]  /*c840*/  MOV R183, R163 ;  /* 0x000000a300b77202 */ /* 0x000fe20000000f00 */
[C---:B------:R-:W-:Y:S04]  /*c850*/  HMMA.16816.F32 R116, R12.reuse, R20, R116 ;  /* 0x000000140c74723c */ /* 0x040fe80000001874 */
[----:B------:R-:W-:Y:S04]  /*c860*/  MOV R2, R161 ;  /* 0x000000a100027202 */ /* 0x000fe80000000f00 */
[C---:B------:R-:W-:Y:S01]  /*c870*/  HMMA.16816.F32 R120, R12.reuse, R22, R120 ;  /* 0x000000160c78723c */ /* 0x040fe20000001878 */
[----:B------:R1:W-:Y:S03]  /*c880*/  LDSM.16.MT88.4 R20, [R160+0x1800] ;  /* 0x00180000a014783b */ /* 0x0003e60000004200 */
[----:B------:R-:W-:Y:S02]  /*c890*/  FADD.FTZ R2, R2, R3 ;  /* 0x0000000302027221 */ /* 0x000fe40000010000 */
[----:B------:R-:W-:Y:S02]  /*c8a0*/  FADD.FTZ R3, R178, R0 ;  /* 0x00000000b2037221 */ /* 0x000fe40000010000 */
[----:B------:R-:W-:Y:S01]  /*c8b0*/  FADD.FTZ R2, R184, R2 ;  /* 0x00000002b8027221 */ /* 0x000fe20000010000 */
[----:B----4-:R-:W4:Y:S01]  /*c8c0*/  LDSM.16.MT88.4 R28, [R251+0x1800] ;  /* 0x00180000fb1c783b */ /* 0x010f220000004200 */
[C---:B---3--:R-:W-:Y:S03]  /*c8d0*/  HMMA.16816.F32 R124, R12.reuse, R24, R124 ;  /* 0x000000180c7c723c */ /* 0x048fe6000000187c */
[----:B--2---:R-:W-:Y:S02]  /*c8e0*/  FADD.FTZ R3, R177, R3 ;  /* 0x00000003b1037221 */ /* 0x004fe40000010000 */
[----:B------:R-:W-:Y:S02]  /*c8f0*/  FADD.FTZ R2, R183, R2 ;  /* 0x00000002b7027221 */ /* 0x000fe40000010000 */
[----:B------:R-:W-:Y:S01]  /*c900*/  FADD.FTZ R3, R176, R3 ;  /* 0x00000003b0037221 */ /* 0x000fe20000010000 */
[----:B------:R-:W-:Y:S01]  /*c910*/  HMMA.16816.F32 R128, R12, R26, R128 ;  /* 0x0000001a0c80723c */ /* 0x000fe20000001880 */
[----:B------:R-:W2:Y:S03]  /*c920*/  LDSM.16.MT88.4 R24, [R252+0x3800] ;  /* 0x00380000fc18783b */ /* 0x000ea60000004200 */
[----:B------:R-:W-:Y:S03]  /*c930*/  FADD.FTZ R2, R190, R2 ;  /* 0x00000002be027221 */ /* 0x000fe60000010000 */
[----:B------:R-:W-:Y:S01]  /*c940*/  F2FP.PACK_AB R12, R187, R189 ;  /* 0x000000bdbb0c723e */ /* 0x000fe200000000ff */
[----:B------:R-:W-:Y:S01]  /*c950*/  FADD.FTZ R2, R191, R2 ;  /* 0x00000002bf027221 */ /* 0x000fe20000010000 */
[----:B------:R-:W-:Y:S03]  /*c960*/  F2FP.PACK_AB R13, R176, R177 ;  /* 0x000000b1b00d723e */ /* 0x000fe600000000ff */
[----:B------:R-:W-:Y:S01]  /*c970*/  F2FP.PACK_AB R14, R188, R185 ;  /* 0x000000b9bc0e723e */ /* 0x000fe200000000ff */
[----:B------:R-:W-:Y:S01]  /*c980*/  FADD.FTZ R0, R189, R2 ;  /* 0x00000002bd007221 */ /* 0x000fe20000010000 */
[----:B------:R-:W-:Y:S03]  /*c990*/  F2FP.PACK_AB R15, R158, R159 ;  /* 0x0000009f9e0f723e */ /* 0x000fe600000000ff */
[----:B------:R-:W-:Y:S04]  /*c9a0*/  FADD.FTZ R0, R187, R0 ;  /* 0x00000000bb007221 */ /* 0x000fe80000010000 */
[C---:B-1----:R-:W-:Y:S01]  /*c9b0*/  HMMA.16816.F32 R160, R12.reuse, R164, R4 ;  /* 0x000000a40ca0723c */ /* 0x042fe20000001804 */
[----:B------:R-:W1:Y:S02]  /*c9c0*/  LDSM.16.MT88.4 R4, [R251+0x3800] ;  /* 0x00380000fb04783b */ /* 0x000e640000004200 */
[----:B------:R-:W-:Y:S02]  /*c9d0*/  FADD.FTZ R2, R185, R0 ;  /* 0x00000000b9027221 */ /* 0x000fe40000010000 */
[----:B------:R-:W-:Y:S01]  /*c9e0*/  FADD.FTZ R0, R159, R3 ;  /* 0x000000039f007221 */ /* 0x000fe20000010000 */
[----:B------:R-:W-:Y:S01]  /*c9f0*/  MOV R159, R156 ;  /* 0x0000009c009f7202 */ /* 0x000fe20000000f00 */
[----:B------:R-:W-:Y:S01]  /*ca00*/  FADD.FTZ R2, R188, R2 ;  /* 0x00000002bc027221 */ /* 0x000fe20000010000 */
[C---:B------:R-:W-:Y:S01]  /*ca10*/  HMMA.16816.F32 R164, R12.reuse, R166, R8 ;  /* 0x000000a60ca4723c */ /* 0x040fe20000001808 */
[----:B------:R-:W3:Y:S03]  /*ca20*/  LDSM.16.MT88.4 R8, [R182+0x3800] ;  /* 0x00380000b608783b */ /* 0x000ee60000004200 */
[----:B------:R-:W-:Y:S01]  /*ca30*/  FADD.FTZ R0, R158, R0 ;  /* 0x000000009e007221 */ /* 0x000fe20000010000 */
[----:B------:R-:W-:Y:S02]  /*ca40*/  MOV R158, R157 ;  /* 0x0000009d009e7202 */ /* 0x000fe40000000f00 */
[----:B------:R-:W-:Y:S01]  /*ca50*/  STL [R1+0x64], R2 ;  /* 0x0000640201007387 */ /* 0x000fe20000100800 */
[C---:B------:R-:W-:Y:S05]  /*ca60*/  HMMA.16816.F32 R132, R12.reuse, R16, R132 ;  /* 0x000000100c84723c */ /* 0x040fea0000001884 */
[----:B------:R-:W-:Y:S03]  /*ca70*/  STL [R1+0x68], R0 ;  /* 0x0000680001007387 */ /* 0x000fe60000100800 */
[C---:B------:R-:W-:Y:S03]  /*ca80*/  HMMA.16816.F32 R136, R12.reuse, R18, R136 ;  /* 0x000000120c88723c */ /* 0x040fe60000001888 */
[----:B------:R-:W1:Y:S05]  /*ca90*/  LDSM.16.MT88.4 R16, [R248+0x5800] ;  /* 0x00580000f810783b */ /* 0x000e6a0000004200 */
[C---:B----4-:R-:W-:Y:S08]  /*caa0*/  HMMA.16816.F32 R140, R12.reuse, R28, R140 ;  /* 0x0000001c0c8c723c */ /* 0x050ff0000000188c */
[C---:B------:R-:W-:Y:S01]  /*cab0*/  HMMA.16816.F32 R144, R12.reuse, R30, R144 ;  /* 0x0000001e0c90723c */ /* 0x040fe20000001890 */
[----:B------:R-:W-:Y:S07]  /*cac0*/  LDSM.16.MT88.4 R28, [R251+0x5800] ;  /* 0x00580000fb1c783b */ /* 0x000fee0000004200 */
[C---:B------:R-:W-:Y:S08]  /*cad0*/  HMMA.16816.F32 R148, R12.reuse, R20, R148 ;  /* 0x000000140c94723c */ /* 0x040ff00000001894 */
[C---:B------:R-:W-:Y:S01]  /*cae0*/  HMMA.16816.F32 R152, R12.reuse, R22, R152 ;  /* 0x000000160c98723c */ /* 0x040fe20000001898 */
[----:B------:R-:W4:Y:S07]  /*caf0*/  LDSM.16.MT88.4 R20, [R252+0x5800] ;  /* 0x00580000fc14783b */ /* 0x000f2e0000004200 */
[C---:B------:R-:W-:Y:S08]  /*cb00*/  HMMA.16816.F32 R36, R12.reuse, R32, R36 ;  /* 0x000000200c24723c */ /* 0x040ff00000001824 */
[C---:B------:R-:W-:Y:S08]  /*cb10*/  HMMA.16816.F32 R40, R12.reuse, R34, R40 ;  /* 0x000000220c28723c */ /* 0x040ff00000001828 */
[C---:B--2---:R-:W-:Y:S08]  /*cb20*/  HMMA.16816.F32 R44, R12.reuse, R24, R44 ;  /* 0x000000180c2c723c */ /* 0x044ff0000000182c */
[C---:B------:R-:W-:Y:S01]  /*cb30*/  HMMA.16816.F32 R48, R12.reuse, R26, R48 ;  /* 0x0000001a0c30723c */ /* 0x040fe20000001830 */
[----:B------:R-:W-:Y:S07]  /*cb40*/  LDSM.16.MT88.4 R24, [R251+0x7800] ;  /* 0x00780000fb18783b */ /* 0x000fee0000004200 */
[C---:B-1----:R-:W-:Y:S08]  /*cb50*/  HMMA.16816.F32 R52, R12.reuse, R4, R52 ;  /* 0x000000040c34723c */ /* 0x042ff00000001834 */
[C---:B------:R-:W-:Y:S01]  /*cb60*/  HMMA.16816.F32 R56, R12.reuse, R6, R56 ;  /* 0x000000060c38723c */ /* 0x040fe20000001838 */
[----:B------:R-:W1:Y:S07]  /*cb70*/  LDSM.16.MT88.4 R4, [R182+0x5800] ;  /* 0x00580000b604783b */ /* 0x000e6e0000004200 */
        /* <DEDUP_REMOVED lines=8> */
[----:B------:R-:W4:Y:S07]  /*cc00*/  LDSM.16.MT88.4 R20, [R182+0x7800] ;  /* 0x00780000b614783b */ /* 0x000f2e0000004200 */
[C---:B------:R-:W-:Y:S08]  /*cc10*/  HMMA.16816.F32 R84, R12.reuse, R28, R84 ;  /* 0x0000001c0c54723c */ /* 0x040ff00000001854 */
[C---:B------:R-:W-:Y:S08]  /*cc20*/  HMMA.16816.F32 R88, R12.reuse, R30, R88 ;  /* 0x0000001e0c58723c */ /* 0x040ff00000001858 */
[C---:B-1----:R-:W-:Y:S08]  /*cc30*/  HMMA.16816.F32 R92, R12.reuse, R4, R92 ;  /* 0x000000040c5c723c */ /* 0x042ff0000000185c */
[C---:B------:R-:W-:Y:S08]  /*cc40*/  HMMA.16816.F32 R96, R12.reuse, R6, R96 ;  /* 0x000000060c60723c */ /* 0x040ff00000001860 */
[C---:B--2---:R-:W-:Y:S08]  /*cc50*/  HMMA.16816.F32 R100, R12.reuse, R8, R100 ;  /* 0x000000080c64723c */ /* 0x044ff00000001864 */
[C---:B------:R-:W-:Y:S08]  /*cc60*/  HMMA.16816.F32 R104, R12.reuse, R10, R104 ;  /* 0x0000000a0c68723c */ /* 0x040ff00000001868 */
[C---:B---3--:R-:W-:Y:S08]  /*cc70*/  HMMA.16816.F32 R108, R12.reuse, R16, R108 ;  /* 0x000000100c6c723c */ /* 0x048ff0000000186c */
[C---:B------:R-:W-:Y:S08]  /*cc80*/  HMMA.16816.F32 R112, R12.reuse, R18, R112 ;  /* 0x000000120c70723c */ /* 0x040ff00000001870 */
[C---:B------:R-:W-:Y:S08]  /*cc90*/  HMMA.16816.F32 R116, R12.reuse, R24, R116 ;  /* 0x000000180c74723c */ /* 0x040ff00000001874 */
[C---:B------:R-:W-:Y:S08]  /*cca0*/  HMMA.16816.F32 R120, R12.reuse, R26, R120 ;  /* 0x0000001a0c78723c */ /* 0x040ff00000001878 */
[C---:B----4-:R-:W-:Y:S08]  /*ccb0*/  HMMA.16816.F32 R124, R12.reuse, R20, R124 ;  /* 0x000000140c7c723c */ /* 0x050ff0000000187c */
[----:B------:R-:W-:Y:S01]  /*ccc0*/  HMMA.16816.F32 R128, R12, R22, R128 ;  /* 0x000000160c80723c */ /* 0x000fe20000001880 */
[----:B------:R-:W-:-:S07]  /*ccd0*/  @P0 BRA `(.L_x_479) ;  /* 0xffffca6000000947 */ /* 0x000fce000383ffff */
.L_x_478:
[----:B------:R-:W-:Y:S07]  /*cce0*/  @!UPT UIADD3 URZ, URZ, URZ, URZ ;  /* 0x0000003f3f3ff290 */ /* 0x000fee000fffe03f */
[----:B------:R-:W-:Y:S02]  /*ccf0*/  MOV R7, 0x1f ;  /* 0x0000001f00077802 */ /* 0x000fe40000000f00 */
[----:B------:R-:W-:Y:S01]  /*cd00*/  MOV R6, 0xffffffff ;  /* 0xffffffff00067802 */ /* 0x000fe20000000f00 */
[----:B------:R-:W-:Y:S06]  /*cd10*/  BRA.DIV ~URZ, `(.L_x_480) ;  /* 0x00002f227f007947 */ /* 0x000fec000b800000 */
[----:B------:R-:W2:Y:S04]  /*cd20*/  LDL R0, [R1+0x64] ;  /* 0x0000640001007983 */ /* 0x000ea80000100800 */
[----:B--2---:R1:W2:Y:S02]  /*cd30*/  SHFL.BFLY PT, R4, R0, 0x2, 0x1f ;  /* 0x0c401f0000047f89 */ /* 0x0042a400000e0000 */
.L_x_512:
[----:B-1----:R-:W3:Y:S02]  /*cd40*/  LDL.LU R0, [R1+0x64] ;  /* 0x0000640001007983 */ /* 0x002ee40000300800 */
[----:B--23--:R-:W-:Y:S01]  /*cd50*/  FADD.FTZ R4, R4, R0 ;  /* 0x0000000004047221 */ /* 0x00cfe20000010000 */
[----:B------:R-:W-:Y:S05]  /*cd60*/  BRA.DIV ~URZ, `(.L_x_481) ;  /* 0x00002f327f007947 */ /* 0x000fea000b800000 */
[----:B------:R-:W2:Y:S04]  /*cd70*/  LDL.LU R5, [R1+0x68] ;  /* 0x0000680001057983 */ /* 0x000ea80000300800 */
[----:B------:R-:W1:Y:S02]  /*cd80*/  SHFL.BFLY PT, R2, R4, 0x1, 0x1f ;  /* 0x0c201f0004027f89 */ /* 0x000e6400000e0000 */
[----:B-1----:R-:W-:-:S02]  /*cd90*/  FADD.FTZ R4, R4, R2 ;  /* 0x0000000204047221 */ /* 0x002fc40000010000 */
[----:B--2---:R-:W1:Y:S02]  /*cda0*/  SHFL.BFLY PT, R0, R5, 0x2, 0x1f ;  /* 0x0c401f0005007f89 */ /* 0x004e6400000e0000 */
[----:B-1----:R-:W-:-:S05]  /*cdb0*/  FADD.FTZ R0, R0, R5 ;  /* 0x0000000500007221 */ /* 0x002fca0000010000 */
[----:B------:R1:W2:Y:S02]  /*cdc0*/  SHFL.BFLY PT, R3, R0, 0x1, 0x1f ;  /* 0x0c201f0000037f89 */ /* 0x0002a400000e0000 */
.L_x_513:
[----:B------:R-:W-:Y:S01]  /*cdd0*/  FSETP.NE.FTZ.AND P1, PT, R4, RZ, PT ;  /* 0x000000ff0400720b */ /* 0x000fe20003f35000 */
[----:B--2---:R-:W-:Y:S01]  /*cde0*/  FADD.FTZ R3, R3, R0 ;  /* 0x0000000003037221 */ /* 0x004fe20000010000 */
[----:B------:R-:W-:Y:S02]  /*cdf0*/  MOV R2, RZ ;  /* 0x000000ff00027202 */ /* 0x000fe40000000f00 */
[----:B-1----:R-:W-:Y:S02]  /*ce00*/  MOV R0, RZ ;  /* 0x000000ff00007202 */ /* 0x002fe40000000f00 */
[----:B------:R-:W-:Y:S02]  /*ce10*/  FSETP.NE.FTZ.AND P0, PT, R3, RZ, PT ;  /* 0x000000ff0300720b */ /* 0x000fe40003f15000 */
[----:B-----5:R-:W-:-:S05]  /*ce20*/  MOV R174, 0xff800000 ;  /* 0xff80000000ae7802 */ /* 0x020fca0000000f00 */
[----:B------:R-:W1:Y:S01]  /*ce30*/  @P1 MUFU.RCP R2, R4 ;  /* 0x0000000400021308 */ /* 0x000e620000001000 */
[----:B------:R-:W-:-:S07]  /*ce40*/  @P1 MOV R6, 0x3f317218 ;  /* 0x3f31721800061802 */ /* 0x000fce0000000f00 */
[----:B------:R-:W2:Y:S01]  /*ce50*/  @P1 MUFU.LG2 R4, R4 ;  /* 0x0000000400041308 */ /* 0x000ea20000000c00 */
[----:B-1----:R-:W-:-:S07]  /*ce60*/  FMUL.FTZ R158, R2, R36 ;  /* 0x00000024029e7220 */ /* 0x002fce0000410000 */
[----:B------:R-:W1:Y:S01]  /*ce70*/  @P0 MUFU.RCP R0, R3 ;  /* 0x0000000300000308 */ /* 0x000e620000001000 */
        /* <DEDUP_REMOVED lines=64> */
[----:B------:R3:W4:Y:S01]  /*d280*/  @P0 MUFU.LG2 R2, R3 ;  /* 0x0000000300020308 */ /* 0x0007220000000c00 */
[----:B--2---:R-:W-:Y:S02]  /*d290*/  @P1 FMUL.FTZ R5, R4, 0.69314718246459960938 ;  /* 0x3f31721804051820 */ /* 0x004fe40000410000 */
[----:B------:R-:W-:Y:S02]  /*d2a0*/  @P1 FMUL.FTZ R4, R6, c[0x0][0x2d0] ;  /* 0x0000b40006041a20 */ /* 0x000fe40000410000 */
[----:B-1----:R-:W-:Y:S01]  /*d2b0*/  FMUL.FTZ R6, R0, R46 ;  /* 0x0000002e00067220 */ /* 0x002fe20000410000 */
[----:B------:R-:W-:Y:S01]  /*d2c0*/  MOV R46, 0x1 ;  /* 0x00000001002e7802 */ /* 0x000fe20000000f00 */
[----:B------:R-:W-:-:S02]  /*d2d0*/  @P1 FFMA.FTZ R174, R4, R157, R5 ;  /* 0x0000009d04ae1223 */ /* 0x000fc40000010005 */
[C---:B------:R-:W-:Y:S02]  /*d2e0*/  FMUL.FTZ R45, R0.reuse, R43 ;  /* 0x0000002b002d7220 */ /* 0x040fe40000410000 */
[C---:B------:R-:W-:Y:S02]  /*d2f0*/  FMUL.FTZ R162, R0.reuse, R162 ;  /* 0x000000a200a27220 */ /* 0x040fe40000410000 */
[C---:B------:R-:W-:Y:S02]  /*d300*/  FMUL.FTZ R163, R0.reuse, R163 ;  /* 0x000000a300a37220 */ /* 0x040fe40000410000 */
[----:B------:R-:W-:Y:S01]  /*d310*/  FMUL.FTZ R166, R0, R166 ;  /* 0x000000a600a67220 */ /* 0x000fe20000410000 */
[----:B---3--:R-:W-:Y:S01]  /*d320*/  @P0 MOV R3, 0x3f317218 ;  /* 0x3f31721800030802 */ /* 0x008fe20000000f00 */
[----:B----4-:R-:W-:Y:S02]  /*d330*/  @P0 FMUL.FTZ R2, R2, 0.69314718246459960938 ;  /* 0x3f31721802020820 */ /* 0x010fe40000410000 */
[----:B------:R-:W-:-:S02]  /*d340*/  FMUL.FTZ R61, R0, R167 ;  /* 0x000000a7003d7220 */ /* 0x000fc40000410000 */
[----:B------:R-:W-:Y:S02]  /*d350*/  @P0 FMUL.FTZ R3, R3, c[0x0][0x2d0] ;  /* 0x0000b40003030a20 */ /* 0x000fe40000410000 */
        /* <DEDUP_REMOVED lines=58> */
[----:B------:R-:W-:Y:S01]  /*d700*/  PRMT R0, R46, 0x7610, R0 ;  /* 0x000076102e007816 */ /* 0x000fe20000000000 */
[----:B------:R-:W-:-:S02]  /*d710*/  @P0 FFMA.FTZ R65, R3, R156, R2 ;  /* 0x0000009c03410223 */ /* 0x000fc40000010002 */
.L_x_473:
[----:B------:R1:W5:Y:S01]  /*d720*/  LDL R48, [R1+0xc4] ;  /* 0x0000c40001307983 */ /* 0x0003620000100800 */
[----:B------:R-:W-:Y:S03]  /*d730*/  BSSY B0, `(.L_x_482) ;  /* 0x0000012000007945 */ /* 0x000fe60003800000 */
[----:B------:R-:W3:Y:S02]  /*d740*/  S2R R67, SR_TID.X ;  /* 0x0000000000437919 */ /* 0x000ee40000002100 */
[----:B---3--:R-:W-:-:S13]  /*d750*/  LOP3.LUT P0, RZ, R67, 0xff, RZ, 0xc0, !PT ;  /* 0x000000ff43ff7812 */ /* 0x008fda000780c0ff */
[----:B------:R-:W-:Y:S05]  /*d760*/  @P0 BRA `(.L_x_483) ;  /* 0x000000e000000947 */ /* 0x000fea0003800000 */
[----:B-1----:R-:W1:Y:S01]  /*d770*/  S2R R46, SR_LANEID ;  /* 0x00000000002e7919 */ /* 0x002e620000000000 */
[----:B------:R-:W-:Y:S01]  /*d780*/  VOTEU.ANY UR4, UPT, PT ;  /* 0x0000000000047886 */ /* 0x000fe200038e0100 */
[----:B------:R-:W-:Y:S01]  /*d790*/  IMAD.MOV.U32 R47, RZ, RZ, c[0x0][0x584] ;  /* 0x00016100ff2f7624 */ /* 0x000fe200078e00ff */
[----:B------:R-:W1:Y:S08]  /*d7a0*/  FLO.U32 R3, UR4 ;  /* 0x0000000400037d00 */ /* 0x000e7000080e0000 */
[----:B------:R-:W3:Y:S01]  /*d7b0*/  POPC R2, UR4 ;  /* 0x0000000400027d09 */ /* 0x000ee20008000000 */
[----:B-1----:R-:W-:Y:S01]  /*d7c0*/  ISETP.EQ.U32.AND P0, PT, R3, R46, PT ;  /* 0x0000002e0300720c */ /* 0x002fe20003f02070 */
[----:B------:R-:W-:-:S12]  /*d7d0*/  IMAD.MOV.U32 R46, RZ, RZ, c[0x0][0x580] ;  /* 0x00016000ff2e7624 */ /* 0x000fd800078e00ff */
[----:B---3--:R1:W3:Y:S04]  /*d7e0*/  @P0 ATOMG.E.ADD.STRONG.GPU PT, R2, [R46.64], R2 ;  /* 0x000000022e0209a8 */ /* 0x0082e800081ee1c6 */
[----:B-1----:R-:W1:Y:S04]  /*d7f0*/  S2R R46, SR_LTMASK ;  /* 0x00000000002e7919 */ /* 0x002e680000003900 */
[----:B---3--:R1:W3:Y:S02]  /*d800*/  SHFL.IDX PT, R3, R2, R3, 0x1f ;  /* 0x00001f0302037589 */ /* 0x0082e400000e0000 */
[----:B-1----:R-:W-:-:S06]  /*d810*/  LOP3.LUT R2, R46, UR4, RZ, 0xc0, !PT ;  /* 0x000000042e027c12 */ /* 0x002fcc000f8ec0ff */
[----:B------:R-:W3:Y:S02]  /*d820*/  POPC R2, R2 ;  /* 0x0000000200027309 */ /* 0x000ee40000000000 */
[----:B---3-5:R-:W-:-:S05]  /*d830*/  IADD3 R48, R3, c[0x0][0xc], R2 ;  /* 0x0000030003307a10 */ /* 0x028fca0007ffe002 */
[----:B------:R1:W-:Y:S02]  /*d840*/  STL [R1+0xc4], R48 ;  /* 0x0000c43001007387 */ /* 0x0003e40000100800 */
.L_x_483:
[----:B-1----:R-:W-:Y:S05]  /*d850*/  BSYNC B0 ;  /* 0x0000000000007941 */ /* 0x002fea0003800000 */
.L_x_482:
[----:B------:R-:W-:Y:S01]  /*d860*/  PRMT R0, R0, 0x9910, RZ ;  /* 0x0000991000007816 */ /* 0x000fe200000000ff */
[----:B------:R-:W-:Y:S01]  /*d870*/  BSSY B1, `(.L_x_484) ;  /* 0x0000226000017945 */ /* 0x000fe20003800000 */
[----:B-----5:R-:W-:Y:S02]  /*d880*/  IMAD.MOV.U32 R81, RZ, RZ, R48 ;  /* 0x000000ffff517224 */ /* 0x020fe400078e0030 */
[----:B------:R-:W-:Y:S01]  /*d890*/  ISETP.NE.AND P0, PT, R0, RZ, PT ;  /* 0x000000ff0000720c */ /* 0x000fe20003f05270 */
[----:B------:R-:W-:-:S12]  /*d8a0*/  IMAD.MOV.U32 R83, RZ, RZ, -0x1 ;  /* 0xffffffffff537424 */ /* 0x000fd800078e00ff */
[----:B------:R-:W-:Y:S05]  /*d8b0*/  @!P0 BRA `(.L_x_485) ;  /* 0x000015a000008947 */ /* 0x000fea0003800000 */
[----:B------:R-:W3:Y:S04]  /*d8c0*/  LDL R87, [R1+0xc8] ;  /* 0x0000c80001577983 */ /* 0x000ee80000100800 */
[----:B------:R-:W4:Y:S04]  /*d8d0*/  LDL R85, [R1+0xcc] ;  /* 0x0000cc0001557983 */ /* 0x000f280000100800 */
[----:B------:R-:W5:Y:S04]  /*d8e0*/  LDL R79, [R1+0xd4] ;  /* 0x0000d400014f7983 */ /* 0x000f680000100800 */
[----:B--2---:R-:W2:Y:S04]  /*d8f0*/  LDL R77, [R1+0xd0] ;  /* 0x0000d000014d7983 */ /* 0x004ea80000100800 */
[----:B------:R-:W2:Y:S04]  /*d900*/  LDL R75, [R1+0xe4] ;  /* 0x0000e400014b7983 */ /* 0x000ea80000100800 */
[----:B------:R-:W2:Y:S04]  /*d910*/  LDL R73, [R1+0xdc] ;  /* 0x0000dc0001497983 */ /* 0x000ea80000100800 */
[----:B------:R-:W2:Y:S04]  /*d920*/  LDL R71, [R1+0xe0] ;  /* 0x0000e00001477983 */ /* 0x000ea80000100800 */
[----:B------:R-:W2:Y:S01]  /*d930*/  LDL R69, [R1+0xd8] ;  /* 0x0000d80001457983 */ /* 0x000ea20000100800 */
[----:B------:R-:W-:Y:S01]  /*d940*/  WARPSYNC 0xffffffff ;  /* 0xffffffff00007948 */ /* 0x000fe20003800000 */
[----:B------:R-:W-:-:S02]  /*d950*/  F2FP.PACK_AB R64, R161, R160 ;  /* 0x000000a0a140723e */ /* 0x000fc400000000ff */
[----:B------:R-:W-:Y:S01]  /*d960*/  BAR.SYNC.DEFER_BLOCKING 0x1, 0x100 ;  /* 0x0044000000007b1d */ /* 0x000fe20000010000 */
        /* <DEDUP_REMOVED lines=62> */
[----:B------:R-:W-:Y:S01]  /*dd50*/  F2FP.PACK_AB R0, R131, R130 ;  /* 0x000000828300723e */ /* 0x000fe200000000ff */
[----:B---3--:R1:W-:Y:S04]  /*dd60*/  STS [R87], R64 ;  /* 0x0000004057007388 */ /* 0x0083e80000000800 */
[----:B------:R1:W-:Y:S04]  /*dd70*/  STS [R87+0x400], R63 ;  /* 0x0004003f57007388 */ /* 0x0003e80000000800 */
[----:B----4-:R1:W-:Y:S04]  /*dd80*/  STS [R85], R62 ;  /* 0x0000003e55007388 */ /* 0x0103e80000000800 */
[----:B------:R1:W-:Y:S04]  /*dd90*/  STS [R85+0x400], R61 ;  /* 0x0004003d55007388 */ /* 0x0003e80000000800 */
[----:B-----5:R1:W-:Y:S04]  /*dda0*/  STS [R79], R60 ;  /* 0x0000003c4f007388 */ /* 0x0203e80000000800 */
[----:B------:R1:W-:Y:S04]  /*ddb0*/  STS [R79+0x400], R59 ;  /* 0x0004003b4f007388 */ /* 0x0003e80000000800 */
[----:B--2---:R1:W-:Y:S04]  /*ddc0*/  STS [R77], R58 ;  /* 0x0000003a4d007388 */ /* 0x0043e80000000800 */
[----:B------:R1:W-:Y:S04]  /*ddd0*/  STS [R77+0x400], R57 ;  /* 0x000400394d007388 */ /* 0x0003e80000000800 */
[----:B------:R1:W-:Y:S04]  /*dde0*/  STS [R75], R56 ;  /* 0x000000384b007388 */ /* 0x0003e80000000800 */
[----:B------:R1:W-:Y:S04]  /*ddf0*/  STS [R75+0x400], R55 ;  /* 0x000400374b007388 */ /* 0x0003e80000000800 */
[----:B------:R1:W-:Y:S04]  /*de00*/  STS [R73], R54 ;  /* 0x0000003649007388 */ /* 0x0003e80000000800 */
[----:B------:R1:W-:Y:S04]  /*de10*/  STS [R73+0x400], R53 ;  /* 0x0004003549007388 */ /* 0x0003e80000000800 */
[----:B------:R1:W-:Y:S04]  /*de20*/  STS [R71], R52 ;  /* 0x0000003447007388 */ /* 0x0003e80000000800 */
[----:B------:R1:W-:Y:S04]  /*de30*/  STS [R71+0x400], R51 ;  /* 0x0004003347007388 */ /* 0x0003e80000000800 */
[----:B------:R1:W-:Y:S04]  /*de40*/  STS [R69], R50 ;  /* 0x0000003245007388 */ /* 0x0003e80000000800 */
        /* <DEDUP_REMOVED lines=49> */
[----:B------:R-:W-:Y:S06]  /*e160*/  BAR.SYNC.DEFER_BLOCKING 0x1, 0x100 ;  /* 0x0044000000007b1d */ /* 0x000fec0000010000 */
[----:B------:R-:W-:Y:S05]  /*e170*/  BRA.CONV ~URZ, `(.L_x_486) ;  /* 0x000000737f007947 */ /* 0x000fea000b800000 */
[----:B-1----:R-:W-:Y:S01]  /*e180*/  SHF.R.S32.HI R5, RZ, 0x1f, R67 ;  /* 0x0000001fff057819 */ /* 0x002fe20000011443 */
[----:B------:R-:W-:Y:S01]  /*e190*/  IMAD.MOV.U32 R4, RZ, RZ, RZ ;  /* 0x000000ffff047224 */ /* 0x000fe200078e00ff */
[----:B------:R-:W-:Y:S01]  /*e1a0*/  MOV R6, 0xe1f0 ;  /* 0x0000e1f000067802 */ /* 0x000fe20000000f00 */
[----:B------:R-:W-:Y:S01]  /*e1b0*/  IMAD.MOV.U32 R0, RZ, RZ, 0x1f ;  /* 0x0000001fff007424 */ /* 0x000fe200078e00ff */
[----:B------:R-:W-:-:S04]  /*e1c0*/  LEA.HI R5, R5, R67, RZ, 0x7 ;  /* 0x0000004305057211 */ /* 0x000fc800078f38ff */
[----:B------:R-:W-:Y:S02]  /*e1d0*/  SHF.R.S32.HI R5, RZ, 0x7, R5 ;  /* 0x00000007ff057819 */ /* 0x000fe40000011405 */
[----:B------:R-:W-:Y:S05]  /*e1e0*/  CALL.REL.NOINC `($__internal_1_$__cuda_sm70_shflsync_idx_p) ;  /* 0x00001f7000007944 */ /* 0x000fea0003c00000 */
.L_x_486:
[----:B-1----:R-:W2:Y:S04]  /*e1f0*/  LDL R2, [R1+0xb0] ;  /* 0x0000b00001027983 */ /* 0x002ea80000100800 */
[----:B------:R-:W3:Y:S04]  /*e200*/  LDL R13, [R1+0xec] ;  /* 0x0000ec00010d7983 */ /* 0x000ee80000100800 */
[----:B------:R-:W4:Y:S04]  /*e210*/  LDL.LU R11, [R1+0xa8] ;  /* 0x0000a800010b7983 */ /* 0x000f280000300800 */
[----:B------:R-:W2:Y:S04]  /*e220*/  LDL.LU R12, [R1+0xac] ;  /* 0x0000ac00010c7983 */ /* 0x000ea80000300800 */
[----:B------:R-:W2:Y:S01]  /*e230*/  LDL.LU R17, [R1+0xa4] ;  /* 0x0000a40001117983 */ /* 0x000ea20000300800 */
[----:B------:R-:W-:-:S03]  /*e240*/  IMAD.MOV.U32 R0, RZ, RZ, 0x1 ;  /* 0x00000001ff007424 */ /* 0x000fc600078e00ff */
[----:B------:R-:W3:Y:S02]  /*e250*/  LDL R14, [R1+0xf4] ;  /* 0x0000f400010e7983 */ /* 0x000ee40000100800 */
[----:B------:R-:W-:Y:S02]  /*e260*/  ISETP.NE.AND P0, PT, R0, c[0x0][0x4e8], PT ;  /* 0x00013a0000007a0c */ /* 0x000fe40003f05270 */
[----:B------:R-:W1:Y:S04]  /*e270*/  S2R R16, SR_TID.X ;  /* 0x0000000000107919 */ /* 0x000e680000002100 */
[----:B------:R2:W5:Y:S04]  /*e280*/  LDL.64 R86, [R1+0x90] ;  /* 0x0000900001567983 */ /* 0x0005680000100a00 */
[----:B------:R2:W5:Y:S04]  /*e290*/  LDL R85, [R1+0xc0] ;  /* 0x0000c00001557983 */ /* 0x0005680000100800 */
[----:B------:R2:W5:Y:S04]  /*e2a0*/  LDL R84, [R1+0xa0] ;  /* 0x0000a00001547983 */ /* 0x0005680000100800 */
[----:B------:R2:W5:Y:S04]  /*e2b0*/  LDL R82, [R1+0xbc] ;  /* 0x0000bc0001527983 */ /* 0x0005680000100800 */
[----:B------:R2:W5:Y:S01]  /*e2c0*/  LDL R80, [R1+0x9c] ;  /* 0x00009c0001507983 */ /* 0x0005620000100800 */
[----:B-1----:R-:W-:-:S04]  /*e2d0*/  SHF.R.S32.HI R15, RZ, 0x1f, R16 ;  /* 0x0000001fff0f7819 */ /* 0x002fc80000011410 */
[----:B------:R-:W-:-:S04]  /*e2e0*/  LEA.HI R15, R15, R16, RZ, 0x5 ;  /* 0x000000100f0f7211 */ /* 0x000fc800078f28ff */
[----:B------:R-:W-:-:S04]  /*e2f0*/  LOP3.LUT R15, R15, 0xffffffe0, RZ, 0xc0, !PT ;  /* 0xffffffe00f0f7812 */ /* 0x000fc800078ec0ff */
[----:B------:R-:W-:Y:S02]  /*e300*/  IADD3 R15, -R15, R16, RZ ;  /* 0x000000100f0f7210 */ /* 0x000fe40007ffe1ff */
[----:B----4-:R-:W-:-:S05]  /*e310*/  SHF.R.S32.HI R5, RZ, 0x1f, R11 ;  /* 0x0000001fff057819 */ /* 0x010fca000001140b */
[----:B------:R-:W-:Y:S01]  /*e320*/  IMAD R6, R5, c[0x0][0x490], RZ ;  /* 0x0001240005067a24 */ /* 0x000fe200078e02ff */
[----:B--2---:R-:W-:Y:S01]  /*e330*/  IADD3 R4, R2, R17, RZ ;  /* 0x0000001102047210 */ /* 0x004fe20007ffe0ff */
[----:B------:R-:W-:-:S04]  /*e340*/  IMAD.WIDE.U32 R2, R11, c[0x0][0x490], RZ ;  /* 0x000124000b027a25 */ /* 0x000fc800078e00ff */
[----:B------:R-:W-:-:S04]  /*e350*/  @P0 IMAD.HI.U32 R7, R4, c[0x0][0x4ec], RZ ;  /* 0x00013b0004070a27 */ /* 0x000fc800078e00ff */
[----:B------:R-:W-:Y:S02]  /*e360*/  IMAD R6, R11, c[0x0][0x494], R6 ;  /* 0x000125000b067a24 */ /* 0x000fe400078e0206 */
[----:B------:R-:W-:Y:S01]  /*e370*/  IMAD.MOV.U32 R0, RZ, RZ, R4 ;  /* 0x000000ffff007224 */ /* 0x000fe200078e0004 */
[----:B------:R-:W-:Y:S02]  /*e380*/  @P0 SHF.R.U32.HI R0, RZ, c[0x0][0x4f0], R7 ;  /* 0x00013c00ff000a19 */ /* 0x000fe40000011607 */
[----:B------:R-:W-:-:S03]  /*e390*/  IADD3 R3, R3, R6, RZ ;  /* 0x0000000603037210 */ /* 0x000fc60007ffe0ff */
[----:B------:R-:W-:Y:S02]  /*e3a0*/  IMAD.MOV R8, RZ, RZ, -R0 ;  /* 0x000000ffff087224 */ /* 0x000fe400078e0a00 */
[----:B------:R-:W-:-:S04]  /*e3b0*/  IMAD.WIDE.U32 R6, R12, c[0x0][0x498], R2 ;  /* 0x000126000c067a25 */ /* 0x000fc800078e0002 */
[----:B------:R-:W-:Y:S01]  /*e3c0*/  IMAD R2, R8, c[0x0][0x4e8], R4 ;  /* 0x00013a0008027a24 */ /* 0x000fe200078e0204 */
[----:B------:R-:W-:Y:S02]  /*e3d0*/  IADD3 R4, P1, R0, R6, RZ ;  /* 0x0000000600047210 */ /* 0x000fe40007f3e0ff */
[----:B---3--:R-:W-:Y:S02]  /*e3e0*/  IADD3 R6, R13, R17, RZ ;  /* 0x000000110d067210 */ /* 0x008fe40007ffe0ff */
[----:B------:R-:W2:Y:S01]  /*e3f0*/  LDL R13, [R1+0x58] ;  /* 0x00005800010d7983 */ /* 0x000ea20000100800 */
[----:B------:R-:W-:-:S05]  /*e400*/  SHF.R.S32.HI R10, RZ, 0x1f, R12 ;  /* 0x0000001fff0a7819 */ /* 0x000fca000001140c */
[----:B------:R-:W-:Y:S01]  /*e410*/  IMAD R9, R10, c[0x0][0x498], RZ ;  /* 0x000126000a097a24 */ /* 0x000fe200078e02ff */
[----:B------:R-:W-:-:S03]  /*e420*/  SHF.R.S32.HI R8, RZ, 0x1f, R0 ;  /* 0x0000001fff087819 */ /* 0x000fc60000011400 */
[----:B------:R-:W-:Y:S01]  /*e430*/  IMAD R3, R12, c[0x0][0x49c], R9 ;  /* 0x000127000c037a24 */ /* 0x000fe200078e0209 */
[----:B------:R-:W-:Y:S01]  /*e440*/  SHF.R.S32.HI R9, RZ, 0x1f, R2 ;  /* 0x0000001fff097819 */ /* 0x000fe20000011402 */
[----:B------:R-:W-:-:S03]  /*e450*/  IMAD R0, R5, c[0x0][0x3e8], RZ ;  /* 0x0000fa0005007a24 */ /* 0x000fc600078e02ff */
[----:B------:R-:W-:Y:S01]  /*e460*/  IADD3.X R5, R8, R7, R3, P1, !PT ;  /* 0x0000000708057210 */ /* 0x000fe20000ffe403 */
[----:B------:R-:W-:Y:S02]  /*e470*/  IMAD R3, R9, c[0x0][0x488], RZ ;  /* 0x0001220009037a24 */ /* 0x000fe400078e02ff */
[C---:B------:R-:W-:Y:S02]  /*e480*/  IMAD R7, R11.reuse, c[0x0][0x3ec], R0 ;  /* 0x0000fb000b077a24 */ /* 0x040fe400078e0200 */
[----:B------:R-:W-:-:S04]  /*e490*/  IMAD.WIDE.U32 R8, R11, c[0x0][0x3e8], RZ ;  /* 0x0000fa000b087a25 */ /* 0x000fc800078e00ff */
[C---:B------:R-:W-:Y:S02]  /*e4a0*/  IMAD R11, R2.reuse, c[0x0][0x48c], R3 ;  /* 0x00012300020b7a24 */ /* 0x040fe400078e0203 */
[----:B------:R-:W-:-:S04]  /*e4b0*/  IMAD.WIDE.U32 R4, R2, c[0x0][0x488], R4 ;  /* 0x0001220002047a25 */ /* 0x000fc800078e0004 */
[----:B------:R-:W-:Y:S01]  /*e4c0*/  @P0 IMAD.HI.U32 R2, R6, c[0x0][0x4ec], RZ ;  /* 0x00013b0006020a27 */ /* 0x000fe200078e00ff */
[----:B------:R-:W-:-:S03]  /*e4d0*/  IADD3 R3, R9, R7, RZ ;  /* 0x0000000709037210 */ /* 0x000fc60007ffe0ff */
[----:B------:R-:W-:Y:S01]  /*e4e0*/  IMAD.MOV.U32 R0, RZ, RZ, R6 ;  /* 0x000000ffff007224 */ /* 0x000fe200078e0006 */
[----:B------:R-:W-:Y:S01]  /*e4f0*/  @P0 SHF.R.U32.HI R0, RZ, c[0x0][0x4f0], R2 ;  /* 0x00013c00ff000a19 */ /* 0x000fe20000011602 */
[----:B------:R-:W-:Y:S01]  /*e500*/  IMAD.IADD R5, R5, 0x1, R11 ;  /* 0x0000000105057824 */ /* 0x000fe200078e020b */
[----:B------:R-:W-:Y:S01]  /*e510*/  LEA R9, P0, R4, c[0x0][0x450], 0x2 ;  /* 0x0001140004097a11 */ /* 0x000fe200078010ff */
[----:B------:R-:W-:Y:S01]  /*e520*/  IMAD R10, R10, c[0x0][0x3f0], RZ ;  /* 0x0000fc000a0a7a24 */ /* 0x000fe200078e02ff */
[----:B------:R-:W-:Y:S02]  /*e530*/  MOV R2, R8 ;  /* 0x0000000800027202 */ /* 0x000fe40000000f00 */
[----:B------:R-:W-:Y:S01]  /*e540*/  LEA.HI.X R4, R4, c[0x0][0x454], R5, 0x2, P0 ;  /* 0x0001150004047a11 */ /* 0x000fe200000f1405 */
[C---:B------:R-:W-:Y:S02]  /*e550*/  IMAD R5, R12.reuse, c[0x0][0x3f4], R10 ;  /* 0x0000fd000c057a24 */ /* 0x040fe400078e020a */
[----:B------:R-:W-:Y:S01]  /*e560*/  IMAD.WIDE.U32 R2, R12, c[0x0][0x3f0], R2 ;  /* 0x0000fc000c027a25 */ /* 0x000fe200078e0002 */
[----:B------:R-:W-:-:S02]  /*e570*/  LOP3.LUT P0, RZ, R15, 0x3, RZ, 0xc0, !PT ;  /* 0x000000030fff7812 */ /* 0x000fc4000780c0ff */
[----:B------:R1:W5:Y:S01]  /*e580*/  LDL R15, [R1+0xb8] ;  /* 0x0000b800010f7983 */ /* 0x0003620000100800 */
[----:B------:R-:W-:Y:S01]  /*e590*/  IMAD.IADD R3, R3, 0x1, R5 ;  /* 0x0000000103037824 */ /* 0x000fe200078e0205 */
[----:B------:R-:W-:Y:S02]  /*e5a0*/  IADD3 R5, R14, R17, RZ ;  /* 0x000000110e057210 */ /* 0x000fe40007ffe0ff */
[----:B------:R1:W5:Y:S01]  /*e5b0*/  LDL R14, [R1+0x98] ;  /* 0x00009800010e7983 */ /* 0x0003620000100800 */
[----:B------:R-:W-:-:S03]  /*e5c0*/  ULDC UR5, c[0x0][0x4e8] ;  /* 0x00013a0000057ab9 */ /* 0x000fc60000000800 */
[----:B------:R-:W-:Y:S01]  /*e5d0*/  SHFL.IDX PT, R10, R9, RZ, 0x1c1f ;  /* 0x001c1fff090a7589 */ /* 0x000fe200000e0000 */
[----:B------:R-:W-:-:S03]  /*e5e0*/  ULDC UR4, c[0x0][0x388] ;  /* 0x0000e20000047ab9 */ /* 0x000fc60000000800 */
[----:B------:R-:W3:Y:S01]  /*e5f0*/  SHFL.IDX PT, R11, R4, RZ, 0x1c1f ;  /* 0x001c1fff040b7589 */ /* 0x000ee200000e0000 */
[----:B------:R-:W-:-:S03]  /*e600*/  IMAD.MOV R7, RZ, RZ, -R0 ;  /* 0x000000ffff077224 */ /* 0x000fc600078e0a00 */
[----:B------:R-:W-:Y:S04]  /*e610*/  SHFL.IDX PT, R8, R9, 0x1, 0x1c1f ;  /* 0x003c1f0009087f89 */ /* 0x000fe800000e0000 */
[----:B------:R4:W1:Y:S01]  /*e620*/  SHFL.IDX PT, R9, R4, 0x1, 0x1c1f ;  /* 0x003c1f0004097f89 */ /* 0x00086200000e0000 */
[----:B------:R-:W-:-:S03]  /*e630*/  UIMAD UR4, UR5, UR4, URZ ;  /* 0x00000004050472a4 */ /* 0x000fc6000f8e023f */
[----:B------:R-:W1:Y:S03]  /*e640*/  S2R R18, SR_TID.X ;  /* 0x0000000000127919 */ /* 0x000e660000002100 */
[----:B------:R-:W-:Y:S02]  /*e650*/  ISETP.GE.OR P1, PT, R5, UR4, P0 ;  /* 0x0000000405007c0c */ /* 0x000fe40008726670 */
[----:B------:R-:W-:Y:S01]  /*e660*/  SHF.R.S32.HI R12, RZ, 0x1f, R0 ;  /* 0x0000001fff0c7819 */ /* 0x000fe20000011400 */
[----:B----4-:R-:W-:Y:S01]  /*e670*/  IMAD R4, R7, c[0x0][0x4e8], R6 ;  /* 0x00013a0007047a24 */ /* 0x010fe200078e0206 */
[----:B------:R-:W-:-:S04]  /*e680*/  IADD3 R7, R5, 0x8, RZ ;  /* 0x0000000805077810 */ /* 0x000fc80007ffe0ff */
[----:B------:R-:W-:Y:S01]  /*e690*/  ISETP.GE.OR P0, PT, R7, UR4, P0 ;  /* 0x0000000407007c0c */ /* 0x000fe20008706670 */
[----:B------:R-:W-:-:S04]  /*e6a0*/  IMAD R6, R12, c[0x0][0x3e0], RZ ;  /* 0x0000f8000c067a24 */ /* 0x000fc800078e02ff */
[----:B---3--:R3:W-:Y:S01]  /*e6b0*/  @!P1 ST.E [R10.64], R174 ;  /* 0x000000ae0a009985 */ /* 0x0087e2000c101906 */
[----:B------:R-:W-:Y:S01]  /*e6c0*/  IMAD.WIDE.U32 R2, R0, c[0x0][0x3e0], R2 ;  /* 0x0000f80000027a25 */ /* 0x000fe200078e0002 */
[----:B-1----:R-:W-:-:S03]  /*e6d0*/  SHF.R.S32.HI R16, RZ, 0x1f, R18 ;  /* 0x0000001fff107819 */ /* 0x002fc60000011412 */
[----:B------:R-:W-:Y:S01]  /*e6e0*/  IMAD R5, R0, c[0x0][0x3e4], R6 ;  /* 0x0000f90000057a24 */ /* 0x000fe200078e0206 */
[----:B------:R-:W-:Y:S02]  /*e6f0*/  SHF.R.S32.HI R0, RZ, 0x1f, R4 ;  /* 0x0000001fff007819 */ /* 0x000fe40000011404 */
[----:B------:R3:W-:Y:S01]  /*e700*/  @!P0 ST.E [R8.64], R65 ;  /* 0x0000004108008985 */ /* 0x0007e2000c101906 */
[----:B------:R-:W-:Y:S01]  /*e710*/  IMAD.IADD R3, R3, 0x1, R5 ;  /* 0x0000000103037824 */ /* 0x000fe200078e0205 */
[----:B------:R-:W-:Y:S01]  /*e720*/  LEA.HI R16, R16, R18, RZ, 0x3 ;  /* 0x0000001210107211 */ /* 0x000fe200078f18ff */
[----:B------:R-:W-:Y:S02]  /*e730*/  IMAD R0, R0, c[0x0][0x3d8], RZ ;  /* 0x0000f60000007a24 */ /* 0x000fe400078e02ff */
[----:B------:R-:W-:Y:S01]  /*e740*/  IMAD.WIDE.U32 R2, R4, c[0x0][0x3d8], R2 ;  /* 0x0000f60004027a25 */ /* 0x000fe200078e0002 */
[----:B------:R-:W-:-:S03]  /*e750*/  SHF.R.S32.HI R16, RZ, 0x3, R16 ;  /* 0x00000003ff107819 */ /* 0x000fc60000011410 */
[----:B------:R-:W-:Y:S01]  /*e760*/  IMAD R0, R4, c[0x0][0x3dc], R0 ;  /* 0x0000f70004007a24 */ /* 0x000fe200078e0200 */
[----:B------:R-:W-:Y:S01]  /*e770*/  LEA R5, P0, R2, c[0x0][0x380], 0x1 ;  /* 0x0000e00002057a11 */ /* 0x000fe200078008ff */
[----:B------:R-:W-:-:S03]  /*e780*/  IMAD.IADD R4, R16, 0x1, R17 ;  /* 0x0000000110047824 */ /* 0x000fc600078e0211 */
[----:B------:R-:W-:-:S04]  /*e790*/  IADD3 R3, R3, R0, RZ ;  /* 0x0000000003037210 */ /* 0x000fc80007ffe0ff */
[----:B------:R-:W-:Y:S02]  /*e7a0*/  LEA.HI.X R3, R2, c[0x0][0x384], R3, 0x1, P0 ;  /* 0x0000e10002037a11 */ /* 0x000fe400000f0c03 */
[----:B------:R-:W-:Y:S01]  /*e7b0*/  ISETP.GE.AND P0, PT, R4, UR4, PT ;  /* 0x0000000404007c0c */ /* 0x000fe2000bf06270 */
[----:B------:R3:W1:Y:S01]  /*e7c0*/  SHFL.IDX PT, R0, R5, RZ, 0x181f ;  /* 0x00181fff05007589 */ /* 0x00066200000e0000 */
[----:B------:R-:W-:Y:S03]  /*e7d0*/  BSSY B0, `(.L_x_487) ;  /* 0x0000023000007945 */ /* 0x000fe60003800000 */
[----:B------:R3:W4:Y:S04]  /*e7e0*/  SHFL.IDX PT, R2, R3, RZ, 0x181f ;  /* 0x00181fff03027589 */ /* 0x00072800000e0000 */
[----:B--2---:R3:W2:Y:S04]  /*e7f0*/  LDS.128 R44, [R13+0x1080] ;  /* 0x001080000d2c7984 */ /* 0x0046a80000000c00 */
        /* <DEDUP_REMOVED lines=12> */
[----:B--2-4-:R-:W2:Y:S01]  /*e8c0*/  LDS.128 R28, [R13+0x80] ;  /* 0x000080000d1c7984 */ /* 0x014ea20000000c00 */
[----:B-----5:R-:W-:-:S02]  /*e8d0*/  ISETP.GE.AND P3, PT, R86, c[0x0][0x3c8], PT ;  /* 0x0000f20056007a0c */ /* 0x020fc40003f66270 */
[----:B------:R-:W-:Y:S01]  /*e8e0*/  ISETP.GE.AND P2, PT, R84, c[0x0][0x3c8], PT ;  /* 0x0000f20054007a0c */ /* 0x000fe20003f46270 */
[----:B------:R-:W4:Y:S01]  /*e8f0*/  LDS.128 R24, [R13+0x4080] ;  /* 0x004080000d187984 */ /* 0x000f220000000c00 */
[----:B------:R-:W-:Y:S02]  /*e900*/  ISETP.GE.AND P1, PT, R80, c[0x0][0x3c8], PT ;  /* 0x0000f20050007a0c */ /* 0x000fe40003f26270 */
[----:B------:R-:W-:Y:S01]  /*e910*/  ISETP.GE.AND P0, PT, R14, c[0x0][0x3c8], PT ;  /* 0x0000f2000e007a0c */ /* 0x000fe20003f06270 */
[----:B------:R-:W3:Y:S04]  /*e920*/  LDS.128 R20, [R13+0x8080] ;  /* 0x008080000d147984 */ /* 0x000ee80000000c00 */
[----:B------:R1:W3:Y:S02]  /*e930*/  LDS.128 R16, [R13+0xc080] ;  /* 0x00c080000d107984 */ /* 0x0002e40000000c00 */
[----:B-1----:R-:W-:-:S02]  /*e940*/  @!P3 LEA R12, P4, R86, R0, 0x1 ;  /* 0x00000000560cb211 */ /* 0x002fc400078808ff */
[-C--:B---3--:R-:W-:Y:S02]  /*e950*/  @!P2 LEA R10, P6, R84, R0.reuse, 0x1 ;  /* 0x00000000540aa211 */ /* 0x088fe400078c08ff */
[----:B------:R-:W-:Y:S02]  /*e960*/  @!P1 LEA R8, P5, R80, R0, 0x1 ;  /* 0x0000000050089211 */ /* 0x000fe400078a08ff */
[-C--:B------:R-:W-:Y:S02]  /*e970*/  @!P2 LEA.HI.X R11, R84, R2.reuse, R85, 0x1, P6 ;  /* 0x00000002540ba211 */ /* 0x080fe400030f0c55 */
[-C--:B------:R-:W-:Y:S02]  /*e980*/  @!P1 LEA.HI.X R9, R80, R2.reuse, R82, 0x1, P5 ;  /* 0x0000000250099211 */ /* 0x080fe400028f0c52 */
[----:B------:R-:W-:Y:S02]  /*e990*/  @!P3 LEA.HI.X R13, R86, R2, R87, 0x1, P4 ;  /* 0x00000002560db211 */ /* 0x000fe400020f0c57 */
[----:B------:R-:W-:-:S03]  /*e9a0*/  @!P0 LEA R6, P4, R14, R0, 0x1 ;  /* 0x000000000e068211 */ /* 0x000fc600078808ff */
[----:B--2---:R1:W-:Y:S01]  /*e9b0*/  @!P3 ST.E.128 [R12.64], R28 ;  /* 0x0000001c0c00b985 */ /* 0x0043e2000c101d06 */
[----:B------:R-:W-:-:S03]  /*e9c0*/  @!P0 LEA.HI.X R7, R14, R2, R15, 0x1, P4 ;  /* 0x000000020e078211 */ /* 0x000fc600020f0c0f */
[----:B----4-:R1:W-:Y:S04]  /*e9d0*/  @!P2 ST.E.128 [R10.64], R24 ;  /* 0x000000180a00a985 */ /* 0x0103e8000c101d06 */
[----:B------:R1:W-:Y:S04]  /*e9e0*/  @!P1 ST.E.128 [R8.64], R20 ;  /* 0x0000001408009985 */ /* 0x0003e8000c101d06 */
[----:B------:R1:W-:Y:S02]  /*e9f0*/  @!P0 ST.E.128 [R6.64], R16 ;  /* 0x0000001006008985 */ /* 0x0003e4000c101d06 */
.L_x_488:
[----:B--2-4-:R-:W-:Y:S05]  /*ea00*/  BSYNC B0 ;  /* 0x0000000000007941 */ /* 0x014fea0003800000 */
.L_x_487:
[----:B-1----:R-:W-:Y:S01]  /*ea10*/  IADD3 R6, R4, 0x20, RZ ;  /* 0x0000002004067810 */ /* 0x002fe20007ffe0ff */
[----:B------:R1:W2:Y:S01]  /*ea20*/  SHFL.IDX PT, R2, R3, 0x1, 0x181f ;  /* 0x00381f0003027f89 */ /* 0x0002a200000e0000 */
[----:B------:R-:W-:Y:S02]  /*ea30*/  BSSY B0, `(.L_x_489) ;  /* 0x0000014000007945 */ /* 0x000fe40003800000 */
[----:B------:R-:W-:Y:S01]  /*ea40*/  ISETP.GE.AND P0, PT, R6, UR4, PT ;  /* 0x0000000406007c0c */ /* 0x000fe2000bf06270 */
[----:B------:R1:W4:-:S12]  /*ea50*/  SHFL.IDX PT, R0, R5, 0x1, 0x181f ;  /* 0x00381f0005007f89 */ /* 0x00031800000e0000 */
[----:B------:R-:W-:Y:S05]  /*ea60*/  @P0 BRA `(.L_x_490) ;  /* 0x0000010000000947 */ /* 0x000fea0003800000 */
[----:B-----5:R-:W-:Y:S02]  /*ea70*/  ISETP.GE.AND P3, PT, R86, c[0x0][0x3c8], PT ;  /* 0x0000f20056007a0c */ /* 0x020fe40003f66270 */
[----:B------:R-:W-:Y:S02]  /*ea80*/  ISETP.GE.AND P2, PT, R84, c[0x0][0x3c8], PT ;  /* 0x0000f20054007a0c */ /* 0x000fe40003f46270 */
[----:B------:R-:W-:Y:S02]  /*ea90*/  ISETP.GE.AND P1, PT, R80, c[0x0][0x3c8], PT ;  /* 0x0000f20050007a0c */ /* 0x000fe40003f26270 */
[----:B------:R-:W-:-:S07]  /*eaa0*/  ISETP.GE.AND P0, PT, R14, c[0x0][0x3c8], PT ;  /* 0x0000f2000e007a0c */ /* 0x000fce0003f06270 */
[-C--:B----4-:R-:W-:Y:S02]  /*eab0*/  @!P3 LEA R12, P4, R86, R0.reuse, 0x1 ;  /* 0x00000000560cb211 */ /* 0x090fe400078808ff */
[----:B---3--:R-:W-:Y:S02]  /*eac0*/  @!P2 LEA R10, P6, R84, R0, 0x1 ;  /* 0x00000000540aa211 */ /* 0x008fe400078c08ff */
[----:B--2---:R-:W-:Y:S02]  /*ead0*/  @!P3 LEA.HI.X R13, R86, R2, R87, 0x1, P4 ;  /* 0x00000002560db211 */ /* 0x004fe400020f0c57 */
[-C--:B------:R-:W-:Y:S02]  /*eae0*/  @!P1 LEA R8, P5, R80, R0.reuse, 0x1 ;  /* 0x0000000050089211 */ /* 0x080fe400078a08ff */
[----:B------:R-:W-:Y:S01]  /*eaf0*/  @!P0 LEA R6, P4, R14, R0, 0x1 ;  /* 0x000000000e068211 */ /* 0x000fe200078808ff */
[----:B------:R2:W-:Y:S01]  /*eb00*/  @!P3 ST.E.128 [R12.64], R44 ;  /* 0x0000002c0c00b985 */ /* 0x0005e2000c101d06 */
[----:B------:R-:W-:-:S02]  /*eb10*/  @!P2 LEA.HI.X R11, R84, R2, R85, 0x1, P6 ;  /* 0x00000002540ba211 */ /* 0x000fc400030f0c55 */
[-C--:B------:R-:W-:Y:S02]  /*eb20*/  @!P1 LEA.HI.X R9, R80, R2.reuse, R82, 0x1, P5 ;  /* 0x0000000250099211 */ /* 0x080fe400028f0c52 */
[----:B------:R-:W-:Y:S01]  /*eb30*/  @!P0 LEA.HI.X R7, R14, R2, R15, 0x1, P4 ;  /* 0x000000020e078211 */ /* 0x000fe200020f0c0f */
[----:B------:R2:W-:Y:S04]  /*eb40*/  @!P2 ST.E.128 [R10.64], R40 ;  /* 0x000000280a00a985 */ /* 0x0005e8000c101d06 */
[----:B------:R2:W-:Y:S04]  /*eb50*/  @!P1 ST.E.128 [R8.64], R36 ;  /* 0x0000002408009985 */ /* 0x0005e8000c101d06 */
[----:B------:R2:W-:Y:S02]  /*eb60*/  @!P0 ST.E.128 [R6.64], R32 ;  /* 0x0000002006008985 */ /* 0x0005e4000c101d06 */
.L_x_490:
[----:B------:R-:W-:Y:S05]  /*eb70*/  BSYNC B0 ;  /* 0x0000000000007941 */ /* 0x000fea0003800000 */
.L_x_489:
[----:B--2---:R-:W-:Y:S01]  /*eb80*/  IADD3 R6, R4, 0x40, RZ ;  /* 0x0000004004067810 */ /* 0x004fe20007ffe0ff */
[----:B------:R2:W1:Y:S01]  /*eb90*/  SHFL.IDX PT, R2, R3, 0x2, 0x181f ;  /* 0x00581f0003027f89 */ /* 0x00046200000e0000 */
[----:B------:R-:W-:Y:S02]  /*eba0*/  BSSY B0, `(.L_x_491) ;  /* 0x0000014000007945 */ /* 0x000fe40003800000 */
[----:B------:R-:W-:Y:S01]  /*ebb0*/  ISETP.GE.AND P0, PT, R6, UR4, PT ;  /* 0x0000000406007c0c */ /* 0x000fe2000bf06270 */
[----:B----4-:R2:W4:-:S12]  /*ebc0*/  SHFL.IDX PT, R0, R5, 0x2, 0x181f ;  /* 0x00581f0005007f89 */ /* 0x01051800000e0000 */
[----:B------:R-:W-:Y:S05]  /*ebd0*/  @P0 BRA `(.L_x_492) ;  /* 0x0000010000000947 */ /* 0x000fea0003800000 */
[----:B-----5:R-:W-:Y:S02]  /*ebe0*/  ISETP.GE.AND P3, PT, R86, c[0x0][0x3c8], PT ;  /* 0x0000f20056007a0c */ /* 0x020fe40003f66270 */
[----:B------:R-:W-:Y:S02]  /*ebf0*/  ISETP.GE.AND P2, PT, R84, c[0x0][0x3c8], PT ;  /* 0x0000f20054007a0c */ /* 0x000fe40003f46270 */
[----:B------:R-:W-:Y:S02]  /*ec00*/  ISETP.GE.AND P1, PT, R80, c[0x0][0x3c8], PT ;  /* 0x0000f20050007a0c */ /* 0x000fe40003f26270 */
[----:B------:R-:W-:-:S07]  /*ec10*/  ISETP.GE.AND P0, PT, R14, c[0x0][0x3c8], PT ;  /* 0x0000f2000e007a0c */ /* 0x000fce0003f06270 */
[-C--:B----4-:R-:W-:Y:S02]  /*ec20*/  @!P3 LEA R12, P4, R86, R0.reuse, 0x1 ;  /* 0x00000000560cb211 */ /* 0x090fe400078808ff */
[----:B---3--:R-:W-:Y:S02]  /*ec30*/  @!P2 LEA R10, P6, R84, R0, 0x1 ;  /* 0x00000000540aa211 */ /* 0x008fe400078c08ff */
[----:B-1----:R-:W-:Y:S02]  /*ec40*/  @!P3 LEA.HI.X R13, R86, R2, R87, 0x1, P4 ;  /* 0x00000002560db211 */ /* 0x002fe400020f0c57 */
        /* <DEDUP_REMOVED lines=9> */
.L_x_492:
[----:B------:R-:W-:Y:S05]  /*ece0*/  BSYNC B0 ;  /* 0x0000000000007941 */ /* 0x000fea0003800000 */
.L_x_491:
[----:B-1----:R1:W2:Y:S04]  /*ecf0*/  SHFL.IDX PT, R2, R3, 0x3, 0x181f ;  /* 0x00781f0003027f89 */ /* 0x0022a800000e0000 */
[----:B----4-:R4:W3:Y:S02]  /*ed00*/  SHFL.IDX PT, R0, R5, 0x3, 0x181f ;  /* 0x00781f0005007f89 */ /* 0x0108e400000e0000 */
[----:B-123--:R-:W-:-:S04]  /*ed10*/  IADD3 R3, R4, 0x60, RZ ;  /* 0x0000006004037810 */ /* 0x00efc80007ffe0ff */
[----:B------:R-:W-:-:S13]  /*ed20*/  ISETP.GE.AND P0, PT, R3, UR4, PT ;  /* 0x0000000403007c0c */ /* 0x000fda000bf06270 */
[----:B------:R-:W-:Y:S05]  /*ed30*/  @P0 BRA `(.L_x_493) ;  /* 0x00000d9000000947 */ /* 0x000fea0003800000 */
[----:B----45:R-:W-:Y:S02]  /*ed40*/  ISETP.GE.AND P2, PT, R86, c[0x0][0x3c8], PT ;  /* 0x0000f20056007a0c */ /* 0x030fe40003f46270 */
[----:B------:R-:W-:Y:S02]  /*ed50*/  ISETP.GE.AND P1, PT, R84, c[0x0][0x3c8], PT ;  /* 0x0000f20054007a0c */ /* 0x000fe40003f26270 */
[----:B------:R-:W-:-:S09]  /*ed60*/  ISETP.GE.AND P0, PT, R80, c[0x0][0x3c8], PT ;  /* 0x0000f20050007a0c */ /* 0x000fd20003f06270 */
[-C--:B------:R-:W-:Y:S02]  /*ed70*/  @!P2 LEA R8, P5, R86, R0.reuse, 0x1 ;  /* 0x000000005608a211 */ /* 0x080fe400078a08ff */
[-C--:B------:R-:W-:Y:S02]  /*ed80*/  @!P1 LEA R6, P4, R84, R0.reuse, 0x1 ;  /* 0x0000000054069211 */ /* 0x080fe400078808ff */
[----:B------:R-:W-:Y:S02]  /*ed90*/  @!P0 LEA R4, P3, R80, R0, 0x1 ;  /* 0x0000000050048211 */ /* 0x000fe400078608ff */
[-C--:B------:R-:W-:Y:S02]  /*eda0*/  @!P2 LEA.HI.X R9, R86, R2.reuse, R87, 0x1, P5 ;  /* 0x000000025609a211 */ /* 0x080fe400028f0c57 */
[-C--:B------:R-:W-:Y:S02]  /*edb0*/  @!P1 LEA.HI.X R7, R84, R2.reuse, R85, 0x1, P4 ;  /* 0x0000000254079211 */ /* 0x080fe400020f0c55 */
[----:B------:R-:W-:Y:S01]  /*edc0*/  @!P0 LEA.HI.X R5, R80, R2, R82, 0x1, P3 ;  /* 0x0000000250058211 */ /* 0x000fe200018f0c52 */
[----:B------:R1:W-:Y:S04]  /*edd0*/  @!P2 ST.E.128 [R8.64], R72 ;  /* 0x000000480800a985 */ /* 0x0003e8000c101d06 */
[----:B------:R1:W-:Y:S04]  /*ede0*/  @!P1 ST.E.128 [R6.64], R68 ;  /* 0x0000004406009985 */ /* 0x0003e8000c101d06 */
[----:B------:R1:W-:Y:S01]  /*edf0*/  @!P0 ST.E.128 [R4.64], R64 ;  /* 0x0000004004008985 */ /* 0x0003e2000c101d06 */
[----:B------:R-:W-:-:S13]  /*ee00*/  ISETP.GE.AND P0, PT, R14, c[0x0][0x3c8], PT ;  /* 0x0000f2000e007a0c */ /* 0x000fda0003f06270 */
[----:B------:R-:W-:Y:S05]  /*ee10*/  @P0 BRA `(.L_x_493) ;  /* 0x00000cb000000947 */ /* 0x000fea0003800000 */
[----:B-1----:R-:W-:-:S04]  /*ee20*/  LEA R4, P0, R14, R0, 0x1 ;  /* 0x000000000e047211 */ /* 0x002fc800078008ff */
[----:B------:R-:W-:-:S05]  /*ee30*/  LEA.HI.X R5, R14, R2, R15, 0x1, P0 ;  /* 0x000000020e057211 */ /* 0x000fca00000f0c0f */
[----:B------:R1:W-:Y:S01]  /*ee40*/  ST.E.128 [R4.64], R76 ;  /* 0x0000004c04007985 */ /* 0x0003e2000c101d06 */
[----:B------:R-:W-:Y:S05]  /*ee50*/  BRA `(.L_x_493) ;  /* 0x00000c7000007947 */ /* 0x000fea0003800000 */
.L_x_485:
[----:B------:R-:W3:Y:S04]  /*ee60*/  LDL R0, [R1+0xa4] ;  /* 0x0000a40001007983 */ /* 0x000ee80000100800 */
[----:B------:R-:W4:Y:S04]  /*ee70*/  LDL R14, [R1+0xa8] ;  /* 0x0000a800010e7983 */ /* 0x000f280000100800 */
[----:B------:R-:W5:Y:S01]  /*ee80*/  LDL R13, [R1+0xac] ;  /* 0x0000ac00010d7983 */ /* 0x000f620000100800 */
[----:B------:R-:W-:Y:S03]  /*ee90*/  BSSY B0, `(.L_x_494) ;  /* 0x0000025000007945 */ /* 0x000fe60003800000 */
[----:B------:R-:W1:Y:S02]  /*eea0*/  S2R R12, SR_TID.X ;  /* 0x00000000000c7919 */ /* 0x000e640000002100 */
[----:B-1----:R-:W-:Y:S01]  /*eeb0*/  ISETP.GE.AND P0, PT, R12, 0x80, PT ;  /* 0x000000800c00780c */ /* 0x002fe20003f06270 */
[----:B---3--:R-:W-:Y:S01]  /*eec0*/  IMAD.MOV.U32 R11, RZ, RZ, R0 ;  /* 0x000000ffff0b7224 */ /* 0x008fe200078e0000 */
[----:B----4-:R-:W-:-:S02]  /*eed0*/  SHF.R.S32.HI R7, RZ, 0x1f, R14 ;  /* 0x0000001fff077819 */ /* 0x010fc4000001140e */
[----:B-----5:R-:W-:-:S09]  /*eee0*/  SHF.R.S32.HI R8, RZ, 0x1f, R13 ;  /* 0x0000001fff087819 */ /* 0x020fd2000001140d */
[----:B------:R-:W-:Y:S05]  /*eef0*/  @P0 BRA `(.L_x_495) ;  /* 0x000001e000000947 */ /* 0x000fea0003800000 */
[----:B------:R-:W-:Y:S02]  /*ef00*/  MOV R2, c[0x0][0x4e8] ;  /* 0x00013a0000027a02 */ /* 0x000fe40000000f00 */
[----:B------:R-:W-:-:S03]  /*ef10*/  IADD3 R6, R11, R12, RZ ;  /* 0x0000000c0b067210 */ /* 0x000fc60007ffe0ff */
[----:B------:R-:W-:-:S05]  /*ef20*/  IMAD R0, R2, c[0x0][0x388], RZ ;  /* 0x0000e20002007a24 */ /* 0x000fca00078e02ff */
[----:B------:R-:W-:-:S13]  /*ef30*/  ISETP.GE.AND P0, PT, R6, R0, PT ;  /* 0x000000000600720c */ /* 0x000fda0003f06270 */
[----:B------:R-:W-:Y:S05]  /*ef40*/  @P0 BRA `(.L_x_495) ;  /* 0x0000019000000947 */ /* 0x000fea0003800000 */
[----:B------:R-:W-:Y:S01]  /*ef50*/  ISETP.NE.AND P0, PT, R2, 0x1, PT ;  /* 0x000000010200780c */ /* 0x000fe20003f05270 */
[----:B------:R-:W-:Y:S01]  /*ef60*/  IMAD R4, R7, c[0x0][0x490], RZ ;  /* 0x0001240007047a24 */ /* 0x000fe200078e02ff */
[----:B------:R-:W-:Y:S01]  /*ef70*/  MOV R0, R6 ;  /* 0x0000000600007202 */ /* 0x000fe20000000f00 */
[----:B------:R-:W-:-:S04]  /*ef80*/  IMAD.WIDE.U32 R2, R14, c[0x0][0x490], RZ ;  /* 0x000124000e027a25 */ /* 0x000fc800078e00ff */
[----:B------:R-:W-:Y:S02]  /*ef90*/  IMAD R4, R14, c[0x0][0x494], R4 ;  /* 0x000125000e047a24 */ /* 0x000fe400078e0204 */
[----:B------:R-:W-:-:S03]  /*efa0*/  IMAD R10, R8, c[0x0][0x498], RZ ;  /* 0x00012600080a7a24 */ /* 0x000fc600078e02ff */
[----:B------:R-:W-:Y:S01]  /*efb0*/  IADD3 R3, R3, R4, RZ ;  /* 0x0000000403037210 */ /* 0x000fe20007ffe0ff */
[----:B------:R-:W-:-:S05]  /*efc0*/  @P0 IMAD.HI.U32 R5, R6, c[0x0][0x4ec], RZ ;  /* 0x00013b0006050a27 */ /* 0x000fca00078e00ff */
[----:B------:R-:W-:Y:S01]  /*efd0*/  @P0 SHF.R.U32.HI R0, RZ, c[0x0][0x4f0], R5 ;  /* 0x00013c00ff000a19 */ /* 0x000fe20000011605 */
[----:B------:R-:W-:-:S03]  /*efe0*/  IMAD.WIDE.U32 R4, R13, c[0x0][0x498], R2 ;  /* 0x000126000d047a25 */ /* 0x000fc600078e0002 */
[C---:B------:R-:W-:Y:S01]  /*eff0*/  IADD3 R9, -R0.reuse, RZ, RZ ;  /* 0x000000ff00097210 */ /* 0x040fe20007ffe1ff */
[----:B------:R-:W-:Y:S01]  /*f000*/  IMAD R3, R13, c[0x0][0x49c], R10 ;  /* 0x000127000d037a24 */ /* 0x000fe200078e020a */
[----:B------:R-:W-:-:S03]  /*f010*/  IADD3 R4, P0, R0, R4, RZ ;  /* 0x0000000400047210 */ /* 0x000fc60007f1e0ff */
[----:B------:R-:W-:Y:S01]  /*f020*/  IMAD R2, R9, c[0x0][0x4e8], R6 ;  /* 0x00013a0009027a24 */ /* 0x000fe200078e0206 */
[----:B------:R-:W-:-:S04]  /*f030*/  SHF.R.S32.HI R6, RZ, 0x1f, R0 ;  /* 0x0000001fff067819 */ /* 0x000fc80000011400 */
[----:B------:R-:W-:Y:S02]  /*f040*/  SHF.R.S32.HI R0, RZ, 0x1f, R2 ;  /* 0x0000001fff007819 */ /* 0x000fe40000011402 */
[----:B------:R-:W-:-:S03]  /*f050*/  IADD3.X R5, R6, R5, R3, P0, !PT ;  /* 0x0000000506057210 */ /* 0x000fc600007fe403 */
[----:B------:R-:W-:-:S04]  /*f060*/  IMAD R0, R0, c[0x0][0x488], RZ ;  /* 0x0001220000007a24 */ /* 0x000fc800078e02ff */
[C---:B------:R-:W-:Y:S02]  /*f070*/  IMAD R0, R2.reuse, c[0x0][0x48c], R0 ;  /* 0x0001230002007a24 */ /* 0x040fe400078e0200 */
[----:B------:R-:W-:-:S05]  /*f080*/  IMAD.WIDE.U32 R2, R2, c[0x0][0x488], R4 ;  /* 0x0001220002027a25 */ /* 0x000fca00078e0004 */
[----:B------:R-:W-:Y:S02]  /*f090*/  IADD3 R0, R3, R0, RZ ;  /* 0x0000000003007210 */ /* 0x000fe40007ffe0ff */
[----:B------:R-:W-:-:S04]  /*f0a0*/  LEA R4, P0, R2, c[0x0][0x450], 0x2 ;  /* 0x0001140002047a11 */ /* 0x000fc800078010ff */
[----:B------:R-:W-:Y:S02]  /*f0b0*/  LEA.HI.X R5, R2, c[0x0][0x454], R0, 0x2, P0 ;  /* 0x0001150002057a11 */ /* 0x000fe400000f1400 */
[----:B------:R-:W-:-:S05]  /*f0c0*/  MOV R0, 0xff800000 ;  /* 0xff80000000007802 */ /* 0x000fca0000000f00 */
[----:B------:R1:W-:Y:S02]  /*f0d0*/  STG.E [R4.64], R0 ;  /* 0x0000000004007986 */ /* 0x0003e4000c101906 */
.L_x_495:
[----:B------:R-:W-:Y:S05]  /*f0e0*/  BSYNC B0 ;  /* 0x0000000000007941 */ /* 0x000fea0003800000 */
.L_x_494:
[----:B------:R-:W3:Y:S01]  /*f0f0*/  LDL R2, [R1+0xec] ;  /* 0x0000ec0001027983 */ /* 0x000ee20000100800 */
[----:B-1----:R-:W-:Y:S01]  /*f100*/  MOV R0, c[0x0][0x4e8] ;  /* 0x00013a0000007a02 */ /* 0x002fe20000000f00 */
[----:B------:R-:W-:Y:S01]  /*f110*/  IMAD R7, R7, c[0x0][0x3e8], RZ ;  /* 0x0000fa0007077a24 */ /* 0x000fe200078e02ff */
[----:B------:R-:W-:Y:S01]  /*f120*/  SHF.R.S32.HI R9, RZ, 0x1f, R12 ;  /* 0x0000001fff097819 */ /* 0x000fe2000001140c */
[----:B------:R-:W-:Y:S01]  /*f130*/  IMAD R5, R8, c[0x0][0x3f0], RZ ;  /* 0x0000fc0008057a24 */ /* 0x000fe200078e02ff */
[----:B------:R-:W-:Y:S01]  /*f140*/  ISETP.NE.AND P0, PT, R0, 0x1, PT ;  /* 0x000000010000780c */ /* 0x000fe20003f05270 */
[----:B------:R-:W-:Y:S01]  /*f150*/  IMAD R7, R14, c[0x0][0x3ec], R7 ;  /* 0x0000fb000e077a24 */ /* 0x000fe200078e0207 */
[----:B------:R-:W-:-:S04]  /*f160*/  LEA.HI R9, R9, R12, RZ, 0x3 ;  /* 0x0000000c09097211 */ /* 0x000fc800078f18ff */
[----:B------:R-:W-:-:S04]  /*f170*/  SHF.R.S32.HI R9, RZ, 0x3, R9 ;  /* 0x00000003ff097819 */ /* 0x000fc80000011409 */
[-C--:B------:R-:W-:Y:S02]  /*f180*/  IADD3 R12, R9, R11.reuse, RZ ;  /* 0x0000000b090c7210 */ /* 0x080fe40007ffe0ff */
[----:B---3--:R-:W-:Y:S01]  /*f190*/  IADD3 R4, R2, R11, RZ ;  /* 0x0000000b02047210 */ /* 0x008fe20007ffe0ff */
[----:B------:R-:W-:-:S03]  /*f1a0*/  IMAD.WIDE.U32 R2, R14, c[0x0][0x3e8], RZ ;  /* 0x0000fa000e027a25 */ /* 0x000fc600078e00ff */
[----:B------:R-:W-:Y:S01]  /*f1b0*/  MOV R0, R4 ;  /* 0x0000000400007202 */ /* 0x000fe20000000f00 */
[----:B------:R-:W-:-:S04]  /*f1c0*/  @P0 IMAD.HI.U32 R6, R4, c[0x0][0x4ec], RZ ;  /* 0x00013b0004060a27 */ /* 0x000fc800078e00ff */
[----:B------:R-:W-:Y:S01]  /*f1d0*/  IMAD.IADD R3, R3, 0x1, R7 ;  /* 0x0000000103037824 */ /* 0x000fe200078e0207 */
[----:B------:R-:W-:Y:S01]  /*f1e0*/  @P0 SHF.R.U32.HI R0, RZ, c[0x0][0x4f0], R6 ;  /* 0x00013c00ff000a19 */ /* 0x000fe20000011606 */
[C---:B------:R-:W-:Y:S02]  /*f1f0*/  IMAD R7, R13.reuse, c[0x0][0x3f4], R5 ;  /* 0x0000fd000d077a24 */ /* 0x040fe400078e0205 */
[----:B------:R-:W-:Y:S01]  /*f200*/  IMAD.WIDE.U32 R2, R13, c[0x0][0x3f0], R2 ;  /* 0x0000fc000d027a25 */ /* 0x000fe200078e0002 */
[----:B------:R-:W-:Y:S02]  /*f210*/  SHF.R.S32.HI R6, RZ, 0x1f, R0 ;  /* 0x0000001fff067819 */ /* 0x000fe40000011400 */
[----:B------:R-:W-:Y:S02]  /*f220*/  IADD3 R5, -R0, RZ, RZ ;  /* 0x000000ff00057210 */ /* 0x000fe40007ffe1ff */
[----:B------:R-:W-:Y:S01]  /*f230*/  IADD3 R3, R3, R7, RZ ;  /* 0x0000000703037210 */ /* 0x000fe20007ffe0ff */
[----:B------:R-:W-:-:S02]  /*f240*/  IMAD R6, R6, c[0x0][0x3e0], RZ ;  /* 0x0000f80006067a24 */ /* 0x000fc400078e02ff */
[----:B------:R-:W-:Y:S02]  /*f250*/  IMAD R4, R5, c[0x0][0x4e8], R4 ;  /* 0x00013a0005047a24 */ /* 0x000fe400078e0204 */
[C---:B------:R-:W-:Y:S02]  /*f260*/  IMAD R5, R0.reuse, c[0x0][0x3e4], R6 ;  /* 0x0000f90000057a24 */ /* 0x040fe400078e0206 */
[----:B------:R-:W-:Y:S01]  /*f270*/  IMAD.WIDE.U32 R2, R0, c[0x0][0x3e0], R2 ;  /* 0x0000f80000027a25 */ /* 0x000fe200078e0002 */
[----:B------:R-:W-:-:S03]  /*f280*/  SHF.R.S32.HI R0, RZ, 0x1f, R4 ;  /* 0x0000001fff007819 */ /* 0x000fc60000011404 */
[----:B------:R-:W-:Y:S02]  /*f290*/  IMAD.IADD R3, R3, 0x1, R5 ;  /* 0x0000000103037824 */ /* 0x000fe400078e0205 */
[----:B------:R-:W-:Y:S02]  /*f2a0*/  IMAD R0, R0, c[0x0][0x3d8], RZ ;  /* 0x0000f60000007a24 */ /* 0x000fe400078e02ff */
[----:B------:R-:W-:-:S04]  /*f2b0*/  IMAD.WIDE.U32 R2, R4, c[0x0][0x3d8], R2 ;  /* 0x0000f60004027a25 */ /* 0x000fc800078e0002 */
[----:B------:R-:W-:Y:S01]  /*f2c0*/  IMAD R4, R4, c[0x0][0x3dc], R0 ;  /* 0x0000f70004047a24 */ /* 0x000fe200078e0200 */
[----:B------:R-:W-:-:S04]  /*f2d0*/  LEA R13, P0, R2, c[0x0][0x380], 0x1 ;  /* 0x0000e000020d7a11 */ /* 0x000fc800078008ff */
[----:B------:R-:W-:-:S04]  /*f2e0*/  IADD3 R3, R3, R4, RZ ;  /* 0x0000000403037210 */ /* 0x000fc80007ffe0ff */
[----:B------:R-:W-:Y:S01]  /*f2f0*/  LEA.HI.X R3, R2, c[0x0][0x384], R3, 0x1, P0 ;  /* 0x0000e10002037a11 */ /* 0x000fe200000f0c03 */
[----:B------:R-:W-:Y:S05]  /*f300*/  BRA.DIV ~URZ, `(.L_x_496) ;  /* 0x00000a927f007947 */ /* 0x000fea000b800000 */
[----:B------:R1:W3:Y:S02]  /*f310*/  SHFL.IDX PT, R2, R3, RZ, 0x181f ;  /* 0x00181fff03027589 */ /* 0x0002e400000e0000 */
.L_x_514:
[----:B------:R-:W-:Y:S05]  /*f320*/  BRA.DIV ~URZ, `(.L_x_497) ;  /* 0x00000ae27f007947 */ /* 0x000fea000b800000 */
[----:B------:R4:W1:Y:S02]  /*f330*/  SHFL.IDX PT, R0, R13, RZ, 0x181f ;  /* 0x00181fff0d007589 */ /* 0x00086400000e0000 */
.L_x_515:
[----:B------:R-:W-:Y:S01]  /*f340*/  MOV R14, c[0x0][0x4e8] ;  /* 0x00013a00000e7a02 */ /* 0x000fe20000000f00 */
[----:B------:R-:W-:Y:S04]  /*f350*/  BSSY B0, `(.L_x_498) ;  /* 0x000001b000007945 */ /* 0x000fe80003800000 */
[----:B------:R-:W-:-:S05]  /*f360*/  IMAD R14, R14, c[0x0][0x388], RZ ;  /* 0x0000e2000e0e7a24 */ /* 0x000fca00078e02ff */
[----:B------:R-:W-:-:S13]  /*f370*/  ISETP.GE.AND P0, PT, R12, R14, PT ;  /* 0x0000000e0c00720c */ /* 0x000fda0003f06270 */
[----:B------:R-:W-:Y:S05]  /*f380*/  @P0 BRA `(.L_x_499) ;  /* 0x0000017000000947 */ /* 0x000fea0003800000 */
[----:B------:R-:W5:Y:S04]  /*f390*/  LDL.64 R6, [R1+0x90] ;  /* 0x0000900001067983 */ /* 0x000f680000100a00 */
[----:B--2---:R-:W2:Y:S04]  /*f3a0*/  LDL R4, [R1+0xa0] ;  /* 0x0000a00001047983 */ /* 0x004ea80000100800 */
[----:B----4-:R-:W4:Y:S04]  /*f3b0*/  LDL R17, [R1+0x9c] ;  /* 0x00009c0001117983 */ /* 0x010f280000100800 */
[----:B---3--:R-:W3:Y:S04]  /*f3c0*/  LDL R15, [R1+0x98] ;  /* 0x00009800010f7983 */ /* 0x008ee80000100800 */
[----:B------:R-:W3:Y:S04]  /*f3d0*/  LDL R5, [R1+0xc0] ;  /* 0x0000c00001057983 */ /* 0x000ee80000100800 */
[----:B------:R-:W3:Y:S04]  /*f3e0*/  LDL R18, [R1+0xbc] ;  /* 0x0000bc0001127983 */ /* 0x000ee80000100800 */
[----:B------:R-:W3:Y:S01]  /*f3f0*/  LDL R16, [R1+0xb8] ;  /* 0x0000b80001107983 */ /* 0x000ee20000100800 */
[----:B-----5:R-:W-:-:S02]  /*f400*/  ISETP.GE.AND P3, PT, R6, c[0x0][0x3c8], PT ;  /* 0x0000f20006007a0c */ /* 0x020fc40003f66270 */
[----:B--2---:R-:W-:Y:S02]  /*f410*/  ISETP.GE.AND P2, PT, R4, c[0x0][0x3c8], PT ;  /* 0x0000f20004007a0c */ /* 0x004fe40003f46270 */
[----:B----4-:R-:W-:Y:S02]  /*f420*/  ISETP.GE.AND P1, PT, R17, c[0x0][0x3c8], PT ;  /* 0x0000f20011007a0c */ /* 0x010fe40003f26270 */
[----:B---3--:R-:W-:-:S07]  /*f430*/  ISETP.GE.AND P0, PT, R15, c[0x0][0x3c8], PT ;  /* 0x0000f2000f007a0c */ /* 0x008fce0003f06270 */
[-C--:B-1----:R-:W-:Y:S02]  /*f440*/  @!P3 LEA R10, P4, R6, R0.reuse, 0x1 ;  /* 0x00000000060ab211 */ /* 0x082fe400078808ff */
[----:B------:R-:W-:Y:S02]  /*f450*/  @!P2 LEA R8, P6, R4, R0, 0x1 ;  /* 0x000000000408a211 */ /* 0x000fe400078c08ff */
[----:B------:R-:W-:Y:S02]  /*f460*/  @!P3 LEA.HI.X R11, R6, R2, R7, 0x1, P4 ;  /* 0x00000002060bb211 */ /* 0x000fe400020f0c07 */
[----:B------:R-:W-:Y:S02]  /*f470*/  @!P1 LEA R6, P5, R17, R0, 0x1 ;  /* 0x0000000011069211 */ /* 0x000fe400078a08ff */
[----:B------:R-:W-:Y:S02]  /*f480*/  @!P2 LEA.HI.X R9, R4, R2, R5, 0x1, P6 ;  /* 0x000000020409a211 */ /* 0x000fe400030f0c05 */
[----:B------:R-:W-:-:S02]  /*f490*/  @!P0 LEA R4, P4, R15, R0, 0x1 ;  /* 0x000000000f048211 */ /* 0x000fc400078808ff */
[-C--:B------:R-:W-:Y:S02]  /*f4a0*/  @!P1 LEA.HI.X R7, R17, R2.reuse, R18, 0x1, P5 ;  /* 0x0000000211079211 */ /* 0x080fe400028f0c12 */
[----:B------:R-:W-:Y:S01]  /*f4b0*/  @!P0 LEA.HI.X R5, R15, R2, R16, 0x1, P4 ;  /* 0x000000020f058211 */ /* 0x000fe200020f0c10 */
[----:B------:R1:W-:Y:S04]  /*f4c0*/  @!P3 ST.E.128 [R10.64], RZ ;  /* 0x000000ff0a00b985 */ /* 0x0003e8000c101d06 */
[----:B------:R1:W-:Y:S04]  /*f4d0*/  @!P2 ST.E.128 [R8.64], RZ ;  /* 0x000000ff0800a985 */ /* 0x0003e8000c101d06 */
[----:B------:R1:W-:Y:S04]  /*f4e0*/  @!P1 ST.E.128 [R6.64], RZ ;  /* 0x000000ff06009985 */ /* 0x0003e8000c101d06 */
[----:B------:R1:W-:Y:S02]  /*f4f0*/  @!P0 ST.E.128 [R4.64], RZ ;  /* 0x000000ff04008985 */ /* 0x0003e4000c101d06 */
.L_x_499:
[----:B------:R-:W-:Y:S05]  /*f500*/  BSYNC B0 ;  /* 0x0000000000007941 */ /* 0x000fea0003800000 */
.L_x_498:
[----:B------:R-:W-:Y:S05]  /*f510*/  BRA.DIV ~URZ, `(.L_x_500) ;  /* 0x000009527f007947 */ /* 0x000fea000b800000 */
[----:B---3--:R3:W2:Y:S04]  /*f520*/  SHFL.IDX PT, R2, R3, 0x1, 0x181f ;  /* 0x00381f0003027f89 */ /* 0x0086a800000e0000 */
[----:B-1----:R3:W1:Y:S02]  /*f530*/  SHFL.IDX PT, R0, R13, 0x1, 0x181f ;  /* 0x00381f000d007f89 */ /* 0x00266400000e0000 */
.L_x_516:
[----:B------:R-:W-:Y:S01]  /*f540*/  IADD3 R4, R12, 0x20, RZ ;  /* 0x000000200c047810 */ /* 0x000fe20007ffe0ff */
[----:B------:R-:W-:Y:S03]  /*f550*/  BSSY B0, `(.L_x_501) ;  /* 0x000001a000007945 */ /* 0x000fe60003800000 */
[----:B------:R-:W-:-:S13]  /*f560*/  ISETP.GE.AND P0, PT, R4, R14, PT ;  /* 0x0000000e0400720c */ /* 0x000fda0003f06270 */
[----:B------:R-:W-:Y:S05]  /*f570*/  @P0 BRA `(.L_x_502) ;  /* 0x0000017000000947 */ /* 0x000fea0003800000 */
[----:B------:R-:W5:Y:S04]  /*f580*/  LDL.64 R6, [R1+0x90] ;  /* 0x0000900001067983 */ /* 0x000f680000100a00 */
[----:B---3--:R-:W3:Y:S04]  /*f590*/  LDL R5, [R1+0xa0] ;  /* 0x0000a00001057983 */ /* 0x008ee80000100800 */
[----:B----4-:R-:W4:Y:S04]  /*f5a0*/  LDL R17, [R1+0x9c] ;  /* 0x00009c0001117983 */ /* 0x010f280000100800 */
[----:B--2---:R-:W2:Y:S04]  /*f5b0*/  LDL R15, [R1+0x98] ;  /* 0x00009800010f7983 */ /* 0x004ea80000100800 */
[----:B------:R-:W2:Y:S04]  /*f5c0*/  LDL R19, [R1+0xc0] ;  /* 0x0000c00001137983 */ /* 0x000ea80000100800 */
[----:B------:R-:W2:Y:S04]  /*f5d0*/  LDL R18, [R1+0xbc] ;  /* 0x0000bc0001127983 */ /* 0x000ea80000100800 */
[----:B------:R-:W2:Y:S01]  /*f5e0*/  LDL R16, [R1+0xb8] ;  /* 0x0000b80001107983 */ /* 0x000ea20000100800 */
[----:B-----5:R-:W-:-:S02]  /*f5f0*/  ISETP.GE.AND P3, PT, R6, c[0x0][0x3c8], PT ;  /* 0x0000f20006007a0c */ /* 0x020fc40003f66270 */
[----:B---3--:R-:W-:Y:S02]  /*f600*/  ISETP.GE.AND P2, PT, R5, c[0x0][0x3c8], PT ;  /* 0x0000f20005007a0c */ /* 0x008fe40003f46270 */
[----:B----4-:R-:W-:Y:S02]  /*f610*/  ISETP.GE.AND P1, PT, R17, c[0x0][0x3c8], PT ;  /* 0x0000f20011007a0c */ /* 0x010fe40003f26270 */
[----:B--2---:R-:W-:-:S07]  /*f620*/  ISETP.GE.AND P0, PT, R15, c[0x0][0x3c8], PT ;  /* 0x0000f2000f007a0c */ /* 0x004fce0003f06270 */
[CC--:B-1----:R-:W-:Y:S02]  /*f630*/  @!P3 LEA R10, P4, R6.reuse, R0.reuse, 0x1 ;  /* 0x00000000060ab211 */ /* 0x0c2fe400078808ff */
        /* <DEDUP_REMOVED lines=11> */
.L_x_502:
[----:B------:R-:W-:Y:S05]  /*f6f0*/  BSYNC B0 ;  /* 0x0000000000007941 */ /* 0x000fea0003800000 */
.L_x_501:
[----:B------:R-:W-:Y:S05]  /*f700*/  BRA.DIV ~URZ, `(.L_x_503) ;  /* 0x000008227f007947 */ /* 0x000fea000b800000 */
[----:B--2---:R2:W3:Y:S02]  /*f710*/  SHFL.IDX PT, R2, R3, 0x2, 0x181f ;  /* 0x00581f0003027f89 */ /* 0x0044e400000e0000 */
.L_x_517:
[----:B------:R-:W-:Y:S05]  /*f720*/  BRA.DIV ~URZ, `(.L_x_504) ;  /* 0x000008727f007947 */ /* 0x000fea000b800000 */
[----:B-1----:R1:W2:Y:S02]  /*f730*/  SHFL.IDX PT, R0, R13, 0x2, 0x181f ;  /* 0x00581f000d007f89 */ /* 0x0022a400000e0000 */
.L_x_518:
[----:B------:R-:W-:Y:S01]  /*f740*/  IADD3 R4, R12, 0x40, RZ ;  /* 0x000000400c047810 */ /* 0x000fe20007ffe0ff */
[----:B------:R-:W-:Y:S03]  /*f750*/  BSSY B0, `(.L_x_505) ;  /* 0x000001a000007945 */ /* 0x000fe60003800000 */
[----:B------:R-:W-:-:S13]  /*f760*/  ISETP.GE.AND P0, PT, R4, R14, PT ;  /* 0x0000000e0400720c */ /* 0x000fda0003f06270 */
[----:B------:R-:W-:Y:S05]  /*f770*/  @P0 BRA `(.L_x_506) ;  /* 0x0000017000000947 */ /* 0x000fea0003800000 */
[----:B------:R-:W5:Y:S04]  /*f780*/  LDL.64 R6, [R1+0x90] ;  /* 0x0000900001067983 */ /* 0x000f680000100a00 */
[----:B----4-:R-:W4:Y:S04]  /*f790*/  LDL R5, [R1+0xa0] ;  /* 0x0000a00001057983 */ /* 0x010f280000100800 */
[----:B---3--:R-:W3:Y:S04]  /*f7a0*/  LDL R17, [R1+0x9c] ;  /* 0x00009c0001117983 */ /* 0x008ee80000100800 */
[----:B--2---:R-:W2:Y:S04]  /*f7b0*/  LDL R15, [R1+0x98] ;  /* 0x00009800010f7983 */ /* 0x004ea80000100800 */
[----:B------:R-:W2:Y:S04]  /*f7c0*/  LDL R19, [R1+0xc0] ;  /* 0x0000c00001137983 */ /* 0x000ea80000100800 */
[----:B------:R-:W2:Y:S04]  /*f7d0*/  LDL R18, [R1+0xbc] ;  /* 0x0000bc0001127983 */ /* 0x000ea80000100800 */
[----:B------:R-:W2:Y:S01]  /*f7e0*/  LDL R16, [R1+0xb8] ;  /* 0x0000b80001107983 */ /* 0x000ea20000100800 */
[----:B-----5:R-:W-:-:S02]  /*f7f0*/  ISETP.GE.AND P3, PT, R6, c[0x0][0x3c8], PT ;  /* 0x0000f20006007a0c */ /* 0x020fc40003f66270 */
[----:B----4-:R-:W-:Y:S02]  /*f800*/  ISETP.GE.AND P2, PT, R5, c[0x0][0x3c8], PT ;  /* 0x0000f20005007a0c */ /* 0x010fe40003f46270 */
[----:B---3--:R-:W-:Y:S02]  /*f810*/  ISETP.GE.AND P1, PT, R17, c[0x0][0x3c8], PT ;  /* 0x0000f20011007a0c */ /* 0x008fe40003f26270 */
[----:B--2---:R-:W-:-:S07]  /*f820*/  ISETP.GE.AND P0, PT, R15, c[0x0][0x3c8], PT ;  /* 0x0000f2000f007a0c */ /* 0x004fce0003f06270 */
[CC--:B------:R-:W-:Y:S02]  /*f830*/  @!P3 LEA R10, P4, R6.reuse, R0.reuse, 0x1 ;  /* 0x00000000060ab211 */ /* 0x0c0fe400078808ff */
        /* <DEDUP_REMOVED lines=11> */
.L_x_506:
[----:B------:R-:W-:Y:S05]  /*f8f0*/  BSYNC B0 ;  /* 0x0000000000007941 */ /* 0x000fea0003800000 */
.L_x_505:
[----:B------:R-:W-:Y:S05]  /*f900*/  BRA.DIV ~URZ, `(.L_x_507) ;  /* 0x000006f27f007947 */ /* 0x000fea000b800000 */
[----:B---3--:R3:W1:Y:S04]  /*f910*/  SHFL.IDX PT, R2, R3, 0x3, 0x181f ;  /* 0x00781f0003027f89 */ /* 0x00866800000e0000 */
[----:B--2---:R3:W2:Y:S02]  /*f920*/  SHFL.IDX PT, R0, R13, 0x3, 0x181f ;  /* 0x00781f000d007f89 */ /* 0x0046a400000e0000 */
.L_x_519:
[----:B------:R-:W-:-:S04]  /*f930*/  IADD3 R12, R12, 0x60, RZ ;  /* 0x000000600c0c7810 */ /* 0x000fc80007ffe0ff */
        /* <DEDUP_REMOVED lines=8> */
[----:B-1----:R-:W2:Y:S01]  /*f9c0*/  LDL R13, [R1+0xb8] ;  /* 0x0000b800010d7983 */ /* 0x002ea20000100800 */
[----:B-----5:R-:W-:-:S02]  /*f9d0*/  ISETP.GE.AND P3, PT, R6, c[0x0][0x3c8], PT ;  /* 0x0000f20006007a0c */ /* 0x020fc40003f66270 */
[----:B---3--:R-:W-:Y:S02]  /*f9e0*/  ISETP.GE.AND P2, PT, R4, c[0x0][0x3c8], PT ;  /* 0x0000f20004007a0c */ /* 0x008fe40003f46270 */
[----:B----4-:R-:W-:Y:S02]  /*f9f0*/  ISETP.GE.AND P1, PT, R15, c[0x0][0x3c8], PT ;  /* 0x0000f2000f007a0c */ /* 0x010fe40003f26270 */
[----:B--2---:R-:W-:-:S07]  /*fa00*/  ISETP.GE.AND P0, PT, R3, c[0x0][0x3c8], PT ;  /* 0x0000f20003007a0c */ /* 0x004fce0003f06270 */
[-C--:B------:R-:W-:Y:S02]  /*fa10*/  @!P3 LEA R10, P4, R6, R0.reuse, 0x1 ;  /* 0x00000000060ab211 */ /* 0x080fe400078808ff */
        /* <DEDUP_REMOVED lines=11> */
.L_x_493:
[----:B----4-:R-:W-:Y:S05]  /*fad0*/  BSYNC B1 ;  /* 0x0000000000017941 */ /* 0x010fea0003800000 */
.L_x_484:
[----:B--2---:R-:W2:Y:S02]  /*fae0*/  LDL R0, [R1+0xf0] ;  /* 0x0000f00001007983 */ /* 0x004ea40000100800 */
[----:B--2---:R-:W-:-:S13]  /*faf0*/  ISETP.NE.AND P0, PT, R0, RZ, PT ;  /* 0x000000ff0000720c */ /* 0x004fda0003f05270 */
[----:B------:R-:W-:Y:S01]  /*fb00*/  @P0 WARPSYNC 0xffffffff ;  /* 0xffffffff00000948 */ /* 0x000fe20003800000 */
[----:B------:R-:W-:Y:S06]  /*fb10*/  @P0 BAR.SYNC.DEFER_BLOCKING 0x5, 0x100 ;  /* 0x0144000000000b1d */ /* 0x000fec0000010000 */
[----:B------:R-:W2:Y:S04]  /*fb20*/  @P0 LDS R0, [0x18100] ;  /* 0x01810000ff000984 */ /* 0x000ea80000000800 */
[----:B--2---:R2:W-:Y:S04]  /*fb30*/  @P0 STL [R1+0xc4], R0 ;  /* 0x0000c40001000387 */ /* 0x0045e80000100800 */
[----:B------:R-:W-:Y:S06]  /*fb40*/  @P0 BAR.ARV 0x4, 0x100 ;  /* 0x0104000000000b1d */ /* 0x000fec0000002000 */
[----:B------:R-:W-:Y:S05]  /*fb50*/  @P0 BRA `(.L_x_508) ;  /* 0x0000009000000947 */ /* 0x000fea0003800000 */
[----:B------:R-:W-:Y:S05]  /*fb60*/  BRA.DIV ~URZ, `(.L_x_509) ;  /* 0x000005527f007947 */ /* 0x000fea000b800000 */
[----:B--2---:R2:W4:Y:S02]  /*fb70*/  SHFL.IDX PT, R0, R81, RZ, 0x1f ;  /* 0x00001fff51007589 */ /* 0x00452400000e0000 */
.L_x_520:
[----:B-1----:R-:W1:Y:S01]  /*fb80*/  S2R R2, SR_TID.X ;  /* 0x0000000000027919 */ /* 0x002e620000002100 */
[----:B------:R-:W-:Y:S03]  /*fb90*/  WARPSYNC 0xffffffff ;  /* 0xffffffff00007948 */ /* 0x000fe60003800000 */
[----:B------:R-:W-:Y:S06]  /*fba0*/  BAR.SYNC.DEFER_BLOCKING 0x4, 0x100 ;  /* 0x0104000000007b1d */ /* 0x000fec0000010000 */
[----:B----4-:R4:W-:Y:S01]  /*fbb0*/  STL [R1+0xc4], R0 ;  /* 0x0000c40001007387 */ /* 0x0109e20000100800 */
[----:B-1----:R-:W-:-:S13]  /*fbc0*/  LOP3.LUT P0, RZ, R2, 0xff, RZ, 0xc0, !PT ;  /* 0x000000ff02ff7812 */ /* 0x002fda000780c0ff */
[----:B------:R4:W-:Y:S04]  /*fbd0*/  @!P0 STS [0x18100], R81 ;  /* 0x01810051ff008388 */ /* 0x0009e80000000800 */
[----:B------:R-:W-:Y:S06]  /*fbe0*/  BAR.ARV 0x5, 0x100 ;  /* 0x0144000000007b1d */ /* 0x000fec0000002000 */
.L_x_508:
[----:B--2-4-:R-:W2:Y:S02]  /*fbf0*/  LDL R0, [R1+0xc4] ;  /* 0x0000c40001007983 */ /* 0x014ea40000100800 */
[----:B--2---:R-:W-:-:S13]  /*fc00*/  ISETP.GE.AND P0, PT, R0, c[0x0][0x538], PT ;  /* 0x00014e0000007a0c */ /* 0x004fda0003f06270 */
[----:B-1-3-5:R-:W-:Y:S01]  /*fc10*/  @P0 CALL.REL.NOINC `(.L_x_510) ;  /* 0x0000001000000944 */ /* 0x02afe20003c00000 */
[----:B------:R-:W-:Y:S05]  /*fc20*/  BRA `(.L_x_511) ;  /* 0xffff0fc000007947 */ /* 0x000fea000383ffff */
.L_x_510:
[----:B------:R-:W-:Y:S05]  /*fc30*/  EXIT ;  /* 0x000000000000794d */ /* 0x000fea0003800000 */
.L_x_480:
[----:B------:R1:W5:Y:S01]  /*fc40*/  LDL R0, [R1+0x64] ;  /* 0x0000640001007983 */ /* 0x0003620000100800 */
[----:B------:R-:W-:Y:S02]  /*fc50*/  MOV R3, 0x2 ;  /* 0x0000000200037802 */ /* 0x000fe40000000f00 */
[----:B------:R-:W-:Y:S02]  /*fc60*/  MOV R2, 0xfc80 ;  /* 0x0000fc8000027802 */ /* 0x000fe40000000f00 */
[----:B-1---5:R-:W-:Y:S05]  /*fc70*/  CALL.REL.NOINC `($__internal_0_$__cuda_sm70_shflsync_bfly_p) ;  /* 0x000004a000007944 */ /* 0x022fea0003c00000 */
[----:B------:R-:W-:Y:S01]  /*fc80*/  MOV R4, R5 ;  /* 0x0000000500047202 */ /* 0x000fe20000000f00 */
[----:B------:R-:W-:Y:S05]  /*fc90*/  BRA `(.L_x_512) ;  /* 0xffffd0a000007947 */ /* 0x000fea000383ffff */
.L_x_481:
[----:B------:R-:W-:Y:S01]  /*fca0*/  IMAD.MOV.U32 R0, RZ, RZ, R4 ;  /* 0x000000ffff007224 */ /* 0x000fe200078e0004 */
[----:B------:R-:W-:Y:S02]  /*fcb0*/  MOV R3, 0x1 ;  /* 0x0000000100037802 */ /* 0x000fe40000000f00 */
[----:B------:R-:W-:Y:S02]  /*fcc0*/  MOV R2, 0xfce0 ;  /* 0x0000fce000027802 */ /* 0x000fe40000000f00 */
[----:B-----5:R-:W-:Y:S05]  /*fcd0*/  CALL.REL.NOINC `($__internal_0_$__cuda_sm70_shflsync_bfly_p) ;  /* 0x0000044000007944 */ /* 0x020fea0003c00000 */
[----:B------:R1:W5:Y:S01]  /*fce0*/  LDL R0, [R1+0x68] ;  /* 0x0000680001007983 */ /* 0x0003620000100800 */
[----:B------:R-:W-:Y:S01]  /*fcf0*/  FADD.FTZ R4, R4, R5 ;  /* 0x0000000504047221 */ /* 0x000fe20000010000 */
[----:B------:R-:W-:Y:S02]  /*fd00*/  MOV R3, 0x2 ;  /* 0x0000000200037802 */ /* 0x000fe40000000f00 */
[----:B------:R-:W-:-:S02]  /*fd10*/  MOV R2, 0xfd30 ;  /* 0x0000fd3000027802 */ /* 0x000fc40000000f00 */
[----:B-1---5:R-:W-:Y:S05]  /*fd20*/  CALL.REL.NOINC `($__internal_0_$__cuda_sm70_shflsync_bfly_p) ;  /* 0x000003f000007944 */ /* 0x022fea0003c00000 */
[----:B------:R-:W2:Y:S01]  /*fd30*/  LDL.LU R0, [R1+0x68] ;  /* 0x0000680001007983 */ /* 0x000ea20000300800 */
[----:B------:R-:W-:-:S02]  /*fd40*/  MOV R3, 0x1 ;  /* 0x0000000100037802 */ /* 0x000fc40000000f00 */
[----:B------:R-:W-:Y:S01]  /*fd50*/  MOV R2, 0xfd80 ;  /* 0x0000fd8000027802 */ /* 0x000fe20000000f00 */
[----:B--2---:R-:W-:Y:S02]  /*fd60*/  FADD.FTZ R0, R0, R5 ;  /* 0x0000000500007221 */ /* 0x004fe40000010000 */
[----:B------:R-:W-:Y:S05]  /*fd70*/  CALL.REL.NOINC `($__internal_0_$__cuda_sm70_shflsync_bfly_p) ;  /* 0x000003a000007944 */ /* 0x000fea0003c00000 */
[----:B------:R-:W-:Y:S01]  /*fd80*/  MOV R3, R5 ;  /* 0x0000000500037202 */ /* 0x000fe20000000f00 */
[----:B------:R-:W-:Y:S05]  /*fd90*/  BRA `(.L_x_513) ;  /* 0xffffd03000007947 */ /* 0x000fea000383ffff */
.L_x_496:
[----:B------:R-:W-:Y:S01]  /*fda0*/  IMAD.MOV.U32 R5, RZ, RZ, R3 ;  /* 0x000000ffff057224 */ /* 0x000fe200078e0003 */
[----:B------:R-:W-:Y:S01]  /*fdb0*/  MOV R4, RZ ;  /* 0x000000ff00047202 */ /* 0x000fe20000000f00 */
[----:B------:R-:W-:Y:S01]  /*fdc0*/  IMAD.MOV.U32 R0, RZ, RZ, 0x181f ;  /* 0x0000181fff007424 */ /* 0x000fe200078e00ff */
[----:B------:R-:W-:Y:S02]  /*fdd0*/  MOV R6, 0xfdf0 ;  /* 0x0000fdf000067802 */ /* 0x000fe40000000f00 */
[----:B--2---:R-:W-:Y:S05]  /*fde0*/  CALL.REL.NOINC `($__internal_1_$__cuda_sm70_shflsync_idx_p) ;  /* 0x0000037000007944 */ /* 0x004fea0003c00000 */
[----:B------:R-:W-:Y:S01]  /*fdf0*/  MOV R2, R0 ;  /* 0x0000000000027202 */ /* 0x000fe20000000f00 */
[----:B------:R-:W-:Y:S05]  /*fe00*/  BRA `(.L_x_514) ;  /* 0xfffff51000007947 */ /* 0x000fea000383ffff */
.L_x_497:
[----:B------:R-:W-:Y:S01]  /*fe10*/  IMAD.MOV.U32 R5, RZ, RZ, R13 ;  /* 0x000000ffff057224 */ /* 0x000fe200078e000d */
[----:B------:R-:W-:Y:S01]  /*fe20*/  MOV R4, RZ ;  /* 0x000000ff00047202 */ /* 0x000fe20000000f00 */
[----:B------:R-:W-:Y:S01]  /*fe30*/  IMAD.MOV.U32 R0, RZ, RZ, 0x181f ;  /* 0x0000181fff007424 */ /* 0x000fe200078e00ff */
[----:B------:R-:W-:Y:S02]  /*fe40*/  MOV R6, 0xfe60 ;  /* 0x0000fe6000067802 */ /* 0x000fe40000000f00 */
[----:B-123--:R-:W-:Y:S05]  /*fe50*/  CALL.REL.NOINC `($__internal_1_$__cuda_sm70_shflsync_idx_p) ;  /* 0x0000030000007944 */ /* 0x00efea0003c00000 */
[----:B------:R-:W-:Y:S05]  /*fe60*/  BRA `(.L_x_515) ;  /* 0xfffff4d000007947 */ /* 0x000fea000383ffff */
.L_x_500:
[----:B-1----:R-:W-:Y:S01]  /*fe70*/  IMAD.MOV.U32 R5, RZ, RZ, R3 ;  /* 0x000000ffff057224 */ /* 0x002fe200078e0003 */
[----:B------:R-:W-:Y:S01]  /*fe80*/  MOV R4, 0x1 ;  /* 0x0000000100047802 */ /* 0x000fe20000000f00 */
[----:B------:R-:W-:Y:S01]  /*fe90*/  IMAD.MOV.U32 R0, RZ, RZ, 0x181f ;  /* 0x0000181fff007424 */ /* 0x000fe200078e00ff */
[----:B------:R-:W-:-:S02]  /*fea0*/  MOV R6, 0xfec0 ;  /* 0x0000fec000067802 */ /* 0x000fc40000000f00 */
[----:B--234-:R-:W-:Y:S05]  /*feb0*/  CALL.REL.NOINC `($__internal_1_$__cuda_sm70_shflsync_idx_p) ;  /* 0x000002a000007944 */ /* 0x01cfea0003c00000 */
[----:B------:R-:W-:Y:S01]  /*fec0*/  IMAD.MOV.U32 R2, RZ, RZ, R0 ;  /* 0x000000ffff027224 */ /* 0x000fe200078e0000 */
[----:B------:R-:W-:Y:S01]  /*fed0*/  MOV R4, 0x1 ;  /* 0x0000000100047802 */ /* 0x000fe20000000f00 */
[----:B------:R-:W-:Y:S01]  /*fee0*/  IMAD.MOV.U32 R5, RZ, RZ, R13 ;  /* 0x000000ffff057224 */ /* 0x000fe200078e000d */
[----:B------:R-:W-:-:S02]  /*fef0*/  MOV R0, 0x181f ;  /* 0x0000181f00007802 */ /* 0x000fc40000000f00 */
[----:B------:R-:W-:Y:S02]  /*ff00*/  MOV R6, 0xff20 ;  /* 0x0000ff2000067802 */ /* 0x000fe40000000f00 */
[----:B------:R-:W-:Y:S05]  /*ff10*/  CALL.REL.NOINC `($__internal_1_$__cuda_sm70_shflsync_idx_p) ;  /* 0x0000024000007944 */ /* 0x000fea0003c00000 */
[----:B------:R-:W-:Y:S05]  /*ff20*/  BRA `(.L_x_516) ;  /* 0xfffff61000007947 */ /* 0x000fea000383ffff */
.L_x_503:
[----:B-1----:R-:W-:Y:S01]  /*ff30*/  IMAD.MOV.U32 R5, RZ, RZ, R3 ;  /* 0x000000ffff057224 */ /* 0x002fe200078e0003 */
[----:B------:R-:W-:Y:S01]  /*ff40*/  MOV R4, 0x2 ;  /* 0x0000000200047802 */ /* 0x000fe20000000f00 */
[----:B------:R-:W-:Y:S01]  /*ff50*/  IMAD.MOV.U32 R0, RZ, RZ, 0x181f ;  /* 0x0000181fff007424 */ /* 0x000fe200078e00ff */
[----:B------:R-:W-:Y:S02]  /*ff60*/  MOV R6, 0xff80 ;  /* 0x0000ff8000067802 */ /* 0x000fe40000000f00 */
[----:B--234-:R-:W-:Y:S05]  /*ff70*/  CALL.REL.NOINC `($__internal_1_$__cuda_sm70_shflsync_idx_p) ;  /* 0x000001e000007944 */ /* 0x01cfea0003c00000 */
[----:B------:R-:W-:Y:S01]  /*ff80*/  MOV R2, R0 ;  /* 0x0000000000027202 */ /* 0x000fe20000000f00 */
[----:B------:R-:W-:Y:S05]  /*ff90*/  BRA `(.L_x_517) ;  /* 0xfffff78000007947 */ /* 0x000fea000383ffff */
.L_x_504:
[----:B-1----:R-:W-:Y:S01]  /*ffa0*/  IMAD.MOV.U32 R5, RZ, RZ, R13 ;  /* 0x000000ffff057224 */ /* 0x002fe200078e000d */
[----:B------:R-:W-:Y:S01]  /*ffb0*/  MOV R4, 0x2 ;  /* 0x0000000200047802 */ /* 0x000fe20000000f00 */
[----:B------:R-:W-:Y:S01]  /*ffc0*/  IMAD.MOV.U32 R0, RZ, RZ, 0x181f ;  /* 0x0000181fff007424 */ /* 0x000fe200078e00ff */
[----:B------:R-:W-:Y:S02]  /*ffd0*/  MOV R6, 0xfff0 ;  /* 0x0000fff000067802 */ /* 0x000fe40000000f00 */
[----:B--234-:R-:W-:Y:S05]  /*ffe0*/  CALL.REL.NOINC `($__internal_1_$__cuda_sm70_shflsync_idx_p) ;  /* 0x0000017000007944 */ /* 0x01cfea0003c00000 */
[----:B------:R-:W-:Y:S05]  /*fff0*/  BRA `(.L_x_518) ;  /* 0xfffff74000007947 */ /* 0x000fea000383ffff */
.L_x_507:
[----:B--2---:R-:W-:Y:S01]  /*10000*/  IMAD.MOV.U32 R5, RZ, RZ, R3 ;  /* 0x000000ffff057224 */ /* 0x004fe200078e0003 */
[----:B------:R-:W-:Y:S01]  /*10010*/  MOV R4, 0x3 ;  /* 0x0000000300047802 */ /* 0x000fe20000000f00 */
[----:B------:R-:W-:Y:S01]  /*10020*/  IMAD.MOV.U32 R0, RZ, RZ, 0x181f ;  /* 0x0000181fff007424 */ /* 0x000fe200078e00ff */
[----:B------:R-:W-:-:S02]  /*10030*/  MOV R6, 0x10050 ;  /* 0x0001005000067802 */ /* 0x000fc40000000f00 */
[----:B-1-34-:R-:W-:Y:S05]  /*10040*/  CALL.REL.NOINC `($__internal_1_$__cuda_sm70_shflsync_idx_p) ;  /* 0x0000011000007944 */ /* 0x01afea0003c00000 */
[----:B------:R-:W-:Y:S01]  /*10050*/  IMAD.MOV.U32 R2, RZ, RZ, R0 ;  /* 0x000000ffff027224 */ /* 0x000fe200078e0000 */
[----:B------:R-:W-:Y:S01]  /*10060*/  MOV R4, 0x3 ;  /* 0x0000000300047802 */ /* 0x000fe20000000f00 */
[----:B------:R-:W-:Y:S01]  /*10070*/  IMAD.MOV.U32 R5, RZ, RZ, R13 ;  /* 0x000000ffff057224 */ /* 0x000fe200078e000d */
[----:B------:R-:W-:-:S02]  /*10080*/  MOV R0, 0x181f ;  /* 0x0000181f00007802 */ /* 0x000fc40000000f00 */
[----:B------:R-:W-:Y:S02]  /*10090*/  MOV R6, 0x100b0 ;  /* 0x000100b000067802 */ /* 0x000fe40000000f00 */
[----:B------:R-:W-:Y:S05]  /*100a0*/  CALL.REL.NOINC `($__internal_1_$__cuda_sm70_shflsync_idx_p) ;  /* 0x000000b000007944 */ /* 0x000fea0003c00000 */
[----:B------:R-:W-:Y:S05]  /*100b0*/  BRA `(.L_x_519) ;  /* 0xfffff87000007947 */ /* 0x000fea000383ffff */
.L_x_509:
[----:B-1----:R-:W-:Y:S01]  /*100c0*/  IMAD.MOV.U32 R5, RZ, RZ, R81 ;  /* 0x000000ffff057224 */ /* 0x002fe200078e0051 */
[----:B------:R-:W-:Y:S01]  /*100d0*/  MOV R4, RZ ;  /* 0x000000ff00047202 */ /* 0x000fe20000000f00 */
[----:B--2---:R-:W-:Y:S01]  /*100e0*/  IMAD.MOV.U32 R0, RZ, RZ, 0x1f ;  /* 0x0000001fff007424 */ /* 0x004fe200078e00ff */
[----:B------:R-:W-:Y:S02]  /*100f0*/  MOV R6, 0x10110 ;  /* 0x0001011000067802 */ /* 0x000fe40000000f00 */
[----:B---3-5:R-:W-:Y:S05]  /*10100*/  CALL.REL.NOINC `($__internal_1_$__cuda_sm70_shflsync_idx_p) ;  /* 0x0000005000007944 */ /* 0x028fea0003c00000 */
[----:B------:R-:W-:Y:S05]  /*10110*/  BRA `(.L_x_520) ;  /* 0xfffffa6000007947 */ /* 0x000fea000383ffff */
        .weak           $__internal_0_$__cuda_sm70_shflsync_bfly_p
        .type           $__internal_0_$__cuda_sm70_shflsync_bfly_p,@function
        .size           $__internal_0_$__cuda_sm70_shflsync_bfly_p,($__internal_1_$__cuda_sm70_shflsync_idx_p - $__internal_0_$__cuda_sm70_shflsync_bfly_p)
$__internal_0_$__cuda_sm70_shflsync_bfly_p:
[----:B------:R-:W-:Y:S04]  /*10120*/  WARPSYNC R6 ;  /* 0x0000000600007348 */ /* 0x000fe80003800000 */
[----:B------:R1:W2:Y:S02]  /*10130*/  SHFL.BFLY PT, R5, R0, R3, R7 ;  /* 0x0c00000300057389 */ /* 0x0002a400000e0007 */
[----:B-1----:R-:W-:-:S04]  /*10140*/  MOV R3, 0x0 ;  /* 0x0000000000037802 */ /* 0x002fc80000000f00 */
[----:B--2---:R-:W-:Y:S05]  /*10150*/  RET.REL.NODEC R2 `(_ZN7cutlass13device_kernelIN5flash19enable_sm80_to_sm89INS1_16FlashAttnFwdSm80INS1_25CollectiveMainloopFwdSm80ILi8ELi1ELb1EN4cute5tupleIJNS5_1CILi128EEENS7_ILi64EEENS7_ILi256EEEEEELi256ENS_6half_tEfNS_4arch4Sm80ELb1ELb0ELb0ELb0ELb0ELb0ELb1ELb0EEENS1_21CollectiveEpilogueFwdINS6_IJS8_SA_S9_EEENS6_IJNS7_ILi1EEESI_SI_EEESC_SE_Li256ELb0ELb1ELb0ELb0EEENS1_30DynamicPersistentTileSchedulerILi256ELi256ELb0ELb1ELb0EEEEEEEEEvNT_6ParamsE) ;  /* 0xfffefea002007950 */ /* 0x004fea0003c3ffff */
        .weak           $__internal_1_$__cuda_sm70_shflsync_idx_p
        .type           $__internal_1_$__cuda_sm70_shflsync_idx_p,@function
        .size           $__internal_1_$__cuda_sm70_shflsync_idx_p,(.L_x_1467 - $__internal_1_$__cuda_sm70_shflsync_idx_p)
$__internal_1_$__cuda_sm70_shflsync_idx_p:
[----:B------:R-:W-:Y:S04]  /*10160*/  WARPSYNC R83 ;  /* 0x0000005300007348 */ /* 0x000fe80003800000 */
[----:B------:R1:W2:Y:S02]  /*10170*/  SHFL.IDX PT, R0, R5, R4, R0 ;  /* 0x0000000405007389 */ /* 0x0002a400000e0000 */
[----:B-1----:R-:W-:Y:S02]  /*10180*/  MOV R4, R6 ;  /* 0x0000000600047202 */ /* 0x002fe40000000f00 */
[----:B------:R-:W-:-:S04]  /*10190*/  MOV R5, 0x0 ;  /* 0x0000000000057802 */ /* 0x000fc80000000f00 */
[----:B--2---:R-:W-:Y:S05]  /*101a0*/  RET.REL.NODEC R4 `(_ZN7cutlass13device_kernelIN5flash19enable_sm80_to_sm89INS1_16FlashAttnFwdSm80INS1_25CollectiveMainloopFwdSm80ILi8ELi1ELb1EN4cute5tupleIJNS5_1CILi128EEENS7_ILi64EEENS7_ILi256EEEEEELi256ENS_6half_tEfNS_4arch4Sm80ELb1ELb0ELb0ELb0ELb0ELb0ELb1ELb0EEENS1_21CollectiveEpilogueFwdINS6_IJS8_SA_S9_EEENS6_IJNS7_ILi1EEESI_SI_EEESC_SE_Li256ELb0ELb1ELb0ELb0EEENS1_30DynamicPersistentTileSchedulerILi256ELi256ELb0ELb1ELb0EEEEEEEEEvNT_6ParamsE) ;  /* 0xfffefe5004007950 */ /* 0x004fea0003c3ffff */
.L_x_521:
        /* <DEDUP_REMOVED lines=13> */
.L_x_1467:


//--------------------- .text._ZN7cutlass13device_kernelIN5flash19enable_sm80_to_sm89INS1_16FlashAttnFwdSm80INS1_25CollectiveMainloopFwdSm80ILi8ELi1ELb1EN4cute5tupleIJNS5_1CILi128EEENS7_ILi64EEENS7_ILi256EEEEEELi256ENS_6half_tEfNS_4arch4Sm80ELb1ELb0ELb0ELb1ELb0ELb0ELb1ELb0EEENS1_21CollectiveEpilogueFwdINS6_IJS8_SA_S9_EEENS6_IJNS7_ILi1EEESI_SI_EEESC_SE_Li256ELb1ELb1ELb0ELb0EEENS1_19SingleTileSchedulerILb1ELb0ELb1ELi128EEEEEEEEEvNT_6ParamsE --------------------------
	.section	.text._ZN7cutlass13device_kernelIN5flash19enable_sm80_to_sm89INS1_16FlashAttnFwdSm80INS1_25CollectiveMainloopFwdSm80ILi8ELi1ELb1EN4cute5tupleIJNS5_1CILi128EEENS7_ILi64EEENS7_ILi256EEEEEELi256ENS_6half_tEfNS_4arch4Sm80ELb1ELb0ELb0ELb1ELb0ELb0ELb1ELb0EEENS1_21CollectiveEpilogueFwdINS6_IJS8_SA_S9_EEENS6_IJNS7_ILi1EEESI_SI_EEESC_SE_Li256ELb1ELb1ELb0ELb0EEENS1_19SingleTileSchedulerILb1ELb0ELb1ELi128EEEEEEEEEvNT_6ParamsE,"ax",@progbits
	.sectioninfo	@"SHI_REGISTERS=255"
	.align	128
.text._ZN7cutlass13device_kernelIN5flash19enable_sm80_to_sm89INS1_16FlashAttnFwdSm80INS1_25CollectiveMainloopFwdSm80ILi8ELi1ELb1EN4cute5tupleIJNS5_1CILi128EEENS7_ILi64EEENS7_ILi256EEEEEELi256ENS_6half_tEfNS_4arch4Sm80ELb1ELb0ELb0ELb1ELb0ELb0ELb1ELb0EEENS1_21CollectiveEpilogueFwdINS6_IJS8_SA_S9_EEENS6_IJNS7_ILi1EEESI_SI_EEESC_SE_Li256ELb1ELb1ELb0ELb0EEENS1_19SingleTileSchedulerILb1ELb0ELb1ELi128EEEEEEEEEvNT_6ParamsE:
        .type           _ZN7cutlass13device_kernelIN5flash19enable_sm80_to_sm89INS1_16FlashAttnFwdSm80INS1_25CollectiveMainloopFwdSm80ILi8ELi1ELb1EN4cute5tupleIJNS5_1CILi128EEENS7_ILi64EEENS7_ILi256EEEEEELi256ENS_6half_tEfNS_4arch4Sm80ELb1ELb0ELb0ELb1ELb0ELb0ELb1ELb0EEENS1_21CollectiveEpilogueFwdINS6_IJS8_SA_S9_EEENS6_IJNS7_ILi1EEESI_SI_EEESC_SE_Li256ELb1ELb1ELb0ELb0EEENS1_19SingleTileSchedulerILb1ELb0ELb1ELi128EEEEEEEEEvNT_6ParamsE,@function
        .size           _ZN7cutlass13device_kernelIN5flash19enable_sm80_to_sm89INS1_16FlashAttnFwdSm80INS1_25CollectiveMainloopFwdSm80ILi8ELi1ELb1EN4cute5tupleIJNS5_1CILi128EEENS7_ILi64EEENS7_ILi256EEEEEELi256ENS_6half_tEfNS_4arch4Sm80ELb1ELb0ELb0ELb1ELb0ELb0ELb1ELb0EEENS1_21CollectiveEpilogueFwdINS6_IJS8_SA_S9_EEENS6_IJNS7_ILi1EEESI_SI_EEESC_SE_Li256ELb1ELb1ELb0ELb0EEENS1_19SingleTileSchedulerILb1ELb0ELb1ELi128EEEEEEEEEvNT_6ParamsE,(.L_x_1470 - _ZN7cutlass13device_kernelIN5flash19enable_sm80_to_sm89INS1_16FlashAttnFwdSm80INS1_25CollectiveMainloopFwdSm80ILi8ELi1ELb1EN4cute5tupleIJNS5_1CILi128EEENS7_ILi64EEENS7_ILi256EEEEEELi256ENS_6half_tEfNS_4arch4Sm80ELb1ELb0ELb0ELb1ELb0ELb0ELb1ELb0EEENS1_21CollectiveEpilogueFwdINS6_IJS8_SA_S9_EEENS6_IJNS7_ILi1EEESI_SI_EEESC_SE_Li256ELb1ELb1ELb0ELb0EEENS1_19SingleTileSchedulerILb1ELb0ELb1ELi128EEEEEEEEEvNT_6ParamsE)
        .other          _ZN7cutlass13device_kernelIN5flash19enable_sm80_to_sm89INS1_16FlashAttnFwdSm80INS1_25CollectiveMainloopFwdSm80ILi8ELi1ELb1EN4cute5tupleIJNS5_1CILi128EEENS7_ILi64EEENS7_ILi256EEEEEELi256ENS_6half_tEfNS_4arch4Sm80ELb1ELb0ELb0ELb1ELb0ELb0ELb1ELb0EEENS1_21CollectiveEpilogueFwdINS6_IJS8_SA_S9_EEENS6_IJNS7_ILi1EEESI_SI_EEESC_SE_Li256ELb1ELb1ELb0ELb0EEENS1_19SingleTileSchedulerILb1ELb0ELb1ELi128EEEEEEEEEvNT_6ParamsE,@"STO_CUDA_ENTRY STV_DEFAULT"
_ZN7cutlass13device_kernelIN5flash19enable_sm80_to_sm89INS1_16FlashAttnFwdSm80INS1_25CollectiveMainloopFwdSm80ILi8ELi1ELb1EN4cute5tupleIJNS5_1CILi128EEENS7_ILi64EEENS7_ILi256EEEEEELi256ENS_6half_tEfNS_4arch4Sm80ELb1ELb0ELb0ELb1ELb0ELb0ELb1ELb0EEENS1_21CollectiveEpilogueFwdINS6_IJS8_SA_S9_EEENS6_IJNS7_ILi1EEESI_SI_EEESC_SE_Li256ELb1ELb1ELb0ELb0EEENS1_19SingleTileSchedulerILb1ELb0ELb1ELi128EEEEEEEEEvNT_6ParamsE:
[----:B------:R-:W-:Y:S02]  /*0000*/  MOV R1, c[0x0][0x28] ;  /* 0x00000a0000017a02 */ /* 0x000fe40000000f00 */
[----:B------:R-:W1:Y:S01]  /*0010*/  S2R R97, SR_TID.X ;  /* 0x0000000000617919 */ /* 0x000e620000002100 */
[----:B------:R-:W-:Y:S01]  /*0020*/  IMAD.MOV.U32 R23, RZ, RZ, 0x4 ;  /* 0x00000004ff177424 */ /* 0x000fe200078e00ff */
[----:B------:R-:W2:Y:S01]  /*0030*/  S2UR UR6, SR_CTAID.X ;  /* 0x00000000000679c3 */ /* 0x000ea20000002500 */
[----:B------:R-:W-:Y:S01]  /*0040*/  ULDC.64 UR22, c[0x0][0x118] ;  /* 0x0000460000167ab9 */ /* 0x000fe20000000a00 */
[----:B------:R-:W3:Y:S01]  /*0050*/  S2R R5, SR_CTAID.Z ;  /* 0x0000000000057919 */ /* 0x000ee20000002700 */
[----:B------:R-:W-:Y:S02]  /*0060*/  IADD3 R1, R1, -0x130, RZ ;  /* 0xfffffed001017810 */ /* 0x000fe40007ffe0ff */
[----:B-1----:R-:W-:Y:S01]  /*0070*/  SHF.R.U32.HI R0, RZ, 0x5, R97 ;  /* 0x00000005ff007819 */ /* 0x002fe20000011661 */
[----:B---3--:R-:W-:-:S05]  /*0080*/  IMAD.WIDE R2, R5, R23, c[0x0][0x568] ;  /* 0x00015a0005027625 */ /* 0x008fca00078e0217 */
[----:B------:R-:W1:Y:S02]  /*0090*/  SHFL.IDX PT, R0, R0, RZ, 0x1f ;  /* 0x00001fff00007589 */ /* 0x000e6400000e0000 */
[----:B-1----:R-:W-:-:S13]  /*00a0*/  ISETP.NE.AND P0, PT, R0, RZ, PT ;  /* 0x000000ff0000720c */ /* 0x002fda0003f05270 */
[----:B--2---:R-:W-:Y:S05]  /*00b0*/  @!P0 BRA `(.L_x_522) ;  /* 0x0000014000008947 */ /* 0x004fea0003800000 */
[----:B------:R-:W-:-:S04]  /*00c0*/  ISETP.NE.U32.AND P0, PT, RZ, c[0x0][0x568], PT ;  /* 0x00015a00ff007a0c */ /* 0x000fc80003f05070 */
[----:B------:R-:W-:-:S13]  /*00d0*/  ISETP.NE.AND.EX P0, PT, RZ, c[0x0][0x56c], PT, P0 ;  /* 0x00015b00ff007a0c */ /* 0x000fda0003f05300 */
[----:B------:R-:W-:Y:S05]  /*00e0*/  @!P0 BRA `(.L_x_523) ;  /* 0x0000002000008947 */ /* 0x000fea0003800000 */
[----:B------:R1:W5:Y:S01]  /*00f0*/  LDG.E R0, [R2.64] ;  /* 0x0000001602007981 */ /* 0x000362000c1e1900 */
[----:B------:R-:W-:Y:S05]  /*0100*/  BRA `(.L_x_524) ;  /* 0x0000009000007947 */ /* 0x000fea0003800000 */
.L_x_523:
        /* <DEDUP_REMOVED lines=8> */
.L_x_525:
[----:B------:R-:W-:-:S04]  /*0190*/  MOV R0, c[0x0][0x54c] ;  /* 0x0001530000007a02 */ /* 0x000fc80000000f00 */
.L_x_524:
[----:B------:R-:W-:Y:S01]  /*01a0*/  USHF.L.U32 UR6, UR6, 0x7, URZ ;  /* 0x0000000706067899 */ /* 0x000fe2000800063f */
[----:B-----5:R-:W-:-:S05]  /*01b0*/  IMAD R0, R0, c[0x0][0x548], RZ ;  /* 0x0001520000007a24 */ /* 0x020fca00078e02ff */
[----:B------:R-:W-:-:S04]  /*01c0*/  ISETP.LE.AND P0, PT, R0, UR6, PT ;  /* 0x0000000600007c0c */ /* 0x000fc8000bf03270 */
[----:B------:R-:W-:-:S05]  /*01d0*/  SEL R0, R5, 0xffffffff, !P0 ;  /* 0xffffffff05007807 */ /* 0x000fca0004000000 */
[----:B------:R2:W-:Y:S01]  /*01e0*/  STL [R1+0xcc], R0 ;  /* 0x0000cc0001007387 */ /* 0x0005e20000100800 */
[----:B------:R-:W-:Y:S05]  /*01f0*/  BRA `(.L_x_526) ;  /* 0x0000013000007947 */ /* 0x000fea0003800000 */
.L_x_522:
[----:B------:R-:W-:-:S04]  /*0200*/  ISETP.NE.U32.AND P0, PT, RZ, c[0x0][0x568], PT ;  /* 0x00015a00ff007a0c */ /* 0x000fc80003f05070 */
[----:B------:R-:W-:-:S13]  /*0210*/  ISETP.NE.AND.EX P0, PT, RZ, c[0x0][0x56c], PT, P0 ;  /* 0x00015b00ff007a0c */ /* 0x000fda0003f05300 */
[----:B------:R-:W-:Y:S05]  /*0220*/  @!P0 BRA `(.L_x_527) ;  /* 0x0000002000008947 */ /* 0x000fea0003800000 */
[----:B------:R1:W5:Y:S01]  /*0230*/  LDG.E R0, [R2.64] ;  /* 0x0000001602007981 */ /* 0x000362000c1e1900 */
[----:B------:R-:W-:Y:S05]  /*0240*/  BRA `(.L_x_528) ;  /* 0x0000009000007947 */ /* 0x000fea0003800000 */
.L_x_527:
        /* <DEDUP_REMOVED lines=8> */
.L_x_529:
[----:B------:R-:W-:-:S04]  /*02d0*/  MOV R0, c[0x0][0x54c] ;  /* 0x0001530000007a02 */ /* 0x000fc80000000f00 */
.L_x_528:
[----:B------:R-:W-:Y:S01]  /*02e0*/  USHF.L.U32 UR6, UR6, 0x7, URZ ;  /* 0x0000000706067899 */ /* 0x000fe2000800063f */
[----:B-----5:R-:W-:-:S05]  /*02f0*/  IMAD R0, R0, c[0x0][0x548], RZ ;  /* 0x0001520000007a24 */ /* 0x020fca00078e02ff */
[----:B------:R-:W-:-:S04]  /*0300*/  ISETP.LE.AND P0, PT, R0, UR6, PT ;  /* 0x0000000600007c0c */ /* 0x000fc8000bf03270 */
[----:B------:R-:W-:-:S05]  /*0310*/  SEL R0, R5, 0xffffffff, !P0 ;  /* 0xffffffff05007807 */ /* 0x000fca0004000000 */
[----:B------:R2:W-:Y:S04]  /*0320*/  STL [R1+0xcc], R0 ;  /* 0x0000cc0001007387 */ /* 0x0005e80000100800 */
.L_x_526:
[----:B------:R-:W3:Y:S02]  /*0330*/  LDL R40, [R1+0xcc] ;  /* 0x0000cc0001287983 */ /* 0x000ee40000100800 */
[----:B---3--:R-:W-:-:S13]  /*0340*/  ISETP.GE.AND P0, PT, R40, RZ, PT ;  /* 0x000000ff2800720c */ /* 0x008fda0003f06270 */
[----:B------:R-:W-:Y:S05]  /*0350*/  @!P0 EXIT ;  /* 0x000000000000894d */ /* 0x000fea0003800000 */
[----:B------:R-:W-:Y:S02]  /*0360*/  ISETP.NE.U32.AND P1, PT, RZ, c[0x0][0x370], PT ;  /* 0x0000dc00ff007a0c */ /* 0x000fe40003f25070 */
[----:B------:R-:W-:Y:S02]  /*0370*/  ISETP.NE.U32.AND P0, PT, RZ, c[0x0][0x360], PT ;  /* 0x0000d800ff007a0c */ /* 0x000fe40003f05070 */
[----:B------:R-:W-:Y:S02]  /*0380*/  ISETP.NE.AND.EX P1, PT, RZ, c[0x0][0x374], PT, P1 ;  /* 0x0000dd00ff007a0c */ /* 0x000fe40003f25310 */
[----:B------:R-:W-:Y:S02]  /*0390*/  ISETP.NE.AND.EX P0, PT, RZ, c[0x0][0x364], PT, P0 ;  /* 0x0000d900ff007a0c */ /* 0x000fe40003f05300 */
[----:B------:R-:W-:Y:S02]  /*03a0*/  ISETP.NE.U32.AND P4, PT, RZ, c[0x0][0x348], PT ;  /* 0x0000d200ff007a0c */ /* 0x000fe40003f85070 */
[----:B------:R-:W-:-:S02]  /*03b0*/  ISETP.NE.U32.AND P3, PT, RZ, c[0x0][0x350], PT ;  /* 0x0000d400ff007a0c */ /* 0x000fc40003f65070 */
[----:B------:R-:W-:Y:S02]  /*03c0*/  ISETP.NE.AND.EX P4, PT, RZ, c[0x0][0x34c], PT, P4 ;  /* 0x0000d300ff007a0c */ /* 0x000fe40003f85340 */
[----:B------:R-:W-:-:S03]  /*03d0*/  ISETP.NE.AND.EX P3, PT, RZ, c[0x0][0x354], PT, P3 ;  /* 0x0000d500ff007a0c */ /* 0x000fc60003f65330 */
[----:B------:R-:W-:-:S04]  /*03e0*/  @P1 IMAD.WIDE R4, R40, R23, c[0x0][0x370] ;  /* 0x0000dc0028041625 */ /* 0x000fc800078e0217 */
[----:B-1----:R-:W-:Y:S01]  /*03f0*/  @P0 IMAD.WIDE R2, R40, R23, c[0x0][0x360] ;  /* 0x0000d80028020625 */ /* 0x002fe200078e0217 */
[----:B------:R1:W3:Y:S01]  /*0400*/  @P1 LDG.E R8, [R4.64] ;  /* 0x0000001604081981 */ /* 0x0002e2000c1e1900 */
[----:B------:R-:W-:-:S03]  /*0410*/  CS2R R6, SRZ ;  /* 0x0000000000067805 */ /* 0x000fc6000001ff00 */
[----:B--2---:R2:W4:Y:S01]  /*0420*/  @P0 LDG.E R0, [R2.64] ;  /* 0x0000001602000981 */ /* 0x004522000c1e1900 */
[----:B-1----:R-:W-:-:S04]  /*0430*/  IMAD.WIDE R4, R40, R23, c[0x0][0x348] ;  /* 0x0000d20028047625 */ /* 0x002fc800078e0217 */
[----:B--2---:R-:W-:Y:S01]  /*0440*/  IMAD.WIDE R2, R40, R23, c[0x0][0x350] ;  /* 0x0000d40028027625 */ /* 0x004fe200078e0217 */
[----:B------:R1:W5:Y:S04]  /*0450*/  @P4 LDG.E R6, [R4.64] ;  /* 0x0000001604064981 */ /* 0x000368000c1e1900 */
[----:B------:R1:W5:Y:S01]  /*0460*/  @P3 LDG.E R7, [R2.64] ;  /* 0x0000001602073981 */ /* 0x000362000c1e1900 */
[----:B------:R-:W-:Y:S02]  /*0470*/  UMOV UR7, URZ ;  /* 0x0000003f00077c82 */ /* 0x000fe40008000000 */
[----:B------:R-:W-:Y:S02]  /*0480*/  ULDC UR19, c[0x0][0x168] ;  /* 0x00005a0000137ab9 */ /* 0x000fe40000000800 */
[----:B------:R-:W-:Y:S01]  /*0490*/  ULDC UR10, c[0x0][0x1d0] ;  /* 0x00007400000a7ab9 */ /* 0x000fe20000000800 */
[----:B---3--:R1:W2:Y:S08]  /*04a0*/  @P1 R2UR UR7, R8 ;  /* 0x00000000080713c2 */ /* 0x0082b000000e0000 */
[----:B----4-:R1:W3:Y:S02]  /*04b0*/  @P0 R2UR UR19, R0 ;  /* 0x00000000001303c2 */ /* 0x0102e400000e0000 */
[----:B-123--:R-:W-:Y:S05]  /*04c0*/  @P0 BRA `(.L_x_530) ;  /* 0x0000006000000947 */ /* 0x00efea0003800000 */
[----:B------:R-:W-:Y:S05]  /*04d0*/  @!P4 BRA `(.L_x_530) ;  /* 0x000000500000c947 */ /* 0x000fea0003800000 */
[----:B------:R1:W2:Y:S04]  /*04e0*/  LDG.E R0, [R4.64] ;  /* 0x0000001604007981 */ /* 0x0002a8000c1e1900 */
[----:B-1----:R-:W3:Y:S01]  /*04f0*/  LDG.E R4, [R4.64+0x4] ;  /* 0x0000041604047981 */ /* 0x002ee2000c1e1900 */
[----:B--2---:R-:W1:Y:S08]  /*0500*/  R2UR UR19, R0 ;  /* 0x00000000001373c2 */ /* 0x004e7000000e0000 */
[----:B---3--:R-:W1:Y:S02]  /*0510*/  R2UR UR4, R4 ;  /* 0x00000000040473c2 */ /* 0x008e6400000e0000 */
[----:B-1----:R-:W-:-:S06]  /*0520*/  UIADD3 UR19, -UR19, UR4, URZ ;  /* 0x0000000413137290 */ /* 0x002fcc000fffe13f */
.L_x_530:
[----:B------:R-:W-:-:S04]  /*0530*/  ISETP.NE.U32.AND P0, PT, RZ, c[0x0][0x368], PT ;  /* 0x0000da00ff007a0c */ /* 0x000fc80003f05070 */
[----:B------:R-:W-:-:S13]  /*0540*/  ISETP.NE.AND.EX P0, PT, RZ, c[0x0][0x36c], PT, P0 ;  /* 0x0000db00ff007a0c */ /* 0x000fda0003f05300 */
[----:B------:R-:W-:Y:S05]  /*0550*/  @!P0 BRA `(.L_x_531) ;  /* 0x0000004000008947 */ /* 0x000fea0003800000 */
[----:B------:R-:W-:-:S05]  /*0560*/  IMAD.WIDE R2, R40, R23, c[0x0][0x368] ;  /* 0x0000da0028027625 */ /* 0x000fca00078e0217 */
[----:B------:R-:W2:Y:S02]  /*0570*/  LDG.E R0, [R2.64] ;  /* 0x0000001602007981 */ /* 0x000ea4000c1e1900 */
[----:B--2---:R1:W2:Y:S02]  /*0580*/  R2UR UR10, R0 ;  /* 0x00000000000a73c2 */ /* 0x0042a400000e0000 */
[----:B-12---:R-:W-:Y:S05]  /*0590*/  BRA `(.L_x_532) ;  /* 0x0000006000007947 */ /* 0x006fea0003800000 */
.L_x_531:
[----:B------:R-:W-:Y:S05]  /*05a0*/  @!P3 BRA `(.L_x_532) ;  /* 0x000000500000b947 */ /* 0x000fea0003800000 */
[----:B------:R1:W2:Y:S04]  /*05b0*/  LDG.E R0, [R2.64] ;  /* 0x0000001602007981 */ /* 0x0002a8000c1e1900 */
[----:B-1----:R-:W3:Y:S01]  /*05c0*/  LDG.E R2, [R2.64+0x4] ;  /* 0x0000041602027981 */ /* 0x002ee2000c1e1900 */
[----:B--2---:R-:W1:Y:S08]  /*05d0*/  R2UR UR10, R0 ;  /* 0x00000000000a73c2 */ /* 0x004e7000000e0000 */
[----:B---3--:R-:W1:Y:S02]  /*05e0*/  R2UR UR4, R2 ;  /* 0x00000000020473c2 */ /* 0x008e6400000e0000 */
[----:B-1----:R-:W-:-:S06]  /*05f0*/  UIADD3 UR10, -UR10, UR4, URZ ;  /* 0x000000040a0a7290 */ /* 0x002fcc000fffe13f */
.L_x_532:
[----:B------:R-:W-:Y:S01]  /*0600*/  ULDC UR4, c[0x0][0x2c4] ;  /* 0x0000b10000047ab9 */ /* 0x000fe20000000800 */
[----:B-----5:R-:W-:Y:S01]  /*0610*/  IADD3 R25, R7, UR7, RZ ;  /* 0x0000000707197c10 */ /* 0x020fe2000fffe0ff */
[----:B------:R-:W-:Y:S01]  /*0620*/  UISETP.NE.AND UP1, UPT, UR4, 0x1, UPT ;  /* 0x000000010400788c */ /* 0x000fe2000bf25270 */
[----:B------:R-:W-:Y:S01]  /*0630*/  PLOP3.LUT P1, PT, PT, PT, PT, 0x80, 0x0 ;  /* 0x000000000000781c */ /* 0x000fe20003f2f070 */
[----:B------:R-:W-:Y:S01]  /*0640*/  UIADD3 UR10, -UR7, UR10, URZ ;  /* 0x0000000a070a7290 */ /* 0x000fe2000fffe13f */
[----:B------:R-:W-:Y:S01]  /*0650*/  CS2R R10, SRZ ;  /* 0x00000000000a7805 */ /* 0x000fe2000001ff00 */
[----:B------:R-:W-:Y:S01]  /*0660*/  ULDC.64 UR4, c[0x0][0x2c8] ;  /* 0x0000b20000047ab9 */ /* 0x000fe20000000a00 */
[----:B------:R-:W-:Y:S01]  /*0670*/  IMAD.MOV.U32 R130, RZ, RZ, RZ ;  /* 0x000000ffff827224 */ /* 0x000fe200078e00ff */
[----:B------:R-:W-:Y:S01]  /*0680*/  UIADD3 UR7, UR10, 0x40, -UR19 ;  /* 0x000000400a077890 */ /* 0x000fe2000fffe813 */
[----:B------:R-:W-:Y:S01]  /*0690*/  CS2R R128, SRZ ;  /* 0x0000000000807805 */ /* 0x000fe2000001ff00 */
[----:B------:R-:W-:Y:S01]  /*06a0*/  CS2R R14, SRZ ;  /* 0x00000000000e7805 */ /* 0x000fe2000001ff00 */
[----:B------:R-:W-:Y:S01]  /*06b0*/  IMAD.MOV.U32 R126, RZ, RZ, RZ ;  /* 0x000000ffff7e7224 */ /* 0x000fe200078e00ff */
[----:B------:R-:W-:Y:S01]  /*06c0*/  CS2R R124, SRZ ;  /* 0x00000000007c7805 */ /* 0x000fe2000001ff00 */
[----:B------:R-:W-:Y:S01]  /*06d0*/  @UP1 UIADD3 UR8, UR6, 0x7f, URZ ;  /* 0x0000007f06081890 */ /* 0x000fe2000fffe03f */
[----:B------:R-:W-:Y:S01]  /*06e0*/  MOV R122, RZ ;  /* 0x000000ff007a7202 */ /* 0x000fe20000000f00 */
[----:B------:R-:W-:Y:S01]  /*06f0*/  CS2R R120, SRZ ;  /* 0x0000000000787805 */ /* 0x000fe2000001ff00 */
[----:B------:R-:W-:Y:S01]  /*0700*/  CS2R R12, SRZ ;  /* 0x00000000000c7805 */ /* 0x000fe2000001ff00 */
[----:B------:R-:W-:Y:S01]  /*0710*/  UIMAD.WIDE.U32 UR8, UR8, UR4, URZ ;  /* 0x00000004080872a5 */ /* 0x000fe2000f8e003f */
[----:B------:R-:W-:Y:S01]  /*0720*/  IMAD.MOV.U32 R118, RZ, RZ, RZ ;  /* 0x000000ffff767224 */ /* 0x000fe200078e00ff */
[----:B------:R-:W-:Y:S01]  /*0730*/  UIADD3 UR4, UR6, 0x7f, URZ ;  /* 0x0000007f06047890 */ /* 0x000fe2000fffe03f */
[----:B------:R-:W-:Y:S01]  /*0740*/  CS2R R116, SRZ ;  /* 0x0000000000747805 */ /* 0x000fe2000001ff00 */
[----:B------:R-:W-:Y:S01]  /*0750*/  @UP1 USHF.R.U32.HI UR4, URZ, UR5, UR9 ;  /* 0x000000053f041299 */ /* 0x000fe20008011609 */
[----:B------:R-:W-:Y:S01]  /*0760*/  CS2R R16, SRZ ;  /* 0x0000000000107805 */ /* 0x000fe2000001ff00 */
[----:B------:R-:W-:Y:S01]  /*0770*/  UIADD3 UR5, UR10, 0x3f, URZ ;  /* 0x0000003f0a057890 */ /* 0x000fe2000fffe03f */
[----:B------:R-:W-:Y:S01]  /*0780*/  MOV R114, RZ ;  /* 0x000000ff00727202 */ /* 0x000fe20000000f00 */
[----:B------:R-:W-:Y:S01]  /*0790*/  UIADD3 UR7, UR7, UR4, URZ ;  /* 0x0000000407077290 */ /* 0x000fe2000fffe03f */
[----:B------:R-:W-:Y:S01]  /*07a0*/  CS2R R112, SRZ ;  /* 0x0000000000707805 */ /* 0x000fe2000001ff00 */
[----:B------:R-:W-:Y:S01]  /*07b0*/  USHF.R.S32.HI UR8, URZ, 0x1f, UR5 ;  /* 0x0000001f3f087899 */ /* 0x000fe20008011405 */
[----:B------:R-:W-:Y:S01]  /*07c0*/  CS2R R18, SRZ ;  /* 0x0000000000127805 */ /* 0x000fe2000001ff00 */
[----:B------:R-:W-:Y:S01]  /*07d0*/  USHF.R.S32.HI UR4, URZ, 0x1f, UR7 ;  /* 0x0000001f3f047899 */ /* 0x000fe20008011407 */
[----:B------:R-:W-:Y:S01]  /*07e0*/  IMAD.MOV.U32 R110, RZ, RZ, RZ ;  /* 0x000000ffff6e7224 */ /* 0x000fe200078e00ff */
[----:B------:R-:W-:Y:S01]  /*07f0*/  ULEA.HI UR8, UR8, UR5, URZ, 0x6 ;  /* 0x0000000508087291 */ /* 0x000fe2000f8f303f */
[----:B------:R-:W-:Y:S01]  /*0800*/  CS2R R108, SRZ ;  /* 0x00000000006c7805 */ /* 0x000fe2000001ff00 */
[----:B------:R-:W-:Y:S01]  /*0810*/  ULEA.HI UR4, UR4, UR7, URZ, 0x6 ;  /* 0x0000000704047291 */ /* 0x000fe2000f8f303f */
[----:B------:R-:W-:Y:S01]  /*0820*/  CS2R R106, SRZ ;  /* 0x00000000006a7805 */ /* 0x000fe2000001ff00 */
[----:B------:R-:W-:Y:S01]  /*0830*/  USHF.R.S32.HI UR8, URZ, 0x6, UR8 ;  /* 0x000000063f087899 */ /* 0x000fe20008011408 */
[----:B------:R-:W-:Y:S01]  /*0840*/  CS2R R104, SRZ ;  /* 0x0000000000687805 */ /* 0x000fe2000001ff00 */
[----:B------:R-:W-:Y:S01]  /*0850*/  USHF.R.S32.HI UR4, URZ, 0x6, UR4 ;  /* 0x000000063f047899 */ /* 0x000fe20008011404 */
[----:B------:R-:W-:Y:S01]  /*0860*/  CS2R R102, SRZ ;  /* 0x0000000000667805 */ /* 0x000fe2000001ff00 */
[----:B------:R-:W-:Y:S01]  /*0870*/  MOV R22, RZ ;  /* 0x000000ff00167202 */ /* 0x000fe20000000f00 */
[----:B------:R-:W-:Y:S01]  /*0880*/  IMAD.MOV.U32 R100, RZ, RZ, RZ ;  /* 0x000000ffff647224 */ /* 0x000fe200078e00ff */
[----:B------:R-:W-:Y:S01]  /*0890*/  UISETP.LT.AND UP0, UPT, UR8, UR4, UPT ;  /* 0x000000040800728c */ /* 0x000fe2000bf01270 */
[----:B------:R-:W-:Y:S01]  /*08a0*/  CS2R R98, SRZ ;  /* 0x0000000000627805 */ /* 0x000fe2000001ff00 */
[----:B------:R-:W-:Y:S01]  /*08b0*/  MOV R24, RZ ;  /* 0x000000ff00187202 */ /* 0x000fe20000000f00 */
[----:B------:R-:W-:Y:S01]  /*08c0*/  IMAD.MOV.U32 R96, RZ, RZ, RZ ;  /* 0x000000ffff607224 */ /* 0x000fe200078e00ff */
[----:B------:R-:W-:Y:S01]  /*08d0*/  USEL UR17, UR8, UR4, UP0 ;  /* 0x0000000408117287 */ /* 0x000fe20008000000 */
[----:B------:R-:W-:Y:S01]  /*08e0*/  CS2R R94, SRZ ;  /* 0x00000000005e7805 */ /* 0x000fe2000001ff00 */
[----:B------:R-:W-:Y:S01]  /*08f0*/  CS2R R92, SRZ ;  /* 0x00000000005c7805 */ /* 0x000fe2000001ff00 */
[----:B------:R-:W-:Y:S01]  /*0900*/  CS2R R90, SRZ ;  /* 0x00000000005a7805 */ /* 0x000fe2000001ff00 */
[----:B------:R-:W-:Y:S01]  /*0910*/  UISETP.GE.AND UP0, UPT, UR17, 0x1, UPT ;  /* 0x000000011100788c */ /* 0x000fe2000bf06270 */
[----:B------:R-:W-:Y:S01]  /*0920*/  CS2R R26, SRZ ;  /* 0x00000000001a7805 */ /* 0x000fe2000001ff00 */
[----:B------:R-:W-:Y:S01]  /*0930*/  MOV R88, RZ ;  /* 0x000000ff00587202 */ /* 0x000fe20000000f00 */
[----:B------:R-:W-:Y:S01]  /*0940*/  CS2R R86, SRZ ;  /* 0x0000000000567805 */ /* 0x000fe2000001ff00 */
[----:B------:R-:W-:Y:S01]  /*0950*/  IMAD.MOV.U32 R84, RZ, RZ, RZ ;  /* 0x000000ffff547224 */ /* 0x000fe200078e00ff */
[----:B------:R-:W-:Y:S01]  /*0960*/  CS2R R82, SRZ ;  /* 0x0000000000527805 */ /* 0x000fe2000001ff00 */
[----:B------:R-:W-:Y:S01]  /*0970*/  PLOP3.LUT P0, PT, PT, PT, UP0, 0x80, 0x0 ;  /* 0x000000000000781c */ /* 0x000fe20003f0f008 */
        /* <DEDUP_REMOVED lines=45> */
[----:B------:R-:W-:Y:S01]  /*0c50*/  ISETP.NE.U32.AND P2, PT, RZ, c[0x0][0x340], PT ;  /* 0x0000d000ff007a0c */ /* 0x000fe20003f45070 */
[----:B------:R-:W1:Y:S01]  /*0c60*/  S2R R26, SR_CTAID.Y ;  /* 0x00000000001a7919 */ /* 0x000e620000002600 */
[----:B------:R-:W-:-:S02]  /*0c70*/  SHF.R.S32.HI R90, RZ, 0x1f, R97 ;  /* 0x0000001fff5a7819 */ /* 0x000fc40000011461 */
[----:B------:R-:W-:Y:S02]  /*0c80*/  SHF.R.S32.HI R0, RZ, 0x1f, R6 ;  /* 0x0000001fff007819 */ /* 0x000fe40000011406 */
[----:B------:R-:W-:Y:S02]  /*0c90*/  PLOP3.LUT P1, PT, PT, PT, UP1, 0x80, 0x0 ;  /* 0x000000000000781c */ /* 0x000fe40003f2f018 */
[----:B------:R-:W-:Y:S02]  /*0ca0*/  PLOP3.LUT P0, PT, PT, PT, UP1, 0x80, 0x0 ;  /* 0x000000000000781c */ /* 0x000fe40003f0f018 */
[----:B------:R-:W-:Y:S01]  /*0cb0*/  SHF.R.S32.HI R11, RZ, 0x1f, R40 ;  /* 0x0000001fff0b7819 */ /* 0x000fe20000011428 */
[----:B------:R-:W-:Y:S01]  /*0cc0*/  UIADD3 UR9, UR17, -0x1, URZ ;  /* 0xffffffff11097890 */ /* 0x000fe2000fffe03f */
[----:B------:R-:W-:Y:S01]  /*0cd0*/  ISETP.NE.AND.EX P2, PT, RZ, c[0x0][0x344], PT, P2 ;  /* 0x0000d100ff007a0c */ /* 0x000fe20003f45320 */
[----:B------:R-:W-:Y:S02]  /*0ce0*/  ULDC UR4, c[0x0][0x2c4] ;  /* 0x0000b10000047ab9 */ /* 0x000fe40000000800 */
[----:B------:R-:W-:-:S10]  /*0cf0*/  ULDC.64 UR14, c[0x0][0x1e0] ;  /* 0x00007800000e7ab9 */ /* 0x000fd40000000a00 */
[----:B------:R-:W-:-:S05]  /*0d00*/  @P2 IMAD.WIDE R2, R40, R23, c[0x0][0x340] ;  /* 0x0000d00028022625 */ /* 0x000fca00078e0217 */
[----:B------:R2:W3:Y:S01]  /*0d10*/  @P2 LDG.E R12, [R2.64] ;  /* 0x00000016020c2981 */ /* 0x0004e2000c1e1900 */
[-C--:B------:R-:W-:Y:S01]  /*0d20*/  LEA.HI R5, R90, R97.reuse, RZ, 0x3 ;  /* 0x000000615a057211 */ /* 0x080fe200078f18ff */
[----:B------:R-:W-:Y:S01]  /*0d30*/  IMAD R0, R0, c[0x0][0x178], RZ ;  /* 0x00005e0000007a24 */ /* 0x000fe200078e02ff */
[----:B-1----:R-:W-:Y:S01]  /*0d40*/  SHF.R.S32.HI R27, RZ, 0x1f, R26 ;  /* 0x0000001fff1b7819 */ /* 0x002fe2000001141a */
[----:B------:R-:W-:Y:S01]  /*0d50*/  UIMAD UR4, UR19, UR4, URZ ;  /* 0x00000004130472a4 */ /* 0x000fe2000f8e023f */
[----:B------:R-:W-:Y:S01]  /*0d60*/  LOP3.LUT R4, R5, 0xfffffff8, RZ, 0xc0, !PT ;  /* 0xfffffff805047812 */ /* 0x000fe200078ec0ff */
[----:B------:R-:W-:Y:S01]  /*0d70*/  IMAD R0, R6, c[0x0][0x17c], R0 ;  /* 0x00005f0006007a24 */ /* 0x000fe200078e0200 */
[----:B------:R-:W-:Y:S01]  /*0d80*/  SHF.R.S32.HI R19, RZ, 0x3, R5 ;  /* 0x00000003ff137819 */ /* 0x000fe20000011405 */
[----:B------:R-:W-:Y:S01]  /*0d90*/  UMOV UR12, 0x6 ;  /* 0x00000006000c7882 */ /* 0x000fe20000000000 */
[----:B------:R-:W-:Y:S01]  /*0da0*/  LEA.HI R89, R90, R97, RZ, 0x5 ;  /* 0x000000615a597211 */ /* 0x000fe200078f28ff */
[----:B------:R-:W-:Y:S01]  /*0db0*/  IMAD.IADD R21, R97, 0x1, -R4 ;  /* 0x0000000161157824 */ /* 0x000fe200078e0a04 */
[----:B------:R-:W-:Y:S01]  /*0dc0*/  SEL R4, R40, RZ, !P4 ;  /* 0x000000ff28047207 */ /* 0x000fe20006000000 */
[----:B------:R-:W-:Y:S01]  /*0dd0*/  USHF.L.U32 UR8, UR14, 0x6, URZ ;  /* 0x000000060e087899 */ /* 0x000fe2000800063f */
[----:B------:R-:W-:Y:S01]  /*0de0*/  IADD3 R14, R19, UR6, RZ ;  /* 0x00000006130e7c10 */ /* 0x000fe2000fffe0ff */
[C---:B------:R-:W-:Y:S01]  /*0df0*/  IMAD R5, R21.reuse, 0x20, R19 ;  /* 0x0000002015057824 */ /* 0x040fe200078e0213 */
[----:B------:R-:W-:Y:S01]  /*0e00*/  USHF.L.U64.HI UR7, UR14, UR12, UR15 ;  /* 0x0000000c0e077299 */ /* 0x000fe2000801020f */
[----:B------:R-:W-:Y:S01]  /*0e10*/  IMAD.SHL.U32 R8, R21, 0x8, RZ ;  /* 0x0000000815087824 */ /* 0x000fe200078e00ff */
[----:B------:R-:W-:Y:S01]  /*0e20*/  USHF.R.S32.HI UR11, URZ, 0x1f, UR9 ;  /* 0x0000001f3f0b7899 */ /* 0x000fe20008011409 */
[----:B------:R-:W-:Y:S01]  /*0e30*/  IMAD.U32 R91, RZ, RZ, UR8 ;  /* 0x00000008ff5b7e24 */ /* 0x000fe2000f8e00ff */
[----:B------:R-:W-:Y:S01]  /*0e40*/  IADD3 R5, R5, UR6, RZ ;  /* 0x0000000605057c10 */ /* 0x000fe2000fffe0ff */
[----:B------:R-:W-:Y:S01]  /*0e50*/  UIMAD UR5, UR7, UR9, URZ ;  /* 0x00000009070572a4 */ /* 0x000fe2000f8e023f */
[C---:B------:R-:W-:Y:S01]  /*0e60*/  IADD3 R16, R8.reuse, 0x40, RZ ;  /* 0x0000004008107810 */ /* 0x040fe20007ffe0ff */
[----:B------:R-:W-:Y:S01]  /*0e70*/  USHF.L.U32 UR16, UR14, 0x5, URZ ;  /* 0x000000050e107899 */ /* 0x000fe2000800063f */
[C---:B------:R-:W-:Y:S01]  /*0e80*/  IADD3 R17, R8.reuse, 0x80, RZ ;  /* 0x0000008008117810 */ /* 0x040fe20007ffe0ff */
[----:B------:R-:W-:Y:S01]  /*0e90*/  @P1 IMAD.HI.U32 R7, R5, c[0x0][0x2c8], RZ ;  /* 0x0000b20005071a27 */ /* 0x000fe200078e00ff */
[----:B------:R-:W-:Y:S01]  /*0ea0*/  IADD3 R22, R8, 0xc0, RZ ;  /* 0x000000c008167810 */ /* 0x000fe20007ffe0ff */
[----:B------:R-:W-:Y:S01]  /*0eb0*/  UIMAD UR5, UR11, UR8, UR5 ;  /* 0x000000080b0572a4 */ /* 0x000fe2000f8e0205 */
[----:B------:R-:W-:Y:S01]  /*0ec0*/  BAR.SYNC.DEFER_BLOCKING 0x0 ;  /* 0x0000000000007b1d */ /* 0x000fe20000010000 */
[----:B--2---:R-:W-:Y:S01]  /*0ed0*/  IMAD.WIDE.U32 R2, R6, c[0x0][0x178], RZ ;  /* 0x00005e0006027a25 */ /* 0x004fe200078e00ff */
[----:B------:R-:W-:Y:S01]  /*0ee0*/  SEL R6, R11, RZ, !P4 ;  /* 0x000000ff0b067207 */ /* 0x000fe20006000000 */
[----:B------:R-:W-:Y:S01]  /*0ef0*/  UISETP.GE.AND UP0, UPT, UR17, 0x2, UPT ;  /* 0x000000021100788c */ /* 0x000fe2000bf06270 */
[----:B------:R-:W-:Y:S01]  /*0f00*/  ISETP.GE.AND P5, PT, R8, c[0x0][0x198], PT ;  /* 0x0000660008007a0c */ /* 0x000fe20003fa6270 */
[----:B------:R-:W-:Y:S01]  /*0f10*/  IMAD.IADD R3, R3, 0x1, R0 ;  /* 0x0000000103037824 */ /* 0x000fe200078e0200 */
[----:B------:R-:W-:Y:S01]  /*0f20*/  ISETP.GE.AND P4, PT, R16, c[0x0][0x198], PT ;  /* 0x0000660010007a0c */ /* 0x000fe20003f86270 */
[----:B------:R-:W-:Y:S01]  /*0f30*/  IMAD R0, R27, c[0x0][0x1b8], RZ ;  /* 0x00006e001b007a24 */ /* 0x000fe200078e02ff */
[----:B------:R-:W-:Y:S01]  /*0f40*/  SHF.R.S32.HI R88, RZ, 0x5, R89 ;  /* 0x00000005ff587819 */ /* 0x000fe20000011459 */
[----:B------:R-:W-:Y:S01]  /*0f50*/  IMAD.WIDE.U32 R2, R26, c[0x0][0x1b8], R2 ;  /* 0x00006e001a027a25 */ /* 0x000fe200078e0002 */
[----:B------:R-:W-:-:S03]  /*0f60*/  UIADD3 UR17, UR17, -0x2, URZ ;  /* 0xfffffffe11117890 */ /* 0x000fc6000fffe03f */
[----:B------:R-:W-:Y:S01]  /*0f70*/  IMAD R0, R26, c[0x0][0x1bc], R0 ;  /* 0x00006f001a007a24 */ /* 0x000fe200078e0200 */
[----:B------:R-:W-:Y:S01]  /*0f80*/  @UP0 UIMAD UR7, UR7, UR17, URZ ;  /* 0x00000011070702a4 */ /* 0x000fe2000f8e023f */
[----:B------:R-:W-:Y:S02]  /*0f90*/  IMAD R6, R6, c[0x0][0x1c0], RZ ;  /* 0x0000700006067a24 */ /* 0x000fe400078e02ff */
[----:B------:R-:W-:Y:S02]  /*0fa0*/  IMAD.IADD R3, R3, 0x1, R0 ;  /* 0x0000000103037824 */ /* 0x000fe400078e0200 */
[----:B------:R-:W-:Y:S01]  /*0fb0*/  IMAD.MOV.U32 R0, RZ, RZ, R5 ;  /* 0x000000ffff007224 */ /* 0x000fe200078e0005 */
        /* <DEDUP_REMOVED lines=15> */
[----:B------:R-:W-:Y:S01]  /*10b0*/  IMAD.WIDE.U32 R2, R4, c[0x0][0x1a8], R2 ;  /* 0x00006a0004027a25 */ /* 0x000fe200078e0002 */
[----:B------:R-:W-:Y:S02]  /*10c0*/  IADD3 R6, -R19, UR10, RZ ;  /* 0x0000000a13067c10 */ /* 0x000fe4000fffe1ff */
[----:B------:R-:W-:Y:S01]  /*10d0*/  LOP3.LUT R7, R0, 0x38, R8, 0xf8, !PT ;  /* 0x0000003800077812 */ /* 0x000fe200078ef808 */
[----:B------:R-:W-:Y:S01]  /*10e0*/  IMAD R9, R4, c[0x0][0x1ac], R5 ;  /* 0x00006b0004097a24 */ /* 0x000fe200078e0205 */
[----:B------:R-:W-:Y:S01]  /*10f0*/  SHF.R.U32.HI R4, RZ, 0x3, R0 ;  /* 0x00000003ff047819 */ /* 0x000fe20000011600 */
[----:B------:R-:W-:Y:S01]  /*1100*/  IMAD.U32 R5, RZ, RZ, UR9 ;  /* 0x00000009ff057e24 */ /* 0x000fe2000f8e00ff */
[C---:B------:R-:W-:Y:S01]  /*1110*/  LEA R18, P0, R2.reuse, c[0x0][0x160], 0x1 ;  /* 0x0000580002127a11 */ /* 0x040fe200078008ff */
[----:B------:R-:W-:Y:S01]  /*1120*/  IMAD.IADD R0, R3, 0x1, R9 ;  /* 0x0000000103007824 */ /* 0x000fe200078e0209 */
[----:B------:R-:W-:Y:S01]  /*1130*/  SHF.R.S32.HI R9, RZ, 0x1f, R8 ;  /* 0x0000001fff097819 */ /* 0x000fe20000011408 */
[----:B------:R-:W-:Y:S01]  /*1140*/  IMAD R20, R5, -0x40, R6 ;  /* 0xffffffc005147824 */ /* 0x000fe200078e0206 */
[----:B------:R-:W-:Y:S01]  /*1150*/  LOP3.LUT R5, R7, R4, RZ, 0x3c, !PT ;  /* 0x0000000407057212 */ /* 0x000fe200078e3cff */
[----:B------:R-:W-:Y:S01]  /*1160*/  SHFL.IDX PT, R6, R18, RZ, 0x181f ;  /* 0x00181fff12067589 */ /* 0x000fe200000e0000 */
[----:B------:R-:W-:-:S02]  /*1170*/  LEA.HI.X R15, R2, c[0x0][0x164], R0, 0x1, P0 ;  /* 0x00005900020f7a11 */ /* 0x000fc400000f0c00 */
[----:B------:R-:W-:Y:S02]  /*1180*/  ISETP.GE.AND P0, PT, R14, UR4, PT ;  /* 0x000000040e007c0c */ /* 0x000fe4000bf06270 */
[----:B------:R-:W-:Y:S01]  /*1190*/  LEA.HI R0, R90, R97, RZ, 0x6 ;  /* 0x000000615a007211 */ /* 0x000fe200078f30ff */
[----:B------:R-:W1:Y:S01]  /*11a0*/  SHFL.IDX PT, R7, R15, RZ, 0x181f ;  /* 0x00181fff0f077589 */ /* 0x000e6200000e0000 */
[----:B------:R-:W-:Y:S02]  /*11b0*/  IADD3 R4, R14, 0x20, RZ ;  /* 0x000000200e047810 */ /* 0x000fe40007ffe0ff */
[----:B------:R-:W-:Y:S02]  /*11c0*/  SHF.L.U32 R0, R0, 0x3, RZ ;  /* 0x0000000300007819 */ /* 0x000fe400000006ff */
[----:B------:R-:W-:Y:S02]  /*11d0*/  IADD3 R2, R14, 0x40, RZ ;  /* 0x000000400e027810 */ /* 0x000fe40007ffe0ff */
[----:B------:R-:W-:-:S02]  /*11e0*/  LOP3.LUT R10, R5, 0xfffffe00, R0, 0xf8, !PT ;  /* 0xfffffe00050a7812 */ /* 0x000fc400078ef800 */
[----:B------:R-:W-:Y:S02]  /*11f0*/  ISETP.GE.AND P1, PT, R4, UR4, PT ;  /* 0x0000000404007c0c */ /* 0x000fe4000bf26270 */
[----:B------:R-:W-:Y:S01]  /*1200*/  @!P0 SHF.R.S32.HI R5, RZ, 0x1f, R16 ;  /* 0x0000001fff058819 */ /* 0x000fe20000011410 */
[----:B------:R-:W-:Y:S01]  /*1210*/  IMAD.SHL.U32 R95, R10, 0x2, RZ ;  /* 0x000000020a5f7824 */ /* 0x000fe200078e00ff */
[----:B------:R-:W-:Y:S02]  /*1220*/  @!P0 SHF.R.S32.HI R4, RZ, 0x1f, R17 ;  /* 0x0000001fff048819 */ /* 0x000fe40000011411 */
[----:B------:R-:W-:Y:S02]  /*1230*/  ISETP.GE.AND P6, PT, R2, UR4, PT ;  /* 0x0000000402007c0c */ /* 0x000fe4000bfc6270 */
[----:B------:R-:W-:Y:S01]  /*1240*/  @!P0 SHF.R.S32.HI R0, RZ, 0x1f, R22 ;  /* 0x0000001fff008819 */ /* 0x000fe20000011416 */
[----:B------:R-:W-:Y:S01]  /*1250*/  STL [R1+0x48], R95 ;  /* 0x0000485f01007387 */ /* 0x000fe20000100800 */
[----:B------:R-:W-:-:S02]  /*1260*/  IADD3 R14, R14, 0x60, RZ ;  /* 0x000000600e0e7810 */ /* 0x000fc40007ffe0ff */
[----:B------:R-:W-:-:S04]  /*1270*/  @!P0 LEA.HI R0, R0, R22, RZ, 0x3 ;  /* 0x0000001600008211 */ /* 0x000fc800078f18ff */
[----:B------:R-:W-:Y:S02]  /*1280*/  @!P0 LOP3.LUT R0, R0, 0xfffffff8, RZ, 0xc0, !PT ;  /* 0xfffffff800008812 */ /* 0x000fe400078ec0ff */
[--C-:B---3--:R-:W-:Y:S01]  /*1290*/  @P2 SHF.R.S32.HI R3, RZ, 0x1f, R12.reuse ;  /* 0x0000001fff032819 */ /* 0x108fe2000001140c */
[----:B------:R-:W-:Y:S01]  /*12a0*/  @P2 IMAD.MOV.U32 R2, RZ, RZ, R12 ;  /* 0x000000ffff022224 */ /* 0x000fe200078e000c */
[----:B------:R-:W-:Y:S01]  /*12b0*/  @!P0 LEA.HI R12, R5, R16, RZ, 0x3 ;  /* 0x00000010050c8211 */ /* 0x000fe200078f18ff */
[----:B------:R-:W-:Y:S01]  /*12c0*/  @!P2 IMAD.MOV.U32 R2, RZ, RZ, R40 ;  /* 0x000000ffff02a224 */ /* 0x000fe200078e0028 */
[----:B------:R-:W-:Y:S01]  /*12d0*/  @!P0 LEA.HI R5, R4, R17, RZ, 0x3 ;  /* 0x0000001104058211 */ /* 0x000fe200078f18ff */
[----:B------:R-:W-:Y:S01]  /*12e0*/  @!P2 IMAD.MOV.U32 R3, RZ, RZ, R11 ;  /* 0x000000ffff03a224 */ /* 0x000fe200078e000b */
[----:B------:R-:W2:Y:S01]  /*12f0*/  SHFL.IDX PT, R4, R18, 0x1, 0x181f ;  /* 0x00381f0012047f89 */ /* 0x000ea200000e0000 */
[----:B------:R-:W-:Y:S02]  /*1300*/  @!P0 LOP3.LUT R12, R12, 0xfffffff8, RZ, 0xc0, !PT ;  /* 0xfffffff80c0c8812 */ /* 0x000fe400078ec0ff */
[----:B------:R-:W-:-:S02]  /*1310*/  @!P0 LOP3.LUT R10, R5, 0xfffffff8, RZ, 0xc0, !PT ;  /* 0xfffffff8050a8812 */ /* 0x000fc400078ec0ff */
[----:B------:R-:W-:Y:S01]  /*1320*/  SEL R23, R2, RZ, !P3 ;  /* 0x000000ff02177207 */ /* 0x000fe20005800000 */
[----:B------:R-:W3:Y:S01]  /*1330*/  SHFL.IDX PT, R5, R15, 0x1, 0x181f ;  /* 0x00381f000f057f89 */ /* 0x000ee200000e0000 */
[----:B------:R-:W-:Y:S01]  /*1340*/  SEL R24, R3, RZ, !P3 ;  /* 0x000000ff03187207 */ /* 0x000fe20005800000 */
[--C-:B-1----:R-:W-:Y:S01]  /*1350*/  @!P0 IMAD.WIDE R12, R12, 0x2, R6.reuse ;  /* 0x000000020c0c8825 */ /* 0x102fe200078e0206 */
[----:B------:R-:W-:Y:S02]  /*1360*/  @!P0 LEA R2, P2, R8, R6, 0x1 ;  /* 0x0000000608028211 */ /* 0x000fe400078408ff */
[----:B------:R-:W-:Y:S01]  /*1370*/  ISETP.GE.AND P3, PT, R17, c[0x0][0x198], PT ;  /* 0x0000660011007a0c */ /* 0x000fe20003f66270 */
[----:B------:R-:W-:Y:S01]  /*1380*/  @!P0 IMAD.WIDE R10, R10, 0x2, R6 ;  /* 0x000000020a0a8825 */ /* 0x000fe200078e0206 */
[----:B------:R-:W-:Y:S02]  /*1390*/  @!P0 LEA.HI.X R3, R8, R7, R9, 0x1, P2 ;  /* 0x0000000708038211 */ /* 0x000fe400010f0c09 */
[----:B------:R-:W-:Y:S01]  /*13a0*/  ISETP.GE.AND P2, PT, R22, c[0x0][0x198], PT ;  /* 0x0000660016007a0c */ /* 0x000fe20003f46270 */
[----:B------:R-:W-:Y:S01]  /*13b0*/  @!P0 IMAD.WIDE R6, R0, 0x2, R6 ;  /* 0x0000000200068825 */ /* 0x000fe200078e0206 */
[----:B------:R-:W-:Y:S01]  /*13c0*/  @!P1 SHF.R.S32.HI R0, RZ, 0x1f, R22 ;  /* 0x0000001fff009819 */ /* 0x000fe20000011416 */
[----:B------:R1:W-:Y:S03]  /*13d0*/  @!P0 LDGSTS.E.BYPASS.LTC128B.128 [R95+0x100], [R2.64], !P5 ;  /* 0x00100000025f8fae */ /* 0x0003e6000e901d56 */
[----:B------:R-:W-:Y:S01]  /*13e0*/  @!P1 LEA.HI R0, R0, R22, RZ, 0x3 ;  /* 0x0000001600009211 */ /* 0x000fe200078f18ff */
[----:B------:R4:W-:Y:S03]  /*13f0*/  @!P0 LDGSTS.E.BYPASS.LTC128B.128 [R95+0x4100], [R12.64], !P4 ;  /* 0x041000000c5f8fae */ /* 0x0009e6000e101d56 */
[----:B------:R-:W-:Y:S01]  /*1400*/  @!P1 LOP3.LUT R0, R0, 0xfffffff8, RZ, 0xc0, !PT ;  /* 0xfffffff800009812 */ /* 0x000fe200078ec0ff */
[----:B------:R5:W-:Y:S04]  /*1410*/  @!P0 LDGSTS.E.BYPASS.LTC128B.128 [R95+0x8100], [R10.64], !P3 ;  /* 0x081000000a5f8fae */ /* 0x000be8000d901d56 */
[----:B------:R2:W-:Y:S01]  /*1420*/  @!P0 LDGSTS.E.BYPASS.LTC128B.128 [R95+0xc100], [R6.64], !P2 ;  /* 0x0c100000065f8fae */ /* 0x0005e2000d101d56 */
[----:B-1----:R-:W-:-:S02]  /*1430*/  @!P1 SHF.R.S32.HI R3, RZ, 0x1f, R16 ;  /* 0x0000001fff039819 */ /* 0x002fc40000011410 */
[----:B------:R-:W-:Y:S02]  /*1440*/  @!P1 SHF.R.S32.HI R2, RZ, 0x1f, R17 ;  /* 0x0000001fff029819 */ /* 0x000fe40000011411 */
[----:B------:R-:W-:Y:S02]  /*1450*/  @!P1 LEA.HI R3, R3, R16, RZ, 0x3 ;  /* 0x0000001003039211 */ /* 0x000fe400078f18ff */
[----:B-----5:R-:W-:Y:S02]  /*1460*/  @!P1 LEA.HI R10, R2, R17, RZ, 0x3 ;  /* 0x00000011020a9211 */ /* 0x020fe400078f18ff */
[----:B------:R-:W1:Y:S01]  /*1470*/  SHFL.IDX PT, R2, R18, 0x2, 0x181f ;  /* 0x00581f0012027f89 */ /* 0x000e6200000e0000 */
[----:B----4-:R-:W-:Y:S02]  /*1480*/  @!P1 LOP3.LUT R12, R3, 0xfffffff8, RZ, 0xc0, !PT ;  /* 0xfffffff8030c9812 */ /* 0x010fe400078ec0ff */
[----:B--2---:R-:W-:Y:S01]  /*1490*/  @!P1 LEA R6, P0, R8, R4, 0x1 ;  /* 0x0000000408069211 */ /* 0x004fe200078008ff */
[----:B------:R-:W2:Y:S01]  /*14a0*/  SHFL.IDX PT, R3, R15, 0x2, 0x181f ;  /* 0x00581f000f037f89 */ /* 0x000ea200000e0000 */
[----:B------:R-:W-:Y:S01]  /*14b0*/  @!P1 LOP3.LUT R10, R10, 0xfffffff8, RZ, 0xc0, !PT ;  /* 0xfffffff80a0a9812 */ /* 0x000fe200078ec0ff */
[----:B---3--:R-:W-:Y:S01]  /*14c0*/  @!P1 IMAD.WIDE R12, R12, 0x2, R4 ;  /* 0x000000020c0c9825 */ /* 0x008fe200078e0204 */
[----:B------:R-:W-:-:S02]  /*14d0*/  @!P1 LEA.HI.X R7, R8, R5, R9, 0x1, P0 ;  /* 0x0000000508079211 */ /* 0x000fc400000f0c09 */
[----:B------:R-:W-:Y:S01]  /*14e0*/  ISETP.GE.AND P0, PT, R14, UR4, PT ;  /* 0x000000040e007c0c */ /* 0x000fe2000bf06270 */
[--C-:B------:R-:W-:Y:S01]  /*14f0*/  @!P1 IMAD.WIDE R10, R10, 0x2, R4.reuse ;  /* 0x000000020a0a9825 */ /* 0x100fe200078e0204 */
[----:B------:R-:W-:Y:S01]  /*1500*/  UMOV UR4, 0x5 ;  /* 0x0000000500047882 */ /* 0x000fe20000000000 */
[----:B------:R3:W-:Y:S01]  /*1510*/  @!P1 LDGSTS.E.BYPASS.LTC128B.128 [R95+0x1100], [R6.64], !P5 ;  /* 0x01100000065f9fae */ /* 0x0007e2000e901d56 */
[----:B------:R-:W-:Y:S01]  /*1520*/  USHF.L.U64.HI UR15, UR14, UR4, UR15 ;  /* 0x000000040e0f7299 */ /* 0x000fe2000801020f */
[----:B------:R-:W-:Y:S01]  /*1530*/  @!P1 IMAD.WIDE R4, R0, 0x2, R4 ;  /* 0x0000000200049825 */ /* 0x000fe200078e0204 */
[----:B------:R-:W-:Y:S01]  /*1540*/  @!P6 SHF.R.S32.HI R0, RZ, 0x1f, R22 ;  /* 0x0000001fff00e819 */ /* 0x000fe20000011416 */
[----:B------:R4:W-:Y:S03]  /*1550*/  @!P1 LDGSTS.E.BYPASS.LTC128B.128 [R95+0x5100], [R12.64], !P4 ;  /* 0x051000000c5f9fae */ /* 0x0009e6000e101d56 */
[----:B------:R-:W-:Y:S01]  /*1560*/  @!P6 LEA.HI R0, R0, R22, RZ, 0x3 ;  /* 0x000000160000e211 */ /* 0x000fe200078f18ff */
[----:B------:R2:W-:Y:S03]  /*1570*/  @!P1 LDGSTS.E.BYPASS.LTC128B.128 [R95+0x9100], [R10.64], !P3 ;  /* 0x091000000a5f9fae */ /* 0x0005e6000d901d56 */
[----:B------:R-:W-:Y:S01]  /*1580*/  @!P6 LOP3.LUT R0, R0, 0xfffffff8, RZ, 0xc0, !PT ;  /* 0xfffffff80000e812 */ /* 0x000fe200078ec0ff */
[----:B------:R5:W-:Y:S01]  /*1590*/  @!P1 LDGSTS.E.BYPASS.LTC128B.128 [R95+0xd100], [R4.64], !P2 ;  /* 0x0d100000045f9fae */ /* 0x000be2000d101d56 */
[----:B---3--:R-:W-:-:S04]  /*15a0*/  @!P6 SHF.R.S32.HI R6, RZ, 0x1f, R17 ;  /* 0x0000001fff06e819 */ /* 0x008fc80000011411 */
[----:B------:R-:W-:Y:S02]  /*15b0*/  @!P6 LEA.HI R7, R6, R17, RZ, 0x3 ;  /* 0x000000110607e211 */ /* 0x000fe400078f18ff */
[----:B-1----:R-:W-:Y:S02]  /*15c0*/  @!P6 LEA R6, P1, R8, R2, 0x1 ;  /* 0x000000020806e211 */ /* 0x002fe400078208ff */
[----:B----4-:R-:W-:Y:S01]  /*15d0*/  @!P6 LOP3.LUT R12, R7, 0xfffffff8, RZ, 0xc0, !PT ;  /* 0xfffffff8070ce812 */ /* 0x010fe200078ec0ff */
[----:B--2---:R-:W-:Y:S01]  /*15e0*/  @!P6 IMAD.WIDE R10, R0, 0x2, R2 ;  /* 0x00000002000ae825 */ /* 0x004fe200078e0202 */
[----:B------:R-:W-:Y:S02]  /*15f0*/  @!P6 LEA.HI.X R7, R8, R3, R9, 0x1, P1 ;  /* 0x000000030807e211 */ /* 0x000fe400008f0c09 */
[----:B-----5:R-:W-:Y:S01]  /*1600*/  @!P6 SHF.R.S32.HI R5, RZ, 0x1f, R16 ;  /* 0x0000001fff05e819 */ /* 0x020fe20000011410 */
[----:B------:R1:W-:Y:S01]  /*1610*/  SHFL.IDX PT, R4, R18, 0x3, 0x181f ;  /* 0x00781f0012047f89 */ /* 0x0003e200000e0000 */
[----:B------:R-:W-:Y:S01]  /*1620*/  @!P6 IMAD.WIDE R12, R12, 0x2, R2 ;  /* 0x000000020c0ce825 */ /* 0x000fe200078e0202 */
[----:B------:R-:W-:-:S02]  /*1630*/  SHF.R.S32.HI R0, RZ, 0x1f, R25 ;  /* 0x0000001fff007819 */ /* 0x000fc40000011419 */
[----:B------:R-:W-:Y:S01]  /*1640*/  @!P6 LEA.HI R14, R5, R16, RZ, 0x3 ;  /* 0x00000010050ee211 */ /* 0x000fe200078f18ff */
[----:B------:R2:W-:Y:S03]  /*1650*/  @!P6 LDGSTS.E.BYPASS.LTC128B.128 [R95+0x2100], [R6.64], !P5 ;  /* 0x02100000065fefae */ /* 0x0005e6000e901d56 */
[----:B------:R-:W-:Y:S01]  /*1660*/  @!P6 LOP3.LUT R14, R14, 0xfffffff8, RZ, 0xc0, !PT ;  /* 0xfffffff80e0ee812 */ /* 0x000fe200078ec0ff */
[----:B------:R3:W4:Y:S01]  /*1670*/  SHFL.IDX PT, R5, R15, 0x3, 0x181f ;  /* 0x00781f000f057f89 */ /* 0x00072200000e0000 */
[----:B-1----:R-:W-:-:S03]  /*1680*/  IADD3 R18, P1, R25, R19, RZ ;  /* 0x0000001319127210 */ /* 0x002fc60007f3e0ff */
[----:B---3--:R-:W-:Y:S01]  /*1690*/  @!P6 IMAD.WIDE R14, R14, 0x2, R2 ;  /* 0x000000020e0ee825 */ /* 0x008fe200078e0202 */
[----:B--2---:R-:W-:-:S04]  /*16a0*/  @!P0 SHF.R.S32.HI R6, RZ, 0x1f, R16 ;  /* 0x0000001fff068819 */ /* 0x004fc80000011410 */
[----:B------:R1:W-:Y:S01]  /*16b0*/  @!P6 LDGSTS.E.BYPASS.LTC128B.128 [R95+0x6100], [R14.64], !P4 ;  /* 0x061000000e5fefae */ /* 0x0003e2000e101d56 */
[----:B------:R-:W-:-:S03]  /*16c0*/  @!P0 LEA.HI R6, R6, R16, RZ, 0x3 ;  /* 0x0000001006068211 */ /* 0x000fc600078f18ff */
[----:B------:R2:W-:Y:S01]  /*16d0*/  @!P6 LDGSTS.E.BYPASS.LTC128B.128 [R95+0xa100], [R12.64], !P3 ;  /* 0x0a1000000c5fefae */ /* 0x0005e2000d901d56 */
[----:B------:R-:W-:-:S03]  /*16e0*/  @!P0 LOP3.LUT R6, R6, 0xfffffff8, RZ, 0xc0, !PT ;  /* 0xfffffff806068812 */ /* 0x000fc600078ec0ff */
[----:B------:R3:W-:Y:S01]  /*16f0*/  @!P6 LDGSTS.E.BYPASS.LTC128B.128 [R95+0xe100], [R10.64], !P2 ;  /* 0x0e1000000a5fefae */ /* 0x0007e2000d101d56 */
[----:B------:R-:W-:Y:S01]  /*1700*/  ISETP.GE.AND P6, PT, R20, 0x1, PT ;  /* 0x000000011400780c */ /* 0x000fe20003fc6270 */
[----:B----4-:R-:W-:Y:S01]  /*1710*/  @!P0 IMAD.WIDE R6, R6, 0x2, R4 ;  /* 0x0000000206068825 */ /* 0x010fe200078e0204 */
[----:B-1----:R-:W-:Y:S02]  /*1720*/  LEA.HI R14, R90, R97, RZ, 0x4 ;  /* 0x000000615a0e7211 */ /* 0x002fe400078f20ff */
[----:B--2---:R-:W-:Y:S02]  /*1730*/  LEA.HI.X.SX32 R13, R19, R0, 0x1, P1 ;  /* 0x00000000130d7211 */ /* 0x004fe400008f0eff */
[C---:B------:R-:W-:Y:S02]  /*1740*/  @!P0 LEA R2, P1, R8.reuse, R4, 0x1 ;  /* 0x0000000408028211 */ /* 0x040fe400078208ff */
[----:B------:R-:W-:Y:S01]  /*1750*/  SHF.R.S32.HI R12, RZ, 0x4, R14 ;  /* 0x00000004ff0c7819 */ /* 0x000fe2000001140e */
[----:B------:R-:W-:Y:S01]  /*1760*/  IMAD R0, R13, c[0x0][0x1e0], RZ ;  /* 0x000078000d007a24 */ /* 0x000fe200078e02ff */
[----:B------:R-:W-:-:S02]  /*1770*/  @!P0 LEA.HI.X R3, R8, R5, R9, 0x1, P1 ;  /* 0x0000000508038211 */ /* 0x000fc400008f0c09 */
[----:B---3--:R-:W-:Y:S01]  /*1780*/  LEA.HI R10, R14, R12, RZ, 0x1 ;  /* 0x0000000c0e0a7211 */ /* 0x008fe200078f08ff */
[----:B------:R-:W-:Y:S01]  /*1790*/  IMAD R11, R18, c[0x0][0x1e4], R0 ;  /* 0x00007900120b7a24 */ /* 0x000fe200078e0200 */
[----:B------:R-:W-:Y:S01]  /*17a0*/  @!P0 SHF.R.S32.HI R0, RZ, 0x1f, R17 ;  /* 0x0000001fff008819 */ /* 0x000fe20000011411 */
[----:B------:R1:W-:Y:S01]  /*17b0*/  @!P0 LDGSTS.E.BYPASS.LTC128B.128 [R95+0x3100], [R2.64], !P5 ;  /* 0x03100000025f8fae */ /* 0x0003e2000e901d56 */
[----:B------:R-:W-:Y:S02]  /*17c0*/  LOP3.LUT R10, R10, 0xfffffffe, RZ, 0xc0, !PT ;  /* 0xfffffffe0a0a7812 */ /* 0x000fe400078ec0ff */
[----:B------:R-:W-:Y:S01]  /*17d0*/  @!P0 LEA.HI R0, R0, R17, RZ, 0x3 ;  /* 0x0000001100008211 */ /* 0x000fe200078f18ff */
[----:B------:R2:W-:Y:S01]  /*17e0*/  @!P0 LDGSTS.E.BYPASS.LTC128B.128 [R95+0x7100], [R6.64], !P4 ;  /* 0x07100000065f8fae */ /* 0x0005e2000e101d56 */
[----:B------:R-:W-:Y:S01]  /*17f0*/  ISETP.GE.AND P1, PT, R20, 0x21, PT ;  /* 0x000000211400780c */ /* 0x000fe20003f26270 */
[----:B------:R-:W-:Y:S01]  /*1800*/  IMAD.IADD R12, R12, 0x1, -R10 ;  /* 0x000000010c0c7824 */ /* 0x000fe200078e0a0a */
[----:B------:R-:W-:Y:S01]  /*1810*/  ISETP.GE.AND P5, PT, R8, c[0x0][0x1d4], PT ;  /* 0x0000750008007a0c */ /* 0x000fe20003fa6270 */
[----:B------:R-:W-:Y:S01]  /*1820*/  IMAD R10, R27, c[0x0][0x1e8], RZ ;  /* 0x00007a001b0a7a24 */ /* 0x000fe200078e02ff */
[----:B------:R-:W-:-:S03]  /*1830*/  ISETP.GE.AND P4, PT, R16, c[0x0][0x1d4], PT ;  /* 0x0000750010007a0c */ /* 0x000fc60003f86270 */
[----:B------:R-:W-:Y:S02]  /*1840*/  IMAD R10, R26, c[0x0][0x1ec], R10 ;  /* 0x00007b001a0a7a24 */ /* 0x000fe400078e020a */
[----:B-1----:R-:W-:Y:S01]  /*1850*/  IMAD.WIDE.U32 R2, R18, c[0x0][0x1e0], R8 ;  /* 0x0000780012027a25 */ /* 0x002fe200078e0008 */
[----:B--2---:R-:W-:-:S03]  /*1860*/  @!P0 SHF.R.S32.HI R7, RZ, 0x1f, R22 ;  /* 0x0000001fff078819 */ /* 0x004fc60000011416 */
[----:B------:R-:W-:Y:S01]  /*1870*/  IMAD.IADD R3, R3, 0x1, R11 ;  /* 0x0000000103037824 */ /* 0x000fe200078e020b */
[----:B------:R-:W-:Y:S01]  /*1880*/  @!P0 LOP3.LUT R6, R0, 0xfffffff8, RZ, 0xc0, !PT ;  /* 0xfffffff800068812 */ /* 0x000fe200078ec0ff */
[----:B------:R-:W-:Y:S01]  /*1890*/  IMAD R11, R27, c[0x0][0x210], RZ ;  /* 0x000084001b0b7a24 */ /* 0x000fe200078e02ff */
[----:B------:R-:W-:Y:S01]  /*18a0*/  @!P0 LEA.HI R0, R7, R22, RZ, 0x3 ;  /* 0x0000001607008211 */ /* 0x000fe200078f18ff */
[----:B------:R-:W-:-:S03]  /*18b0*/  IMAD.WIDE.U32 R2, R26, c[0x0][0x1e8], R2 ;  /* 0x00007a001a027a25 */ /* 0x000fc600078e0002 */
[----:B------:R-:W-:Y:S01]  /*18c0*/  @!P0 LOP3.LUT R0, R0, 0xfffffff8, RZ, 0xc0, !PT ;  /* 0xfffffff800008812 */ /* 0x000fe200078ec0ff */
[----:B------:R-:W-:-:S04]  /*18d0*/  @!P0 IMAD.WIDE R6, R6, 0x2, R4 ;  /* 0x0000000206068825 */ /* 0x000fc800078e0204 */
[----:B------:R-:W-:Y:S01]  /*18e0*/  @!P0 IMAD.WIDE R4, R0, 0x2, R4 ;  /* 0x0000000200048825 */ /* 0x000fe200078e0204 */
[----:B------:R1:W-:Y:S01]  /*18f0*/  @!P0 LDGSTS.E.BYPASS.LTC128B.128 [R95+0xb100], [R6.64], !P3 ;  /* 0x0b100000065f8fae */ /* 0x0003e2000d901d56 */
[----:B------:R-:W-:Y:S02]  /*1900*/  ISETP.GE.AND P3, PT, R17, c[0x0][0x1d4], PT ;  /* 0x0000750011007a0c */ /* 0x000fe40003f66270 */
[----:B------:R-:W-:Y:S01]  /*1910*/  IMAD.IADD R3, R3, 0x1, R10 ;  /* 0x0000000103037824 */ /* 0x000fe200078e020a */
[----:B------:R2:W-:Y:S01]  /*1920*/  @!P0 LDGSTS.E.BYPASS.LTC128B.128 [R95+0xf100], [R4.64], !P2 ;  /* 0x0f100000045f8fae */ /* 0x0005e2000d101d56 */
[----:B------:R-:W-:Y:S01]  /*1930*/  IMAD R0, R24, c[0x0][0x1f0], RZ ;  /* 0x00007c0018007a24 */ /* 0x000fe200078e02ff */
[----:B------:R-:W-:Y:S01]  /*1940*/  LOP3.LUT R10, R14, 0xfffffff0, RZ, 0xc0, !PT ;  /* 0xfffffff00e0a7812 */ /* 0x000fe200078ec0ff */
[C---:B------:R-:W-:Y:S01]  /*1950*/  IMAD.WIDE.U32 R28, R23.reuse, c[0x0][0x1f0], R2 ;  /* 0x00007c00171c7a25 */ /* 0x040fe200078e0002 */
[----:B------:R-:W-:Y:S01]  /*1960*/  ISETP.GE.AND P2, PT, R22, c[0x0][0x1d4], PT ;  /* 0x0000750016007a0c */ /* 0x000fe20003f46270 */
[----:B------:R-:W0:Y:S02]  /*1970*/  LDGDEPBAR ;  /* 0x00000000000079af */ /* 0x000e240000000000 */
[----:B------:R-:W-:-:S02]  /*1980*/  IMAD R0, R23, c[0x0][0x1f4], R0 ;  /* 0x00007d0017007a24 */ /* 0x000fc400078e0200 */
[----:B------:R-:W-:Y:S01]  /*1990*/  IMAD.MOV.U32 R104, RZ, RZ, R28 ;  /* 0x000000ffff687224 */ /* 0x000fe200078e001c */
[----:B------:R3:W-:Y:S01]  /*19a0*/  STL.64 [R1+0xb0], R28 ;  /* 0x0000b01c01007387 */ /* 0x0007e20000100a00 */
[----:B------:R-:W-:Y:S02]  /*19b0*/  IMAD.IADD R105, R29, 0x1, R0 ;  /* 0x000000011d697824 */ /* 0x000fe400078e0200 */
[----:B------:R-:W-:Y:S02]  /*19c0*/  IMAD R0, R13, c[0x0][0x208], RZ ;  /* 0x000082000d007a24 */ /* 0x000fe400078e02ff */
[----:B------:R-:W-:Y:S01]  /*19d0*/  IMAD.WIDE.U32 R2, R91, UR9, R104 ;  /* 0x000000095b027c25 */ /* 0x000fe2000f8e0068 */
[----:B------:R-:W-:Y:S03]  /*19e0*/  STL.64 [R1+0x70], R104 ;  /* 0x0000706801007387 */ /* 0x000fe60000100a00 */
[----:B------:R-:W-:Y:S01]  /*19f0*/  IMAD.IADD R10, R97, 0x1, -R10 ;  /* 0x00000001610a7824 */ /* 0x000fe200078e0a0a */
[----:B------:R-:W-:Y:S01]  /*1a00*/  IADD3 R3, R3, UR5, RZ ;  /* 0x0000000503037c10 */ /* 0x000fe2000fffe0ff */
[----:B------:R-:W-:Y:S01]  /*1a10*/  IMAD R11, R26, c[0x0][0x214], R11 ;  /* 0x000085001a0b7a24 */ /* 0x000fe200078e020b */
[----:B------:R-:W-:Y:S01]  /*1a20*/  ULDC.64 UR4, c[0x0][0x208] ;  /* 0x0000820000047ab9 */ /* 0x000fe20000000a00 */
[C---:B-1----:R-:W-:Y:S01]  /*1a30*/  IMAD R6, R18.reuse, c[0x0][0x20c], R0 ;  /* 0x0000830012067a24 */ /* 0x042fe200078e0200 */
[----:B------:R-:W-:Y:S01]  /*1a40*/  SHF.L.U32 R7, R19, 0x3, RZ ;  /* 0x0000000313077819 */ /* 0x000fe200000006ff */
[----:B------:R-:W-:Y:S01]  /*1a50*/  IMAD.SHL.U32 R0, R21, 0x40, RZ ;  /* 0x0000004015007824 */ /* 0x000fe200078e00ff */
[----:B------:R-:W-:Y:S01]  /*1a60*/  UIMAD.WIDE.U32 UR20, UR9, UR4, URZ ;  /* 0x00000004091472a5 */ /* 0x000fe2000f8e003f */
[----:B--2---:R-:W-:Y:S01]  /*1a70*/  IMAD.WIDE.U32 R4, R18, c[0x0][0x208], R8 ;  /* 0x0000820012047a25 */ /* 0x004fe200078e0008 */
[----:B------:R-:W-:Y:S01]  /*1a80*/  @P6 LEA R8, P0, R2, c[0x0][0x1c8], 0x1 ;  /* 0x0000720002086a11 */ /* 0x000fe200078008ff */
[----:B------:R-:W-:Y:S01]  /*1a90*/  UIMAD UR11, UR11, UR4, URZ ;  /* 0x000000040b0b72a4 */ /* 0x000fe2000f8e023f */
[----:B------:R-:W-:Y:S01]  /*1aa0*/  LOP3.LUT R0, R0, 0x1c0, RZ, 0xc0, !PT ;  /* 0x000001c000007812 */ /* 0x000fe200078ec0ff */
[----:B------:R-:W-:Y:S01]  /*1ab0*/  IMAD.IADD R5, R5, 0x1, R6 ;  /* 0x0000000105057824 */ /* 0x000fe200078e0206 */
[C---:B------:R-:W-:Y:S01]  /*1ac0*/  @P6 LEA.HI.X R9, R2.reuse, c[0x0][0x1cc], R3, 0x1, P0 ;  /* 0x0000730002096a11 */ /* 0x040fe200000f0c03 */
[----:B------:R-:W-:Y:S01]  /*1ad0*/  UIMAD UR11, UR9, UR5, UR11 ;  /* 0x00000005090b72a4 */ /* 0x000fe2000f8e020b */
[----:B------:R-:W-:Y:S01]  /*1ae0*/  @P1 IADD3 R2, P0, R2, UR16, RZ ;  /* 0x0000001002021c10 */ /* 0x000fe2000ff1e0ff */
[----:B------:R-:W-:Y:S01]  /*1af0*/  USHF.L.U32 UR13, UR4, 0x6, URZ ;  /* 0x00000006040d7899 */ /* 0x000fe2000800063f */
[----:B------:R-:W-:Y:S01]  /*1b00*/  LOP3.LUT R7, R0, 0x8, R7, 0xf8, !PT ;  /* 0x0000000800077812 */ /* 0x000fe200078ef807 */
[----:B------:R1:W-:Y:S01]  /*1b10*/  @P6 LDGSTS.E.BYPASS.LTC128B.128 [R95+0x10100], [R8.64], !P5 ;  /* 0x10100000085f6fae */ /* 0x0003e2000e901d56 */
[----:B------:R-:W-:Y:S01]  /*1b20*/  SHF.R.U32.HI R0, RZ, 0x3, R0 ;  /* 0x00000003ff007819 */ /* 0x000fe20000011600 */
[----:B------:R-:W-:Y:S01]  /*1b30*/  UIADD3 UR11, UR21, UR11, URZ ;  /* 0x0000000b150b7290 */ /* 0x000fe2000fffe03f */
[----:B------:R-:W-:Y:S01]  /*1b40*/  @P1 IADD3.X R3, R3, UR15, RZ, P0, !PT ;  /* 0x0000000f03031c10 */ /* 0x000fe200087fe4ff */
[----:B------:R1:W-:Y:S01]  /*1b50*/  @P6 LDGSTS.E.BYPASS.LTC128B.128 [R95+0x12100], [R8.64+0x80], !P4 ;  /* 0x12100080085f6fae */ /* 0x0003e2000e101d56 */
[C---:B------:R-:W-:Y:S01]  /*1b60*/  @P1 LEA R6, P0, R2.reuse, c[0x0][0x1c8], 0x1 ;  /* 0x0000720002061a11 */ /* 0x040fe200078008ff */
[----:B------:R-:W-:Y:S01]  /*1b70*/  USHF.L.U64.HI UR12, UR4, UR12, UR5 ;  /* 0x0000000c040c7299 */ /* 0x000fe20008010205 */
[----:B------:R-:W-:Y:S01]  /*1b80*/  LOP3.LUT R0, R7, R0, RZ, 0x3c, !PT ;  /* 0x0000000007007212 */ /* 0x000fe200078e3cff */
[----:B------:R1:W-:Y:S01]  /*1b90*/  @P6 LDGSTS.E.BYPASS.LTC128B.128 [R95+0x14100], [R8.64+0x100], !P3 ;  /* 0x14100100085f6fae */ /* 0x0003e2000d901d56 */
[----:B------:R-:W-:Y:S01]  /*1ba0*/  @P1 LEA.HI.X R7, R2, c[0x0][0x1cc], R3, 0x1, P0 ;  /* 0x0000730002071a11 */ /* 0x000fe200000f0c03 */
[----:B------:R-:W-:Y:S01]  /*1bb0*/  IMAD.U32 R13, RZ, RZ, UR11 ;  /* 0x0000000bff0d7e24 */ /* 0x000fe2000f8e00ff */
[----:B------:R-:W-:Y:S01]  /*1bc0*/  SHF.R.S32.HI R2, RZ, 0x1f, R10 ;  /* 0x0000001fff027819 */ /* 0x000fe2000001140a */
[----:B------:R-:W-:Y:S01]  /*1bd0*/  IMAD R0, R12, 0x200, R0 ;  /* 0x000002000c007824 */ /* 0x000fe200078e0200 */
[----:B------:R-:W-:Y:S01]  /*1be0*/  LOP3.LUT P0, RZ, R21, 0x2, RZ, 0xc0, !PT ;  /* 0x0000000215ff7812 */ /* 0x000fe2000780c0ff */
[----:B------:R1:W-:Y:S01]  /*1bf0*/  @P6 LDGSTS.E.BYPASS.LTC128B.128 [R95+0x16100], [R8.64+0x180], !P2 ;  /* 0x16100180085f6fae */ /* 0x0003e2000d101d56 */
[----:B------:R-:W-:Y:S01]  /*1c00*/  LEA.HI R14, R2, R10, RZ, 0x3 ;  /* 0x0000000a020e7211 */ /* 0x000fe200078f18ff */
[----:B------:R-:W-:Y:S01]  /*1c10*/  IMAD.SHL.U32 R248, R0, 0x2, RZ ;  /* 0x0000000200f87824 */ /* 0x000fe200078e00ff */
[----:B------:R-:W-:Y:S01]  /*1c20*/  UIMAD UR11, UR9, -0x40, UR10 ;  /* 0xffffffc0090b78a4 */ /* 0x000fe2000f8e020a */
[----:B------:R2:W-:Y:S01]  /*1c30*/  @P1 LDGSTS.E.BYPASS.LTC128B.128 [R95+0x11100], [R6.64], !P5 ;  /* 0x11100000065f1fae */ /* 0x0005e2000e901d56 */
[----:B------:R-:W-:Y:S01]  /*1c40*/  LOP3.LUT R0, R14, 0xfffffff8, RZ, 0xc0, !PT ;  /* 0xfffffff80e007812 */ /* 0x000fe200078ec0ff */
[----:B------:R-:W-:Y:S01]  /*1c50*/  IMAD.WIDE.U32 R2, R26, c[0x0][0x210], R4 ;  /* 0x000084001a027a25 */ /* 0x000fe200078e0004 */
[C---:B------:R-:W-:Y:S01]  /*1c60*/  IADD3 R4, R248.reuse, 0x10100, RZ ;  /* 0x00010100f8047810 */ /* 0x040fe20007ffe0ff */
[----:B------:R2:W-:Y:S01]  /*1c70*/  @P1 LDGSTS.E.BYPASS.LTC128B.128 [R95+0x13100], [R6.64+0x80], !P4 ;  /* 0x13100080065f1fae */ /* 0x0005e2000e101d56 */
[----:B------:R-:W-:Y:S01]  /*1c80*/  IADD3 R94, R248, 0x10120, RZ ;  /* 0x00010120f85e7810 */ /* 0x000fe20007ffe0ff */
[----:B------:R-:W-:Y:S01]  /*1c90*/  IMAD.IADD R10, R10, 0x1, -R0 ;  /* 0x000000010a0a7824 */ /* 0x000fe200078e0a00 */
[----:B------:R-:W-:Y:S01]  /*1ca0*/  SEL R5, RZ, 0x1, P5 ;  /* 0x00000001ff057807 */ /* 0x000fe20002800000 */
[----:B------:R2:W-:Y:S01]  /*1cb0*/  @P1 LDGSTS.E.BYPASS.LTC128B.128 [R95+0x15100], [R6.64+0x100], !P3 ;  /* 0x15100100065f1fae */ /* 0x0005e2000d901d56 */
[----:B------:R-:W-:Y:S01]  /*1cc0*/  IMAD R0, R24, c[0x0][0x218], RZ ;  /* 0x0000860018007a24 */ /* 0x000fe200078e02ff */
[----:B------:R-:W-:Y:S01]  /*1cd0*/  @P0 IADD3 R94, R4, -0x20, RZ ;  /* 0xffffffe0045e0810 */ /* 0x000fe20007ffe0ff */
[----:B------:R-:W-:Y:S01]  /*1ce0*/  IMAD.IADD R3, R3, 0x1, R11 ;  /* 0x0000000103037824 */ /* 0x000fe200078e020b */
[----:B------:R2:W-:Y:S01]  /*1cf0*/  @P1 LDGSTS.E.BYPASS.LTC128B.128 [R95+0x17100], [R6.64+0x180], !P2 ;  /* 0x17100180065f1fae */ /* 0x0005e2000d101d56 */
[C---:B------:R-:W-:Y:S01]  /*1d00*/  IMAD R4, R23.reuse, c[0x0][0x21c], R0 ;  /* 0x0000870017047a24 */ /* 0x040fe200078e0200 */
[----:B------:R-:W-:Y:S01]  /*1d10*/  SEL R11, RZ, 0x4, P3 ;  /* 0x00000004ff0b7807 */ /* 0x000fe20001800000 */
[C---:B------:R-:W-:Y:S01]  /*1d20*/  IMAD.SHL.U32 R0, R10.reuse, 0x40, RZ ;  /* 0x000000400a007824 */ /* 0x040fe200078e00ff */
[----:B------:R-:W0:Y:S01]  /*1d30*/  LDGDEPBAR ;  /* 0x00000000000079af */ /* 0x000e220000000000 */
[----:B---3--:R-:W-:Y:S01]  /*1d40*/  IMAD.WIDE.U32 R28, R23, c[0x0][0x218], R2 ;  /* 0x00008600171c7a25 */ /* 0x008fe200078e0002 */
[----:B------:R-:W-:Y:S01]  /*1d50*/  LOP3.LUT P1, RZ, R10, 0x2, RZ, 0xc0, !PT ;  /* 0x000000020aff7812 */ /* 0x000fe2000782c0ff */
[----:B------:R-:W-:Y:S01]  /*1d60*/  UMOV UR4, 0xffffffc0 ;  /* 0xffffffc000047882 */ /* 0x000fe20000000000 */
[----:B------:R-:W-:Y:S01]  /*1d70*/  LOP3.LUT R0, R0, 0x1c0, RZ, 0xc0, !PT ;  /* 0x000001c000007812 */ /* 0x000fe200078ec0ff */
[----:B------:R-:W-:Y:S01]  /*1d80*/  IMAD.U32 R3, RZ, RZ, UR21 ;  /* 0x00000015ff037e24 */ /* 0x000fe2000f8e00ff */
[----:B------:R-:W-:Y:S01]  /*1d90*/  IADD3 R17, R29, R4, RZ ;  /* 0x000000041d117210 */ /* 0x000fe20007ffe0ff */
[----:B------:R-:W-:Y:S01]  /*1da0*/  IMAD.SHL.U32 R3, R12, 0x8, RZ ;  /* 0x000000080c037824 */ /* 0x000fe200078e00ff */
[----:B------:R-:W-:Y:S01]  /*1db0*/  SEL R12, RZ, 0x2, P4 ;  /* 0x00000002ff0c7807 */ /* 0x000fe20002000000 */
[----:B------:R-:W-:Y:S01]  /*1dc0*/  IMAD.U32 R2, RZ, RZ, UR20 ;  /* 0x00000014ff027e24 */ /* 0x000fe2000f8e00ff */
[----:B------:R-:W-:Y:S01]  /*1dd0*/  LOP3.LUT P6, RZ, R10, 0x4, RZ, 0xc0, !PT ;  /* 0x000000040aff7812 */ /* 0x000fe200078cc0ff */
[----:B------:R-:W-:Y:S01]  /*1de0*/  STL [R1+0x8], R94 ;  /* 0x0000085e01007387 */ /* 0x000fe20000100800 */
[----:B------:R-:W-:Y:S01]  /*1df0*/  LOP3.LUT R3, R0, 0x8, R3, 0xf8, !PT ;  /* 0x0000000800037812 */ /* 0x000fe200078ef803 */
[----:B------:R-:W-:Y:S01]  /*1e00*/  UIMAD UR4, UR9, UR4, 0x1 ;  /* 0x00000001090474a4 */ /* 0x000fe2000f8e0204 */
[----:B------:R-:W-:Y:S01]  /*1e10*/  SHF.R.U32.HI R0, RZ, 0x3, R0 ;  /* 0x00000003ff007819 */ /* 0x000fe20000011600 */
[----:B------:R-:W-:Y:S01]  /*1e20*/  STL.64 [R1+0xb8], R28 ;  /* 0x0000b81c01007387 */ /* 0x000fe20000100a00 */
[----:B------:R-:W-:-:S02]  /*1e30*/  IADD3 R11, R11, R12, R5 ;  /* 0x0000000c0b0b7210 */ /* 0x000fc40007ffe005 */
[----:B------:R-:W-:Y:S01]  /*1e40*/  LOP3.LUT R5, R3, R0, RZ, 0x3c, !PT ;  /* 0x0000000003057212 */ /* 0x000fe200078e3cff */
[----:B------:R-:W-:Y:S01]  /*1e50*/  IMAD.SHL.U32 R3, R14, 0x40, RZ ;  /* 0x000000400e037824 */ /* 0x000fe200078e00ff */
[C---:B------:R-:W-:Y:S01]  /*1e60*/  LEA R4, P0, R2.reuse, R28, 0x6 ;  /* 0x0000001c02047211 */ /* 0x040fe200078030ff */
[----:B------:R-:W-:Y:S01]  /*1e70*/  STL [R1+0x94], R17 ;  /* 0x0000941101007387 */ /* 0x000fe20000100800 */
[----:B------:R-:W-:Y:S02]  /*1e80*/  SEL R0, RZ, 0x8, P2 ;  /* 0x00000008ff007807 */ /* 0x000fe40001000000 */
[----:B------:R-:W-:Y:S01]  /*1e90*/  LEA.HI.X R2, R2, R17, R13, 0x6, P0 ;  /* 0x0000001102027211 */ /* 0x000fe200000f340d */
[----:B------:R-:W-:-:S04]  /*1ea0*/  DEPBAR.LE SB0, 0x1 ;  /* 0x000080400000791a */ /* 0x000fc80000000000 */
[----:B------:R-:W-:Y:S01]  /*1eb0*/  BAR.SYNC.DEFER_BLOCKING 0x0 ;  /* 0x0000000000007b1d */ /* 0x000fe20000010000 */
[C---:B--2---:R-:W-:Y:S01]  /*1ec0*/  LEA R6, P0, R4.reuse, c[0x0][0x1f8], 0x1 ;  /* 0x00007e0004067a11 */ /* 0x044fe200078008ff */
[----:B------:R-:W-:Y:S01]  /*1ed0*/  IMAD.IADD R11, R11, 0x1, R0 ;  /* 0x000000010b0b7824 */ /* 0x000fe200078e0200 */
[----:B------:R-:W-:Y:S01]  /*1ee0*/  LOP3.LUT R3, R5, 0xfffffe00, R3, 0xf8, !PT ;  /* 0xfffffe0005037812 */ /* 0x000fe200078ef803 */
[----:B------:R-:W-:Y:S01]  /*1ef0*/  IMAD.MOV.U32 R0, RZ, RZ, 0x20 ;  /* 0x00000020ff007424 */ /* 0x000fe200078e00ff */
[----:B------:R-:W-:Y:S01]  /*1f00*/  LEA.HI.X R7, R4, c[0x0][0x1fc], R2, 0x1, P0 ;  /* 0x00007f0004077a11 */ /* 0x000fe200000f0c02 */
[----:B------:R-:W-:Y:S01]  /*1f10*/  IMAD.MOV.U32 R4, RZ, RZ, 0x10 ;  /* 0x00000010ff047424 */ /* 0x000fe200078e00ff */
[----:B------:R-:W-:Y:S01]  /*1f20*/  IADD3 R5, -R19, UR11, RZ ;  /* 0x0000000b13057c10 */ /* 0x000fe2000fffe1ff */
[----:B------:R-:W-:Y:S01]  /*1f30*/  IMAD R232, R88, 0x400, R3 ;  /* 0x0000040058e87824 */ /* 0x000fe200078e0203 */
[----:B------:R-:W-:Y:S01]  /*1f40*/  SEL R0, R0, 0xffffffe0, !P6 ;  /* 0xffffffe000007807 */ /* 0x000fe20007000000 */
[----:B------:R-:W-:Y:S01]  /*1f50*/  IMAD.MOV.U32 R2, RZ, RZ, 0x40 ;  /* 0x00000040ff027424 */ /* 0x000fe200078e00ff */
[----:B------:R-:W-:Y:S01]  /*1f60*/  SEL R4, R4, 0xfffffff0, !P1 ;  /* 0xfffffff004047807 */ /* 0x000fe20004800000 */
[----:B------:R-:W-:Y:S01]  /*1f70*/  IMAD.SHL.U32 R249, R3, 0x2, RZ ;  /* 0x0000000203f97824 */ /* 0x000fe200078e00ff */
[C---:B------:R-:W-:Y:S01]  /*1f80*/  LEA R240, R232.reuse, 0x100, 0x1 ;  /* 0x00000100e8f07811 */ /* 0x040fe200078e08ff */
[----:B------:R-:W-:Y:S01]  /*1f90*/  IMAD.SHL.U32 R232, R232, 0x2, RZ ;  /* 0x00000002e8e87824 */ /* 0x000fe200078e00ff */
[----:B-1----:R-:W-:Y:S01]  /*1fa0*/  IADD3 R8, P0, R6, UR13, RZ ;  /* 0x0000000d06087c10 */ /* 0x002fe2000ff1e0ff */
[C-C-:B------:R-:W-:Y:S01]  /*1fb0*/  IMAD R250, R4.reuse, 0x2, R249.reuse ;  /* 0x0000000204fa7824 */ /* 0x140fe200078e02f9 */
[----:B------:R-:W-:Y:S01]  /*1fc0*/  LOP3.LUT P6, RZ, R11, 0x2, RZ, 0xc0, !PT ;  /* 0x000000020bff7812 */ /* 0x000fe200078cc0ff */
[--C-:B------:R-:W-:Y:S01]  /*1fd0*/  IMAD R236, R4, 0x2, R240.reuse ;  /* 0x0000000204ec7824 */ /* 0x100fe200078e02f0 */
[----:B------:R-:W-:Y:S01]  /*1fe0*/  ISETP.LT.OR P1, PT, R5, 0x1, P5 ;  /* 0x000000010500780c */ /* 0x000fe20002f21670 */
[C---:B------:R-:W-:Y:S01]  /*1ff0*/  IMAD R240, R0.reuse, 0x2, R240 ;  /* 0x0000000200f07824 */ /* 0x040fe200078e02f0 */
[----:B------:R-:W-:Y:S01]  /*2000*/  IADD3.X R9, R7, UR12, RZ, P0, !PT ;  /* 0x0000000c07097c10 */ /* 0x000fe200087fe4ff */
[C---:B------:R-:W-:Y:S01]  /*2010*/  IMAD R244, R0.reuse, 0x2, R236 ;  /* 0x0000000200f47824 */ /* 0x040fe200078e02ec */
[C---:B------:R-:W-:Y:S01]  /*2020*/  ISETP.LT.OR P0, PT, R5.reuse, 0x1, !P6 ;  /* 0x000000010500780c */ /* 0x040fe20007701670 */
[----:B------:R-:W-:Y:S01]  /*2030*/  LDSM.16.M88.4 R168, [R232+0x100] ;  /* 0x00010000e8a8783b */ /* 0x000fe20000000200 */
[----:B------:R-:W-:Y:S01]  /*2040*/  P2R R12, PR, RZ, 0x10 ;  /* 0x00000010ff0c7803 */ /* 0x000fe20000000000 */
[C---:B------:R-:W-:Y:S01]  /*2050*/  IMAD R124, R0.reuse, 0x2, R249 ;  /* 0x00000002007c7824 */ /* 0x040fe200078e02f9 */
[----:B------:R-:W-:Y:S01]  /*2060*/  ISETP.LT.OR P6, PT, R5, 0x21, !P6 ;  /* 0x000000210500780c */ /* 0x000fe200077c1670 */
[----:B------:R-:W-:Y:S01]  /*2070*/  LDSM.16.M88.4 R200, [R232+0x4100] ;  /* 0x00410000e8c8783b */ /* 0x000fe20000000200 */
[----:B------:R-:W-:-:S03]  /*2080*/  IMAD R252, R0, 0x2, R250 ;  /* 0x0000000200fc7824 */ /* 0x000fc600078e02fa */
[----:B------:R-:W-:Y:S04]  /*2090*/  LDSM.16.M88.4 R216, [R232+0x8100] ;  /* 0x00810000e8d8783b */ /* 0x000fe80000000200 */
[----:B------:R-:W-:Y:S04]  /*20a0*/  LDSM.16.M88.4 R172, [R236] ;  /* 0x00000000ecac783b */ /* 0x000fe80000000200 */
        /* <DEDUP_REMOVED lines=16> */
[----:B------:R-:W-:Y:S04]  /*21b0*/  LDSM.16.M88.4 R24, [R248+0x10900] ;  /* 0x01090000f818783b */ /* 0x000fe80000000200 */
[----:B------:R-:W1:Y:S04]  /*21c0*/  LDSM.16.M88.4 R28, [R248+0x11100] ;  /* 0x01110000f81c783b */ /* 0x000e680000000200 */
[----:B------:R-:W2:Y:S04]  /*21d0*/  LDSM.16.M88.4 R36, [R248+0x11900] ;  /* 0x01190000f824783b */ /* 0x000ea80000000200 */
[----:B------:R-:W-:Y:S04]  /*21e0*/  LDSM.16.M88.4 R44, [R94] ;  /* 0x000000005e2c783b */ /* 0x000fe80000000200 */
[----:B------:R-:W3:Y:S04]  /*21f0*/  LDSM.16.M88.4 R56, [R94+0x800] ;  /* 0x000800005e38783b */ /* 0x000ee80000000200 */
[----:B------:R-:W4:Y:S04]  /*2200*/  LDSM.16.M88.4 R64, [R94+0x1000] ;  /* 0x001000005e40783b */ /* 0x000f280000000200 */
[----:B------:R-:W5:Y:S04]  /*2210*/  LDSM.16.M88.4 R72, [R94+0x1800] ;  /* 0x001800005e48783b */ /* 0x000f680000000200 */
        /* <DEDUP_REMOVED lines=10> */
[----:B------:R-:W-:-:S04]  /*22c0*/  LOP3.LUT P0, RZ, R21, 0x4, RZ, 0xc0, !PT ;  /* 0x0000000415ff7812 */ /* 0x000fc8000780c0ff */
[----:B------:R-:W-:Y:S01]  /*22d0*/  SEL R2, R2, 0xffffffc0, !P0 ;  /* 0xffffffc002027807 */ /* 0x000fe20004000000 */
[C---:B------:R-:W-:Y:S01]  /*22e0*/  HMMA.16816.F32 R20, R168.reuse, R24, RZ ;  /* 0x00000018a814723c */ /* 0x040fe200000018ff */
[----:B------:R-:W-:Y:S02]  /*22f0*/  LOP3.LUT P0, RZ, R11, 0x8, RZ, 0xc0, !PT ;  /* 0x000000080bff7812 */ /* 0x000fe4000780c0ff */
[----:B------:R-:W-:Y:S01]  /*2300*/  IADD3 R251, R2, R94, RZ ;  /* 0x0000005e02fb7210 */ /* 0x000fe20007ffe0ff */
[----:B------:R-:W-:Y:S01]  /*2310*/  IMAD.IADD R92, R248, 0x1, R2 ;  /* 0x00000001f85c7824 */ /* 0x000fe200078e0202 */
[C---:B------:R-:W-:Y:S02]  /*2320*/  ISETP.LT.OR P4, PT, R5.reuse, 0x1, !P0 ;  /* 0x000000010500780c */ /* 0x040fe40004781670 */
[----:B------:R-:W-:Y:S01]  /*2330*/  ISETP.LT.OR P0, PT, R5, 0x21, !P0 ;  /* 0x000000210500780c */ /* 0x000fe20004701670 */
[----:B------:R-:W-:Y:S01]  /*2340*/  HMMA.16816.F32 R24, R168, R26, RZ ;  /* 0x0000001aa818723c */ /* 0x000fe200000018ff */
[----:B------:R-:W-:Y:S01]  /*2350*/  LOP3.LUT R2, R89, 0xffffffe0, RZ, 0xc0, !PT ;  /* 0xffffffe059027812 */ /* 0x000fe200078ec0ff */
[----:B------:R-:W-:Y:S04]  /*2360*/  STL [R1+0x4], R92 ;  /* 0x0000045c01007387 */ /* 0x000fe80000100800 */
[----:B------:R-:W-:-:S02]  /*2370*/  IMAD.IADD R2, R97, 0x1, -R2 ;  /* 0x0000000161027824 */ /* 0x000fc400078e0a02 */
[----:B------:R-:W-:Y:S02]  /*2380*/  HMMA.16816.F32 R40, R168, R30, RZ ;  /* 0x0000001ea828723c */ /* 0x000fe400000018ff */
[----:B------:R1:W-:Y:S01]  /*2390*/  LDGSTS.E.BYPASS.LTC128B.128 [R95+0x6100], [R6.64+0x180], !P4 ;  /* 0x06100180065f7fae */ /* 0x0003e2000e101d56 */
[----:B------:R-:W-:Y:S02]  /*23a0*/  ISETP.LT.OR P4, PT, R5, 0x21, P5 ;  /* 0x000000210500780c */ /* 0x000fe40002f81670 */
[----:B------:R-:W-:-:S03]  /*23b0*/  LEA.HI R5, R90, R97, RZ, 0x2 ;  /* 0x000000615a057211 */ /* 0x000fc600078f10ff */
[----:B--2---:R-:W-:Y:S01]  /*23c0*/  HMMA.16816.F32 R48, R168, R36, RZ ;  /* 0x00000024a830723c */ /* 0x004fe200000018ff */
[----:B------:R-:W-:-:S05]  /*23d0*/  LOP3.LUT R5, R5, 0xfffffffc, RZ, 0xc0, !PT ;  /* 0xfffffffc05057812 */ /* 0x000fca00078ec0ff */
[----:B------:R-:W-:Y:S02]  /*23e0*/  IMAD.IADD R5, R97, 0x1, -R5 ;  /* 0x0000000161057824 */ /* 0x000fe400078e0a05 */
[----:B------:R2:W-:Y:S01]  /*23f0*/  LDGSTS.E.BYPASS.LTC128B.128 [R95+0x1100], [R8.64], !P4 ;  /* 0x01100000085f7fae */ /* 0x0005e2000e101d56 */
[----:B------:R-:W-:Y:S01]  /*2400*/  ISETP.NE.AND P4, PT, R12, RZ, PT ;  /* 0x000000ff0c00720c */ /* 0x000fe20003f85270 */
[C---:B------:R-:W-:Y:S02]  /*2410*/  HMMA.16816.F32 R52, R168.reuse, R38, RZ ;  /* 0x00000026a834723c */ /* 0x040fe400000018ff */
[----:B------:R2:W-:Y:S04]  /*2420*/  LDGSTS.E.BYPASS.LTC128B.128 [R95+0x3100], [R8.64+0x80], !P6 ;  /* 0x03100080085f7fae */ /* 0x0005e8000f101d56 */
[----:B------:R2:W-:Y:S01]  /*2430*/  LDGSTS.E.BYPASS.LTC128B.128 [R95+0x5100], [R8.64+0x100], !P1 ;  /* 0x05100100085f7fae */ /* 0x0005e2000c901d56 */
[----:B------:R-:W-:Y:S01]  /*2440*/  PLOP3.LUT P1, PT, PT, PT, UP1, 0x80, 0x0 ;  /* 0x000000000000781c */ /* 0x000fe20003f2f018 */
[----:B------:R-:W-:Y:S02]  /*2450*/  HMMA.16816.F32 R12, R168, R16, RZ ;  /* 0x00000010a80c723c */ /* 0x000fe400000018ff */
[----:B------:R2:W-:Y:S01]  /*2460*/  LDGSTS.E.BYPASS.LTC128B.128 [R95+0x7100], [R8.64+0x180], !P0 ;  /* 0x07100180085f7fae */ /* 0x0005e2000c101d56 */
[----:B-1----:R-:W-:-:S02]  /*2470*/  SHF.R.S32.HI R6, RZ, 0x1f, R88 ;  /* 0x0000001fff067819 */ /* 0x002fc40000011458 */
[----:B------:R-:W-:Y:S01]  /*2480*/  LEA.HI R7, R5, R5, RZ, 0x1 ;  /* 0x0000000505077211 */ /* 0x000fe200078f08ff */
[----:B------:R-:W1:Y:S01]  /*2490*/  LDSM.16.M88.4 R68, [R92+0x10100] ;  /* 0x010100005c44783b */ /* 0x000e620000000200 */
[----:B------:R-:W-:Y:S01]  /*24a0*/  LEA.HI R6, R6, R88, RZ, 0x3 ;  /* 0x0000005806067211 */ /* 0x000fe200078f18ff */
[----:B------:R-:W-:Y:S01]  /*24b0*/  HMMA.16816.F32 R16, R168, R18, RZ ;  /* 0x00000012a810723c */ /* 0x000fe200000018ff */
[----:B------:R-:W-:Y:S01]  /*24c0*/  LOP3.LUT R7, R7, 0x1ffffffe, RZ, 0xc0, !PT ;  /* 0x1ffffffe07077812 */ /* 0x000fe200078ec0ff */
[----:B------:R-:W1:Y:S01]  /*24d0*/  LDSM.16.M88.4 R60, [R92+0x10900] ;  /* 0x010900005c3c783b */ /* 0x000e620000000200 */
[----:B------:R-:W-:-:S03]  /*24e0*/  PLOP3.LUT P0, PT, PT, PT, UP1, 0x80, 0x0 ;  /* 0x000000000000781c */ /* 0x000fc60003f0f018 */
[----:B------:R-:W1:Y:S01]  /*24f0*/  LDSM.16.M88.4 R76, [R92+0x11100] ;  /* 0x011100005c4c783b */ /* 0x000e620000000200 */
[----:B------:R-:W-:Y:S01]  /*2500*/  IMAD.IADD R7, R5, 0x1, -R7 ;  /* 0x0000000105077824 */ /* 0x000fe200078e0a07 */
[C---:B---3--:R-:W-:Y:S02]  /*2510*/  HMMA.16816.F32 R20, R172.reuse, R56, R20 ;  /* 0x00000038ac14723c */ /* 0x048fe40000001814 */
[----:B------:R-:W3:Y:S04]  /*2520*/  LDSM.16.M88.4 R80, [R92+0x11900] ;  /* 0x011900005c50783b */ /* 0x000ee80000000200 */
[----:B------:R-:W1:Y:S02]  /*2530*/  LDSM.16.M88.4 R84, [R251] ;  /* 0x00000000fb54783b */ /* 0x000e640000000200 */
[C---:B------:R-:W-:Y:S02]  /*2540*/  HMMA.16816.F32 R24, R172.reuse, R58, R24 ;  /* 0x0000003aac18723c */ /* 0x040fe40000001818 */
[----:B------:R-:W-:Y:S04]  /*2550*/  LDSM.16.M88.4 R56, [R248+0x13100] ;  /* 0x01310000f838783b */ /* 0x000fe80000000200 */
[----:B------:R-:W0:Y:S02]  /*2560*/  LDGDEPBAR ;  /* 0x00000000000079af */ /* 0x000e240000000000 */
[C---:B--2---:R-:W-:Y:S02]  /*2570*/  HMMA.16816.F32 R8, R172.reuse, R44, R12 ;  /* 0x0000002cac08723c */ /* 0x044fe4000000180c */
[----:B------:R-:W2:Y:S06]  /*2580*/  LDSM.16.M88.4 R12, [R251+0x800] ;  /* 0x00080000fb0c783b */ /* 0x000eac0000000200 */
[C---:B------:R-:W-:Y:S01]  /*2590*/  HMMA.16816.F32 R16, R172.reuse, R46, R16 ;  /* 0x0000002eac10723c */ /* 0x040fe20000001810 */
[----:B------:R-:W-:Y:S07]  /*25a0*/  LDSM.16.M88.4 R44, [R248+0x12900] ;  /* 0x01290000f82c783b */ /* 0x000fee0000000200 */
[C---:B----4-:R-:W-:Y:S08]  /*25b0*/  HMMA.16816.F32 R28, R172.reuse, R64, R32 ;  /* 0x00000040ac1c723c */ /* 0x050ff00000001820 */
[C---:B------:R-:W-:Y:S01]  /*25c0*/  HMMA.16816.F32 R32, R172.reuse, R66, R40 ;  /* 0x00000042ac20723c */ /* 0x040fe20000001828 */
[----:B------:R-:W-:Y:S07]  /*25d0*/  LDSM.16.M88.4 R64, [R248+0x13900] ;  /* 0x01390000f840783b */ /* 0x000fee0000000200 */
[C---:B-----5:R-:W-:Y:S01]  /*25e0*/  HMMA.16816.F32 R36, R172.reuse, R72, R48 ;  /* 0x00000048ac24723c */ /* 0x060fe20000001830 */
[----:B------:R-:W4:Y:S07]  /*25f0*/  LDSM.16.M88.4 R48, [R251+0x1000] ;  /* 0x00100000fb30783b */ /* 0x000f2e0000000200 */
[----:B------:R-:W-:Y:S01]  /*2600*/  HMMA.16816.F32 R40, R172, R74, R52 ;  /* 0x0000004aac28723c */ /* 0x000fe20000001834 */
[----:B------:R-:W5:Y:S04]  /*2610*/  LDSM.16.M88.4 R52, [R251+0x1800] ;  /* 0x00180000fb34783b */ /* 0x000f680000000200 */
[----:B------:R-:W-:Y:S03]  /*2620*/  LDSM.16.M88.4 R72, [R92+0x12100] ;  /* 0x012100005c48783b */ /* 0x000fe60000000200 */
[C---:B-1----:R-:W-:Y:S08]  /*2630*/  HMMA.16816.F32 R8, R192.reuse, R68, R8 ;  /* 0x00000044c008723c */ /* 0x042ff00000001808 */
[C---:B------:R-:W-:Y:S01]  /*2640*/  HMMA.16816.F32 R16, R192.reuse, R70, R16 ;  /* 0x00000046c010723c */ /* 0x040fe20000001810 */
[----:B------:R-:W1:Y:S07]  /*2650*/  LDSM.16.M88.4 R68, [R248+0x12100] ;  /* 0x01210000f844783b */ /* 0x000e6e0000000200 */
[C---:B------:R-:W-:Y:S08]  /*2660*/  HMMA.16816.F32 R20, R192.reuse, R60, R20 ;  /* 0x0000003cc014723c */ /* 0x040ff00000001814 */
[C---:B------:R-:W-:Y:S01]  /*2670*/  HMMA.16816.F32 R24, R192.reuse, R62, R24 ;  /* 0x0000003ec018723c */ /* 0x040fe20000001818 */
[----:B------:R-:W-:Y:S07]  /*2680*/  LDSM.16.M88.4 R60, [R94+0x3800] ;  /* 0x003800005e3c783b */ /* 0x000fee0000000200 */
[C---:B------:R-:W-:Y:S08]  /*2690*/  HMMA.16816.F32 R28, R192.reuse, R76, R28 ;  /* 0x0000004cc01c723c */ /* 0x040ff0000000181c */
[C---:B------:R-:W-:Y:S01]  /*26a0*/  HMMA.16816.F32 R32, R192.reuse, R78, R32 ;  /* 0x0000004ec020723c */ /* 0x040fe20000001820 */
[----:B------:R-:W1:Y:S07]  /*26b0*/  LDSM.16.M88.4 R76, [R94+0x2000] ;  /* 0x002000005e4c783b */ /* 0x000e6e0000000200 */
[C---:B---3--:R-:W-:Y:S08]  /*26c0*/  HMMA.16816.F32 R36, R192.reuse, R80, R36 ;  /* 0x00000050c024723c */ /* 0x048ff00000001824 */
[----:B------:R-:W-:Y:S01]  /*26d0*/  HMMA.16816.F32 R40, R192, R82, R40 ;  /* 0x00000052c028723c */ /* 0x000fe20000001828 */
[----:B------:R-:W-:Y:S07]  /*26e0*/  LDSM.16.M88.4 R80, [R251+0x2000] ;  /* 0x00200000fb50783b */ /* 0x000fee0000000200 */
[C---:B------:R-:W-:Y:S08]  /*26f0*/  HMMA.16816.F32 R8, R196.reuse, R84, R8 ;  /* 0x00000054c408723c */ /* 0x040ff00000001808 */
[C---:B------:R-:W-:Y:S08]  /*2700*/  HMMA.16816.F32 R16, R196.reuse, R86, R16 ;  /* 0x00000056c410723c */ /* 0x040ff00000001810 */
[C---:B--2---:R-:W-:Y:S08]  /*2710*/  HMMA.16816.F32 R20, R196.reuse, R12, R20 ;  /* 0x0000000cc414723c */ /* 0x044ff00000001814 */
[C---:B------:R-:W-:Y:S01]  /*2720*/  HMMA.16816.F32 R24, R196.reuse, R14, R24 ;  /* 0x0000000ec418723c */ /* 0x040fe20000001818 */
[----:B------:R-:W2:Y:S07]  /*2730*/  LDSM.16.M88.4 R12, [R94+0x2800] ;  /* 0x002800005e0c783b */ /* 0x000eae0000000200 */
[C---:B----4-:R-:W-:Y:S08]  /*2740*/  HMMA.16816.F32 R28, R196.reuse, R48, R28 ;  /* 0x00000030c41c723c */ /* 0x050ff0000000181c */
[C---:B------:R-:W-:Y:S01]  /*2750*/  HMMA.16816.F32 R32, R196.reuse, R50, R32 ;  /* 0x00000032c420723c */ /* 0x040fe20000001820 */
[----:B------:R-:W-:Y:S07]  /*2760*/  LDSM.16.M88.4 R48, [R92+0x12900] ;  /* 0x012900005c30783b */ /* 0x000fee0000000200 */
[C---:B-----5:R-:W-:Y:S08]  /*2770*/  HMMA.16816.F32 R36, R196.reuse, R52, R36 ;  /* 0x00000034c424723c */ /* 0x060ff00000001824 */
[----:B------:R-:W-:Y:S01]  /*2780*/  HMMA.16816.F32 R40, R196, R54, R40 ;  /* 0x00000036c428723c */ /* 0x000fe20000001828 */
[----:B------:R-:W3:Y:S07]  /*2790*/  LDSM.16.M88.4 R52, [R94+0x3000] ;  /* 0x003000005e34783b */ /* 0x000eee0000000200 */
[C---:B-1----:R-:W-:Y:S08]  /*27a0*/  HMMA.16816.F32 R8, R200.reuse, R68, R8 ;  /* 0x00000044c808723c */ /* 0x042ff00000001808 */
[C---:B------:R-:W-:Y:S01]  /*27b0*/  HMMA.16816.F32 R16, R200.reuse, R70, R16 ;  /* 0x00000046c810723c */ /* 0x040fe20000001810 */
[----:B------:R-:W-:Y:S07]  /*27c0*/  LDSM.16.M88.4 R68, [R92+0x13900] ;  /* 0x013900005c44783b */ /* 0x000fee0000000200 */
[C---:B------:R-:W-:Y:S08]  /*27d0*/  HMMA.16816.F32 R20, R200.reuse, R44, R20 ;  /* 0x0000002cc814723c */ /* 0x040ff00000001814 */
[C---:B------:R-:W-:Y:S01]  /*27e0*/  HMMA.16816.F32 R24, R200.reuse, R46, R24 ;  /* 0x0000002ec818723c */ /* 0x040fe20000001818 */
[----:B------:R-:W-:Y:S07]  /*27f0*/  LDSM.16.M88.4 R44, [R251+0x2800] ;  /* 0x00280000fb2c783b */ /* 0x000fee0000000200 */
        /* <DEDUP_REMOVED lines=8> */
[----:B------:R-:W-:Y:S07]  /*2880*/  LDSM.16.M88.4 R76, [R248+0x14100] ;  /* 0x01410000f84c783b */ /* 0x000fee0000000200 */
[C---:B--2---:R-:W-:Y:S08]  /*2890*/  HMMA.16816.F32 R20, R204.reuse, R12, R20 ;  /* 0x0000000ccc14723c */ /* 0x044ff00000001814 */
[C---:B------:R-:W-:Y:S08]  /*28a0*/  HMMA.16816.F32 R24, R204.reuse, R14, R24 ;  /* 0x0000000ecc18723c */ /* 0x040ff00000001818 */
[C---:B---3--:R-:W-:Y:S08]  /*28b0*/  HMMA.16816.F32 R28, R204.reuse, R52, R28 ;  /* 0x00000034cc1c723c */ /* 0x048ff0000000181c */
[C---:B------:R-:W-:Y:S01]  /*28c0*/  HMMA.16816.F32 R32, R204.reuse, R54, R32 ;  /* 0x00000036cc20723c */ /* 0x040fe20000001820 */
[----:B------:R-:W2:Y:S07]  /*28d0*/  LDSM.16.M88.4 R52, [R251+0x3000] ;  /* 0x00300000fb34783b */ /* 0x000eae0000000200 */
[C---:B------:R-:W-:Y:S08]  /*28e0*/  HMMA.16816.F32 R36, R204.reuse, R60, R36 ;  /* 0x0000003ccc24723c */ /* 0x040ff00000001824 */
[----:B------:R-:W-:Y:S01]  /*28f0*/  HMMA.16816.F32 R40, R204, R62, R40 ;  /* 0x0000003ecc28723c */ /* 0x000fe20000001828 */
[----:B------:R-:W-:Y:S07]  /*2900*/  LDSM.16.M88.4 R60, [R248+0x15100] ;  /* 0x01510000f83c783b */ /* 0x000fee0000000200 */
[C---:B------:R-:W-:Y:S08]  /*2910*/  HMMA.16816.F32 R8, R208.reuse, R72, R8 ;  /* 0x00000048d008723c */ /* 0x040ff00000001808 */
[C---:B------:R-:W-:Y:S01]  /*2920*/  HMMA.16816.F32 R16, R208.reuse, R74, R16 ;  /* 0x0000004ad010723c */ /* 0x040fe20000001810 */
[----:B------:R-:W-:Y:S07]  /*2930*/  LDSM.16.M88.4 R72, [R248+0x15900] ;  /* 0x01590000f848783b */ /* 0x000fee0000000200 */
[C---:B------:R-:W-:Y:S08]  /*2940*/  HMMA.16816.F32 R20, R208.reuse, R48, R20 ;  /* 0x00000030d014723c */ /* 0x040ff00000001814 */
[C---:B------:R-:W-:Y:S01]  /*2950*/  HMMA.16816.F32 R24, R208.reuse, R50, R24 ;  /* 0x00000032d018723c */ /* 0x040fe20000001818 */
[----:B------:R-:W3:Y:S07]  /*2960*/  LDSM.16.M88.4 R48, [R248+0x14900] ;  /* 0x01490000f830783b */ /* 0x000eee0000000200 */
[C---:B-1----:R-:W-:Y:S08]  /*2970*/  HMMA.16816.F32 R28, R208.reuse, R56, R28 ;  /* 0x00000038d01c723c */ /* 0x042ff0000000181c */
[C---:B------:R-:W-:Y:S01]  /*2980*/  HMMA.16816.F32 R32, R208.reuse, R58, R32 ;  /* 0x0000003ad020723c */ /* 0x040fe20000001820 */
[----:B------:R-:W-:Y:S07]  /*2990*/  LDSM.16.M88.4 R56, [R94+0x5000] ;  /* 0x005000005e38783b */ /* 0x000fee0000000200 */
        /* <DEDUP_REMOVED lines=8> */
[----:B------:R-:W4:Y:S07]  /*2a20*/  LDSM.16.M88.4 R44, [R94+0x4800] ;  /* 0x004800005e2c783b */ /* 0x000f2e0000000200 */
[C---:B--2---:R-:W-:Y:S08]  /*2a30*/  HMMA.16816.F32 R28, R212.reuse, R52, R28 ;  /* 0x00000034d41c723c */ /* 0x044ff0000000181c */
[C---:B------:R-:W-:Y:S01]  /*2a40*/  HMMA.16816.F32 R32, R212.reuse, R54, R32 ;  /* 0x00000036d420723c */ /* 0x040fe20000001820 */
[----:B------:R-:W-:Y:S07]  /*2a50*/  LDSM.16.M88.4 R52, [R92+0x14900] ;  /* 0x014900005c34783b */ /* 0x000fee0000000200 */
[C---:B------:R-:W-:Y:S08]  /*2a60*/  HMMA.16816.F32 R36, R212.reuse, R64, R36 ;  /* 0x00000040d424723c */ /* 0x040ff00000001824 */
[----:B------:R-:W-:Y:S01]  /*2a70*/  HMMA.16816.F32 R40, R212, R66, R40 ;  /* 0x00000042d428723c */ /* 0x000fe20000001828 */
[----:B------:R-:W-:Y:S07]  /*2a80*/  LDSM.16.M88.4 R64, [R92+0x15100] ;  /* 0x015100005c40783b */ /* 0x000fee0000000200 */
[C---:B------:R-:W-:Y:S08]  /*2a90*/  HMMA.16816.F32 R16, R216.reuse, R76, R12 ;  /* 0x0000004cd810723c */ /* 0x040ff0000000180c */
[C---:B------:R-:W-:Y:S01]  /*2aa0*/  HMMA.16816.F32 R12, R216.reuse, R78, R8 ;  /* 0x0000004ed80c723c */ /* 0x040fe20000001808 */
[----:B------:R-:W2:Y:S07]  /*2ab0*/  LDSM.16.M88.4 R76, [R92+0x14100] ;  /* 0x014100005c4c783b */ /* 0x000eae0000000200 */
[C---:B---3--:R-:W-:Y:S08]  /*2ac0*/  HMMA.16816.F32 R8, R216.reuse, R48, R20 ;  /* 0x00000030d808723c */ /* 0x048ff00000001814 */
[C---:B------:R-:W-:Y:S01]  /*2ad0*/  HMMA.16816.F32 R24, R216.reuse, R50, R24 ;  /* 0x00000032d818723c */ /* 0x040fe20000001818 */
[----:B------:R-:W-:Y:S07]  /*2ae0*/  LDSM.16.M88.4 R48, [R251+0x4800] ;  /* 0x00480000fb30783b */ /* 0x000fee0000000200 */
[C---:B------:R-:W-:Y:S08]  /*2af0*/  HMMA.16816.F32 R28, R216.reuse, R60, R28 ;  /* 0x0000003cd81c723c */ /* 0x040ff0000000181c */
[C---:B------:R-:W-:Y:S01]  /*2b00*/  HMMA.16816.F32 R32, R216.reuse, R62, R32 ;  /* 0x0000003ed820723c */ /* 0x040fe20000001820 */
[----:B------:R-:W-:Y:S07]  /*2b10*/  LDSM.16.M88.4 R60, [R251+0x5000] ;  /* 0x00500000fb3c783b */ /* 0x000fee0000000200 */
[C---:B------:R-:W-:Y:S08]  /*2b20*/  HMMA.16816.F32 R36, R216.reuse, R72, R36 ;  /* 0x00000048d824723c */ /* 0x040ff00000001824 */
[----:B------:R-:W-:Y:S01]  /*2b30*/  HMMA.16816.F32 R40, R216, R74, R40 ;  /* 0x0000004ad828723c */ /* 0x000fe20000001828 */
[----:B------:R-:W3:Y:S07]  /*2b40*/  LDSM.16.M88.4 R72, [R92+0x15900] ;  /* 0x015900005c48783b */ /* 0x000eee0000000200 */
[C---:B-1----:R-:W-:Y:S08]  /*2b50*/  HMMA.16816.F32 R20, R220.reuse, R80, R16 ;  /* 0x00000050dc14723c */ /* 0x042ff00000001810 */
[C---:B------:R-:W-:Y:S01]  /*2b60*/  HMMA.16816.F32 R16, R220.reuse, R82, R12 ;  /* 0x00000052dc10723c */ /* 0x040fe2000000180c */
[----:B------:R-:W1:Y:S07]  /*2b70*/  LDSM.16.M88.4 R80, [R251+0x4000] ;  /* 0x00400000fb50783b */ /* 0x000e6e0000000200 */
[C---:B----4-:R-:W-:Y:S08]  /*2b80*/  HMMA.16816.F32 R12, R220.reuse, R44, R8 ;  /* 0x0000002cdc0c723c */ /* 0x050ff00000001808 */
[C---:B------:R-:W-:Y:S01]  /*2b90*/  HMMA.16816.F32 R8, R220.reuse, R46, R24 ;  /* 0x0000002edc08723c */ /* 0x040fe20000001818 */
[----:B------:R-:W-:Y:S07]  /*2ba0*/  LDSM.16.M88.4 R44, [R248+0x16900] ;  /* 0x01690000f82c783b */ /* 0x000fee0000000200 */
[C---:B------:R-:W-:Y:S08]  /*2bb0*/  HMMA.16816.F32 R28, R220.reuse, R56, R28 ;  /* 0x00000038dc1c723c */ /* 0x040ff0000000181c */
[C---:B------:R-:W-:Y:S01]  /*2bc0*/  HMMA.16816.F32 R32, R220.reuse, R58, R32 ;  /* 0x0000003adc20723c */ /* 0x040fe20000001820 */
[----:B------:R-:W-:Y:S07]  /*2bd0*/  LDSM.16.M88.4 R56, [R248+0x17100] ;  /* 0x01710000f838783b */ /* 0x000fee0000000200 */
[C---:B------:R-:W-:Y:S08]  /*2be0*/  HMMA.16816.F32 R36, R220.reuse, R68, R36 ;  /* 0x00000044dc24723c */ /* 0x040ff00000001824 */
[----:B------:R-:W-:Y:S01]  /*2bf0*/  HMMA.16816.F32 R40, R220, R70, R40 ;  /* 0x00000046dc28723c */ /* 0x000fe20000001828 */
[----:B------:R-:W4:Y:S07]  /*2c00*/  LDSM.16.M88.4 R68, [R251+0x5800] ;  /* 0x00580000fb44783b */ /* 0x000f2e0000000200 */
[C---:B--2---:R-:W-:Y:S08]  /*2c10*/  HMMA.16816.F32 R24, R224.reuse, R76, R20 ;  /* 0x0000004ce018723c */ /* 0x044ff00000001814 */
[C---:B------:R-:W-:Y:S01]  /*2c20*/  HMMA.16816.F32 R20, R224.reuse, R78, R16 ;  /* 0x0000004ee014723c */ /* 0x040fe20000001810 */
[----:B------:R-:W2:Y:S07]  /*2c30*/  LDSM.16.M88.4 R76, [R248+0x16100] ;  /* 0x01610000f84c783b */ /* 0x000eae0000000200 */
[C---:B------:R-:W-:Y:S08]  /*2c40*/  HMMA.16816.F32 R16, R224.reuse, R52, R12 ;  /* 0x00000034e010723c */ /* 0x040ff0000000180c */
[C---:B------:R-:W-:Y:S01]  /*2c50*/  HMMA.16816.F32 R12, R224.reuse, R54, R8 ;  /* 0x00000036e00c723c */ /* 0x040fe20000001808 */
[----:B------:R-:W-:Y:S07]  /*2c60*/  LDSM.16.M88.4 R52, [R94+0x6800] ;  /* 0x006800005e34783b */ /* 0x000fee0000000200 */
[C---:B------:R-:W-:Y:S08]  /*2c70*/  HMMA.16816.F32 R8, R224.reuse, R64, R28 ;  /* 0x00000040e008723c */ /* 0x040ff0000000181c */
[C---:B------:R-:W-:Y:S01]  /*2c80*/  HMMA.16816.F32 R32, R224.reuse, R66, R32 ;  /* 0x00000042e020723c */ /* 0x040fe20000001820 */
[----:B------:R-:W5:Y:S07]  /*2c90*/  LDSM.16.M88.4 R64, [R248+0x17900] ;  /* 0x01790000f840783b */ /* 0x000f6e0000000200 */
[C---:B---3--:R-:W-:Y:S08]  /*2ca0*/  HMMA.16816.F32 R36, R224.reuse, R72, R36 ;  /* 0x00000048e024723c */ /* 0x048ff00000001824 */
[----:B------:R-:W-:Y:S01]  /*2cb0*/  HMMA.16816.F32 R40, R224, R74, R40 ;  /* 0x0000004ae028723c */ /* 0x000fe20000001828 */
[----:B------:R-:W-:Y:S07]  /*2cc0*/  LDSM.16.M88.4 R72, [R94+0x7800] ;  /* 0x007800005e48783b */ /* 0x000fee0000000200 */
        /* <DEDUP_REMOVED lines=8> */
[----:B------:R-:W3:Y:S07]  /*2d50*/  LDSM.16.M88.4 R60, [R94+0x7000] ;  /* 0x007000005e3c783b */ /* 0x000eee0000000200 */
[C---:B----4-:R-:W-:Y:S08]  /*2d60*/  HMMA.16816.F32 R36, R228.reuse, R68, R36 ;  /* 0x00000044e424723c */ /* 0x050ff00000001824 */
[----:B------:R-:W-:Y:S01]  /*2d70*/  HMMA.16816.F32 R40, R228, R70, R40 ;  /* 0x00000046e428723c */ /* 0x000fe20000001828 */
[----:B------:R-:W-:Y:S07]  /*2d80*/  LDSM.16.M88.4 R68, [R251+0x6000] ;  /* 0x00600000fb44783b */ /* 0x000fee0000000200 */
[C---:B--2---:R-:W-:Y:S08]  /*2d90*/  HMMA.16816.F32 R32, R232.reuse, R76, R28 ;  /* 0x0000004ce820723c */ /* 0x044ff0000000181c */
[C---:B------:R-:W-:Y:S08]  /*2da0*/  HMMA.16816.F32 R28, R232.reuse, R78, R24 ;  /* 0x0000004ee81c723c */ /* 0x040ff00000001818 */
[C---:B------:R-:W-:Y:S08]  /*2db0*/  HMMA.16816.F32 R24, R232.reuse, R44, R20 ;  /* 0x0000002ce818723c */ /* 0x040ff00000001814 */
[C---:B------:R-:W-:Y:S01]  /*2dc0*/  HMMA.16816.F32 R20, R232.reuse, R46, R16 ;  /* 0x0000002ee814723c */ /* 0x040fe20000001810 */
[----:B------:R-:W2:Y:S07]  /*2dd0*/  LDSM.16.M88.4 R44, [R92+0x16100] ;  /* 0x016100005c2c783b */ /* 0x000eae0000000200 */
[C---:B------:R-:W-:Y:S08]  /*2de0*/  HMMA.16816.F32 R16, R232.reuse, R56, R12 ;  /* 0x00000038e810723c */ /* 0x040ff0000000180c */
[C---:B------:R-:W-:Y:S01]  /*2df0*/  HMMA.16816.F32 R12, R232.reuse, R58, R8 ;  /* 0x0000003ae80c723c */ /* 0x040fe20000001808 */
[----:B------:R-:W4:Y:S07]  /*2e00*/  LDSM.16.M88.4 R56, [R92+0x17100] ;  /* 0x017100005c38783b */ /* 0x000f2e0000000200 */
[C---:B-----5:R-:W-:Y:S08]  /*2e10*/  HMMA.16816.F32 R8, R232.reuse, R64, R36 ;  /* 0x00000040e808723c */ /* 0x060ff00000001824 */
[----:B------:R-:W-:Y:S01]  /*2e20*/  HMMA.16816.F32 R40, R232, R66, R40 ;  /* 0x00000042e828723c */ /* 0x000fe20000001828 */
[----:B------:R-:W5:Y:S07]  /*2e30*/  LDSM.16.M88.4 R64, [R92+0x17900] ;  /* 0x017900005c40783b */ /* 0x000f6e0000000200 */
[C---:B-1----:R-:W-:Y:S08]  /*2e40*/  HMMA.16816.F32 R36, R236.reuse, R80, R32 ;  /* 0x00000050ec24723c */ /* 0x042ff00000001820 */
[C---:B------:R-:W-:Y:S08]  /*2e50*/  HMMA.16816.F32 R32, R236.reuse, R82, R28 ;  /* 0x00000052ec20723c */ /* 0x040ff0000000181c */
[C---:B------:R-:W-:Y:S08]  /*2e60*/  HMMA.16816.F32 R28, R236.reuse, R52, R24 ;  /* 0x00000034ec1c723c */ /* 0x040ff00000001818 */
[C---:B------:R-:W-:Y:S08]  /*2e70*/  HMMA.16816.F32 R24, R236.reuse, R54, R20 ;  /* 0x00000036ec18723c */ /* 0x040ff00000001814 */
[C---:B---3--:R-:W-:Y:S08]  /*2e80*/  HMMA.16816.F32 R20, R236.reuse, R60, R16 ;  /* 0x0000003cec14723c */ /* 0x048ff00000001810 */
[C---:B------:R-:W-:Y:S08]  /*2e90*/  HMMA.16816.F32 R16, R236.reuse, R62, R12 ;  /* 0x0000003eec10723c */ /* 0x040ff0000000180c */
[----:B------:R-:W-:Y:S08]  /*2ea0*/  HMMA.16816.F32 R8, R236, R72, R8 ;  /* 0x00000048ec08723c */ /* 0x000ff00000001808 */
[C---:B--2---:R-:W-:Y:S08]  /*2eb0*/  HMMA.16816.F32 R36, R240.reuse, R44, R36 ;  /* 0x0000002cf024723c */ /* 0x044ff00000001824 */
[C---:B------:R-:W-:Y:S08]  /*2ec0*/  HMMA.16816.F32 R32, R240.reuse, R46, R32 ;  /* 0x0000002ef020723c */ /* 0x040ff00000001820 */
[C---:B------:R-:W-:Y:S08]  /*2ed0*/  HMMA.16816.F32 R44, R240.reuse, R48, R28 ;  /* 0x00000030f02c723c */ /* 0x040ff0000000181c */
[C---:B----4-:R-:W-:Y:S08]  /*2ee0*/  HMMA.16816.F32 R28, R240.reuse, R56, R20 ;  /* 0x00000038f01c723c */ /* 0x050ff00000001814 */
[C---:B------:R-:W-:Y:S01]  /*2ef0*/  HMMA.16816.F32 R52, R240.reuse, R58, R16 ;  /* 0x0000003af034723c */ /* 0x040fe20000001810 */
[----:B------:R-:W1:Y:S07]  /*2f00*/  LDSM.16.M88.4 R16, [R251+0x7000] ;  /* 0x00700000fb10783b */ /* 0x000e6e0000000200 */
[----:B-----5:R-:W-:Y:S07]  /*2f10*/  HMMA.16816.F32 R56, R240, R64, R8 ;  /* 0x00000040f038723c */ /* 0x020fee0000001808 */
[----:B------:R-:W-:Y:S01]  /*2f20*/  SHF.R.S32.HI R9, RZ, 0x1f, R2 ;  /* 0x0000001fff097819 */ /* 0x000fe20000011402 */
[----:B------:R-:W-:Y:S01]  /*2f30*/  HMMA.16816.F32 R12, R236, R74, R40 ;  /* 0x0000004aec0c723c */ /* 0x000fe20000001828 */
[----:B------:R-:W-:Y:S01]  /*2f40*/  LOP3.LUT R8, R6, 0xffffff8, RZ, 0xc0, !PT ;  /* 0x0ffffff806087812 */ /* 0x000fe200078ec0ff */
[----:B------:R-:W-:Y:S01]  /*2f50*/  IMAD.U32 R10, RZ, RZ, UR16 ;  /* 0x00000010ff0a7e24 */ /* 0x000fe2000f8e00ff */
[----:B------:R-:W-:-:S03]  /*2f60*/  LEA.HI R6, R9, R2, RZ, 0x2 ;  /* 0x0000000209067211 */ /* 0x000fc600078f10ff */
[----:B------:R-:W-:Y:S01]  /*2f70*/  IMAD.IADD R9, R88, 0x1, -R8 ;  /* 0x0000000158097824 */ /* 0x000fe200078e0a08 */
[----:B------:R-:W-:Y:S01]  /*2f80*/  LEA.HI.SX32 R8, R6, UR6, 0x1e ;  /* 0x0000000606087c11 */ /* 0x000fe2000f8ff2ff */
[----:B------:R-:W-:Y:S01]  /*2f90*/  HMMA.16816.F32 R40, R240, R50, R24 ;  /* 0x00000032f028723c */ /* 0x000fe20000001818 */
[----:B------:R-:W2:Y:S03]  /*2fa0*/  LDSM.16.M88.4 R24, [R251+0x6800] ;  /* 0x00680000fb18783b */ /* 0x000ea60000000200 */
[----:B------:R-:W-:-:S04]  /*2fb0*/  IMAD R5, R9, 0x10, R8 ;  /* 0x0000001009057824 */ /* 0x000fc800078e0208 */
[----:B------:R-:W-:Y:S01]  /*2fc0*/  IMAD R76, R7, 0x8, R5 ;  /* 0x00000008074c7824 */ /* 0x000fe200078e0205 */
[----:B------:R-:W-:Y:S03]  /*2fd0*/  HMMA.16816.F32 R60, R244, R68, R36 ;  /* 0x00000044f43c723c */ /* 0x000fe60000001824 */
[----:B------:R-:W-:Y:S01]  /*2fe0*/  @P1 IMAD.HI.U32 R7, R76, c[0x0][0x2c8], RZ ;  /* 0x0000b2004c071a27 */ /* 0x000fe200078e00ff */
[----:B------:R-:W-:Y:S03]  /*2ff0*/  STL [R1+0xc4], R76 ;  /* 0x0000c44c01007387 */ /* 0x000fe60000100800 */
[----:B------:R-:W-:Y:S01]  /*3000*/  IMAD.MOV.U32 R5, RZ, RZ, R76 ;  /* 0x000000ffff057224 */ /* 0x000fe200078e004c */
[----:B------:R-:W-:Y:S01]  /*3010*/  @P0 SHF.R.U32.HI R5, RZ, c[0x0][0x2cc], R7 ;  /* 0x0000b300ff050a19 */ /* 0x000fe20000011607 */
[----:B------:R-:W-:Y:S01]  /*3020*/  HMMA.16816.F32 R64, R240, R66, R12 ;  /* 0x00000042f040723c */ /* 0x000fe2000000180c */
[----:B------:R-:W3:Y:S01]  /*3030*/  LDSM.16.M88.4 R12, [R251+0x7800] ;  /* 0x00780000fb0c783b */ /* 0x000ee20000000200 */
[----:B------:R-:W-:-:S04]  /*3040*/  DEPBAR.LE SB0, 0x0 ;  /* 0x000080000000791a */ /* 0x000fc80000000000 */
[----:B------:R-:W4:Y:S02]  /*3050*/  SHFL.IDX PT, R8, R5, RZ, 0x1c1f ;  /* 0x001c1fff05087589 */ /* 0x000f2400000e0000 */
[C---:B------:R-:W-:Y:S02]  /*3060*/  HMMA.16816.F32 R20, R244.reuse, R70, R32 ;  /* 0x00000046f414723c */ /* 0x040fe40000001820 */
[----:B------:R5:W3:Y:S06]  /*3070*/  SHFL.IDX PT, R7, R5, 0x1, 0x1c1f ;  /* 0x003c1f0005077f89 */ /* 0x000aec00000e0000 */
[C---:B-1----:R-:W-:Y:S08]  /*3080*/  HMMA.16816.F32 R36, R244.reuse, R18, R52 ;  /* 0x00000012f424723c */ /* 0x042ff00000001834 */
[C---:B--2---:R-:W-:Y:S08]  /*3090*/  HMMA.16816.F32 R44, R244.reuse, R24, R44 ;  /* 0x00000018f42c723c */ /* 0x044ff0000000182c */
[----:B------:R-:W-:Y:S01]  /*30a0*/  HMMA.16816.F32 R48, R244, R26, R40 ;  /* 0x0000001af430723c */ /* 0x000fe20000001828 */
[----:B-----5:R-:W-:-:S05]  /*30b0*/  LOP3.LUT R5, R6, 0x7ffffffc, RZ, 0xc0, !PT ;  /* 0x7ffffffc06057812 */ /* 0x020fca00078ec0ff */
[----:B------:R-:W-:Y:S02]  /*30c0*/  IMAD.IADD R5, R2, 0x1, -R5 ;  /* 0x0000000102057824 */ /* 0x000fe400078e0a05 */
[----:B------:R-:W-:Y:S01]  /*30d0*/  IMAD.U32 R2, RZ, RZ, UR4 ;  /* 0x00000004ff027e24 */ /* 0x000fe2000f8e00ff */
[----:B------:R-:W-:Y:S01]  /*30e0*/  HMMA.16816.F32 R40, R244, R16, R28 ;  /* 0x00000010f428723c */ /* 0x000fe2000000181c */
[----:B------:R-:W-:Y:S01]  /*30f0*/  IMAD.SHL.U32 R9, R5, 0x2, RZ ;  /* 0x0000000205097824 */ /* 0x000fe200078e00ff */
[----:B------:R-:W-:-:S04]  /*3100*/  @UP0 USHF.R.S32.HI UR4, URZ, 0x1f, UR17 ;  /* 0x0000001f3f040899 */ /* 0x000fc80008011411 */
[C---:B------:R-:W-:Y:S01]  /*3110*/  IADD3 R2, -R9.reuse, UR10, R2 ;  /* 0x0000000a09027c10 */ /* 0x040fe2000fffe102 */
[----:B------:R1:W-:Y:S01]  /*3120*/  STL [R1+0xc8], R9 ;  /* 0x0000c80901007387 */ /* 0x0003e20000100800 */
[----:B------:R-:W-:Y:S01]  /*3130*/  IADD3 R6, -R9, UR11, RZ ;  /* 0x0000000b09067c10 */ /* 0x000fe2000fffe1ff */
[C---:B---3--:R-:W-:Y:S01]  /*3140*/  HMMA.16816.F32 R28, R244.reuse, R14, R64 ;  /* 0x0000000ef41c723c */ /* 0x048fe20000001840 */
[----:B------:R-:W-:Y:S01]  /*3150*/  IADD3 R2, R2, -UR19, RZ ;  /* 0x8000001302027c10 */ /* 0x000fe2000fffe0ff */
[----:B------:R-:W-:Y:S01]  /*3160*/  @UP0 UIMAD UR4, UR4, UR8, UR7 ;  /* 0x00000008040402a4 */ /* 0x000fe2000f8e0207 */
[----:B------:R-:W-:Y:S03]  /*3170*/  STL [R1], R124 ;  /* 0x0000007c01007387 */ /* 0x000fe60000100800 */
[C---:B----4-:R-:W-:Y:S01]  /*3180*/  IMAD.IADD R5, R2.reuse, 0x1, R8 ;  /* 0x0000000102057824 */ /* 0x050fe200078e0208 */
[----:B------:R-:W-:Y:S01]  /*3190*/  IADD3 R2, R2, R7, RZ ;  /* 0x0000000702027210 */ /* 0x000fe20007ffe0ff */
[----:B------:R-:W-:Y:S03]  /*31a0*/  HMMA.16816.F32 R32, R244, R12, R56 ;  /* 0x0000000cf420723c */ /* 0x000fe60000001838 */
[----:B------:R-:W-:-:S02]  /*31b0*/  IMNMX R5, R6, R5, PT ;  /* 0x0000000506057217 */ /* 0x000fc40003800200 */
[----:B------:R-:W-:Y:S01]  /*31c0*/  IMNMX R2, R6, R2, PT ;  /* 0x0000000206027217 */ /* 0x000fe20003800200 */
[----:B------:R-:W-:Y:S01]  /*31d0*/  BAR.SYNC.DEFER_BLOCKING 0x0 ;  /* 0x0000000000007b1d */ /* 0x000fe20000010000 */
[C---:B------:R-:W-:Y:S02]  /*31e0*/  ISETP.GT.AND P6, PT, R5.reuse, 0x1, PT ;  /* 0x000000010500780c */ /* 0x040fe40003fc4270 */
[----:B------:R-:W-:Y:S02]  /*31f0*/  ISETP.GT.AND P0, PT, R5, RZ, PT ;  /* 0x000000ff0500720c */ /* 0x000fe40003f04270 */
[----:B------:R-:W-:Y:S02]  /*3200*/  ISETP.GT.AND P1, PT, R2, RZ, PT ;  /* 0x000000ff0200720c */ /* 0x000fe40003f24270 */
[----:B------:R-:W-:Y:S02]  /*3210*/  FSEL R7, R61, -INF , P6 ;  /* 0xff8000003d077808 */ /* 0x000fe40003000000 */
[----:B------:R-:W-:-:S02]  /*3220*/  FSEL R6, R60, -INF , P0 ;  /* 0xff8000003c067808 */ /* 0x000fc40000000000 */
[C---:B------:R-:W-:Y:S02]  /*3230*/  ISETP.GT.AND P6, PT, R5.reuse, 0x8, PT ;  /* 0x000000080500780c */ /* 0x040fe40003fc4270 */
[----:B------:R-:W-:Y:S02]  /*3240*/  ISETP.GT.AND P0, PT, R2, 0x1, PT ;  /* 0x000000010200780c */ /* 0x000fe40003f04270 */
[----:B------:R-:W-:Y:S02]  /*3250*/  FSEL R14, R62, -INF , P1 ;  /* 0xff8000003e0e7808 */ /* 0x000fe40000800000 */
[----:B------:R-:W-:Y:S02]  /*3260*/  ISETP.GT.AND P1, PT, R5, 0x9, PT ;  /* 0x000000090500780c */ /* 0x000fe40003f24270 */
[----:B------:R-:W-:Y:S02]  /*3270*/  FSEL R11, R20, -INF , P6 ;  /* 0xff800000140b7808 */ /* 0x000fe40003000000 */
[----:B------:R-:W-:-:S02]  /*3280*/  FMNMX.FTZ R8, R6, R7, !PT ;  /* 0x0000000706087209 */ /* 0x000fc40007810000 */
[----:B------:R-:W-:Y:S02]  /*3290*/  FSEL R15, R63, -INF , P0 ;  /* 0xff8000003f0f7808 */ /* 0x000fe40000000000 */
[C---:B------:R-:W-:Y:S02]  /*32a0*/  ISETP.GT.AND P0, PT, R2.reuse, 0x8, PT ;  /* 0x000000080200780c */ /* 0x040fe40003f04270 */
[----:B------:R-:W-:Y:S02]  /*32b0*/  FSEL R12, R21, -INF , P1 ;  /* 0xff800000150c7808 */ /* 0x000fe40000800000 */
[----:B------:R-:W-:Y:S02]  /*32c0*/  ISETP.GT.AND P6, PT, R5, 0x10, PT ;  /* 0x000000100500780c */ /* 0x000fe40003fc4270 */
[----:B------:R-:W-:Y:S02]  /*32d0*/  FMNMX.FTZ R8, R11, R8, !PT ;  /* 0x000000080b087209 */ /* 0x000fe40007810000 */
[----:B------:R-:W-:-:S02]  /*32e0*/  ISETP.GT.AND P1, PT, R2, 0x9, PT ;  /* 0x000000090200780c */ /* 0x000fc40003f24270 */
        /* <DEDUP_REMOVED lines=8> */
[----:B------:R-:W-:Y:S02]  /*3370*/  ISETP.GT.AND P0, PT, R5, 0x19, PT ;  /* 0x000000190500780c */ /* 0x000fe40003f04270 */
[----:B------:R-:W-:Y:S02]  /*3380*/  FSEL R24, R48, -INF , P1 ;  /* 0xff80000030187808 */ /* 0x000fe40000800000 */
[----:B------:R-:W-:Y:S02]  /*3390*/  FMNMX.FTZ R8, R19, R8, !PT ;  /* 0x0000000813087209 */ /* 0x000fe40007810000 */
[----:B------:R-:W-:-:S02]  /*33a0*/  ISETP.GT.AND P1, PT, R2, 0x10, PT ;  /* 0x000000100200780c */ /* 0x000fc40003f24270 */
[----:B------:R-:W-:Y:S02]  /*33b0*/  FSEL R27, R49, -INF , P0 ;  /* 0xff800000311b7808 */ /* 0x000fe40000000000 */
[C---:B------:R-:W-:Y:S02]  /*33c0*/  ISETP.GT.AND P6, PT, R5.reuse, 0x20, PT ;  /* 0x000000200500780c */ /* 0x040fe40003fc4270 */
[----:B------:R-:W-:Y:S02]  /*33d0*/  FMNMX.FTZ R8, R24, R8, !PT ;  /* 0x0000000818087209 */ /* 0x000fe40007810000 */
[----:B------:R-:W-:Y:S02]  /*33e0*/  ISETP.GT.AND P0, PT, R2, 0x11, PT ;  /* 0x000000110200780c */ /* 0x000fe40003f04270 */
        /* <DEDUP_REMOVED lines=8> */
[----:B-1----:R-:W-:Y:S02]  /*3470*/  FMNMX.FTZ R9, R14, R15, !PT ;  /* 0x0000000f0e097209 */ /* 0x002fe40007810000 */
[----:B------:R-:W-:Y:S02]  /*3480*/  ISETP.GT.AND P1, PT, R5, 0x29, PT ;  /* 0x000000290500780c */ /* 0x000fe40003f24270 */
[----:B------:R-:W-:Y:S02]  /*3490*/  FSEL R96, R36, -INF , P0 ;  /* 0xff80000024607808 */ /* 0x000fe40000000000 */
[----:B------:R-:W-:Y:S02]  /*34a0*/  FMNMX.FTZ R8, R97, R8, !PT ;  /* 0x0000000861087209 */ /* 0x000fe40007810000 */
[----:B------:R-:W-:Y:S02]  /*34b0*/  FMNMX.FTZ R9, R16, R9, !PT ;  /* 0x0000000910097209 */ /* 0x000fe40007810000 */
[----:B------:R-:W-:-:S02]  /*34c0*/  FSEL R99, R37, -INF , P1 ;  /* 0xff80000025637808 */ /* 0x000fc40000800000 */
[----:B------:R-:W-:Y:S02]  /*34d0*/  ISETP.GT.AND P0, PT, R2, 0x18, PT ;  /* 0x000000180200780c */ /* 0x000fe40003f04270 */
[C---:B------:R-:W-:Y:S02]  /*34e0*/  ISETP.GT.AND P1, PT, R5.reuse, 0x31, PT ;  /* 0x000000310500780c */ /* 0x040fe40003f24270 */
[----:B------:R-:W-:Y:S02]  /*34f0*/  ISETP.GT.AND P6, PT, R5, 0x30, PT ;  /* 0x000000300500780c */ /* 0x000fe40003fc4270 */
[----:B------:R-:W-:Y:S02]  /*3500*/  FMNMX.FTZ R8, R96, R8, !PT ;  /* 0x0000000860087209 */ /* 0x000fe40007810000 */
[----:B------:R-:W-:Y:S02]  /*3510*/  FMNMX.FTZ R9, R18, R9, !PT ;  /* 0x0000000912097209 */ /* 0x000fe40007810000 */
[----:B------:R-:W-:-:S02]  /*3520*/  FSEL R37, R50, -INF , P0 ;  /* 0xff80000032257808 */ /* 0x000fc40000000000 */
[----:B------:R-:W-:Y:S02]  /*3530*/  FSEL R102, R33, -INF , P1 ;  /* 0xff80000021667808 */ /* 0x000fe40000800000 */
[----:B------:R-:W-:Y:S02]  /*3540*/  FSEL R103, R32, -INF , P6 ;  /* 0xff80000020677808 */ /* 0x000fe40003000000 */
[----:B------:R-:W-:Y:S02]  /*3550*/  FMNMX.FTZ R8, R99, R8, !PT ;  /* 0x0000000863087209 */ /* 0x000fe40007810000 */
[C---:B------:R-:W-:Y:S02]  /*3560*/  ISETP.GT.AND P0, PT, R5.reuse, 0x38, PT ;  /* 0x000000380500780c */ /* 0x040fe40003f04270 */
[----:B------:R-:W-:Y:S02]  /*3570*/  ISETP.GT.AND P1, PT, R5, 0x39, PT ;  /* 0x000000390500780c */ /* 0x000fe40003f24270 */
[----:B------:R-:W-:-:S02]  /*3580*/  FMNMX.FTZ R5, R26, R9, !PT ;  /* 0x000000091a057209 */ /* 0x000fc40007810000 */
[----:B------:R-:W-:Y:S02]  /*3590*/  FMNMX.FTZ R8, R103, R8, !PT ;  /* 0x0000000867087209 */ /* 0x000fe40007810000 */
[----:B------:R-:W-:Y:S02]  /*35a0*/  FSEL R101, R28, -INF , P0 ;  /* 0xff8000001c657808 */ /* 0x000fe40000000000 */
[----:B------:R-:W-:Y:S02]  /*35b0*/  ISETP.GT.AND P0, PT, R2, 0x19, PT ;  /* 0x000000190200780c */ /* 0x000fe40003f04270 */
[----:B------:R-:W-:Y:S02]  /*35c0*/  FMNMX.FTZ R5, R25, R5, !PT ;  /* 0x0000000519057209 */ /* 0x000fe40007810000 */
[----:B------:R-:W-:Y:S02]  /*35d0*/  FMNMX.FTZ R165, R102, R8, !PT ;  /* 0x0000000866a57209 */ /* 0x000fe40007810000 */
[----:B------:R-:W-:-:S02]  /*35e0*/  FSEL R100, R29, -INF , P1 ;  /* 0xff8000001d647808 */ /* 0x000fc40000800000 */
[----:B------:R-:W-:Y:S02]  /*35f0*/  FSEL R36, R51, -INF , P0 ;  /* 0xff80000033247808 */ /* 0x000fe40000000000 */
[C---:B------:R-:W-:Y:S02]  /*3600*/  ISETP.GT.AND P1, PT, R2.reuse, 0x20, PT ;  /* 0x000000200200780c */ /* 0x040fe40003f24270 */
[----:B------:R-:W-:Y:S02]  /*3610*/  FMNMX.FTZ R5, R37, R5, !PT ;  /* 0x0000000525057209 */ /* 0x000fe40007810000 */
[----:B------:R-:W-:Y:S02]  /*3620*/  FMNMX.FTZ R165, R101, R165, !PT ;  /* 0x000000a565a57209 */ /* 0x000fe40007810000 */
[----:B------:R-:W-:Y:S02]  /*3630*/  ISETP.GT.AND P0, PT, R2, 0x21, PT ;  /* 0x000000210200780c */ /* 0x000fe40003f04270 */
[----:B------:R-:W-:-:S02]  /*3640*/  FSEL R85, R42, -INF , P1 ;  /* 0xff8000002a557808 */ /* 0x000fc40000800000 */
[----:B------:R-:W-:Y:S02]  /*3650*/  FMNMX.FTZ R5, R36, R5, !PT ;  /* 0x0000000524057209 */ /* 0x000fe40007810000 */
[----:B------:R-:W-:Y:S02]  /*3660*/  FMNMX.FTZ R165, R100, R165, !PT ;  /* 0x000000a564a57209 */ /* 0x000fe40007810000 */
[----:B------:R-:W-:Y:S02]  /*3670*/  FSEL R84, R43, -INF , P0 ;  /* 0xff8000002b547808 */ /* 0x000fe40000000000 */
[C---:B------:R-:W-:Y:S01]  /*3680*/  ISETP.GT.AND P1, PT, R2.reuse, 0x28, PT ;  /* 0x000000280200780c */ /* 0x040fe20003f24270 */
[----:B------:R-:W1:Y:S01]  /*3690*/  SHFL.BFLY PT, R8, R165, 0x2, 0x1f ;  /* 0x0c401f00a5087f89 */ /* 0x000e6200000e0000 */
[----:B------:R-:W-:Y:S02]  /*36a0*/  FMNMX.FTZ R5, R85, R5, !PT ;  /* 0x0000000555057209 */ /* 0x000fe40007810000 */
[----:B------:R-:W-:-:S02]  /*36b0*/  ISETP.GT.AND P0, PT, R2, 0x29, PT ;  /* 0x000000290200780c */ /* 0x000fc40003f04270 */
[----:B------:R-:W-:Y:S02]  /*36c0*/  FSEL R87, R38, -INF , P1 ;  /* 0xff80000026577808 */ /* 0x000fe40000800000 */
        /* <DEDUP_REMOVED lines=14> */
[----:B------:R-:W-:Y:S02]  /*37b0*/  FMNMX.FTZ R2, R125, R2, !PT ;  /* 0x000000027d027209 */ /* 0x000fe40007810000 */
[----:B-1----:R-:W-:Y:S02]  /*37c0*/  FMNMX.FTZ R165, R165, R8, !PT ;  /* 0x00000008a5a57209 */ /* 0x002fe40007810000 */
[----:B------:R-:W-:-:S02]  /*37d0*/  FMNMX.FTZ R2, R52, R2, !PT ;  /* 0x0000000234027209 */ /* 0x000fc40007810000 */
[----:B------:R-:W-:Y:S01]  /*37e0*/  PLOP3.LUT P0, PT, PT, PT, UP0, 0x80, 0x0 ;  /* 0x000000000000781c */ /* 0x000fe20003f0f008 */
[----:B------:R-:W1:Y:S04]  /*37f0*/  SHFL.BFLY PT, R5, R165, 0x1, 0x1f ;  /* 0x0c201f00a5057f89 */ /* 0x000e6800000e0000 */
[----:B------:R-:W2:Y:S08]  /*3800*/  SHFL.BFLY PT, R164, R2, 0x2, 0x1f ;  /* 0x0c401f0002a47f89 */ /* 0x000eb000000e0000 */
[----:B------:R-:W-:Y:S01]  /*3810*/  @P0 IMAD.WIDE.U32 R8, R91, UR17, R104 ;  /* 0x000000115b080c25 */ /* 0x000fe2000f8e0068 */
[----:B-1----:R-:W-:-:S02]  /*3820*/  FMNMX.FTZ R165, R165, R5, !PT ;  /* 0x00000005a5a57209 */ /* 0x002fc40007810000 */
[----:B--2---:R-:W-:-:S03]  /*3830*/  FMNMX.FTZ R164, R2, R164, !PT ;  /* 0x000000a402a47209 */ /* 0x004fc60007810000 */
[C---:B------:R-:W-:Y:S01]  /*3840*/  FMUL.FTZ R5, R165.reuse, c[0x0][0x2d0] ;  /* 0x0000b400a5057a20 */ /* 0x040fe20000410000 */
[----:B------:R-:W-:Y:S01]  /*3850*/  FSETP.NEU.FTZ.AND P1, PT, R165, -INF , PT ;  /* 0xff800000a500780b */ /* 0x000fe20003f3d000 */
[----:B------:R-:W1:Y:S03]  /*3860*/  SHFL.BFLY PT, R17, R164, 0x1, 0x1f ;  /* 0x0c201f00a4117f89 */ /* 0x000e6600000e0000 */
[----:B------:R-:W-:Y:S02]  /*3870*/  FSEL R2, R5, RZ, P1 ;  /* 0x000000ff05027208 */ /* 0x000fe40000800000 */
[----:B------:R-:W-:Y:S01]  /*3880*/  @P0 IADD3 R5, R9, UR4, RZ ;  /* 0x0000000409050c10 */ /* 0x000fe2000fffe0ff */
[----:B------:R-:W-:Y:S02]  /*3890*/  ULDC.64 UR4, c[0x0][0x2c8] ;  /* 0x0000b20000047ab9 */ /* 0x000fe40000000a00 */
[--C-:B------:R-:W-:Y:S01]  /*38a0*/  FFMA.FTZ R6, R6, c[0x0][0x2d0], -R2.reuse ;  /* 0x0000b40006067a23 */ /* 0x100fe20000010802 */
[----:B------:R-:W-:Y:S01]  /*38b0*/  UIMAD.WIDE.U32 UR8, UR6, UR4, URZ ;  /* 0x00000004060872a5 */ /* 0x000fe2000f8e003f */
[----:B------:R-:W-:-:S02]  /*38c0*/  FFMA.FTZ R9, R7, c[0x0][0x2d0], -R2 ;  /* 0x0000b40007097a23 */ /* 0x000fc40000010802 */
[----:B------:R2:W-:Y:S04]  /*38d0*/  MUFU.EX2 R82, R6 ;  /* 0x0000000600527308 */ /* 0x0005e80000000800 */
[----:B------:R-:W-:Y:S02]  /*38e0*/  @UP1 UMOV UR7, UR9 ;  /* 0x0000000900071c82 */ /* 0x000fe40008000000 */
[----:B------:R-:W-:Y:S02]  /*38f0*/  @UP1 USHF.R.U32.HI UR6, URZ, UR5, UR7 ;  /* 0x000000053f061299 */ /* 0x000fe40008011607 */
[----:B------:R3:W-:Y:S02]  /*3900*/  MUFU.EX2 R81, R9 ;  /* 0x0000000900517308 */ /* 0x0007e40000000800 */
[----:B------:R-:W-:Y:S01]  /*3910*/  UIADD3 UR6, UR6, UR10, -UR19 ;  /* 0x0000000a06067290 */ /* 0x000fe2000fffe813 */
[----:B-1----:R-:W-:-:S03]  /*3920*/  FMNMX.FTZ R164, R164, R17, !PT ;  /* 0x00000011a4a47209 */ /* 0x002fc60007810000 */
[----:B------:R-:W-:Y:S01]  /*3930*/  USHF.R.S32.HI UR4, URZ, 0x1f, UR6 ;  /* 0x0000001f3f047899 */ /* 0x000fe20008011406 */
[----:B--2---:R-:W-:-:S03]  /*3940*/  @P0 LEA R6, P1, R8, c[0x0][0x1c8], 0x1 ;  /* 0x0000720008060a11 */ /* 0x004fc600078208ff */
[----:B------:R-:W-:Y:S01]  /*3950*/  ULEA.HI UR4, UR4, UR6, URZ, 0x6 ;  /* 0x0000000604047291 */ /* 0x000fe2000f8f303f */
[----:B------:R-:W-:Y:S01]  /*3960*/  @P0 LEA.HI.X R7, R8, c[0x0][0x1cc], R5, 0x1, P1 ;  /* 0x0000730008070a11 */ /* 0x000fe200008f0c05 */
[----:B------:R-:W-:Y:S02]  /*3970*/  IMAD.U32 R8, RZ, RZ, UR16 ;  /* 0x00000010ff087e24 */ /* 0x000fe4000f8e00ff */
[----:B------:R-:W-:Y:S01]  /*3980*/  FFMA.FTZ R5, R11, c[0x0][0x2d0], -R2 ;  /* 0x0000b4000b057a23 */ /* 0x000fe20000010802 */
[----:B------:R-:W-:Y:S01]  /*3990*/  USHF.R.S32.HI UR9, URZ, 0x6, UR4 ;  /* 0x000000063f097899 */ /* 0x000fe20008011404 */
[----:B---3--:R-:W-:Y:S01]  /*39a0*/  IMAD.U32 R9, RZ, RZ, UR15 ;  /* 0x0000000fff097e24 */ /* 0x008fe2000f8e00ff */
[----:B------:R-:W-:Y:S01]  /*39b0*/  @P0 LEA R8, P1, R8, R6, 0x1 ;  /* 0x0000000608080211 */ /* 0x000fe200078208ff */
[----:B------:R1:W-:Y:S01]  /*39c0*/  MUFU.EX2 R83, R5 ;  /* 0x0000000500537308 */ /* 0x0003e20000000800 */
[----:B------:R2:W-:Y:S01]  /*39d0*/  @P0 LDGSTS.E.BYPASS.LTC128B.128 [R95+0x10100], [R6.64], !P5 ;  /* 0x10100000065f0fae */ /* 0x0005e2000e901d56 */
[----:B------:R-:W-:Y:S01]  /*39e0*/  UISETP.LT.AND UP0, UPT, URZ, UR9, UPT ;  /* 0x000000093f00728c */ /* 0x000fe2000bf01270 */
[----:B------:R-:W-:-:S02]  /*39f0*/  @P0 LEA.HI.X R9, R10, R7, R9, 0x1, P1 ;  /* 0x000000070a090211 */ /* 0x000fc400008f0c09 */
[----:B------:R-:W-:Y:S01]  /*3a00*/  FSETP.NEU.FTZ.AND P1, PT, R164, -INF , PT ;  /* 0xff800000a400780b */ /* 0x000fe20003f3d000 */
[----:B------:R2:W-:Y:S01]  /*3a10*/  @P0 LDGSTS.E.BYPASS.LTC128B.128 [R95+0x12100], [R6.64+0x80], !P4 ;  /* 0x12100080065f0fae */ /* 0x0005e2000e101d56 */
[----:B------:R-:W-:-:S03]  /*3a20*/  USEL UR9, URZ, UR9, !UP0 ;  /* 0x000000093f097287 */ /* 0x000fc6000c000000 */
[----:B------:R2:W-:Y:S01]  /*3a30*/  @P0 LDGSTS.E.BYPASS.LTC128B.128 [R95+0x14100], [R6.64+0x100], !P3 ;  /* 0x14100100065f0fae */ /* 0x0005e2000d901d56 */
[----:B------:R-:W-:-:S03]  /*3a40*/  UISETP.GE.AND UP0, UPT, UR17, UR9, UPT ;  /* 0x000000091100728c */ /* 0x000fc6000bf06270 */
[----:B------:R2:W-:Y:S01]  /*3a50*/  @P0 LDGSTS.E.BYPASS.LTC128B.128 [R95+0x16100], [R6.64+0x180], !P2 ;  /* 0x16100180065f0fae */ /* 0x0005e2000d101d56 */
[----:B-1----:R-:W-:Y:S02]  /*3a60*/  FFMA.FTZ R5, R12, c[0x0][0x2d0], -R2 ;  /* 0x0000b4000c057a23 */ /* 0x002fe40000010802 */
[----:B------:R-:W-:Y:S01]  /*3a70*/  FMUL.FTZ R12, R164, c[0x0][0x2d0] ;  /* 0x0000b400a40c7a20 */ /* 0x000fe20000410000 */
[----:B------:R1:W-:Y:S01]  /*3a80*/  @P0 LDGSTS.E.BYPASS.LTC128B.128 [R95+0x11100], [R8.64], !P5 ;  /* 0x11100000085f0fae */ /* 0x0003e2000e901d56 */
[----:B------:R3:W4:Y:S03]  /*3a90*/  MUFU.EX2 R104, R5 ;  /* 0x0000000500687308 */ /* 0x0007260000000800 */
[----:B------:R-:W-:Y:S01]  /*3aa0*/  FSEL R12, R12, RZ, P1 ;  /* 0x000000ff0c0c7208 */ /* 0x000fe20000800000 */
[----:B------:R1:W-:Y:S04]  /*3ab0*/  @P0 LDGSTS.E.BYPASS.LTC128B.128 [R95+0x13100], [R8.64+0x80], !P4 ;  /* 0x13100080085f0fae */ /* 0x0003e8000e101d56 */
[--C-:B------:R-:W-:Y:S01]  /*3ac0*/  FFMA.FTZ R3, R14, c[0x0][0x2d0], -R12.reuse ;  /* 0x0000b4000e037a23 */ /* 0x100fe2000001080c */
[----:B------:R1:W-:Y:S01]  /*3ad0*/  @P0 LDGSTS.E.BYPASS.LTC128B.128 [R95+0x15100], [R8.64+0x100], !P3 ;  /* 0x15100100085f0fae */ /* 0x0003e2000d901d56 */
[----:B------:R-:W-:-:S02]  /*3ae0*/  FFMA.FTZ R0, R37, c[0x0][0x2d0], -R12 ;  /* 0x0000b40025007a23 */ /* 0x000fc4000001080c */
[----:B------:R5:W-:Y:S01]  /*3af0*/  MUFU.EX2 R14, R3 ;  /* 0x00000003000e7308 */ /* 0x000be20000000800 */
[----:B------:R1:W-:Y:S01]  /*3b00*/  @P0 LDGSTS.E.BYPASS.LTC128B.128 [R95+0x17100], [R8.64+0x180], !P2 ;  /* 0x17100180085f0fae */ /* 0x0003e2000d101d56 */
[----:B------:R-:W-:Y:S01]  /*3b10*/  PLOP3.LUT P0, PT, PT, PT, UP0, 0x80, 0x0 ;  /* 0x000000000000781c */ /* 0x000fe20003f0f008 */
[----:B---3--:R-:W-:Y:S02]  /*3b20*/  FFMA.FTZ R5, R13, c[0x0][0x2d0], -R2 ;  /* 0x0000b4000d057a23 */ /* 0x008fe40000010802 */
[----:B------:R-:W3:Y:S01]  /*3b30*/  LDSM.16.MT88.4 R20, [R249+0x100] ;  /* 0x00010000f914783b */ /* 0x000ee20000004200 */
[----:B----4-:R-:W-:Y:S02]  /*3b40*/  F2FP.PACK_AB R10, R104, R83 ;  /* 0x00000053680a723e */ /* 0x010fe400000000ff */
[----:B------:R2:W-:Y:S01]  /*3b50*/  MUFU.EX2 R105, R5 ;  /* 0x0000000500697308 */ /* 0x0005e20000000800 */
[----:B------:R-:W-:Y:S04]  /*3b60*/  LDSM.16.MT88.4 R32, [R250+0x900] ;  /* 0x00090000fa20783b */ /* 0x000fe80000004200 */
[----:B------:R-:W-:Y:S01]  /*3b70*/  LDSM.16.MT88.4 R40, [R249+0x900] ;  /* 0x00090000f928783b */ /* 0x000fe20000004200 */
[----:B-----5:R-:W-:-:S02]  /*3b80*/  FFMA.FTZ R3, R15, c[0x0][0x2d0], -R12 ;  /* 0x0000b4000f037a23 */ /* 0x020fc4000001080c */
[----:B------:R4:W-:Y:S01]  /*3b90*/  MUFU.EX2 R107, R0 ;  /* 0x00000000006b7308 */ /* 0x0009e20000000800 */
[----:B------:R-:W-:Y:S01]  /*3ba0*/  IMAD.MOV.U32 R15, RZ, RZ, R52 ;  /* 0x000000ffff0f7224 */ /* 0x000fe200078e0034 */
[----:B------:R-:W-:Y:S04]  /*3bb0*/  LDSM.16.MT88.4 R72, [R124+0x900] ;  /* 0x000900007c48783b */ /* 0x000fe80000004200 */
[----:B------:R-:W-:Y:S02]  /*3bc0*/  LDSM.16.MT88.4 R52, [R124+0x100] ;  /* 0x000100007c34783b */ /* 0x000fe40000004200 */
[----:B------:R5:W5:Y:S02]  /*3bd0*/  MUFU.EX2 R13, R3 ;  /* 0x00000003000d7308 */ /* 0x000b640000000800 */
[----:B--2---:R-:W2:Y:S01]  /*3be0*/  LDSM.16.MT88.4 R4, [R250+0x100] ;  /* 0x00010000fa04783b */ /* 0x004ea20000004200 */
[----:B-1----:R-:W-:-:S03]  /*3bf0*/  F2FP.PACK_AB R8, R81, R82 ;  /* 0x000000525108723e */ /* 0x002fc600000000ff */
[----:B------:R-:W1:Y:S01]  /*3c00*/  LDSM.16.MT88.4 R28, [R252+0x100] ;  /* 0x00010000fc1c783b */ /* 0x000e620000004200 */
[----:B----4-:R-:W-:-:S03]  /*3c10*/  FFMA.FTZ R0, R36, c[0x0][0x2d0], -R12 ;  /* 0x0000b40024007a23 */ /* 0x010fc6000001080c */
[----:B------:R-:W-:Y:S01]  /*3c20*/  LDSM.16.MT88.4 R68, [R250+0x2100] ;  /* 0x00210000fa44783b */ /* 0x000fe20000004200 */
[----:B------:R-:W-:Y:S03]  /*3c30*/  MUFU.EX2 R126, R0 ;  /* 0x00000000007e7308 */ /* 0x000fe60000000800 */
[----:B------:R-:W4:Y:S01]  /*3c40*/  LDSM.16.MT88.4 R60, [R249+0x2100] ;  /* 0x00210000f93c783b */ /* 0x000f220000004200 */
[--C-:B-----5:R-:W-:Y:S01]  /*3c50*/  FFMA.FTZ R3, R16, c[0x0][0x2d0], -R12.reuse ;  /* 0x0000b40010037a23 */ /* 0x120fe2000001080c */
[----:B------:R-:W-:Y:S02]  /*3c60*/  F2FP.PACK_AB R9, R13, R14 ;  /* 0x0000000e0d09723e */ /* 0x000fe400000000ff */
[----:B------:R-:W5:Y:S01]  /*3c70*/  LDSM.16.MT88.4 R76, [R124+0x2100] ;  /* 0x002100007c4c783b */ /* 0x000f620000004200 */
[----:B------:R3:W-:Y:S03]  /*3c80*/  MUFU.EX2 R80, R3 ;  /* 0x0000000300507308 */ /* 0x0007e60000000800 */
[----:B------:R-:W0:Y:S01]  /*3c90*/  LDGDEPBAR ;  /* 0x00000000000079af */ /* 0x000e220000000000 */
[----:B---3--:R-:W-:-:S04]  /*3ca0*/  FFMA.FTZ R3, R18, c[0x0][0x2d0], -R12 ;  /* 0x0000b40012037a23 */ /* 0x008fc8000001080c */
[----:B------:R3:W1:Y:S02]  /*3cb0*/  MUFU.EX2 R167, R3 ;  /* 0x0000000300a77308 */ /* 0x0006640000000800 */
[----:B---3--:R-:W-:Y:S01]  /*3cc0*/  FFMA.FTZ R3, R19, c[0x0][0x2d0], -R2 ;  /* 0x0000b40013037a23 */ /* 0x008fe20000010802 */
[----:B-1----:R-:W-:-:S05]  /*3cd0*/  F2FP.PACK_AB R11, R167, R80 ;  /* 0x00000050a70b723e */ /* 0x002fca00000000ff */
[----:B------:R1:W-:Y:S02]  /*3ce0*/  MUFU.EX2 R108, R3 ;  /* 0x00000003006c7308 */ /* 0x0003e40000000800 */
[C---:B------:R-:W-:Y:S08]  /*3cf0*/  HMMA.16816.F32 R48, R8.reuse, R20, RZ ;  /* 0x000000140830723c */ /* 0x040ff000000018ff */
[----:B------:R-:W-:Y:S01]  /*3d00*/  HMMA.16816.F32 R44, R8, R22, RZ ;  /* 0x00000016082c723c */ /* 0x000fe200000018ff */
[----:B-1----:R-:W-:-:S04]  /*3d10*/  FFMA.FTZ R3, R24, c[0x0][0x2d0], -R2 ;  /* 0x0000b40018037a23 */ /* 0x002fc80000010802 */
[----:B------:R1:W-:Y:S03]  /*3d20*/  MUFU.EX2 R88, R3 ;  /* 0x0000000300587308 */ /* 0x0003e60000000800 */
[C---:B--2---:R-:W-:Y:S07]  /*3d30*/  HMMA.16816.F32 R20, R8.reuse, R6, RZ ;  /* 0x000000060814723c */ /* 0x044fee00000018ff */
[----:B------:R-:W-:Y:S01]  /*3d40*/  F2FP.PACK_AB R7, R126, R107 ;  /* 0x0000006b7e07723e */ /* 0x000fe200000000ff */
[----:B------:R-:W-:Y:S01]  /*3d50*/  HMMA.16816.F32 R16, R8, R52, RZ ;  /* 0x000000340810723c */ /* 0x000fe200000018ff */
[----:B-1----:R-:W-:-:S07]  /*3d60*/  FFMA.FTZ R3, R27, c[0x0][0x2d0], -R2 ;  /* 0x0000b4001b037a23 */ /* 0x002fce0000010802 */
[C---:B------:R-:W-:Y:S01]  /*3d70*/  HMMA.16816.F32 R64, R8.reuse, R54, RZ ;  /* 0x000000360840723c */ /* 0x040fe200000018ff */
[----:B------:R1:W2:Y:S07]  /*3d80*/  MUFU.EX2 R95, R3 ;  /* 0x00000003005f7308 */ /* 0x0002ae0000000800 */
[C---:B------:R-:W-:Y:S08]  /*3d90*/  HMMA.16816.F32 R52, R8.reuse, R28, RZ ;  /* 0x0000001c0834723c */ /* 0x040ff000000018ff */
[----:B------:R-:W-:Y:S01]  /*3da0*/  HMMA.16816.F32 R36, R8, R30, RZ ;  /* 0x0000001e0824723c */ /* 0x000fe200000018ff */
[----:B-1----:R-:W-:Y:S01]  /*3db0*/  FFMA.FTZ R3, R26, c[0x0][0x2d0], -R12 ;  /* 0x0000b4001a037a23 */ /* 0x002fe2000001080c */
[----:B--2---:R-:W-:-:S03]  /*3dc0*/  F2FP.PACK_AB R6, R95, R88 ;  /* 0x000000585f06723e */ /* 0x004fc600000000ff */
[----:B------:R1:W-:Y:S03]  /*3dd0*/  MUFU.EX2 R90, R3 ;  /* 0x00000003005a7308 */ /* 0x0003e60000000800 */
[----:B----4-:R-:W-:Y:S01]  /*3de0*/  HMMA.16816.F32 R28, R8, R62, RZ ;  /* 0x0000003e081c723c */ /* 0x010fe200000018ff */
[----:B-1----:R-:W-:-:S07]  /*3df0*/  FFMA.FTZ R3, R25, c[0x0][0x2d0], -R12 ;  /* 0x0000b40019037a23 */ /* 0x002fce000001080c */
[----:B------:R-:W-:Y:S01]  /*3e00*/  HMMA.16816.F32 R24, R8, R4, RZ ;  /* 0x000000040818723c */ /* 0x000fe200000018ff */
[----:B------:R-:W1:Y:S06]  /*3e10*/  MUFU.EX2 R109, R3 ;  /* 0x00000003006d7308 */ /* 0x000e6c0000000800 */
[----:B------:R-:W-:Y:S02]  /*3e20*/  F2FP.PACK_AB R4, R108, R105 ;  /* 0x000000696c04723e */ /* 0x000fe400000000ff */
[----:B-1----:R-:W-:Y:S11]  /*3e30*/  F2FP.PACK_AB R5, R109, R90 ;  /* 0x0000005a6d05723e */ /* 0x002ff600000000ff */
[----:B------:R-:W-:Y:S04]  /*3e40*/  @!UPT UIADD3 URZ, URZ, URZ, URZ ;  /* 0x0000003f3f3ff290 */ /* 0x000fe8000fffe03f */
[C---:B------:R-:W-:Y:S08]  /*3e50*/  HMMA.16816.F32 R56, R4.reuse, R32, R24 ;  /* 0x000000200438723c */ /* 0x040ff00000001818 */
[C---:B------:R-:W-:Y:S01]  /*3e60*/  HMMA.16816.F32 R132, R4.reuse, R40, R48 ;  /* 0x000000280484723c */ /* 0x040fe20000001830 */
[----:B------:R-:W-:Y:S07]  /*3e70*/  LDSM.16.MT88.4 R48, [R252+0x900] ;  /* 0x00090000fc30783b */ /* 0x000fee0000004200 */
[C---:B------:R-:W-:Y:S01]  /*3e80*/  HMMA.16816.F32 R140, R4.reuse, R42, R44 ;  /* 0x0000002a048c723c */ /* 0x040fe2000000182c */
[----:B------:R-:W1:Y:S04]  /*3e90*/  LDSM.16.MT88.4 R40, [R250+0x2900] ;  /* 0x00290000fa28783b */ /* 0x000e680000004200 */
[----:B------:R-:W2:Y:S03]  /*3ea0*/  LDSM.16.MT88.4 R44, [R249+0x2900] ;  /* 0x00290000f92c783b */ /* 0x000ea60000004200 */
[----:B------:R-:W-:Y:S01]  /*3eb0*/  HMMA.16816.F32 R16, R4, R72, R16 ;  /* 0x000000480410723c */ /* 0x000fe20000001810 */
[----:B------:R-:W-:Y:S01]  /*3ec0*/  IMAD.MOV.U32 R114, RZ, RZ, R58 ;  /* 0x000000ffff727224 */ /* 0x000fe200078e003a */
[----:B------:R-:W-:Y:S01]  /*3ed0*/  MOV R110, R57 ;  /* 0x00000039006e7202 */ /* 0x000fe20000000f00 */
[----:B------:R-:W-:-:S02]  /*3ee0*/  IMAD.MOV.U32 R113, RZ, RZ, R59 ;  /* 0x000000ffff717224 */ /* 0x000fc400078e003b */
[----:B------:R-:W-:Y:S02]  /*3ef0*/  IMAD.MOV.U32 R111, RZ, RZ, R56 ;  /* 0x000000ffff6f7224 */ /* 0x000fe400078e0038 */
[----:B------:R-:W3:Y:S01]  /*3f00*/  LDSM.16.MT88.4 R56, [R124+0x2900] ;  /* 0x002900007c38783b */ /* 0x000ee20000004200 */
[----:B------:R-:W-:Y:S08]  /*3f10*/  HMMA.16816.F32 R148, R4, R34, R20 ;  /* 0x000000220494723c */ /* 0x000ff00000001814 */
[C---:B------:R-:W-:Y:S08]  /*3f20*/  HMMA.16816.F32 R24, R8.reuse, R68, RZ ;  /* 0x000000440818723c */ /* 0x040ff000000018ff */
[----:B------:R-:W-:Y:S01]  /*3f30*/  HMMA.16816.F32 R20, R8, R70, RZ ;  /* 0x000000460814723c */ /* 0x000fe200000018ff */
[----:B------:R-:W4:Y:S01]  /*3f40*/  LDSM.16.MT88.4 R68, [R252+0x2100] ;  /* 0x00210000fc44783b */ /* 0x000f220000004200 */
[----:B------:R-:W-:-:S02]  /*3f50*/  IMAD.MOV.U32 R166, RZ, RZ, R16 ;  /* 0x000000ffffa67224 */ /* 0x000fc400078e0010 */
[----:B------:R-:W-:Y:S02]  /*3f60*/  IMAD.MOV.U32 R127, RZ, RZ, R17 ;  /* 0x000000ffff7f7224 */ /* 0x000fe400078e0011 */
[----:B------:R-:W-:Y:S02]  /*3f70*/  IMAD.MOV.U32 R3, RZ, RZ, R18 ;  /* 0x000000ffff037224 */ /* 0x000fe400078e0012 */
[----:B------:R-:W-:Y:S01]  /*3f80*/  IMAD.MOV.U32 R0, RZ, RZ, R19 ;  /* 0x000000ffff007224 */ /* 0x000fe200078e0013 */
[----:B------:R-:W-:Y:S08]  /*3f90*/  HMMA.16816.F32 R32, R8, R60, RZ ;  /* 0x0000003c0820723c */ /* 0x000ff000000018ff */
[----:B------:R-:W-:Y:S01]  /*3fa0*/  HMMA.16816.F32 R156, R4, R74, R64 ;  /* 0x0000004a049c723c */ /* 0x000fe20000001840 */
[----:B------:R-:W3:Y:S07]  /*3fb0*/  LDSM.16.MT88.4 R64, [R249+0x4100] ;  /* 0x00410000f940783b */ /* 0x000eee0000004200 */
[C---:B-----5:R-:W-:Y:S08]  /*3fc0*/  HMMA.16816.F32 R16, R8.reuse, R76, RZ ;  /* 0x0000004c0810723c */ /* 0x060ff000000018ff */
[----:B------:R-:W-:Y:S08]  /*3fd0*/  HMMA.16816.F32 R60, R8, R78, RZ ;  /* 0x0000004e083c723c */ /* 0x000ff000000018ff */
[C---:B-1----:R-:W-:Y:S01]  /*3fe0*/  HMMA.16816.F32 R184, R4.reuse, R40, R24 ;  /* 0x0000002804b8723c */ /* 0x042fe20000001818 */
[----:B------:R-:W1:Y:S07]  /*3ff0*/  LDSM.16.MT88.4 R24, [R252+0x2900] ;  /* 0x00290000fc18783b */ /* 0x000e6e0000004200 */
[C---:B--2---:R-:W-:Y:S01]  /*4000*/  HMMA.16816.F32 R72, R4.reuse, R46, R28 ;  /* 0x0000002e0448723c */ /* 0x044fe2000000181c */
[----:B------:R-:W2:Y:S07]  /*4010*/  LDSM.16.MT88.4 R28, [R250+0x4100] ;  /* 0x00410000fa1c783b */ /* 0x000eae0000004200 */
[C---:B------:R-:W-:Y:S01]  /*4020*/  HMMA.16816.F32 R188, R4.reuse, R44, R32 ;  /* 0x0000002c04bc723c */ /* 0x040fe20000001820 */
[----:B------:R-:W5:Y:S07]  /*4030*/  LDSM.16.MT88.4 R44, [R249+0x4900] ;  /* 0x00490000f92c783b */ /* 0x000f6e0000004200 */
[C---:B---3--:R-:W-:Y:S08]  /*4040*/  HMMA.16816.F32 R180, R4.reuse, R56, R16 ;  /* 0x0000003804b4723c */ /* 0x048ff00000001810 */
[C---:B------:R-:W-:Y:S01]  /*4050*/  HMMA.16816.F32 R160, R4.reuse, R58, R60 ;  /* 0x0000003a04a0723c */ /* 0x040fe2000000183c */
[----:B------:R-:W3:Y:S04]  /*4060*/  LDSM.16.MT88.4 R56, [R124+0x4100] ;  /* 0x004100007c38783b */ /* 0x000ee80000004200 */
[----:B------:R-:W-:Y:S03]  /*4070*/  LDSM.16.MT88.4 R60, [R252+0x4100] ;  /* 0x00410000fc3c783b */ /* 0x000fe60000004200 */
[----:B------:R-:W-:Y:S01]  /*4080*/  HMMA.16816.F32 R76, R4, R42, R20 ;  /* 0x0000002a044c723c */ /* 0x000fe20000001814 */
[----:B------:R-:W1:Y:S07]  /*4090*/  LDSM.16.MT88.4 R40, [R250+0x4900] ;  /* 0x00490000fa28783b */ /* 0x000e6e0000004200 */
[C---:B----4-:R-:W-:Y:S07]  /*40a0*/  HMMA.16816.F32 R20, R8.reuse, R68, RZ ;  /* 0x000000440814723c */ /* 0x050fee00000018ff */
[----:B------:R-:W-:Y:S01]  /*40b0*/  IMAD.MOV.U32 R68, RZ, RZ, R95 ;  /* 0x000000ffff447224 */ /* 0x000fe200078e005f */
[----:B------:R-:W-:Y:S01]  /*40c0*/  HMMA.16816.F32 R16, R8, R70, RZ ;  /* 0x000000460810723c */ /* 0x000fe200000018ff */
[----:B------:R-:W-:-:S06]  /*40d0*/  IMAD.MOV.U32 R69, RZ, RZ, R104 ;  /* 0x000000ffff457224 */ /* 0x000fcc00078e0068 */
[----:B------:R-:W-:Y:S01]  /*40e0*/  IMAD.MOV.U32 R71, RZ, RZ, R94 ;  /* 0x000000ffff477224 */ /* 0x000fe200078e005e */
[----:B------:R-:W-:Y:S01]  /*40f0*/  HMMA.16816.F32 R176, R4, R50, R36 ;  /* 0x0000003204b0723c */ /* 0x000fe20000001824 */
[----:B------:R-:W-:-:S07]  /*4100*/  IMAD.MOV.U32 R70, RZ, RZ, R93 ;  /* 0x000000ffff467224 */ /* 0x000fce00078e005d */
[C---:B------:R-:W-:Y:S08]  /*4110*/  HMMA.16816.F32 R36, R8.reuse, R64, RZ ;  /* 0x000000400824723c */ /* 0x040ff000000018ff */
[----:B------:R-:W-:Y:S01]  /*4120*/  HMMA.16816.F32 R32, R8, R66, RZ ;  /* 0x000000420820723c */ /* 0x000fe200000018ff */
[----:B------:R-:W4:Y:S07]  /*4130*/  LDSM.16.MT88.4 R64, [R249+0x6100] ;  /* 0x00610000f940783b */ /* 0x000f2e0000004200 */
[C---:B------:R-:W-:Y:S01]  /*4140*/  HMMA.16816.F32 R116, R4.reuse, R48, R52 ;  /* 0x000000300474723c */ /* 0x040fe20000001834 */
[----:B------:R-:W3:Y:S04]  /*4150*/  LDSM.16.MT88.4 R52, [R124+0x4900] ;  /* 0x004900007c34783b */ /* 0x000ee80000004200 */
[----:B------:R-:W-:Y:S03]  /*4160*/  LDSM.16.MT88.4 R48, [R252+0x4900] ;  /* 0x00490000fc30783b */ /* 0x000fe60000004200 */
[C---:B-1----:R-:W-:Y:S08]  /*4170*/  HMMA.16816.F32 R152, R4.reuse, R24, R20 ;  /* 0x000000180498723c */ /* 0x042ff00000001814 */
[----:B------:R-:W-:Y:S08]  /*4180*/  HMMA.16816.F32 R144, R4, R26, R16 ;  /* 0x0000001a0490723c */ /* 0x000ff00000001810 */
[----:B--2---:R-:W-:Y:S01]  /*4190*/  HMMA.16816.F32 R20, R8, R28, RZ ;  /* 0x0000001c0814723c */ /* 0x004fe200000018ff */
[----:B------:R-:W-:-:S02]  /*41a0*/  IMAD.MOV.U32 R112, RZ, RZ, R116 ;  /* 0x000000ffff707224 */ /* 0x000fc400078e0074 */
[----:B------:R-:W-:Y:S02]  /*41b0*/  IMAD.MOV.U32 R106, RZ, RZ, R117 ;  /* 0x000000ffff6a7224 */ /* 0x000fe400078e0075 */
[----:B------:R-:W-:Y:S02]  /*41c0*/  IMAD.MOV.U32 R91, RZ, RZ, R119 ;  /* 0x000000ffff5b7224 */ /* 0x000fe400078e0077 */
[----:B------:R-:W-:Y:S01]  /*41d0*/  IMAD.MOV.U32 R89, RZ, RZ, R118 ;  /* 0x000000ffff597224 */ /* 0x000fe200078e0076 */
[----:B------:R-:W-:Y:S08]  /*41e0*/  HMMA.16816.F32 R16, R8, R30, RZ ;  /* 0x0000001e0810723c */ /* 0x000ff000000018ff */
[C---:B-----5:R-:W-:Y:S01]  /*41f0*/  HMMA.16816.F32 R136, R4.reuse, R44, R36 ;  /* 0x0000002c0488723c */ /* 0x060fe20000001824 */
[----:B------:R-:W-:Y:S07]  /*4200*/  LDSM.16.MT88.4 R36, [R250+0x6100] ;  /* 0x00610000fa24783b */ /* 0x000fee0000004200 */
[----:B------:R-:W-:Y:S01]  /*4210*/  HMMA.16816.F32 R120, R4, R46, R32 ;  /* 0x0000002e0478723c */ /* 0x000fe20000001820 */
[----:B------:R-:W1:Y:S07]  /*4220*/  LDSM.16.MT88.4 R44, [R249+0x6900] ;  /* 0x00690000f92c783b */ /* 0x000e6e0000004200 */
[C---:B---3--:R-:W-:Y:S07]  /*4230*/  HMMA.16816.F32 R28, R8.reuse, R58, RZ ;  /* 0x0000003a081c723c */ /* 0x048fee00000018ff */
[----:B------:R-:W-:Y:S01]  /*4240*/  IMAD.MOV.U32 R58, RZ, RZ, R109 ;  /* 0x000000ffff3a7224 */ /* 0x000fe200078e006d */
[----:B------:R-:W-:Y:S01]  /*4250*/  HMMA.16816.F32 R32, R8, R56, RZ ;  /* 0x000000380820723c */ /* 0x000fe200000018ff */
[----:B------:R-:W-:-:S06]  /*4260*/  IMAD.MOV.U32 R59, RZ, RZ, R108 ;  /* 0x000000ffff3b7224 */ /* 0x000fcc00078e006c */
[----:B------:R-:W-:Y:S01]  /*4270*/  MOV R56, R111 ;  /* 0x0000006f00387202 */ /* 0x000fe20000000f00 */
[----:B------:R-:W-:Y:S01]  /*4280*/  HMMA.16816.F32 R128, R4, R40, R20 ;  /* 0x000000280480723c */ /* 0x000fe20000001814 */
[----:B------:R-:W-:-:S06]  /*4290*/  IMAD.MOV.U32 R57, RZ, RZ, R110 ;  /* 0x000000ffff397224 */ /* 0x000fcc00078e006e */
[----:B------:R-:W-:Y:S01]  /*42a0*/  IMAD.MOV.U32 R40, RZ, RZ, R114 ;  /* 0x000000ffff287224 */ /* 0x000fe200078e0072 */
[----:B------:R-:W-:Y:S01]  /*42b0*/  HMMA.16816.F32 R116, R4, R42, R16 ;  /* 0x0000002a0474723c */ /* 0x000fe20000001810 */
[----:B------:R-:W-:-:S06]  /*42c0*/  IMAD.MOV.U32 R41, RZ, RZ, R106 ;  /* 0x000000ffff297224 */ /* 0x000fcc00078e006a */
[----:B------:R-:W-:Y:S01]  /*42d0*/  IMAD.MOV.U32 R42, RZ, RZ, R113 ;  /* 0x000000ffff2a7224 */ /* 0x000fe200078e0071 */
[----:B------:R-:W-:Y:S01]  /*42e0*/  HMMA.16816.F32 R20, R8, R62, RZ ;  /* 0x0000003e0814723c */ /* 0x000fe200000018ff */
[----:B------:R-:W-:-:S06]  /*42f0*/  IMAD.MOV.U32 R43, RZ, RZ, R112 ;  /* 0x000000ffff2b7224 */ /* 0x000fcc00078e0070 */
[----:B------:R-:W-:Y:S01]  /*4300*/  MOV R62, R91 ;  /* 0x0000005b003e7202 */ /* 0x000fe20000000f00 */
[----:B----4-:R-:W-:Y:S01]  /*4310*/  HMMA.16816.F32 R16, R8, R64, RZ ;  /* 0x000000400810723c */ /* 0x010fe200000018ff */
[----:B------:R-:W-:-:S06]  /*4320*/  IMAD.MOV.U32 R63, RZ, RZ, R105 ;  /* 0x000000ffff3f7224 */ /* 0x000fcc00078e0069 */
[----:B------:R-:W-:Y:S01]  /*4330*/  IMAD.MOV.U32 R64, RZ, RZ, R90 ;  /* 0x000000ffff407224 */ /* 0x000fe200078e005a */
[----:B------:R-:W-:Y:S01]  /*4340*/  HMMA.16816.F32 R108, R4, R54, R28 ;  /* 0x00000036046c723c */ /* 0x000fe2000000181c */
[----:B------:R-:W2:Y:S01]  /*4350*/  LDSM.16.MT88.4 R28, [R250+0x6900] ;  /* 0x00690000fa1c783b */ /* 0x000ea20000004200 */
[----:B------:R-:W-:-:S06]  /*4360*/  IMAD.MOV.U32 R65, RZ, RZ, R89 ;  /* 0x000000ffff417224 */ /* 0x000fcc00078e0059 */
[----:B------:R-:W-:Y:S07]  /*4370*/  HMMA.16816.F32 R112, R4, R52, R32 ;  /* 0x000000340470723c */ /* 0x000fee0000001820 */
[----:B------:R-:W-:Y:S01]  /*4380*/  IMAD.MOV.U32 R35, RZ, RZ, R88 ;  /* 0x000000ffff237224 */ /* 0x000fe200078e0058 */
[----:B------:R-:W-:Y:S07]  /*4390*/  HMMA.16816.F32 R24, R8, R60, RZ ;  /* 0x0000003c0818723c */ /* 0x000fee00000018ff */
[----:B------:R-:W-:Y:S01]  /*43a0*/  IMAD.MOV.U32 R61, RZ, RZ, R92 ;  /* 0x000000ffff3d7224 */ /* 0x000fe200078e005c */
[----:B-1----:R-:W-:Y:S01]  /*43b0*/  HMMA.16816.F32 R88, R4, R44, R16 ;  /* 0x0000002c0458723c */ /* 0x002fe20000001810 */
[----:B------:R-:W-:-:S06]  /*43c0*/  IMAD.MOV.U32 R60, RZ, RZ, R107 ;  /* 0x000000ffff3c7224 */ /* 0x000fcc00078e006b */
[----:B------:R-:W-:Y:S01]  /*43d0*/  IMAD.MOV.U32 R45, RZ, RZ, R35 ;  /* 0x000000ffff2d7224 */ /* 0x000fe200078e0023 */
[----:B------:R-:W-:Y:S01]  /*43e0*/  HMMA.16816.F32 R92, R4, R50, R20 ;  /* 0x00000032045c723c */ /* 0x000fe20000001814 */
[----:B------:R-:W1:Y:S01]  /*43f0*/  LDSM.16.MT88.4 R32, [R124+0x6100] ;  /* 0x006100007c20783b */ /* 0x000e620000004200 */
[----:B------:R-:W-:-:S06]  /*4400*/  IMAD.MOV.U32 R44, RZ, RZ, R58 ;  /* 0x000000ffff2c7224 */ /* 0x000fcc00078e003a */
[C---:B------:R-:W-:Y:S07]  /*4410*/  HMMA.16816.F32 R20, R8.reuse, R36, RZ ;  /* 0x000000240814723c */ /* 0x040fee00000018ff */
[----:B------:R-:W-:Y:S01]  /*4420*/  IMAD.MOV.U32 R37, RZ, RZ, R57 ;  /* 0x000000ffff257224 */ /* 0x000fe200078e0039 */
[----:B------:R-:W-:Y:S01]  /*4430*/  HMMA.16816.F32 R16, R8, R38, RZ ;  /* 0x000000260810723c */ /* 0x000fe200000018ff */
[----:B------:R-:W-:-:S06]  /*4440*/  IMAD.MOV.U32 R36, RZ, RZ, R42 ;  /* 0x000000ffff247224 */ /* 0x000fcc00078e002a */
[----:B------:R-:W-:Y:S01]  /*4450*/  IMAD.MOV.U32 R38, RZ, RZ, R43 ;  /* 0x000000ffff267224 */ /* 0x000fe200078e002b */
[----:B------:R-:W-:Y:S01]  /*4460*/  HMMA.16816.F32 R104, R4, R48, R24 ;  /* 0x000000300468723c */ /* 0x000fe20000001818 */
[----:B------:R-:W-:-:S07]  /*4470*/  IMAD.MOV.U32 R39, RZ, RZ, R40 ;  /* 0x000000ffff277224 */ /* 0x000fce00078e0028 */
[----:B--2---:R-:W-:Y:S01]  /*4480*/  HMMA.16816.F32 R52, R4, R28, R20 ;  /* 0x0000001c0434723c */ /* 0x004fe20000001814 */
[----:B------:R-:W2:Y:S07]  /*4490*/  LDSM.16.MT88.4 R20, [R124+0x6900] ;  /* 0x006900007c14783b */ /* 0x000eae0000004200 */
[----:B------:R-:W-:Y:S07]  /*44a0*/  HMMA.16816.F32 R24, R8, R66, RZ ;  /* 0x000000420818723c */ /* 0x000fee00000018ff */
[----:B------:R-:W-:Y:S01]  /*44b0*/  IMAD.MOV.U32 R67, RZ, RZ, R59 ;  /* 0x000000ffff437224 */ /* 0x000fe200078e003b */
[----:B------:R-:W-:Y:S01]  /*44c0*/  HMMA.16816.F32 R48, R4, R30, R16 ;  /* 0x0000001e0430723c */ /* 0x000fe20000001810 */
[----:B------:R-:W-:-:S07]  /*44d0*/  IMAD.MOV.U32 R66, RZ, RZ, R56 ;  /* 0x000000ffff427224 */ /* 0x000fce00078e0038 */
[----:B-1----:R-:W-:Y:S07]  /*44e0*/  HMMA.16816.F32 R16, R8, R32, RZ ;  /* 0x000000200810723c */ /* 0x002fee00000018ff */
[----:B------:R-:W-:Y:S01]  /*44f0*/  MOV R33, R127 ;  /* 0x0000007f00217202 */ /* 0x000fe20000000f00 */
[----:B------:R-:W-:Y:S01]  /*4500*/  HMMA.16816.F32 R56, R4, R46, R24 ;  /* 0x0000002e0438723c */ /* 0x000fe20000001818 */
[----:B------:R-:W-:-:S06]  /*4510*/  IMAD.MOV.U32 R32, RZ, RZ, R166 ;  /* 0x000000ffff207224 */ /* 0x000fcc00078e00a6 */
[----:B------:R-:W-:Y:S01]  /*4520*/  MOV R27, R41 ;  /* 0x00000029001b7202 */ /* 0x000fe20000000f00 */
[----:B------:R-:W-:Y:S02]  /*4530*/  IMAD.MOV.U32 R47, RZ, RZ, R0 ;  /* 0x000000ffff2f7224 */ /* 0x000fe400078e0000 */
[--C-:B------:R-:W-:Y:S02]  /*4540*/  FFMA.FTZ R0, R98, c[0x0][0x2d0], -R2.reuse ;  /* 0x0000b40062007a23 */ /* 0x100fe40000010802 */
[----:B------:R-:W-:Y:S02]  /*4550*/  IMAD.MOV.U32 R98, RZ, RZ, R65 ;  /* 0x000000ffff627224 */ /* 0x000fe400078e0041 */
[----:B------:R-:W-:Y:S01]  /*4560*/  IMAD.MOV.U32 R65, RZ, RZ, R63 ;  /* 0x000000ffff417224 */ /* 0x000fe200078e003f */
[----:B------:R-:W-:Y:S01]  /*4570*/  MOV R63, R15 ;  /* 0x0000000f003f7202 */ /* 0x000fe20000000f00 */
[----:B--2---:R-:W-:Y:S01]  /*4580*/  HMMA.16816.F32 R40, R4, R20, R16 ;  /* 0x000000140428723c */ /* 0x004fe20000001810 */
[----:B------:R-:W-:-:S02]  /*4590*/  FFMA.FTZ R15, R103, c[0x0][0x2d0], -R2 ;  /* 0x0000b400670f7a23 */ /* 0x000fc40000010802 */
[----:B------:R-:W-:Y:S02]  /*45a0*/  IMAD.MOV.U32 R46, RZ, RZ, R3 ;  /* 0x000000ffff2e7224 */ /* 0x000fe400078e0003 */
[----:B------:R-:W-:Y:S02]  /*45b0*/  IMAD.MOV.U32 R103, RZ, RZ, R47 ;  /* 0x000000ffff677224 */ /* 0x000fe400078e002f */
[----:B------:R-:W-:Y:S01]  /*45c0*/  FADD.FTZ R3, R82, R81 ;  /* 0x0000005152037221 */ /* 0x000fe20000010000 */
[----:B------:R-:W-:Y:S01]  /*45d0*/  HMMA.16816.F32 R16, R8, R34, RZ ;  /* 0x000000220810723c */ /* 0x000fe200000018ff */
[----:B------:R-:W-:Y:S02]  /*45e0*/  IMAD.MOV.U32 R81, RZ, RZ, R44 ;  /* 0x000000ffff517224 */ /* 0x000fe400078e002c */
[----:B------:R-:W-:Y:S02]  /*45f0*/  IMAD.MOV.U32 R82, RZ, RZ, R67 ;  /* 0x000000ffff527224 */ /* 0x000fe400078e0043 */
[----:B------:R-:W-:-:S02]  /*4600*/  FADD.FTZ R3, R83, R3 ;  /* 0x0000000353037221 */ /* 0x000fc40000010000 */
[----:B------:R-:W-:Y:S02]  /*4610*/  IMAD.MOV.U32 R34, RZ, RZ, R38 ;  /* 0x000000ffff227224 */ /* 0x000fe400078e0026 */
[----:B------:R-:W-:Y:S02]  /*4620*/  IMAD.MOV.U32 R38, RZ, RZ, R39 ;  /* 0x000000ffff267224 */ /* 0x000fe400078e0027 */
[----:B------:R-:W-:Y:S02]  /*4630*/  IMAD.MOV.U32 R35, RZ, RZ, R27 ;  /* 0x000000ffff237224 */ /* 0x000fe400078e001b */
[----:B------:R-:W-:Y:S02]  /*4640*/  IMAD.MOV.U32 R39, RZ, RZ, R36 ;  /* 0x000000ffff277224 */ /* 0x000fe400078e0024 */
[----:B------:R-:W-:Y:S02]  /*4650*/  IMAD.MOV.U32 R36, RZ, RZ, R66 ;  /* 0x000000ffff247224 */ /* 0x000fe400078e0042 */
[----:B------:R-:W-:-:S02]  /*4660*/  IMAD.MOV.U32 R66, RZ, RZ, R64 ;  /* 0x000000ffff427224 */ /* 0x000fc400078e0040 */
[----:B------:R-:W-:Y:S02]  /*4670*/  IMAD.MOV.U32 R64, RZ, RZ, R61 ;  /* 0x000000ffff407224 */ /* 0x000fe400078e003d */
[----:B------:R-:W-:Y:S02]  /*4680*/  IMAD.MOV.U32 R61, RZ, RZ, R70 ;  /* 0x000000ffff3d7224 */ /* 0x000fe400078e0046 */
[----:B------:R-:W-:Y:S01]  /*4690*/  IMAD.MOV.U32 R70, RZ, RZ, R71 ;  /* 0x000000ffff467224 */ /* 0x000fe200078e0047 */
[----:B------:R-:W-:Y:S01]  /*46a0*/  HMMA.16816.F32 R28, R4, R22, R16 ;  /* 0x00000016041c723c */ /* 0x000fe20000001810 */
[----:B------:R-:W1:Y:S01]  /*46b0*/  LDSM.16.MT88.4 R16, [R252+0x6100] ;  /* 0x00610000fc10783b */ /* 0x000e620000004200 */
[----:B------:R-:W-:Y:S02]  /*46c0*/  IMAD.MOV.U32 R71, RZ, RZ, R68 ;  /* 0x000000ffff477224 */ /* 0x000fe400078e0044 */
[----:B------:R-:W-:-:S04]  /*46d0*/  IMAD.MOV.U32 R68, RZ, RZ, R126 ;  /* 0x000000ffff447224 */ /* 0x000fc800078e007e */
[C---:B-1----:R-:W-:Y:S08]  /*46e0*/  HMMA.16816.F32 R20, R8.reuse, R16, RZ ;  /* 0x000000100814723c */ /* 0x042ff000000018ff */
[----:B------:R-:W-:Y:S01]  /*46f0*/  HMMA.16816.F32 R8, R8, R18, RZ ;  /* 0x000000120808723c */ /* 0x000fe200000018ff */
[----:B------:R-:W1:Y:S11]  /*4700*/  LDSM.16.MT88.4 R16, [R252+0x6900] ;  /* 0x00690000fc10783b */ /* 0x000e760000004200 */
[----:B------:R-:W-:Y:S04]  /*4710*/  @!UPT UIADD3 URZ, URZ, URZ, URZ ;  /* 0x0000003f3f3ff290 */ /* 0x000fe8000fffe03f */
[C---:B-1----:R-:W-:Y:S07]  /*4720*/  HMMA.16816.F32 R24, R4.reuse, R16, R20 ;  /* 0x000000100418723c */ /* 0x042fee0000001814 */
[----:B------:R-:W-:Y:S01]  /*4730*/  IMAD.MOV.U32 R16, RZ, RZ, R124 ;  /* 0x000000ffff107224 */ /* 0x000fe200078e007c */
[----:B------:R-:W-:Y:S01]  /*4740*/  HMMA.16816.F32 R20, R4, R18, R8 ;  /* 0x000000120414723c */ /* 0x000fe20000001808 */
[----:B------:R1:W-:Y:S01]  /*4750*/  MUFU.EX2 R18, R0 ;  /* 0x0000000000127308 */ /* 0x0003e20000000800 */
[----:B------:R-:W2:Y:S01]  /*4760*/  LDSM.16.MT88.4 R8, [R249+0x1100] ;  /* 0x00110000f908783b */ /* 0x000ea20000004200 */
[----:B-1----:R-:W-:-:S02]  /*4770*/  FFMA.FTZ R0, R97, c[0x0][0x2d0], -R2 ;  /* 0x0000b40061007a23 */ /* 0x002fc40000010802 */
[----:B------:R-:W-:-:S04]  /*4780*/  IMAD.MOV.U32 R97, RZ, RZ, R35 ;  /* 0x000000ffff617224 */ /* 0x000fc800078e0023 */
[----:B------:R1:W3:Y:S02]  /*4790*/  MUFU.EX2 R126, R0 ;  /* 0x00000000007e7308 */ /* 0x0002e40000000800 */
[----:B-1----:R-:W-:Y:S01]  /*47a0*/  FFMA.FTZ R0, R96, c[0x0][0x2d0], -R2 ;  /* 0x0000b40060007a23 */ /* 0x002fe20000010802 */
[----:B---3--:R-:W-:Y:S01]  /*47b0*/  F2FP.PACK_AB R4, R126, R18 ;  /* 0x000000127e04723e */ /* 0x008fe200000000ff */
[----:B------:R-:W-:-:S04]  /*47c0*/  IMAD.MOV.U32 R96, RZ, RZ, R34 ;  /* 0x000000ffff607224 */ /* 0x000fc800078e0022 */
[----:B------:R1:W-:Y:S02]  /*47d0*/  MUFU.EX2 R127, R0 ;  /* 0x00000000007f7308 */ /* 0x0003e40000000800 */
[----:B-1----:R-:W-:Y:S02]  /*47e0*/  FFMA.FTZ R0, R99, c[0x0][0x2d0], -R2 ;  /* 0x0000b40063007a23 */ /* 0x002fe40000010802 */
[----:B------:R-:W-:-:S04]  /*47f0*/  IMAD.MOV.U32 R99, RZ, RZ, R62 ;  /* 0x000000ffff637224 */ /* 0x000fc800078e003e */
[----:B------:R1:W3:Y:S01]  /*4800*/  MUFU.EX2 R166, R0 ;  /* 0x0000000000a67308 */ /* 0x0002e20000000800 */
[----:B------:R-:W-:Y:S02]  /*4810*/  IMAD.MOV.U32 R62, RZ, RZ, R60 ;  /* 0x000000ffff3e7224 */ /* 0x000fe400078e003c */
[----:B------:R-:W-:Y:S02]  /*4820*/  IMAD.MOV.U32 R60, RZ, RZ, R125 ;  /* 0x000000ffff3c7224 */ /* 0x000fe400078e007d */
[----:B-1----:R-:W-:Y:S01]  /*4830*/  FFMA.FTZ R0, R85, c[0x0][0x2d0], -R12 ;  /* 0x0000b40055007a23 */ /* 0x002fe2000001080c */
[----:B---3--:R-:W-:Y:S01]  /*4840*/  F2FP.PACK_AB R6, R166, R127 ;  /* 0x0000007fa606723e */ /* 0x008fe200000000ff */
[----:B------:R-:W-:Y:S02]  /*4850*/  IMAD.MOV.U32 R85, RZ, RZ, R64 ;  /* 0x000000ffff557224 */ /* 0x000fe400078e0040 */
[----:B------:R1:W-:Y:S02]  /*4860*/  MUFU.EX2 R124, R0 ;  /* 0x00000000007c7308 */ /* 0x0003e40000000800 */
        /* <DEDUP_REMOVED lines=9> */
[----:B------:R-:W1:Y:S02]  /*4900*/  MUFU.EX2 R125, R0 ;  /* 0x00000000007d7308 */ /* 0x000e640000000800 */
[----:B-1----:R-:W-:Y:S01]  /*4910*/  F2FP.PACK_AB R7, R125, R19 ;  /* 0x000000137d07723e */ /* 0x002fe200000000ff */
[----:B------:R-:W-:Y:S02]  /*4920*/  FADD.FTZ R0, R14, R13 ;  /* 0x0000000d0e007221 */ /* 0x000fe40000010000 */
[--C-:B------:R-:W-:Y:S02]  /*4930*/  FFMA.FTZ R14, R102, c[0x0][0x2d0], -R2.reuse ;  /* 0x0000b400660e7a23 */ /* 0x100fe40000010802 */
[--C-:B------:R-:W-:Y:S02]  /*4940*/  FFMA.FTZ R13, R101, c[0x0][0x2d0], -R2.reuse ;  /* 0x0000b400650d7a23 */ /* 0x100fe40000010802 */
[----:B------:R-:W-:Y:S01]  /*4950*/  FFMA.FTZ R2, R100, c[0x0][0x2d0], -R2 ;  /* 0x0000b40064027a23 */ /* 0x000fe20000010802 */
[----:B--2---:R-:W-:Y:S01]  /*4960*/  HMMA.16816.F32 R132, R4, R8, R132 ;  /* 0x000000080484723c */ /* 0x004fe20000001884 */
[----:B------:R-:W-:-:S02]  /*4970*/  IMAD.MOV.U32 R100, RZ, RZ, R32 ;  /* 0x000000ffff647224 */ /* 0x000fc400078e0020 */
[----:B------:R-:W-:Y:S02]  /*4980*/  IMAD.MOV.U32 R101, RZ, RZ, R33 ;  /* 0x000000ffff657224 */ /* 0x000fe400078e0021 */
[----:B------:R-:W-:Y:S02]  /*4990*/  IMAD.MOV.U32 R102, RZ, RZ, R46 ;  /* 0x000000ffff667224 */ /* 0x000fe400078e002e */
[----:B------:R-:W-:Y:S01]  /*49a0*/  FADD.FTZ R16, R80, R0 ;  /* 0x0000000050107221 */ /* 0x000fe20000010000 */
[----:B------:R-:W-:Y:S01]  /*49b0*/  HMMA.16816.F32 R32, R4, R10, R140 ;  /* 0x0000000a0420723c */ /* 0x000fe2000000188c */
[----:B------:R-:W1:Y:S01]  /*49c0*/  LDSM.16.MT88.4 R8, [R250+0x1100] ;  /* 0x00110000fa08783b */ /* 0x000e620000004200 */
[----:B------:R-:W-:-:S06]  /*49d0*/  IMAD.MOV.U32 R0, RZ, RZ, R70 ;  /* 0x000000ffff007224 */ /* 0x000fcc00078e0046 */
[C---:B-1----:R-:W-:Y:S08]  /*49e0*/  HMMA.16816.F32 R140, R4.reuse, R8, R36 ;  /* 0x00000008048c723c */ /* 0x042ff00000001824 */
[C---:B------:R-:W-:Y:S01]  /*49f0*/  HMMA.16816.F32 R36, R4.reuse, R10, R148 ;  /* 0x0000000a0424723c */ /* 0x040fe20000001894 */
[----:B------:R-:W1:Y:S07]  /*4a00*/  LDSM.16.MT88.4 R8, [R86+0x1100] ;  /* 0x001100005608783b */ /* 0x000e6e0000004200 */
[C---:B-1----:R-:W-:Y:S07]  /*4a10*/  HMMA.16816.F32 R148, R4.reuse, R8, R100 ;  /* 0x000000080494723c */ /* 0x042fee0000001864 */
[----:B------:R-:W-:Y:S01]  /*4a20*/  IMAD.MOV.U32 R103, RZ, RZ, R61 ;  /* 0x000000ffff677224 */ /* 0x000fe200078e003d */
[----:B------:R-:W-:Y:S01]  /*4a30*/  HMMA.16816.F32 R44, R4, R10, R156 ;  /* 0x0000000a042c723c */ /* 0x000fe2000000189c */
[----:B------:R-:W1:Y:S01]  /*4a40*/  LDSM.16.MT88.4 R8, [R252+0x1100] ;  /* 0x00110000fc08783b */ /* 0x000e620000004200 */
[----:B------:R-:W-:-:S02]  /*4a50*/  IMAD.MOV.U32 R100, RZ, RZ, R71 ;  /* 0x000000ffff647224 */ /* 0x000fc400078e0047 */
[----:B------:R-:W-:Y:S02]  /*4a60*/  IMAD.MOV.U32 R101, RZ, RZ, R68 ;  /* 0x000000ffff657224 */ /* 0x000fe400078e0044 */
[----:B------:R-:W-:Y:S02]  /*4a70*/  IMAD.MOV.U32 R102, RZ, RZ, R69 ;  /* 0x000000ffff667224 */ /* 0x000fe400078e0045 */
[----:B-1----:R-:W-:Y:S07]  /*4a80*/  HMMA.16816.F32 R156, R4, R8, R96 ;  /* 0x00000008049c723c */ /* 0x002fee0000001860 */
[----:B------:R-:W-:Y:S01]  /*4a90*/  MOV R97, R62 ;  /* 0x0000003e00617202 */ /* 0x000fe20000000f00 */
[----:B------:R-:W-:-:S02]  /*4aa0*/  IMAD.MOV.U32 R96, RZ, RZ, R63 ;  /* 0x000000ffff607224 */ /* 0x000fc400078e003f */
[----:B------:R-:W-:Y:S02]  /*4ab0*/  IMAD.MOV.U32 R99, RZ, RZ, R60 ;  /* 0x000000ffff637224 */ /* 0x000fe400078e003c */
[----:B------:R-:W-:Y:S01]  /*4ac0*/  HMMA.16816.F32 R60, R4, R10, R176 ;  /* 0x0000000a043c723c */ /* 0x000fe200000018b0 */
[----:B------:R-:W1:Y:S01]  /*4ad0*/  LDSM.16.MT88.4 R8, [R249+0x3100] ;  /* 0x00310000f908783b */ /* 0x000e620000004200 */
[----:B------:R-:W-:-:S06]  /*4ae0*/  IMAD.MOV.U32 R98, RZ, RZ, R65 ;  /* 0x000000ffff627224 */ /* 0x000fcc00078e0041 */
[C---:B-1----:R-:W-:Y:S07]  /*4af0*/  HMMA.16816.F32 R64, R4.reuse, R8, R188 ;  /* 0x000000080440723c */ /* 0x042fee00000018bc */
[----:B------:R-:W-:Y:S01]  /*4b00*/  IMAD.MOV.U32 R188, RZ, RZ, R87 ;  /* 0x000000ffffbc7224 */ /* 0x000fe200078e0057 */
[----:B------:R-:W-:Y:S01]  /*4b10*/  HMMA.16816.F32 R68, R4, R10, R72 ;  /* 0x0000000a0444723c */ /* 0x000fe20000001848 */
[----:B------:R-:W1:Y:S01]  /*4b20*/  LDSM.16.MT88.4 R8, [R250+0x3100] ;  /* 0x00310000fa08783b */ /* 0x000e620000004200 */
[----:B------:R-:W-:-:S02]  /*4b30*/  IMAD.MOV.U32 R189, RZ, RZ, R82 ;  /* 0x000000ffffbd7224 */ /* 0x000fc400078e0052 */
[----:B------:R-:W-:Y:S02]  /*4b40*/  IMAD.MOV.U32 R190, RZ, RZ, R81 ;  /* 0x000000ffffbe7224 */ /* 0x000fe400078e0051 */
[----:B------:R-:W-:Y:S02]  /*4b50*/  IMAD.MOV.U32 R191, RZ, RZ, R84 ;  /* 0x000000ffffbf7224 */ /* 0x000fe400078e0054 */
[C---:B-1----:R-:W-:Y:S07]  /*4b60*/  HMMA.16816.F32 R72, R4.reuse, R8, R184 ;  /* 0x000000080448723c */ /* 0x042fee00000018b8 */
[----:B------:R-:W-:Y:S01]  /*4b70*/  IMAD.MOV.U32 R186, RZ, RZ, R86 ;  /* 0x000000ffffba7224 */ /* 0x000fe200078e0056 */
[----:B------:R-:W-:Y:S01]  /*4b80*/  HMMA.16816.F32 R76, R4, R10, R76 ;  /* 0x0000000a044c723c */ /* 0x000fe2000000184c */
[----:B------:R-:W-:-:S03]  /*4b90*/  IMAD.MOV.U32 R187, RZ, RZ, R85 ;  /* 0x000000ffffbb7224 */ /* 0x000fc600078e0055 */
[----:B------:R-:W1:Y:S04]  /*4ba0*/  LDSM.16.MT88.4 R8, [R186+0x3100] ;  /* 0x00310000ba08783b */ /* 0x000e680000004200 */
[C---:B-1----:R-:W-:Y:S08]  /*4bb0*/  HMMA.16816.F32 R180, R4.reuse, R8, R180 ;  /* 0x0000000804b4723c */ /* 0x042ff000000018b4 */
[----:B------:R-:W-:Y:S11]  /*4bc0*/  HMMA.16816.F32 R8, R4, R10, R160 ;  /* 0x0000000a0408723c */ /* 0x000ff600000018a0 */
[----:B------:R-:W-:Y:S05]  /*4bd0*/  @!UPT UIADD3 URZ, URZ, URZ, URZ ;  /* 0x0000003f3f3ff290 */ /* 0x000fea000fffe03f */
[----:B------:R-:W-:Y:S01]  /*4be0*/  IMAD.MOV.U32 R179, RZ, RZ, R180 ;  /* 0x000000ffffb37224 */ /* 0x000fe200078e00b4 */
[----:B------:R-:W-:Y:S01]  /*4bf0*/  MOV R176, R183 ;  /* 0x000000b700b07202 */ /* 0x000fe20000000f00 */
[----:B------:R-:W-:Y:S02]  /*4c00*/  IMAD.MOV.U32 R178, RZ, RZ, R181 ;  /* 0x000000ffffb27224 */ /* 0x000fe400078e00b5 */
[----:B------:R-:W-:-:S04]  /*4c10*/  IMAD.MOV.U32 R177, RZ, RZ, R182 ;  /* 0x000000ffffb17224 */ /* 0x000fc800078e00b6 */
[----:B------:R-:W-:Y:S02]  /*4c20*/  IMAD.MOV.U32 R183, RZ, RZ, R8 ;  /* 0x000000ffffb77224 */ /* 0x000fe400078e0008 */
[----:B------:R-:W-:Y:S02]  /*4c30*/  IMAD.MOV.U32 R182, RZ, RZ, R9 ;  /* 0x000000ffffb67224 */ /* 0x000fe400078e0009 */
[----:B------:R-:W-:Y:S02]  /*4c40*/  IMAD.MOV.U32 R181, RZ, RZ, R10 ;  /* 0x000000ffffb57224 */ /* 0x000fe400078e000a */
[----:B------:R-:W-:Y:S02]  /*4c50*/  IMAD.MOV.U32 R180, RZ, RZ, R11 ;  /* 0x000000ffffb47224 */ /* 0x000fe400078e000b */
[----:B------:R-:W1:Y:S02]  /*4c60*/  LDSM.16.MT88.4 R8, [R252+0x3100] ;  /* 0x00310000fc08783b */ /* 0x000e640000004200 */
        /* <DEDUP_REMOVED lines=11> */
[----:B------:R-:W-:-:S02]  /*4d20*/  IMAD.MOV.U32 R0, RZ, RZ, R103 ;  /* 0x000000ffff007224 */ /* 0x000fc400078e0067 */
[----:B------:R-:W-:Y:S02]  /*4d30*/  FADD.FTZ R3, R147, R3 ;  /* 0x0000000393037221 */ /* 0x000fe40000010000 */
[----:B------:R-:W-:Y:S02]  /*4d40*/  FFMA.FTZ R0, R0, c[0x0][0x2d0], -R12 ;  /* 0x0000b40000007a23 */ /* 0x000fe4000001080c */
[----:B------:R-:W-:Y:S01]  /*4d50*/  FADD.FTZ R3, R154, R3 ;  /* 0x000000039a037221 */ /* 0x000fe20000010000 */
[C---:B-1----:R-:W-:Y:S08]  /*4d60*/  HMMA.16816.F32 R96, R4.reuse, R8, R136 ;  /* 0x000000080460723c */ /* 0x042ff00000001888 */
[C---:B------:R-:W-:Y:S01]  /*4d70*/  HMMA.16816.F32 R100, R4.reuse, R10, R120 ;  /* 0x0000000a0464723c */ /* 0x040fe20000001878 */
[----:B------:R-:W1:Y:S07]  /*4d80*/  LDSM.16.MT88.4 R8, [R250+0x5100] ;  /* 0x00510000fa08783b */ /* 0x000e6e0000004200 */
[----:B-1----:R-:W-:Y:S11]  /*4d90*/  HMMA.16816.F32 R128, R4, R8, R128 ;  /* 0x000000080480723c */ /* 0x002ff60000001880 */
[----:B------:R-:W-:Y:S11]  /*4da0*/  @!UPT UIADD3 URZ, URZ, URZ, URZ ;  /* 0x0000003f3f3ff290 */ /* 0x000ff6000fffe03f */
[----:B------:R-:W-:Y:S02]  /*4db0*/  @!UPT UIADD3 URZ, URZ, URZ, URZ ;  /* 0x0000003f3f3ff290 */ /* 0x000fe4000fffe03f */
[----:B------:R-:W-:Y:S02]  /*4dc0*/  IMAD.MOV.U32 R139, RZ, RZ, R128 ;  /* 0x000000ffff8b7224 */ /* 0x000fe400078e0080 */
[----:B------:R-:W-:Y:S01]  /*4dd0*/  IMAD.MOV.U32 R138, RZ, RZ, R129 ;  /* 0x000000ffff8a7224 */ /* 0x000fe200078e0081 */
[----:B------:R-:W-:Y:S01]  /*4de0*/  MOV R129, R189 ;  /* 0x000000bd00817202 */ /* 0x000fe20000000f00 */
[----:B------:R-:W-:Y:S02]  /*4df0*/  IMAD.MOV.U32 R137, RZ, RZ, R130 ;  /* 0x000000ffff897224 */ /* 0x000fe400078e0082 */
[----:B------:R-:W-:Y:S02]  /*4e00*/  IMAD.MOV.U32 R136, RZ, RZ, R131 ;  /* 0x000000ffff887224 */ /* 0x000fe400078e0083 */
[----:B------:R-:W-:Y:S02]  /*4e10*/  IMAD.MOV.U32 R128, RZ, RZ, R188 ;  /* 0x000000ffff807224 */ /* 0x000fe400078e00bc */
[----:B------:R-:W-:-:S02]  /*4e20*/  IMAD.MOV.U32 R130, RZ, RZ, R190 ;  /* 0x000000ffff827224 */ /* 0x000fc400078e00be */
[----:B------:R-:W-:Y:S02]  /*4e30*/  IMAD.MOV.U32 R131, RZ, RZ, R191 ;  /* 0x000000ffff837224 */ /* 0x000fe400078e00bf */
[----:B------:R-:W-:Y:S07]  /*4e40*/  HMMA.16816.F32 R188, R4, R10, R116 ;  /* 0x0000000a04bc723c */ /* 0x000fee0000001874 */
[----:B------:R-:W-:Y:S02]  /*4e50*/  IMAD.MOV.U32 R118, RZ, RZ, R186 ;  /* 0x000000ffff767224 */ /* 0x000fe400078e00ba */
[----:B------:R-:W-:-:S03]  /*4e60*/  IMAD.MOV.U32 R119, RZ, RZ, R187 ;  /* 0x000000ffff777224 */ /* 0x000fc600078e00bb */
[----:B------:R-:W1:Y:S02]  /*4e70*/  LDSM.16.MT88.4 R8, [R118+0x5100] ;  /* 0x005100007608783b */ /* 0x000e640000004200 */
[C---:B-1----:R-:W-:Y:S08]  /*4e80*/  HMMA.16816.F32 R120, R4.reuse, R8, R112 ;  /* 0x000000080478723c */ /* 0x042ff00000001870 */
[C---:B------:R-:W-:Y:S01]  /*4e90*/  HMMA.16816.F32 R112, R4.reuse, R10, R108 ;  /* 0x0000000a0470723c */ /* 0x040fe2000000186c */
[----:B------:R-:W1:Y:S07]  /*4ea0*/  LDSM.16.MT88.4 R8, [R252+0x5100] ;  /* 0x00510000fc08783b */ /* 0x000e6e0000004200 */
[C---:B-1----:R-:W-:Y:S08]  /*4eb0*/  HMMA.16816.F32 R108, R4.reuse, R8, R104 ;  /* 0x00000008046c723c */ /* 0x042ff00000001868 */
[----:B------:R-:W-:Y:S01]  /*4ec0*/  HMMA.16816.F32 R104, R4, R10, R92 ;  /* 0x0000000a0468723c */ /* 0x000fe2000000185c */
[----:B------:R-:W1:Y:S06]  /*4ed0*/  LDSM.16.MT88.4 R8, [R249+0x7100] ;  /* 0x00710000f908783b */ /* 0x000e6c0000004200 */
[----:B------:R-:W-:-:S02]  /*4ee0*/  IMAD.MOV.U32 R92, RZ, RZ, R144 ;  /* 0x000000ffff5c7224 */ /* 0x000fc400078e0090 */
[----:B------:R-:W-:Y:S01]  /*4ef0*/  IMAD.MOV.U32 R93, RZ, RZ, R145 ;  /* 0x000000ffff5d7224 */ /* 0x000fe200078e0091 */
[----:B------:R-:W-:Y:S01]  /*4f00*/  MOV R145, R177 ;  /* 0x000000b100917202 */ /* 0x000fe20000000f00 */
[----:B------:R-:W-:Y:S02]  /*4f10*/  IMAD.MOV.U32 R94, RZ, RZ, R146 ;  /* 0x000000ffff5e7224 */ /* 0x000fe400078e0092 */
[----:B------:R-:W-:Y:S02]  /*4f20*/  IMAD.MOV.U32 R95, RZ, RZ, R183 ;  /* 0x000000ffff5f7224 */ /* 0x000fe400078e00b7 */
[----:B------:R-:W-:Y:S02]  /*4f30*/  IMAD.MOV.U32 R144, RZ, RZ, R178 ;  /* 0x000000ffff907224 */ /* 0x000fe400078e00b2 */
[----:B------:R-:W-:Y:S01]  /*4f40*/  IMAD.MOV.U32 R146, RZ, RZ, R176 ;  /* 0x000000ffff927224 */ /* 0x000fe200078e00b0 */
[C---:B-1----:R-:W-:Y:S08]  /*4f50*/  HMMA.16816.F32 R88, R4.reuse, R8, R88 ;  /* 0x000000080458723c */ /* 0x042ff00000001858 */
[----:B------:R-:W-:Y:S01]  /*4f60*/  HMMA.16816.F32 R184, R4, R10, R56 ;  /* 0x0000000a04b8723c */ /* 0x000fe20000001838 */
[----:B------:R-:W1:Y:S06]  /*4f70*/  LDSM.16.MT88.4 R8, [R250+0x7100] ;  /* 0x00710000fa08783b */ /* 0x000e6c0000004200 */
[----:B------:R-:W-:-:S02]  /*4f80*/  IMAD.MOV.U32 R58, RZ, RZ, R118 ;  /* 0x000000ffff3a7224 */ /* 0x000fc400078e0076 */
[----:B------:R-:W-:Y:S02]  /*4f90*/  IMAD.MOV.U32 R59, RZ, RZ, R119 ;  /* 0x000000ffff3b7224 */ /* 0x000fe400078e0077 */
        /* <DEDUP_REMOVED lines=16> */
[C---:B-1----:R-:W-:Y:S07]  /*50a0*/  HMMA.16816.F32 R180, R4.reuse, R8, R52 ;  /* 0x0000000804b4723c */ /* 0x042fee0000001834 */
[----:B------:R-:W-:Y:S01]  /*50b0*/  IMAD.MOV.U32 R52, RZ, RZ, R89 ;  /* 0x000000ffff347224 */ /* 0x000fe200078e0059 */
[----:B------:R-:W-:Y:S01]  /*50c0*/  HMMA.16816.F32 R176, R4, R10, R48 ;  /* 0x0000000a04b0723c */ /* 0x000fe20000001830 */
[----:B------:R-:W1:Y:S01]  /*50d0*/  LDSM.16.MT88.4 R8, [R58+0x7100] ;  /* 0x007100003a08783b */ /* 0x000e620000004200 */
[----:B------:R-:W-:-:S02]  /*50e0*/  IMAD.MOV.U32 R53, RZ, RZ, R90 ;  /* 0x000000ffff357224 */ /* 0x000fc400078e005a */
[----:B------:R-:W-:Y:S01]  /*50f0*/  IMAD.MOV.U32 R54, RZ, RZ, R91 ;  /* 0x000000ffff367224 */ /* 0x000fe200078e005b */
[----:B------:R-:W-:Y:S01]  /*5100*/  MOV R91, R130 ;  /* 0x00000082005b7202 */ /* 0x000fe20000000f00 */
[----:B------:R-:W-:Y:S02]  /*5110*/  IMAD.MOV.U32 R89, RZ, RZ, R128 ;  /* 0x000000ffff597224 */ /* 0x000fe400078e0080 */
[----:B------:R-:W-:Y:S02]  /*5120*/  IMAD.MOV.U32 R51, RZ, RZ, R88 ;  /* 0x000000ffff337224 */ /* 0x000fe400078e0058 */
[----:B------:R-:W-:Y:S02]  /*5130*/  IMAD.MOV.U32 R90, RZ, RZ, R129 ;  /* 0x000000ffff5a7224 */ /* 0x000fe400078e0081 */
[----:B------:R-:W-:Y:S02]  /*5140*/  IMAD.MOV.U32 R128, RZ, RZ, R131 ;  /* 0x000000ffff807224 */ /* 0x000fe400078e0083 */
[----:B------:R-:W-:-:S02]  /*5150*/  IMAD.MOV.U32 R129, RZ, RZ, R144 ;  /* 0x000000ffff817224 */ /* 0x000fc400078e0090 */
[----:B------:R-:W-:Y:S02]  /*5160*/  IMAD.MOV.U32 R130, RZ, RZ, R145 ;  /* 0x000000ffff827224 */ /* 0x000fe400078e0091 */
[----:B------:R-:W-:Y:S02]  /*5170*/  IMAD.MOV.U32 R131, RZ, RZ, R146 ;  /* 0x000000ffff837224 */ /* 0x000fe400078e0092 */
[----:B------:R-:W-:Y:S01]  /*5180*/  LDSM.16.MT88.4 R144, [R250+0x1900] ;  /* 0x00190000fa90783b */ /* 0x000fe20000004200 */
[----:B------:R-:W-:Y:S02]  /*5190*/  IMAD.MOV.U32 R55, RZ, RZ, R92 ;  /* 0x000000ffff377224 */ /* 0x000fe400078e005c */
[----:B------:R-:W-:Y:S02]  /*51a0*/  IMAD.MOV.U32 R88, RZ, RZ, R95 ;  /* 0x000000ffff587224 */ /* 0x000fe400078e005f */
[----:B------:R-:W-:Y:S02]  /*51b0*/  IMAD.MOV.U32 R92, RZ, RZ, R139 ;  /* 0x000000ffff5c7224 */ /* 0x000fe400078e008b */
[----:B------:R-:W-:-:S02]  /*51c0*/  IMAD.MOV.U32 R95, RZ, RZ, R136 ;  /* 0x000000ffff5f7224 */ /* 0x000fc400078e0088 */
[----:B------:R-:W-:Y:S01]  /*51d0*/  LDSM.16.MT88.4 R136, [R249+0x1900] ;  /* 0x00190000f988783b */ /* 0x000fe20000004200 */
[C---:B-1----:R-:W-:Y:S03]  /*51e0*/  HMMA.16816.F32 R116, R4.reuse, R8, R40 ;  /* 0x000000080474723c */ /* 0x042fe60000001828 */
[----:B------:R-:W-:Y:S05]  /*51f0*/  LDSM.16.MT88.4 R40, [R249+0x3900] ;  /* 0x00390000f928783b */ /* 0x000fea0000004200 */
[C---:B------:R-:W-:Y:S01]  /*5200*/  HMMA.16816.F32 R28, R4.reuse, R10, R28 ;  /* 0x0000000a041c723c */ /* 0x040fe2000000181c */
[----:B------:R-:W1:Y:S07]  /*5210*/  LDSM.16.MT88.4 R8, [R252+0x7100] ;  /* 0x00710000fc08783b */ /* 0x000e6e0000004200 */
[C---:B-1----:R-:W-:Y:S01]  /*5220*/  HMMA.16816.F32 R24, R4.reuse, R8, R24 ;  /* 0x000000080418723c */ /* 0x042fe20000001818 */
[----:B------:R1:W-:Y:S07]  /*5230*/  MUFU.EX2 R8, R15 ;  /* 0x0000000f00087308 */ /* 0x0003ee0000000800 */
[----:B------:R-:W-:Y:S01]  /*5240*/  HMMA.16816.F32 R20, R4, R10, R20 ;  /* 0x0000000a0414723c */ /* 0x000fe20000001814 */
[----:B------:R2:W-:Y:S06]  /*5250*/  MUFU.EX2 R5, R0 ;  /* 0x0000000000057308 */ /* 0x0005ec0000000800 */
[----:B------:R-:W-:-:S02]  /*5260*/  FFMA.FTZ R4, R152, c[0x0][0x2d0], -R12 ;  /* 0x0000b40098047a23 */ /* 0x000fc4000001080c */
[----:B------:R3:W-:Y:S01]  /*5270*/  MUFU.EX2 R11, R2 ;  /* 0x00000002000b7308 */ /* 0x0007e20000000800 */
[----:B-1----:R-:W-:Y:S02]  /*5280*/  IMAD.MOV.U32 R15, RZ, RZ, R160 ;  /* 0x000000ffff0f7224 */ /* 0x002fe400078e00a0 */
[----:B--2---:R-:W-:-:S05]  /*5290*/  FFMA.FTZ R0, R59, c[0x0][0x2d0], -R12 ;  /* 0x0000b4003b007a23 */ /* 0x004fca000001080c */
[----:B------:R1:W2:Y:S01]  /*52a0*/  MUFU.EX2 R10, R14 ;  /* 0x0000000e000a7308 */ /* 0x0002a20000000800 */
[----:B------:R-:W-:Y:S02]  /*52b0*/  IMAD.MOV.U32 R59, RZ, RZ, R155 ;  /* 0x000000ffff3b7224 */ /* 0x000fe400078e009b */
[----:B---3--:R-:W-:-:S05]  /*52c0*/  FFMA.FTZ R2, R153, c[0x0][0x2d0], -R12 ;  /* 0x0000b40099027a23 */ /* 0x008fca000001080c */
[----:B------:R3:W4:Y:S01]  /*52d0*/  MUFU.EX2 R7, R0 ;  /* 0x0000000000077308 */ /* 0x0007220000000800 */
[----:B------:R-:W5:Y:S01]  /*52e0*/  LDSM.16.MT88.4 R152, [R58+0x1900] ;  /* 0x001900003a98783b */ /* 0x000f620000004200 */
[----:B------:R-:W-:-:S06]  /*52f0*/  IMAD.MOV.U32 R12, RZ, RZ, R163 ;  /* 0x000000ffff0c7224 */ /* 0x000fcc00078e00a3 */
[----:B------:R2:W-:Y:S01]  /*5300*/  MUFU.EX2 R6, R2 ;  /* 0x0000000200067308 */ /* 0x0005e20000000800 */
[----:B-1----:R-:W-:Y:S02]  /*5310*/  IMAD.MOV.U32 R14, RZ, RZ, R161 ;  /* 0x000000ffff0e7224 */ /* 0x002fe400078e00a1 */
[----:B---3--:R-:W-:-:S05]  /*5320*/  FADD.FTZ R0, R167, R16 ;  /* 0x00000010a7007221 */ /* 0x008fca0000010000 */
[----:B------:R-:W1:Y:S01]  /*5330*/  MUFU.EX2 R9, R13 ;  /* 0x0000000d00097308 */ /* 0x000e620000000800 */
[----:B------:R-:W-:Y:S01]  /*5340*/  IMAD.MOV.U32 R167, RZ, RZ, R55 ;  /* 0x000000ffffa77224 */ /* 0x000fe200078e0037 */
[----:B------:R-:W-:Y:S01]  /*5350*/  MOV R16, R57 ;  /* 0x0000003900107202 */ /* 0x000fe20000000f00 */
[----:B------:R-:W-:Y:S02]  /*5360*/  IMAD.MOV.U32 R55, RZ, RZ, R131 ;  /* 0x000000ffff377224 */ /* 0x000fe400078e0083 */
[----:B--2---:R-:W-:-:S03]  /*5370*/  FADD.FTZ R2, R51, R0 ;  /* 0x0000000033027221 */ /* 0x004fc60000010000 */
[----:B------:R-:W2:Y:S01]  /*5380*/  MUFU.EX2 R4, R4 ;  /* 0x0000000400047308 */ /* 0x000ea20000000800 */
[----:B------:R-:W3:Y:S01]  /*5390*/  LDSM.16.MT88.4 R48, [R250+0x3900] ;  /* 0x00390000fa30783b */ /* 0x000ee20000004200 */
[----:B------:R-:W-:Y:S02]  /*53a0*/  FADD.FTZ R0, R52, R3 ;  /* 0x0000000334007221 */ /* 0x000fe40000010000 */
[----:B------:R-:W-:Y:S02]  /*53b0*/  FADD.FTZ R2, R53, R2 ;  /* 0x0000000235027221 */ /* 0x000fe40000010000 */
[----:B------:R-:W-:Y:S02]  /*53c0*/  FADD.FTZ R0, R54, R0 ;  /* 0x0000000036007221 */ /* 0x000fe40000010000 */
[----:B------:R-:W-:Y:S01]  /*53d0*/  IMAD.MOV.U32 R52, RZ, RZ, R128 ;  /* 0x000000ffff347224 */ /* 0x000fe200078e0080 */
[----:B------:R-:W-:Y:S01]  /*53e0*/  F2FP.PACK_AB R128, R10, R8 ;  /* 0x000000080a80723e */ /* 0x000fe200000000ff */
[----:B------:R-:W-:Y:S01]  /*53f0*/  IMAD.MOV.U32 R53, RZ, RZ, R129 ;  /* 0x000000ffff357224 */ /* 0x000fe200078e0081 */
[----:B----4-:R-:W-:Y:S01]  /*5400*/  F2FP.PACK_AB R129, R7, R5 ;  /* 0x000000050781723e */ /* 0x010fe200000000ff */
[----:B------:R-:W-:Y:S01]  /*5410*/  IMAD.MOV.U32 R54, RZ, RZ, R130 ;  /* 0x000000ffff367224 */ /* 0x000fe200078e0082 */
[----:B-1----:R-:W-:Y:S01]  /*5420*/  F2FP.PACK_AB R130, R11, R9 ;  /* 0x000000090b82723e */ /* 0x002fe200000000ff */
[----:B------:R-:W-:Y:S01]  /*5430*/  IMAD.MOV.U32 R13, RZ, RZ, R162 ;  /* 0x000000ffff0d7224 */ /* 0x000fe200078e00a2 */
[----:B--2---:R-:W-:Y:S01]  /*5440*/  F2FP.PACK_AB R131, R6, R4 ;  /* 0x000000040683723e */ /* 0x004fe200000000ff */
[----:B------:R-:W1:Y:S01]  /*5450*/  LDSM.16.MT88.4 R160, [R252+0x1900] ;  /* 0x00190000fca0783b */ /* 0x000e620000004200 */
[----:B------:R-:W-:-:S04]  /*5460*/  IMAD.MOV.U32 R3, RZ, RZ, R56 ;  /* 0x000000ffff037224 */ /* 0x000fc800078e0038 */
[----:B------:R-:W-:Y:S01]  /*5470*/  FADD.FTZ R0, R3, R0 ;  /* 0x0000000003007221 */ /* 0x000fe20000010000 */
[----:B------:R-:W-:Y:S03]  /*5480*/  HMMA.16816.F32 R140, R128, R144, R140 ;  /* 0x00000090808c723c */ /* 0x000fe6000000188c */
[----:B------:R-:W-:-:S04]  /*5490*/  FADD.FTZ R0, R18, R0 ;  /* 0x0000000012007221 */ /* 0x000fc80000010000 */
[----:B------:R-:W-:Y:S01]  /*54a0*/  FADD.FTZ R0, R126, R0 ;  /* 0x000000007e007221 */ /* 0x000fe20000010000 */
[----:B------:R-:W-:Y:S03]  /*54b0*/  HMMA.16816.F32 R144, R128, R146, R36 ;  /* 0x000000928090723c */ /* 0x000fe60000001824 */
[----:B------:R-:W-:-:S05]  /*54c0*/  FADD.FTZ R0, R127, R0 ;  /* 0x000000007f007221 */ /* 0x000fca0000010000 */
[C---:B-----5:R-:W-:Y:S08]  /*54d0*/  HMMA.16816.F32 R148, R128.reuse, R152, R148 ;  /* 0x000000988094723c */ /* 0x060ff00000001894 */
[C---:B------:R-:W-:Y:S08]  /*54e0*/  HMMA.16816.F32 R152, R128.reuse, R154, R44 ;  /* 0x0000009a8098723c */ /* 0x040ff0000000182c */
[C---:B------:R-:W-:Y:S01]  /*54f0*/  HMMA.16816.F32 R36, R128.reuse, R40, R64 ;  /* 0x000000288024723c */ /* 0x040fe20000001840 */
[----:B------:R-:W2:Y:S07]  /*5500*/  LDSM.16.MT88.4 R64, [R252+0x3900] ;  /* 0x00390000fc40783b */ /* 0x000eae0000004200 */
[C---:B---3--:R-:W-:Y:S01]  /*5510*/  HMMA.16816.F32 R44, R128.reuse, R48, R72 ;  /* 0x00000030802c723c */ /* 0x048fe20000001848 */
[----:B------:R-:W3:Y:S07]  /*5520*/  LDSM.16.MT88.4 R72, [R249+0x5900] ;  /* 0x00590000f948783b */ /* 0x000eee0000004200 */
[C---:B------:R-:W-:Y:S08]  /*5530*/  HMMA.16816.F32 R132, R128.reuse, R136, R132 ;  /* 0x000000888084723c */ /* 0x040ff00000001884 */
[C---:B------:R-:W-:Y:S07]  /*5540*/  HMMA.16816.F32 R136, R128.reuse, R138, R32 ;  /* 0x0000008a8088723c */ /* 0x040fee0000001820 */
[----:B------:R-:W-:Y:S01]  /*5550*/  IMAD.MOV.U32 R34, RZ, RZ, R58 ;  /* 0x000000ffff227224 */ /* 0x000fe200078e003a */
[----:B-1----:R-:W-:Y:S01]  /*5560*/  HMMA.16816.F32 R156, R128, R160, R156 ;  /* 0x000000a0809c723c */ /* 0x002fe2000000189c */
[----:B------:R-:W-:-:S03]  /*5570*/  IMAD.MOV.U32 R35, RZ, RZ, R59 ;  /* 0x000000ffff237224 */ /* 0x000fc600078e003b */
[----:B------:R-:W1:Y:S01]  /*5580*/  LDSM.16.MT88.4 R56, [R34+0x3900] ;  /* 0x003900002238783b */ /* 0x000e620000004200 */
[----:B------:R-:W-:-:S03]  /*5590*/  FADD.FTZ R2, R35, R2 ;  /* 0x0000000223027221 */ /* 0x000fc60000010000 */
[----:B------:R-:W-:Y:S01]  /*55a0*/  HMMA.16816.F32 R160, R128, R162, R60 ;  /* 0x000000a280a0723c */ /* 0x000fe2000000183c */
[----:B------:R-:W-:-:S04]  /*55b0*/  FADD.FTZ R2, R167, R2 ;  /* 0x00000002a7027221 */ /* 0x000fc80000010000 */
[----:B------:R-:W-:Y:S02]  /*55c0*/  FADD.FTZ R3, R124, R2 ;  /* 0x000000027c037221 */ /* 0x000fe40000010000 */
[----:B------:R-:W-:Y:S01]  /*55d0*/  FADD.FTZ R2, R166, R0 ;  /* 0x00000000a6027221 */ /* 0x000fe20000010000 */
[C---:B------:R-:W-:Y:S01]  /*55e0*/  HMMA.16816.F32 R40, R128.reuse, R42, R68 ;  /* 0x0000002a8028723c */ /* 0x040fe20000001844 */
[----:B------:R-:W-:Y:S02]  /*55f0*/  FADD.FTZ R3, R17, R3 ;  /* 0x0000000311037221 */ /* 0x000fe40000010000 */
[----:B------:R-:W-:Y:S02]  /*5600*/  FADD.FTZ R2, R8, R2 ;  /* 0x0000000208027221 */ /* 0x000fe40000010000 */
[----:B------:R-:W-:Y:S02]  /*5610*/  FADD.FTZ R3, R19, R3 ;  /* 0x0000000313037221 */ /* 0x000fe40000010000 */
[----:B------:R-:W-:Y:S01]  /*5620*/  FADD.FTZ R2, R10, R2 ;  /* 0x000000020a027221 */ /* 0x000fe20000010000 */
[----:B--2---:R-:W-:Y:S01]  /*5630*/  HMMA.16816.F32 R60, R128, R64, R80 ;  /* 0x00000040803c723c */ /* 0x004fe20000001850 */
[----:B------:R-:W2:Y:S01]  /*5640*/  LDSM.16.MT88.4 R80, [R250+0x5900] ;  /* 0x00590000fa50783b */ /* 0x000ea20000004200 */
[----:B------:R-:W-:-:S02]  /*5650*/  FADD.FTZ R0, R125, R3 ;  /* 0x000000037d007221 */ /* 0x000fc40000010000 */
[----:B------:R-:W-:Y:S02]  /*5660*/  FADD.FTZ R2, R9, R2 ;  /* 0x0000000209027221 */ /* 0x000fe40000010000 */
[----:B------:R-:W-:Y:S02]  /*5670*/  FADD.FTZ R0, R5, R0 ;  /* 0x0000000005007221 */ /* 0x000fe40000010000 */
[----:B---3--:R-:W-:Y:S01]  /*5680*/  HMMA.16816.F32 R68, R128, R72, R96 ;  /* 0x000000488044723c */ /* 0x008fe20000001860 */
[----:B------:R-:W3:Y:S01]  /*5690*/  LDSM.16.MT88.4 R96, [R252+0x5900] ;  /* 0x00590000fc60783b */ /* 0x000ee20000004200 */
[----:B------:R-:W-:Y:S02]  /*56a0*/  FADD.FTZ R0, R7, R0 ;  /* 0x0000000007007221 */ /* 0x000fe40000010000 */
[----:B------:R-:W-:Y:S02]  /*56b0*/  FADD.FTZ R3, R11, R2 ;  /* 0x000000020b037221 */ /* 0x000fe40000010000 */
[----:B------:R-:W-:-:S02]  /*56c0*/  FADD.FTZ R0, R4, R0 ;  /* 0x0000000004007221 */ /* 0x000fc40000010000 */
[----:B------:R-:W-:Y:S01]  /*56d0*/  HMMA.16816.F32 R48, R128, R50, R76 ;  /* 0x000000328030723c */ /* 0x000fe2000000184c */
[----:B------:R4:W-:Y:S01]  /*56e0*/  STL [R1+0x64], R3 ;  /* 0x0000640301007387 */ /* 0x0009e20000100800 */
[----:B------:R-:W-:Y:S01]  /*56f0*/  FADD.FTZ R2, R6, R0 ;  /* 0x0000000006027221 */ /* 0x000fe20000010000 */
[----:B------:R-:W-:-:S04]  /*5700*/  IADD3 R0, R16, 0x800, RZ ;  /* 0x0000080010007810 */ /* 0x000fc80007ffe0ff */
[----:B------:R5:W-:Y:S01]  /*5710*/  STL [R1+0x68], R2 ;  /* 0x0000680201007387 */ /* 0x000be20000100800 */
[C---:B-1----:R-:W-:Y:S03]  /*5720*/  HMMA.16816.F32 R52, R128.reuse, R56, R52 ;  /* 0x000000388034723c */ /* 0x042fe60000001834 */
[----:B------:R1:W-:Y:S05]  /*5730*/  STL [R1+0x44], R0 ;  /* 0x0000440001007387 */ /* 0x0003ea0000100800 */
[C---:B------:R-:W-:Y:S01]  /*5740*/  HMMA.16816.F32 R56, R128.reuse, R58, R88 ;  /* 0x0000003a8038723c */ /* 0x040fe20000001858 */
[----:B------:R-:W3:Y:S07]  /*5750*/  LDSM.16.MT88.4 R88, [R34+0x5900] ;  /* 0x005900002258783b */ /* 0x000eee0000004200 */
[----:B------:R-:W-:Y:S01]  /*5760*/  HMMA.16816.F32 R64, R128, R66, R84 ;  /* 0x000000428040723c */ /* 0x000fe20000001854 */
[----:B----4-:R-:W-:-:S05]  /*5770*/  IADD3 R3, R16, 0x1000, RZ ;  /* 0x0000100010037810 */ /* 0x010fca0007ffe0ff */
[----:B------:R4:W-:Y:S02]  /*5780*/  STL [R1+0x40], R3 ;  /* 0x0000400301007387 */ /* 0x0009e40000100800 */
[----:B--2---:R-:W-:Y:S01]  /*5790*/  HMMA.16816.F32 R76, R128, R80, R92 ;  /* 0x00000050804c723c */ /* 0x004fe2000000185c */
[C---:B-----5:R-:W-:Y:S02]  /*57a0*/  IADD3 R2, R16.reuse, 0x1800, RZ ;  /* 0x0000180010027810 */ /* 0x060fe40007ffe0ff */
[----:B-1----:R-:W-:-:S03]  /*57b0*/  IADD3 R0, R16, 0x2000, RZ ;  /* 0x0000200010007810 */ /* 0x002fc60007ffe0ff */
[----:B------:R1:W-:Y:S02]  /*57c0*/  STL [R1+0x3c], R2 ;  /* 0x00003c0201007387 */ /* 0x0003e40000100800 */
[C---:B---3--:R-:W-:Y:S02]  /*57d0*/  HMMA.16816.F32 R92, R128.reuse, R96, R108 ;  /* 0x00000060805c723c */ /* 0x048fe4000000186c */
[----:B------:R2:W-:Y:S06]  /*57e0*/  STL [R1+0x38], R0 ;  /* 0x0000380001007387 */ /* 0x0005ec0000100800 */
[C---:B------:R-:W-:Y:S01]  /*57f0*/  HMMA.16816.F32 R96, R128.reuse, R98, R104 ;  /* 0x000000628060723c */ /* 0x040fe20000001868 */
[----:B------:R-:W3:Y:S07]  /*5800*/  LDSM.16.MT88.4 R104, [R249+0x7900] ;  /* 0x00790000f968783b */ /* 0x000eee0000004200 */
[----:B------:R-:W-:Y:S01]  /*5810*/  HMMA.16816.F32 R72, R128, R74, R100 ;  /* 0x0000004a8048723c */ /* 0x000fe20000001864 */
[----:B----4-:R-:W-:-:S02]  /*5820*/  IADD3 R3, R16, 0x3800, RZ ;  /* 0x0000380010037810 */ /* 0x010fc40007ffe0ff */
[----:B-1----:R-:W-:-:S05]  /*5830*/  IADD3 R2, R16, 0x2800, RZ ;  /* 0x0000280010027810 */ /* 0x002fca0007ffe0ff */
[----:B------:R-:W-:Y:S01]  /*5840*/  HMMA.16816.F32 R84, R128, R88, R120 ;  /* 0x000000588054723c */ /* 0x000fe20000001878 */
[----:B------:R-:W1:Y:S01]  /*5850*/  LDSM.16.MT88.4 R120, [R34+0x7900] ;  /* 0x007900002278783b */ /* 0x000e620000004200 */
[----:B--2---:R-:W-:-:S03]  /*5860*/  IADD3 R0, R16, 0x3000, RZ ;  /* 0x0000300010007810 */ /* 0x004fc60007ffe0ff */
[----:B------:R2:W-:Y:S03]  /*5870*/  STL [R1+0x34], R2 ;  /* 0x0000340201007387 */ /* 0x0005e60000100800 */
[C---:B------:R-:W-:Y:S01]  /*5880*/  HMMA.16816.F32 R88, R128.reuse, R90, R112 ;  /* 0x0000005a8058723c */ /* 0x040fe20000001870 */
[----:B------:R-:W4:Y:S04]  /*5890*/  LDSM.16.MT88.4 R112, [R250+0x7900] ;  /* 0x00790000fa70783b */ /* 0x000f280000004200 */
[----:B------:R5:W-:Y:S03]  /*58a0*/  STL [R1+0x30], R0 ;  /* 0x0000300001007387 */ /* 0x000be60000100800 */
[C---:B------:R-:W-:Y:S01]  /*58b0*/  HMMA.16816.F32 R80, R128.reuse, R82, R188 ;  /* 0x000000528050723c */ /* 0x040fe200000018bc */
[----:B------:R1:W-:Y:S07]  /*58c0*/  STL [R1+0x2c], R3 ;  /* 0x00002c0301007387 */ /* 0x0003ee0000100800 */
[----:B---3--:R-:W-:Y:S01]  /*58d0*/  HMMA.16816.F32 R100, R128, R104, R12 ;  /* 0x000000688064723c */ /* 0x008fe2000000180c */
[----:B------:R-:W3:Y:S01]  /*58e0*/  LDSM.16.MT88.4 R12, [R252+0x7900] ;  /* 0x00790000fc0c783b */ /* 0x000ee20000004200 */
[----:B--2---:R-:W-:-:S06]  /*58f0*/  IADD3 R2, R16, 0x4000, RZ ;  /* 0x0000400010027810 */ /* 0x004fcc0007ffe0ff */
[----:B------:R-:W-:Y:S01]  /*5900*/  HMMA.16816.F32 R104, R128, R106, R184 ;  /* 0x0000006a8068723c */ /* 0x000fe200000018b8 */
[----:B------:R2:W-:Y:S01]  /*5910*/  STL [R1+0x28], R2 ;  /* 0x0000280201007387 */ /* 0x0005e20000100800 */
[----:B-----5:R-:W-:-:S06]  /*5920*/  IADD3 R0, R16, 0x4800, RZ ;  /* 0x0000480010007810 */ /* 0x020fcc0007ffe0ff */
[C---:B-1----:R-:W-:Y:S01]  /*5930*/  HMMA.16816.F32 R116, R128.reuse, R120, R116 ;  /* 0x000000788074723c */ /* 0x042fe20000001874 */
[C---:B------:R-:W-:Y:S01]  /*5940*/  IADD3 R3, R16.reuse, 0x5000, RZ ;  /* 0x0000500010037810 */ /* 0x040fe20007ffe0ff */
[----:B------:R1:W-:Y:S04]  /*5950*/  STL [R1+0x24], R0 ;  /* 0x0000240001007387 */ /* 0x0003e80000100800 */
[----:B------:R5:W-:Y:S02]  /*5960*/  STL [R1+0x20], R3 ;  /* 0x0000200301007387 */ /* 0x000be40000100800 */
[C---:B----4-:R-:W-:Y:S08]  /*5970*/  HMMA.16816.F32 R108, R128.reuse, R112, R180 ;  /* 0x00000070806c723c */ /* 0x050ff000000018b4 */
[----:B------:R-:W-:Y:S01]  /*5980*/  HMMA.16816.F32 R112, R128, R114, R176 ;  /* 0x000000728070723c */ /* 0x000fe200000018b0 */
[----:B--2---:R-:W-:-:S05]  /*5990*/  IADD3 R2, R16, 0x5800, RZ ;  /* 0x0000580010027810 */ /* 0x004fca0007ffe0ff */
[----:B------:R2:W-:Y:S02]  /*59a0*/  STL [R1+0x1c], R2 ;  /* 0x00001c0201007387 */ /* 0x0005e40000100800 */
[----:B------:R-:W-:Y:S01]  /*59b0*/  HMMA.16816.F32 R120, R128, R122, R28 ;  /* 0x0000007a8078723c */ /* 0x000fe2000000181c */
[C---:B-1----:R-:W-:Y:S02]  /*59c0*/  IADD3 R0, R16.reuse, 0x6000, RZ ;  /* 0x0000600010007810 */ /* 0x042fe40007ffe0ff */
[----:B-----5:R-:W-:-:S03]  /*59d0*/  IADD3 R3, R16, 0x6800, RZ ;  /* 0x0000680010037810 */ /* 0x020fc60007ffe0ff */
[----:B------:R1:W-:Y:S02]  /*59e0*/  STL [R1+0x18], R0 ;  /* 0x0000180001007387 */ /* 0x0003e40000100800 */
[C---:B---3--:R-:W-:Y:S02]  /*59f0*/  HMMA.16816.F32 R124, R128.reuse, R12, R24 ;  /* 0x0000000c807c723c */ /* 0x048fe40000001818 */
[----:B------:R3:W-:Y:S06]  /*5a00*/  STL [R1+0x14], R3 ;  /* 0x0000140301007387 */ /* 0x0007ec0000100800 */
[----:B------:R-:W-:Y:S01]  /*5a10*/  HMMA.16816.F32 R128, R128, R14, R20 ;  /* 0x0000000e8080723c */ /* 0x000fe20000001814 */
[----:B--2---:R-:W-:-:S02]  /*5a20*/  IADD3 R2, R16, 0x7000, RZ ;  /* 0x0000700010027810 */ /* 0x004fc40007ffe0ff */
[----:B-1----:R-:W-:-:S05]  /*5a30*/  IADD3 R0, R16, 0x7800, RZ ;  /* 0x0000780010007810 */ /* 0x002fca0007ffe0ff */
[----:B------:R3:W-:Y:S04]  /*5a40*/  STL [R1+0xc], R0 ;  /* 0x00000c0001007387 */ /* 0x0007e80000100800 */
[----:B------:R3:W-:Y:S01]  /*5a50*/  STL [R1+0x10], R2 ;  /* 0x0000100201007387 */ /* 0x0007e20000100800 */
[----:B------:R-:W-:Y:S05]  /*5a60*/  @!P0 BRA `(.L_x_534) ;  /* 0x000040c000008947 */ /* 0x000fea0003800000 */
[----:B------:R-:W2:Y:S04]  /*5a70*/  LDL R16, [R1+0xc4] ;  /* 0x0000c40001107983 */ /* 0x000ea80000100800 */
[----:B------:R-:W4:Y:S04]  /*5a80*/  LDL.64 R188, [R1+0xb8] ;  /* 0x0000b80001bc7983 */ /* 0x000f280000100a00 */
[----:B------:R-:W5:Y:S04]  /*5a90*/  LDL.64 R190, [R1+0x90] ;  /* 0x0000900001be7983 */ /* 0x000f680000100a00 */
[----:B---3--:R-:W3:Y:S04]  /*5aa0*/  LDL.64 R32, [R1+0xb0] ;  /* 0x0000b00001207983 */ /* 0x008ee80000100a00 */
[----:B------:R-:W3:Y:S01]  /*5ab0*/  LDL.64 R34, [R1+0x70] ;  /* 0x0000700001227983 */ /* 0x000ee20000100a00 */
[----:B------:R-:W-:-:S02]  /*5ac0*/  PLOP3.LUT P1, PT, PT, PT, UP1, 0x80, 0x0 ;  /* 0x000000000000781c */ /* 0x000fc40003f2f018 */
[----:B------:R-:W-:Y:S01]  /*5ad0*/  PLOP3.LUT P0, PT, PT, PT, UP1, 0x80, 0x0 ;  /* 0x000000000000781c */ /* 0x000fe20003f0f018 */
[----:B------:R-:W-:Y:S01]  /*5ae0*/  IMAD.MOV.U32 R166, RZ, RZ, R164 ;  /* 0x000000ffffa67224 */ /* 0x000fe200078e00a4 */
[----:B------:R-:W-:Y:S02]  /*5af0*/  UMOV UR18, UR17 ;  /* 0x0000001100127c82 */ /* 0x000fe40008000000 */
[----:B------:R-:W-:Y:S02]  /*5b00*/  UMOV UR8, 0xffffffc0 ;  /* 0xffffffc000087882 */ /* 0x000fe40000000000 */
[----:B------:R-:W-:Y:S02]  /*5b10*/  ULDC.64 UR6, c[0x0][0x208] ;  /* 0x0000820000067ab9 */ /* 0x000fe40000000a00 */
[----:B------:R-:W-:-:S03]  /*5b20*/  ULDC.64 UR4, c[0x0][0x1e0] ;  /* 0x0000780000047ab9 */ /* 0x000fc60000000a00 */
[----:B--2---:R-:W-:Y:S01]  /*5b30*/  @P1 IMAD.HI.U32 R0, R16, c[0x0][0x2c8], RZ ;  /* 0x0000b20010001a27 */ /* 0x004fe200078e00ff */
[----:B----4-:R-:W-:-:S04]  /*5b40*/  IADD3 R3, P6, R188, 0x40, RZ ;  /* 0x00000040bc037810 */ /* 0x010fc80007fde0ff */
[----:B------:R-:W-:Y:S02]  /*5b50*/  @P0 SHF.R.U32.HI R0, RZ, c[0x0][0x2cc], R0 ;  /* 0x0000b300ff000a19 */ /* 0x000fe40000011600 */
[C---:B------:R-:W-:Y:S01]  /*5b60*/  IADD3 R2, P1, R188.reuse, 0x80, RZ ;  /* 0x00000080bc027810 */ /* 0x040fe20007f3e0ff */
[----:B------:R5:W-:Y:S04]  /*5b70*/  STL [R1+0xac], R3 ;  /* 0x0000ac0301007387 */ /* 0x000be80000100800 */
[----:B------:R1:W-:Y:S04]  /*5b80*/  @P0 STL [R1+0xc0], R0 ;  /* 0x0000c00001000387 */ /* 0x0003e80000100800 */
[----:B------:R3:W-:Y:S01]  /*5b90*/  STL [R1+0xa4], R2 ;  /* 0x0000a40201007387 */ /* 0x0007e20000100800 */
[----:B-----5:R-:W-:Y:S01]  /*5ba0*/  IMAD.X R3, RZ, RZ, R191, P6 ;  /* 0x000000ffff037224 */ /* 0x020fe200030e06bf */
[----:B-1----:R-:W-:-:S02]  /*5bb0*/  IADD3 R0, P0, R188, 0xc0, RZ ;  /* 0x000000c0bc007810 */ /* 0x002fc40007f1e0ff */
[----:B---3--:R-:W-:-:S03]  /*5bc0*/  IADD3 R2, P6, R32, 0x40, RZ ;  /* 0x0000004020027810 */ /* 0x008fc60007fde0ff */
[----:B------:R1:W-:Y:S04]  /*5bd0*/  STL [R1+0x9c], R0 ;  /* 0x00009c0001007387 */ /* 0x0003e80000100800 */
[----:B------:R2:W-:Y:S04]  /*5be0*/  STL [R1+0xa8], R3 ;  /* 0x0000a80301007387 */ /* 0x0005e80000100800 */
[----:B------:R3:W-:Y:S01]  /*5bf0*/  STL [R1+0x8c], R2 ;  /* 0x00008c0201007387 */ /* 0x0007e20000100800 */
[----:B------:R-:W-:Y:S02]  /*5c00*/  IMAD.X R4, RZ, RZ, R35, P6 ;  /* 0x000000ffff047224 */ /* 0x000fe400030e0623 */
[----:B-1----:R-:W-:Y:S01]  /*5c10*/  IMAD.X R0, RZ, RZ, R191, P1 ;  /* 0x000000ffff007224 */ /* 0x002fe200008e06bf */
[----:B--2---:R-:W-:-:S04]  /*5c20*/  IADD3 R3, P1, R32, 0x80, RZ ;  /* 0x0000008020037810 */ /* 0x004fc80007f3e0ff */
[----:B------:R1:W-:Y:S01]  /*5c30*/  STL [R1+0xa0], R0 ;  /* 0x0000a00001007387 */ /* 0x0003e20000100800 */
[----:B---3--:R-:W-:-:S03]  /*5c40*/  IMAD.X R2, RZ, RZ, R191, P0 ;  /* 0x000000ffff027224 */ /* 0x008fc600000e06bf */
[----:B------:R-:W-:Y:S04]  /*5c50*/  STL [R1+0x84], R3 ;  /* 0x0000840301007387 */ /* 0x000fe80000100800 */
[----:B------:R2:W-:Y:S01]  /*5c60*/  STL [R1+0x98], R2 ;  /* 0x0000980201007387 */ /* 0x0005e20000100800 */
[----:B-1----:R-:W-:-:S05]  /*5c70*/  IADD3 R0, P0, R32, 0xc0, RZ ;  /* 0x000000c020007810 */ /* 0x002fca0007f1e0ff */
[----:B------:R1:W-:Y:S01]  /*5c80*/  STL [R1+0x7c], R0 ;  /* 0x00007c0001007387 */ /* 0x0003e20000100800 */
[----:B--2---:R-:W-:-:S03]  /*5c90*/  IMAD.X R2, RZ, RZ, R35, P1 ;  /* 0x000000ffff027224 */ /* 0x004fc600008e0623 */
[----:B------:R2:W-:Y:S04]  /*5ca0*/  STL [R1+0x88], R4 ;  /* 0x0000880401007387 */ /* 0x0005e80000100800 */
[----:B------:R2:W-:Y:S01]  /*5cb0*/  STL [R1+0x80], R2 ;  /* 0x0000800201007387 */ /* 0x0005e20000100800 */
[----:B-1----:R-:W-:-:S05]  /*5cc0*/  IMAD.X R0, RZ, RZ, R35, P0 ;  /* 0x000000ffff007224 */ /* 0x002fca00000e0623 */
[----:B------:R2:W-:Y:S01]  /*5cd0*/  STL [R1+0x78], R0 ;  /* 0x0000780001007387 */ /* 0x0005e20000100800 */
[----:B------:R-:W-:-:S03]  /*5ce0*/  IMAD.MOV.U32 R3, RZ, RZ, R165 ;  /* 0x000000ffff037224 */ /* 0x000fc600078e00a5 */
.L_x_535:
[----:B------:R-:W3:Y:S01]  /*5cf0*/  LDL.64 R28, [R1+0xb8] ;  /* 0x0000b800011c7983 */ /* 0x000ee20000100a00 */
[----:B------:R-:W-:Y:S01]  /*5d00*/  UISETP.GE.AND UP2, UPT, UR18, URZ, UPT ;  /* 0x0000003f1200728c */ /* 0x000fe2000bf46270 */
[----:B------:R-:W-:Y:S04]  /*5d10*/  DEPBAR.LE SB0, 0x0 ;  /* 0x000080000000791a */ /* 0x000fe80000000000 */
[----:B------:R-:W4:Y:S01]  /*5d20*/  LDL R27, [R1+0xac] ;  /* 0x0000ac00011b7983 */ /* 0x000f220000100800 */
[----:B------:R-:W-:Y:S01]  /*5d30*/  PLOP3.LUT P0, PT, PT, PT, UP2, 0x80, 0x0 ;  /* 0x000000000000781c */ /* 0x000fe20003f0f028 */
[----:B------:R-:W-:Y:S03]  /*5d40*/  UIADD3 UR17, UR18, -0x1, URZ ;  /* 0xffffffff12117890 */ /* 0x000fe6000fffe03f */
[----:B--2---:R-:W2:Y:S01]  /*5d50*/  LDL.64 R22, [R1+0x90] ;  /* 0x0000900001167983 */ /* 0x004ea20000100a00 */
[----:B------:R-:W-:Y:S02]  /*5d60*/  @UP2 USHF.R.S32.HI UR11, URZ, 0x1f, UR18 ;  /* 0x0000001f3f0b2899 */ /* 0x000fe40008011412 */
[----:B------:R-:W-:Y:S02]  /*5d70*/  @UP2 UIMAD.WIDE.U32 UR20, UR18, UR6, URZ ;  /* 0x00000006121422a5 */ /* 0x000fe4000f8e003f */
[----:B------:R-:W2:Y:S01]  /*5d80*/  LDL R26, [R1+0xa8] ;  /* 0x0000a800011a7983 */ /* 0x000ea20000100800 */
[----:B------:R-:W-:Y:S02]  /*5d90*/  @UP2 UIMAD UR11, UR11, UR6, URZ ;  /* 0x000000060b0b22a4 */ /* 0x000fe4000f8e023f */
[----:B------:R-:W-:Y:S02]  /*5da0*/  @UP2 USHF.L.U32 UR14, UR20, 0x6, URZ ;  /* 0x00000006140e2899 */ /* 0x000fe4000800063f */
[----:B------:R-:W2:Y:S01]  /*5db0*/  LDL R25, [R1+0xa4] ;  /* 0x0000a40001197983 */ /* 0x000ea20000100800 */
[----:B------:R-:W-:Y:S04]  /*5dc0*/  @UP2 UIMAD UR11, UR18, UR7, UR11 ;  /* 0x00000007120b22a4 */ /* 0x000fe8000f8e020b */
[----:B------:R-:W2:Y:S01]  /*5dd0*/  LDL R24, [R1+0x9c] ;  /* 0x00009c0001187983 */ /* 0x000ea20000100800 */
[----:B------:R-:W-:Y:S04]  /*5de0*/  @UP2 UIADD3 UR11, UR21, UR11, URZ ;  /* 0x0000000b150b2290 */ /* 0x000fe8000fffe03f */
[----:B------:R-:W2:Y:S01]  /*5df0*/  LDL R30, [R1+0xa0] ;  /* 0x0000a000011e7983 */ /* 0x000ea20000100800 */
[----:B------:R-:W-:Y:S04]  /*5e00*/  @UP2 USHF.L.U64.HI UR11, UR20, 0x6, UR11 ;  /* 0x00000006140b2899 */ /* 0x000fe8000801020b */
[----:B------:R-:W2:Y:S05]  /*5e10*/  LDL R32, [R1+0x98] ;  /* 0x0000980001207983 */ /* 0x000eaa0000100800 */
[----:B------:R-:W2:Y:S05]  /*5e20*/  LDL R176, [R1+0x8] ;  /* 0x0000080001b07983 */ /* 0x000eaa0000100800 */
[----:B------:R-:W2:Y:S05]  /*5e30*/  LDL R167, [R1+0x44] ;  /* 0x0000440001a77983 */ /* 0x000eaa0000100800 */
[----:B------:R-:W-:Y:S05]  /*5e40*/  STL [R1+0x12c], R128 ;  /* 0x00012c8001007387 */ /* 0x000fea0000100800 */
[----:B------:R-:W-:Y:S05]  /*5e50*/  STL [R1+0x128], R129 ;  /* 0x0001288101007387 */ /* 0x000fea0000100800 */
[----:B------:R1:W-:Y:S05]  /*5e60*/  STL [R1+0x124], R130 ;  /* 0x0001248201007387 */ /* 0x0003ea0000100800 */
[----:B------:R1:W-:Y:S05]  /*5e70*/  STL [R1+0x120], R131 ;  /* 0x0001208301007387 */ /* 0x0003ea0000100800 */
[----:B------:R-:W-:Y:S06]  /*5e80*/  BAR.SYNC.DEFER_BLOCKING 0x0 ;  /* 0x0000000000007b1d */ /* 0x000fec0000010000 */
[----:B------:R-:W2:Y:S05]  /*5e90*/  LDSM.16.M88.4 R8, [R248+0x10100] ;  /* 0x01010000f808783b */ /* 0x000eaa0000000200 */
[----:B-1----:R-:W2:Y:S05]  /*5ea0*/  LDL R130, [R1+0x40] ;  /* 0x0000400001827983 */ /* 0x002eaa0000100800 */
[----:B------:R-:W2:Y:S05]  /*5eb0*/  LDL R129, [R1+0x3c] ;  /* 0x00003c0001817983 */ /* 0x000eaa0000100800 */
[----:B------:R-:W2:Y:S05]  /*5ec0*/  LDL R128, [R1+0x48] ;  /* 0x0000480001807983 */ /* 0x000eaa0000100800 */
[----:B------:R-:W1:Y:S05]  /*5ed0*/  LDSM.16.M88.4 R16, [R248+0x10900] ;  /* 0x01090000f810783b */ /* 0x000e6a0000000200 */
[----:B------:R-:W2:Y:S01]  /*5ee0*/  LDL R131, [R1+0x38] ;  /* 0x0000380001837983 */ /* 0x000ea20000100800 */
[----:B---3--:R-:W-:Y:S02]  /*5ef0*/  @P0 IADD3 R0, P6, R28, UR14, RZ ;  /* 0x0000000e1c000c10 */ /* 0x008fe4000ffde0ff */
[----:B----4-:R-:W-:Y:S02]  /*5f00*/  @P0 IADD3 R2, P1, R27, UR14, RZ ;  /* 0x0000000e1b020c10 */ /* 0x010fe4000ff3e0ff */
[----:B--2---:R-:W-:Y:S02]  /*5f10*/  @P0 IADD3.X R4, R23, UR11, RZ, P6, !PT ;  /* 0x0000000b17040c10 */ /* 0x004fe4000b7fe4ff */
[----:B------:R-:W-:Y:S02]  /*5f20*/  @P0 LEA R14, P6, R0, c[0x0][0x1f8], 0x1 ;  /* 0x00007e00000e0a11 */ /* 0x000fe400078c08ff */
[----:B------:R-:W-:Y:S02]  /*5f30*/  @P0 IADD3.X R5, R26, UR11, RZ, P1, !PT ;  /* 0x0000000b1a050c10 */ /* 0x000fe40008ffe4ff */
[----:B------:R-:W-:Y:S02]  /*5f40*/  @P0 LEA R12, P1, R2, c[0x0][0x1f8], 0x1 ;  /* 0x00007e00020c0a11 */ /* 0x000fe400078208ff */
[----:B------:R-:W-:Y:S02]  /*5f50*/  @P0 LEA.HI.X R15, R0, c[0x0][0x1fc], R4, 0x1, P6 ;  /* 0x00007f00000f0a11 */ /* 0x000fe400030f0c04 */
[----:B------:R-:W-:Y:S02]  /*5f60*/  @P0 IADD3 R0, P6, R25, UR14, RZ ;  /* 0x0000000e19000c10 */ /* 0x000fe4000ffde0ff */
[----:B------:R-:W-:Y:S02]  /*5f70*/  @P0 LEA.HI.X R13, R2, c[0x0][0x1fc], R5, 0x1, P1 ;  /* 0x00007f00020d0a11 */ /* 0x000fe400008f0c05 */
[----:B------:R-:W-:Y:S01]  /*5f80*/  @P0 IADD3 R2, P1, R24, UR14, RZ ;  /* 0x0000000e18020c10 */ /* 0x000fe2000ff3e0ff */
[----:B------:R-:W-:Y:S01]  /*5f90*/  @UP2 ULEA UR14, UP0, UR6, UR14, 0x5 ;  /* 0x0000000e060e2291 */ /* 0x000fe2000f80283f */
[----:B------:R-:W-:Y:S02]  /*5fa0*/  @P0 IADD3.X R4, R30, UR11, RZ, P6, !PT ;  /* 0x0000000b1e040c10 */ /* 0x000fe4000b7fe4ff */
[----:B------:R-:W-:Y:S02]  /*5fb0*/  @P0 LEA R6, P6, R0, c[0x0][0x1f8], 0x1 ;  /* 0x00007e0000060a11 */ /* 0x000fe400078c08ff */
[----:B------:R-:W-:Y:S01]  /*5fc0*/  @P0 IADD3.X R5, R32, UR11, RZ, P1, !PT ;  /* 0x0000000b20050c10 */ /* 0x000fe20008ffe4ff */
[----:B------:R-:W-:Y:S01]  /*5fd0*/  @UP2 ULEA.HI.X UR11, UR6, UR11, UR7, 0x5, UP0 ;  /* 0x0000000b060b2291 */ /* 0x000fe200080f2c07 */
[----:B------:R-:W-:Y:S01]  /*5fe0*/  @P0 LEA R20, P1, R2, c[0x0][0x1f8], 0x1 ;  /* 0x00007e0002140a11 */ /* 0x000fe200078208ff */
[----:B------:R-:W-:Y:S01]  /*5ff0*/  UISETP.GE.AND UP2, UPT, UR18, 0x1, UPT ;  /* 0x000000011200788c */ /* 0x000fe2000bf46270 */
[----:B------:R-:W-:Y:S01]  /*6000*/  @P0 LEA.HI.X R7, R0, c[0x0][0x1fc], R4, 0x1, P6 ;  /* 0x00007f0000070a11 */ /* 0x000fe200030f0c04 */
[----:B------:R-:W-:Y:S01]  /*6010*/  LDSM.16.M88.4 R176, [R176] ;  /* 0x00000000b0b0783b */ /* 0x000fe20000000200 */
[----:B------:R-:W-:Y:S02]  /*6020*/  @P0 LEA.HI.X R21, R2, c[0x0][0x1fc], R5, 0x1, P1 ;  /* 0x00007f0002150a11 */ /* 0x000fe400008f0c05 */
[----:B------:R-:W-:Y:S02]  /*6030*/  @P0 IADD3 R0, P1, R27, UR14, RZ ;  /* 0x0000000e1b000c10 */ /* 0x000fe4000ff3e0ff */
[----:B------:R-:W-:Y:S01]  /*6040*/  @P0 IADD3 R4, P6, R28, UR14, RZ ;  /* 0x0000000e1c040c10 */ /* 0x000fe2000ffde0ff */
[----:B------:R-:W-:Y:S01]  /*6050*/  LDSM.16.M88.4 R180, [R167] ;  /* 0x00000000a7b4783b */ /* 0x000fe20000000200 */
[----:B------:R-:W-:Y:S02]  /*6060*/  @P0 IADD3.X R5, R26, UR11, RZ, P1, !PT ;  /* 0x0000000b1a050c10 */ /* 0x000fe40008ffe4ff */
[C---:B------:R-:W-:Y:S01]  /*6070*/  @P0 LEA R28, P1, R0.reuse, c[0x0][0x1f8], 0x1 ;  /* 0x00007e00001c0a11 */ /* 0x040fe200078208ff */
[----:B------:R-:W-:Y:S01]  /*6080*/  @UP2 UIMAD.WIDE.U32 UR20, UR17, UR4, URZ ;  /* 0x00000004111422a5 */ /* 0x000fe2000f8e003f */
[----:B------:R-:W-:Y:S02]  /*6090*/  @P0 IADD3.X R2, R23, UR11, RZ, P6, !PT ;  /* 0x0000000b17020c10 */ /* 0x000fe4000b7fe4ff */
[----:B------:R-:W-:Y:S02]  /*60a0*/  @P0 LEA.HI.X R29, R0, c[0x0][0x1fc], R5, 0x1, P1 ;  /* 0x00007f00001d0a11 */ /* 0x000fe400008f0c05 */
[----:B------:R-:W-:Y:S02]  /*60b0*/  @P0 IADD3 R0, P1, R24, UR14, RZ ;  /* 0x0000000e18000c10 */ /* 0x000fe4000ff3e0ff */
[----:B------:R-:W-:Y:S02]  /*60c0*/  @P0 LEA R22, P6, R4, c[0x0][0x1f8], 0x1 ;  /* 0x00007e0004160a11 */ /* 0x000fe400078c08ff */
[----:B------:R-:W-:Y:S02]  /*60d0*/  @P0 IADD3.X R5, R32, UR11, RZ, P1, !PT ;  /* 0x0000000b20050c10 */ /* 0x000fe40008ffe4ff */
[----:B------:R-:W-:Y:S01]  /*60e0*/  @P0 LEA R164, P1, R0, c[0x0][0x1f8], 0x1 ;  /* 0x00007e0000a40a11 */ /* 0x000fe200078208ff */
[----:B------:R-:W-:Y:S01]  /*60f0*/  LDSM.16.M88.4 R32, [R248+0x11900] ;  /* 0x01190000f820783b */ /* 0x000fe20000000200 */
[----:B------:R-:W-:Y:S02]  /*6100*/  @P0 LEA.HI.X R23, R4, c[0x0][0x1fc], R2, 0x1, P6 ;  /* 0x00007f0004170a11 */ /* 0x000fe400030f0c02 */
[----:B------:R-:W-:Y:S02]  /*6110*/  @P0 LEA.HI.X R165, R0, c[0x0][0x1fc], R5, 0x1, P1 ;  /* 0x00007f0000a50a11 */ /* 0x000fe400008f0c05 */
[----:B------:R-:W2:Y:S01]  /*6120*/  LDL R0, [R1+0x4] ;  /* 0x0000040001007983 */ /* 0x000ea20000100800 */
[----:B------:R-:W-:Y:S01]  /*6130*/  @P0 IADD3 R2, P6, R25, UR14, RZ ;  /* 0x0000000e19020c10 */ /* 0x000fe2000ffde0ff */
[----:B------:R-:W-:Y:S03]  /*6140*/  @UP2 USHF.L.U32 UR14, UR20, 0x6, URZ ;  /* 0x00000006140e2899 */ /* 0x000fe6000800063f */
[----:B------:R-:W3:Y:S01]  /*6150*/  LDSM.16.M88.4 R24, [R248+0x11100] ;  /* 0x01110000f818783b */ /* 0x000ee20000000200 */
[----:B------:R-:W-:Y:S01]  /*6160*/  @P0 IADD3.X R4, R30, UR11, RZ, P6, !PT ;  /* 0x0000000b1e040c10 */ /* 0x000fe2000b7fe4ff */
[----:B------:R-:W-:Y:S01]  /*6170*/  UIMAD UR11, UR18, UR8, 0x1 ;  /* 0x00000001120b74a4 */ /* 0x000fe2000f8e0208 */
[C---:B------:R-:W-:Y:S04]  /*6180*/  @P0 LEA R30, P6, R2.reuse, c[0x0][0x1f8], 0x1 ;  /* 0x00007e00021e0a11 */ /* 0x040fe800078c08ff */
[----:B------:R-:W-:Y:S02]  /*6190*/  @P0 LEA.HI.X R31, R2, c[0x0][0x1fc], R4, 0x1, P6 ;  /* 0x00007f00021f0a11 */ /* 0x000fe400030f0c04 */
[----:B------:R-:W4:Y:S05]  /*61a0*/  LDL R2, [R1+0x2c] ;  /* 0x00002c0001027983 */ /* 0x000f2a0000100800 */
[----:B------:R1:W3:Y:S05]  /*61b0*/  LDSM.16.M88.4 R184, [R130] ;  /* 0x0000000082b8783b */ /* 0x0002ea0000000200 */
[----:B------:R1:W3:Y:S05]  /*61c0*/  LDSM.16.M88.4 R188, [R129] ;  /* 0x0000000081bc783b */ /* 0x0002ea0000000200 */
[----:B------:R-:W-:Y:S01]  /*61d0*/  @!PT LDS RZ, [RZ] ;  /* 0x00000000fffff984 */ /* 0x000fe20000000800 */
[----:B------:R-:W-:Y:S01]  /*61e0*/  @!PT LDS RZ, [RZ] ;  /* 0x00000000fffff984 */ /* 0x000fe20000000800 */
[----:B------:R-:W-:Y:S01]  /*61f0*/  @!PT LDS RZ, [RZ] ;  /* 0x00000000fffff984 */ /* 0x000fe20000000800 */
[----:B------:R3:W-:Y:S05]  /*6200*/  @P0 LDGSTS.E.BYPASS.LTC128B.128 [R128+0x100], [R14.64], !P5 ;  /* 0x001000000e800fae */ /* 0x0007ea000e901d56 */
[----:B------:R3:W-:Y:S05]  /*6210*/  @P0 LDGSTS.E.BYPASS.LTC128B.128 [R128+0x2100], [R12.64], !P4 ;  /* 0x021000000c800fae */ /* 0x0007ea000e101d56 */
[----:B------:R3:W-:Y:S05]  /*6220*/  @P0 LDGSTS.E.BYPASS.LTC128B.128 [R128+0x4100], [R6.64], !P3 ;  /* 0x0410000006800fae */ /* 0x0007ea000d901d56 */
[----:B-1----:R-:W4:Y:S05]  /*6230*/  LDL R130, [R1+0x34] ;  /* 0x0000340001827983 */ /* 0x002f2a0000100800 */
[----:B------:R-:W4:Y:S05]  /*6240*/  LDL R129, [R1+0x30] ;  /* 0x0000300001817983 */ /* 0x000f2a0000100800 */
[----:B------:R1:W-:Y:S05]  /*6250*/  @P0 LDGSTS.E.BYPASS.LTC128B.128 [R128+0x6100], [R20.64], !P2 ;  /* 0x0610000014800fae */ /* 0x0003ea000d101d56 */
[----:B------:R1:W-:Y:S05]  /*6260*/  @P0 LDGSTS.E.BYPASS.LTC128B.128 [R128+0x1100], [R22.64], !P5 ;  /* 0x0110000016800fae */ /* 0x0003ea000e901d56 */
[----:B------:R1:W-:Y:S01]  /*6270*/  @P0 LDGSTS.E.BYPASS.LTC128B.128 [R128+0x3100], [R28.64], !P4 ;  /* 0x031000001c800fae */ /* 0x0003e2000e101d56 */
[C---:B---3-5:R-:W-:Y:S04]  /*6280*/  HMMA.16816.F32 R4, R168.reuse, R8, RZ ;  /* 0x00000008a804723c */ /* 0x068fe800000018ff */
[----:B------:R3:W-:Y:S04]  /*6290*/  @P0 LDGSTS.E.BYPASS.LTC128B.128 [R128+0x5100], [R30.64], !P3 ;  /* 0x051000001e800fae */ /* 0x0007e8000d901d56 */
[C---:B------:R-:W-:Y:S01]  /*62a0*/  HMMA.16816.F32 R8, R168.reuse, R10, RZ ;  /* 0x0000000aa808723c */ /* 0x040fe200000018ff */
[----:B------:R2:W-:Y:S01]  /*62b0*/  @P0 LDGSTS.E.BYPASS.LTC128B.128 [R128+0x7100], [R164.64], !P2 ;  /* 0x07100000a4800fae */ /* 0x0005e2000d101d56 */
[----:B------:R-:W-:Y:S04]  /*62c0*/  PLOP3.LUT P0, PT, PT, PT, UP1, 0x80, 0x0 ;  /* 0x000000000000781c */ /* 0x000fe80003f0f018 */
[----:B------:R-:W0:Y:S02]  /*62d0*/  LDGDEPBAR ;  /* 0x00000000000079af */ /* 0x000e240000000000 */
[C---:B------:R-:W-:Y:S03]  /*62e0*/  HMMA.16816.F32 R12, R168.reuse, R16, RZ ;  /* 0x00000010a80c723c */ /* 0x040fe600000018ff */
[----:B------:R-:W-:Y:S05]  /*62f0*/  STL [R1+0xdc], R168 ;  /* 0x0000dca801007387 */ /* 0x000fea0000100800 */
[C---:B------:R-:W-:Y:S01]  /*6300*/  HMMA.16816.F32 R16, R168.reuse, R18, RZ ;  /* 0x00000012a810723c */ /* 0x040fe200000018ff */
[----:B------:R-:W-:Y:S05]  /*6310*/  STL [R1+0xd8], R169 ;  /* 0x0000d8a901007387 */ /* 0x000fea0000100800 */
[----:B------:R-:W-:Y:S02]  /*6320*/  STL [R1+0xd4], R170 ;  /* 0x0000d4aa01007387 */ /* 0x000fe40000100800 */
[C---:B-1----:R-:W-:Y:S03]  /*6330*/  HMMA.16816.F32 R20, R168.reuse, R24, RZ ;  /* 0x00000018a814723c */ /* 0x042fe600000018ff */
[----:B------:R-:W-:Y:S05]  /*6340*/  STL [R1+0xd0], R171 ;  /* 0x0000d0ab01007387 */ /* 0x000fea0000100800 */
[C---:B------:R-:W-:Y:S01]  /*6350*/  HMMA.16816.F32 R24, R168.reuse, R26, RZ ;  /* 0x0000001aa818723c */ /* 0x040fe200000018ff */
[----:B------:R-:W-:Y:S05]  /*6360*/  STL [R1+0xec], R172 ;  /* 0x0000ecac01007387 */ /* 0x000fea0000100800 */
[----:B------:R-:W-:Y:S02]  /*6370*/  STL [R1+0xe8], R173 ;  /* 0x0000e8ad01007387 */ /* 0x000fe40000100800 */
[C---:B---3--:R-:W-:Y:S03]  /*6380*/  HMMA.16816.F32 R28, R168.reuse, R32, RZ ;  /* 0x00000020a81c723c */ /* 0x048fe600000018ff */
        /* <DEDUP_REMOVED lines=23> */
[----:B--2---:R-:W1:Y:S05]  /*6500*/  LDSM.16.M88.4 R176, [R0+0x10100] ;  /* 0x0101000000b0783b */ /* 0x004e6a0000000200 */
[----:B------:R-:W2:Y:S05]  /*6510*/  LDSM.16.M88.4 R180, [R0+0x10900] ;  /* 0x0109000000b4783b */ /* 0x000eaa0000000200 */
[----:B------:R-:W3:Y:S01]  /*6520*/  LDSM.16.M88.4 R184, [R0+0x11100] ;  /* 0x0111000000b8783b */ /* 0x000ee20000000200 */
[C---:B-1----:R-:W-:Y:S08]  /*6530*/  HMMA.16816.F32 R4, R192.reuse, R176, R4 ;  /* 0x000000b0c004723c */ /* 0x042ff00000001804 */
[C---:B------:R-:W-:Y:S01]  /*6540*/  HMMA.16816.F32 R8, R192.reuse, R178, R8 ;  /* 0x000000b2c008723c */ /* 0x040fe20000001808 */
[----:B------:R-:W1:Y:S07]  /*6550*/  LDSM.16.M88.4 R176, [R0+0x11900] ;  /* 0x0119000000b0783b */ /* 0x000e6e0000000200 */
[C---:B--2---:R-:W-:Y:S08]  /*6560*/  HMMA.16816.F32 R12, R192.reuse, R180, R12 ;  /* 0x000000b4c00c723c */ /* 0x044ff0000000180c */
[C---:B------:R-:W-:Y:S01]  /*6570*/  HMMA.16816.F32 R16, R192.reuse, R182, R16 ;  /* 0x000000b6c010723c */ /* 0x040fe20000001810 */
[----:B------:R-:W2:Y:S07]  /*6580*/  LDSM.16.M88.4 R180, [R251] ;  /* 0x00000000fbb4783b */ /* 0x000eae0000000200 */
[C---:B---3--:R-:W-:Y:S08]  /*6590*/  HMMA.16816.F32 R20, R192.reuse, R184, R20 ;  /* 0x000000b8c014723c */ /* 0x048ff00000001814 */
        /* <DEDUP_REMOVED lines=22> */
[----:B------:R1:W1:Y:S07]  /*6700*/  LDSM.16.M88.4 R176, [R131] ;  /* 0x0000000083b0783b */ /* 0x00026e0000000200 */
[C---:B--2---:R-:W-:Y:S08]  /*6710*/  HMMA.16816.F32 R20, R200.reuse, R180, R20 ;  /* 0x000000b4c814723c */ /* 0x044ff00000001814 */
[C---:B------:R-:W-:Y:S01]  /*6720*/  HMMA.16816.F32 R24, R200.reuse, R182, R24 ;  /* 0x000000b6c818723c */ /* 0x040fe20000001818 */
[----:B----4-:R2:W4:Y:S07]  /*6730*/  LDSM.16.M88.4 R180, [R130] ;  /* 0x0000000082b4783b */ /* 0x01052e0000000200 */
[C---:B---3--:R-:W-:Y:S01]  /*6740*/  HMMA.16816.F32 R28, R200.reuse, R184, R28 ;  /* 0x000000b8c81c723c */ /* 0x048fe2000000181c */
[----:B-1----:R-:W3:Y:S07]  /*6750*/  LDL R131, [R1+0x28] ;  /* 0x0000280001837983 */ /* 0x002eee0000100800 */
[----:B------:R-:W-:Y:S01]  /*6760*/  HMMA.16816.F32 R32, R200, R186, R32 ;  /* 0x000000bac820723c */ /* 0x000fe20000001820 */
[----:B------:R1:W4:Y:S05]  /*6770*/  LDSM.16.M88.4 R184, [R129] ;  /* 0x0000000081b8783b */ /* 0x00032a0000000200 */
[----:B--2---:R-:W2:Y:S02]  /*6780*/  LDL R130, [R1+0x24] ;  /* 0x0000240001827983 */ /* 0x004ea40000100800 */
[C---:B------:R-:W-:Y:S08]  /*6790*/  HMMA.16816.F32 R4, R204.reuse, R176, R4 ;  /* 0x000000b0cc04723c */ /* 0x040ff00000001804 */
[C---:B------:R-:W-:Y:S01]  /*67a0*/  HMMA.16816.F32 R8, R204.reuse, R178, R8 ;  /* 0x000000b2cc08723c */ /* 0x040fe20000001808 */
[----:B------:R4:W4:Y:S05]  /*67b0*/  LDSM.16.M88.4 R176, [R2] ;  /* 0x0000000002b0783b */ /* 0x00092a0000000200 */
[----:B-1----:R-:W2:Y:S02]  /*67c0*/  LDL R129, [R1+0x20] ;  /* 0x0000200001817983 */ /* 0x002ea40000100800 */
[C---:B----4-:R-:W-:Y:S08]  /*67d0*/  HMMA.16816.F32 R12, R204.reuse, R180, R12 ;  /* 0x000000b4cc0c723c */ /* 0x050ff0000000180c */
[C---:B------:R-:W-:Y:S01]  /*67e0*/  HMMA.16816.F32 R16, R204.reuse, R182, R16 ;  /* 0x000000b6cc10723c */ /* 0x040fe20000001810 */
[----:B------:R-:W1:Y:S07]  /*67f0*/  LDSM.16.M88.4 R180, [R0+0x12100] ;  /* 0x0121000000b4783b */ /* 0x000e6e0000000200 */
[C---:B------:R-:W-:Y:S01]  /*6800*/  HMMA.16816.F32 R20, R204.reuse, R184, R20 ;  /* 0x000000b8cc14723c */ /* 0x040fe20000001814 */
[----:B------:R-:W2:Y:S07]  /*6810*/  LDL R2, [R1+0x1c] ;  /* 0x00001c0001027983 */ /* 0x000eae0000100800 */
        /* <DEDUP_REMOVED lines=51> */
[----:B---3--:R-:W3:Y:S07]  /*6b50*/  LDL R2, [R1+0x18] ;  /* 0x0000180001027983 */ /* 0x008eee0000100800 */
        /* <DEDUP_REMOVED lines=38> */
[----:B----4-:R-:W-:Y:S05]  /*6dc0*/  LDSM.16.M88.4 R176, [R131] ;  /* 0x0000000083b0783b */ /* 0x010fea0000000200 */
[----:B--2---:R1:W-:Y:S05]  /*6dd0*/  LDSM.16.M88.4 R180, [R129] ;  /* 0x0000000081b4783b */ /* 0x0043ea0000000200 */
[----:B---3--:R2:W3:Y:S05]  /*6de0*/  LDSM.16.M88.4 R184, [R2] ;  /* 0x0000000002b8783b */ /* 0x0084ea0000000200 */
[----:B-1----:R-:W4:Y:S05]  /*6df0*/  LDL R129, [R1+0xc8] ;  /* 0x0000c80001817983 */ /* 0x002f2a0000100800 */
[----:B--2---:R-:W2:Y:S01]  /*6e00*/  LDL R2, [R1+0xc0] ;  /* 0x0000c00001027983 */ /* 0x004ea20000100800 */
[C---:B---3--:R-:W-:Y:S08]  /*6e10*/  HMMA.16816.F32 R4, R236.reuse, R184, R4 ;  /* 0x000000b8ec04723c */ /* 0x048ff00000001804 */
[C---:B------:R-:W-:Y:S01]  /*6e20*/  HMMA.16816.F32 R8, R236.reuse, R186, R8 ;  /* 0x000000baec08723c */ /* 0x040fe20000001808 */
[----:B------:R-:W1:Y:S07]  /*6e30*/  LDSM.16.M88.4 R184, [R130] ;  /* 0x0000000082b8783b */ /* 0x000e6e0000000200 */
[C---:B------:R-:W-:Y:S08]  /*6e40*/  HMMA.16816.F32 R12, R236.reuse, R176, R12 ;  /* 0x000000b0ec0c723c */ /* 0x040ff0000000180c */
[C---:B------:R-:W-:Y:S01]  /*6e50*/  HMMA.16816.F32 R16, R236.reuse, R178, R16 ;  /* 0x000000b2ec10723c */ /* 0x040fe20000001810 */
[----:B------:R-:W3:Y:S07]  /*6e60*/  LDSM.16.M88.4 R176, [R0+0x16100] ;  /* 0x0161000000b0783b */ /* 0x000eee0000000200 */
[C---:B------:R-:W-:Y:S08]  /*6e70*/  HMMA.16816.F32 R20, R236.reuse, R180, R20 ;  /* 0x000000b4ec14723c */ /* 0x040ff00000001814 */
[C---:B------:R-:W-:Y:S01]  /*6e80*/  HMMA.16816.F32 R24, R236.reuse, R182, R24 ;  /* 0x000000b6ec18723c */ /* 0x040fe20000001818 */
[----:B------:R-:W3:Y:S07]  /*6e90*/  LDSM.16.M88.4 R180, [R0+0x16900] ;  /* 0x0169000000b4783b */ /* 0x000eee0000000200 */
[C---:B-1----:R-:W-:Y:S08]  /*6ea0*/  HMMA.16816.F32 R28, R236.reuse, R184, R28 ;  /* 0x000000b8ec1c723c */ /* 0x042ff0000000181c */
[----:B------:R-:W-:Y:S01]  /*6eb0*/  HMMA.16816.F32 R32, R236, R186, R32 ;  /* 0x000000baec20723c */ /* 0x000fe20000001820 */
[----:B------:R-:W1:Y:S07]  /*6ec0*/  LDSM.16.M88.4 R184, [R0+0x17100] ;  /* 0x0171000000b8783b */ /* 0x000e6e0000000200 */
[C---:B---3--:R-:W-:Y:S08]  /*6ed0*/  HMMA.16816.F32 R4, R240.reuse, R176, R4 ;  /* 0x000000b0f004723c */ /* 0x048ff00000001804 */
[C---:B------:R-:W-:Y:S01]  /*6ee0*/  HMMA.16816.F32 R8, R240.reuse, R178, R8 ;  /* 0x000000b2f008723c */ /* 0x040fe20000001808 */
[----:B------:R3:W1:Y:S07]  /*6ef0*/  LDSM.16.M88.4 R176, [R0+0x17900] ;  /* 0x0179000000b0783b */ /* 0x00066e0000000200 */
[C---:B------:R-:W-:Y:S08]  /*6f00*/  HMMA.16816.F32 R12, R240.reuse, R180, R12 ;  /* 0x000000b4f00c723c */ /* 0x040ff0000000180c */
[C---:B------:R-:W-:Y:S01]  /*6f10*/  HMMA.16816.F32 R16, R240.reuse, R182, R16 ;  /* 0x000000b6f010723c */ /* 0x040fe20000001810 */
[----:B------:R-:W1:Y:S05]  /*6f20*/  LDSM.16.M88.4 R180, [R251+0x6000] ;  /* 0x00600000fbb4783b */ /* 0x000e6a0000000200 */
[----:B---3--:R3:W2:Y:S02]  /*6f30*/  LDL R0, [R1+0xc4] ;  /* 0x0000c40001007983 */ /* 0x0086a40000100800 */
[C---:B-1----:R-:W-:Y:S08]  /*6f40*/  HMMA.16816.F32 R20, R240.reuse, R184, R20 ;  /* 0x000000b8f014723c */ /* 0x042ff00000001814 */
[C---:B------:R-:W-:Y:S01]  /*6f50*/  HMMA.16816.F32 R24, R240.reuse, R186, R24 ;  /* 0x000000baf018723c */ /* 0x040fe20000001818 */
[----:B------:R-:W1:Y:S07]  /*6f60*/  LDSM.16.M88.4 R184, [R251+0x6800] ;  /* 0x00680000fbb8783b */ /* 0x000e6e0000000200 */
[C---:B------:R-:W-:Y:S08]  /*6f70*/  HMMA.16816.F32 R28, R240.reuse, R176, R28 ;  /* 0x000000b0f01c723c */ /* 0x040ff0000000181c */
[----:B------:R-:W-:Y:S01]  /*6f80*/  HMMA.16816.F32 R32, R240, R178, R32 ;  /* 0x000000b2f020723c */ /* 0x000fe20000001820 */
[----:B------:R-:W3:Y:S07]  /*6f90*/  LDSM.16.M88.4 R176, [R251+0x7000] ;  /* 0x00700000fbb0783b */ /* 0x000eee0000000200 */
[C---:B------:R-:W-:Y:S08]  /*6fa0*/  HMMA.16816.F32 R4, R244.reuse, R180, R4 ;  /* 0x000000b4f404723c */ /* 0x040ff00000001804 */
[C---:B------:R-:W-:Y:S01]  /*6fb0*/  HMMA.16816.F32 R8, R244.reuse, R182, R8 ;  /* 0x000000b6f408723c */ /* 0x040fe20000001808 */
[----:B------:R-:W3:Y:S01]  /*6fc0*/  LDSM.16.M88.4 R180, [R251+0x7800] ;  /* 0x00780000fbb4783b */ /* 0x000ee20000000200 */
[----:B------:R-:W-:Y:S04]  /*6fd0*/  DEPBAR.LE SB0, 0x0 ;  /* 0x000080000000791a */ /* 0x000fe80000000000 */
[----:B------:R-:W-:Y:S02]  /*6fe0*/  BAR.SYNC.DEFER_BLOCKING 0x0 ;  /* 0x0000000000007b1d */ /* 0x000fe40000010000 */
[C---:B-1----:R-:W-:Y:S08]  /*6ff0*/  HMMA.16816.F32 R12, R244.reuse, R184, R12 ;  /* 0x000000b8f40c723c */ /* 0x042ff0000000180c */
[C---:B------:R-:W-:Y:S08]  /*7000*/  HMMA.16816.F32 R16, R244.reuse, R186, R16 ;  /* 0x000000baf410723c */ /* 0x040ff00000001810 */
[C---:B---3--:R-:W-:Y:S08]  /*7010*/  HMMA.16816.F32 R20, R244.reuse, R176, R20 ;  /* 0x000000b0f414723c */ /* 0x048ff00000001814 */
[C---:B------:R-:W-:Y:S08]  /*7020*/  HMMA.16816.F32 R24, R244.reuse, R178, R24 ;  /* 0x000000b2f418723c */ /* 0x040ff00000001818 */
[C---:B------:R-:W-:Y:S08]  /*7030*/  HMMA.16816.F32 R28, R244.reuse, R180, R28 ;  /* 0x000000b4f41c723c */ /* 0x040ff0000000181c */
[----:B------:R-:W-:Y:S04]  /*7040*/  HMMA.16816.F32 R32, R244, R182, R32 ;  /* 0x000000b6f420723c */ /* 0x000fe80000001820 */
[----:B--2---:R-:W-:Y:S05]  /*7050*/  @P0 MOV R0, R2 ;  /* 0x0000000200000202 */ /* 0x004fea0000000f00 */
[----:B------:R-:W-:Y:S05]  /*7060*/  SHFL.IDX PT, R164, R0, 0x1, 0x1c1f ;  /* 0x003c1f0000a47f89 */ /* 0x000fea00000e0000 */
[----:B------:R1:W2:Y:S02]  /*7070*/  SHFL.IDX PT, R2, R0, RZ, 0x1c1f ;  /* 0x001c1fff00027589 */ /* 0x0002a400000e0000 */
[----:B-1----:R-:W-:Y:S05]  /*7080*/  IMAD.U32 R0, RZ, RZ, UR10 ;  /* 0x0000000aff007e24 */ /* 0x002fea000f8e00ff */
[----:B----4-:R-:W-:Y:S01]  /*7090*/  IADD3 R0, R0, UR11, -R129 ;  /* 0x0000000b00007c10 */ /* 0x010fe2000fffe881 */
[----:B------:R-:W-:Y:S03]  /*70a0*/  @UP2 USHF.R.S32.HI UR11, URZ, 0x1f, UR17 ;  /* 0x0000001f3f0b2899 */ /* 0x000fe60008011411 */
[----:B------:R-:W-:Y:S01]  /*70b0*/  IADD3 R0, R0, -UR19, RZ ;  /* 0x8000001300007c10 */ /* 0x000fe2000fffe0ff */
[----:B------:R-:W-:Y:S03]  /*70c0*/  @UP2 UIMAD UR11, UR11, UR4, URZ ;  /* 0x000000040b0b22a4 */ /* 0x000fe6000f8e023f */
[C---:B--2---:R-:W-:Y:S01]  /*70d0*/  IADD3 R2, R0.reuse, R2, RZ ;  /* 0x0000000200027210 */ /* 0x044fe20007ffe0ff */
[----:B------:R-:W-:Y:S01]  /*70e0*/  IMAD.IADD R0, R0, 0x1, R164 ;  /* 0x0000000100007824 */ /* 0x000fe200078e02a4 */
[----:B------:R-:W-:Y:S02]  /*70f0*/  @UP2 UIMAD UR11, UR17, UR5, UR11 ;  /* 0x00000005110b22a4 */ /* 0x000fe4000f8e020b */
[C---:B------:R-:W-:Y:S02]  /*7100*/  ISETP.GT.AND P0, PT, R2.reuse, RZ, PT ;  /* 0x000000ff0200720c */ /* 0x040fe40003f04270 */
[----:B------:R-:W-:Y:S01]  /*7110*/  ISETP.GT.AND P6, PT, R2, 0x1, PT ;  /* 0x000000010200780c */ /* 0x000fe20003fc4270 */
[----:B------:R-:W-:Y:S01]  /*7120*/  @UP2 UIADD3 UR11, UR21, UR11, URZ ;  /* 0x0000000b150b2290 */ /* 0x000fe2000fffe03f */
[----:B------:R-:W-:Y:S02]  /*7130*/  FSEL R188, R4, -INF , P0 ;  /* 0xff80000004bc7808 */ /* 0x000fe40000000000 */
[----:B------:R-:W-:Y:S01]  /*7140*/  ISETP.GT.AND P0, PT, R0, 0x1, PT ;  /* 0x000000010000780c */ /* 0x000fe20003f04270 */
[----:B------:R-:W-:Y:S01]  /*7150*/  @UP2 USHF.L.U64.HI UR11, UR20, 0x6, UR11 ;  /* 0x00000006140b2899 */ /* 0x000fe2000801020b */
[----:B------:R-:W-:Y:S02]  /*7160*/  FSEL R189, R5, -INF , P6 ;  /* 0xff80000005bd7808 */ /* 0x000fe40003000000 */
[----:B------:R-:W-:Y:S02]  /*7170*/  FSEL R190, R7, -INF , P0 ;  /* 0xff80000007be7808 */ /* 0x000fe40000000000 */
[C---:B------:R-:W-:Y:S02]  /*7180*/  ISETP.GT.AND P0, PT, R2.reuse, 0x8, PT ;  /* 0x000000080200780c */ /* 0x040fe40003f04270 */
[----:B------:R-:W-:Y:S02]  /*7190*/  ISETP.GT.AND P6, PT, R2, 0x9, PT ;  /* 0x000000090200780c */ /* 0x000fe40003fc4270 */
[----:B------:R-:W-:Y:S02]  /*71a0*/  FSEL R164, R8, -INF , P0 ;  /* 0xff80000008a47808 */ /* 0x000fe40000000000 */
[----:B------:R-:W-:Y:S02]  /*71b0*/  ISETP.GT.AND P0, PT, R0, 0x9, PT ;  /* 0x000000090000780c */ /* 0x000fe40003f04270 */
        /* <DEDUP_REMOVED lines=8> */
[----:B------:R-:W-:Y:S02]  /*7240*/  ISETP.GT.AND P0, PT, R2, 0x18, PT ;  /* 0x000000180200780c */ /* 0x000fe40003f04270 */
[----:B------:R-:W-:Y:S02]  /*7250*/  ISETP.GT.AND P1, PT, R0, RZ, PT ;  /* 0x000000ff0000720c */ /* 0x000fe40003f24270 */
[----:B------:R-:W-:Y:S02]  /*7260*/  FSEL R187, R16, -INF , P0 ;  /* 0xff80000010bb7808 */ /* 0x000fe40000000000 */
[----:B------:R-:W-:Y:S01]  /*7270*/  ISETP.GT.AND P0, PT, R0, 0x19, PT ;  /* 0x000000190000780c */ /* 0x000fe20003f04270 */
[----:B------:R-:W2:Y:S01]  /*7280*/  LDL R16, [R1+0x78] ;  /* 0x0000780001107983 */ /* 0x000ea20000100800 */
[----:B------:R-:W-:Y:S02]  /*7290*/  ISETP.GT.AND P6, PT, R2, 0x19, PT ;  /* 0x000000190200780c */ /* 0x000fe40003fc4270 */
[----:B------:R-:W-:Y:S02]  /*72a0*/  FSEL R167, R19, -INF , P0 ;  /* 0xff80000013a77808 */ /* 0x000fe40000000000 */
[----:B------:R-:W-:Y:S01]  /*72b0*/  FSEL R200, R17, -INF , P6 ;  /* 0xff80000011c87808 */ /* 0x000fe20003000000 */
[----:B------:R-:W3:Y:S01]  /*72c0*/  LDL R19, [R1+0x84] ;  /* 0x0000840001137983 */ /* 0x000ee20000100800 */
[----:B------:R-:W-:Y:S02]  /*72d0*/  FSEL R191, R6, -INF , P1 ;  /* 0xff80000006bf7808 */ /* 0x000fe40000800000 */
[----:B------:R-:W-:Y:S02]  /*72e0*/  ISETP.GT.AND P0, PT, R2, 0x20, PT ;  /* 0x000000200200780c */ /* 0x000fe40003f04270 */
[----:B------:R-:W-:Y:S01]  /*72f0*/  ISETP.GT.AND P1, PT, R0, 0x8, PT ;  /* 0x000000080000780c */ /* 0x000fe20003f24270 */
[----:B------:R-:W4:Y:S01]  /*7300*/  LDL R17, [R1+0x7c] ;  /* 0x00007c0001117983 */ /* 0x000f220000100800 */
[----:B------:R-:W-:Y:S02]  /*7310*/  ISETP.GT.AND P6, PT, R2, 0x21, PT ;  /* 0x000000210200780c */ /* 0x000fe40003fc4270 */
[----:B------:R-:W-:Y:S02]  /*7320*/  FSEL R201, R20, -INF , P0 ;  /* 0xff80000014c97808 */ /* 0x000fe40000000000 */
[----:B------:R-:W-:Y:S01]  /*7330*/  FSEL R202, R21, -INF , P6 ;  /* 0xff80000015ca7808 */ /* 0x000fe20003000000 */
[----:B------:R-:W2:Y:S01]  /*7340*/  LDL R20, [R1+0x88] ;  /* 0x0000880001147983 */ /* 0x000ea20000100800 */
[----:B------:R-:W-:Y:S02]  /*7350*/  ISETP.GT.AND P6, PT, R2, 0x28, PT ;  /* 0x000000280200780c */ /* 0x000fe40003fc4270 */
[----:B------:R-:W-:Y:S02]  /*7360*/  ISETP.GT.AND P0, PT, R0, 0x21, PT ;  /* 0x000000210000780c */ /* 0x000fe40003f04270 */
[----:B------:R-:W-:Y:S01]  /*7370*/  FSEL R184, R10, -INF , P1 ;  /* 0xff8000000ab87808 */ /* 0x000fe20000800000 */
[----:B------:R-:W2:Y:S01]  /*7380*/  LDL R21, [R1+0x8c] ;  /* 0x00008c0001157983 */ /* 0x000ea20000100800 */
[----:B------:R-:W-:Y:S02]  /*7390*/  ISETP.GT.AND P1, PT, R0, 0x10, PT ;  /* 0x000000100000780c */ /* 0x000fe40003f24270 */
[----:B------:R-:W-:Y:S02]  /*73a0*/  FSEL R196, R23, -INF , P0 ;  /* 0xff80000017c47808 */ /* 0x000fe40000000000 */
[----:B------:R-:W-:Y:S02]  /*73b0*/  FSEL R131, R14, -INF , P1 ;  /* 0xff8000000e837808 */ /* 0x000fe40000800000 */
[----:B------:R-:W-:Y:S02]  /*73c0*/  FSEL R197, R24, -INF , P6 ;  /* 0xff80000018c57808 */ /* 0x000fe40003000000 */
[----:B------:R-:W-:Y:S02]  /*73d0*/  ISETP.GT.AND P1, PT, R0, 0x18, PT ;  /* 0x000000180000780c */ /* 0x000fe40003f24270 */
[C---:B------:R-:W-:Y:S02]  /*73e0*/  ISETP.GT.AND P6, PT, R2.reuse, 0x31, PT ;  /* 0x000000310200780c */ /* 0x040fe40003fc4270 */
[----:B------:R-:W-:Y:S02]  /*73f0*/  ISETP.GT.AND P0, PT, R2, 0x30, PT ;  /* 0x000000300200780c */ /* 0x000fe40003f04270 */
[----:B------:R-:W-:Y:S02]  /*7400*/  FSEL R193, R29, -INF , P6 ;  /* 0xff8000001dc17808 */ /* 0x000fe40003000000 */
[----:B------:R-:W-:Y:S02]  /*7410*/  FSEL R168, R18, -INF , P1 ;  /* 0xff80000012a87808 */ /* 0x000fe40000800000 */
[----:B------:R-:W-:Y:S01]  /*7420*/  FSEL R192, R28, -INF , P0 ;  /* 0xff8000001cc07808 */ /* 0x000fe20000000000 */
[----:B------:R-:W2:Y:S01]  /*7430*/  LDL R18, [R1+0x80] ;  /* 0x0000800001127983 */ /* 0x000ea20000100800 */
[----:B------:R-:W-:Y:S02]  /*7440*/  ISETP.GT.AND P1, PT, R0, 0x20, PT ;  /* 0x000000200000780c */ /* 0x000fe40003f24270 */
[----:B------:R-:W-:Y:S02]  /*7450*/  FMNMX.FTZ R4, R188, R3, !PT ;  /* 0x00000003bc047209 */ /* 0x000fe40007810000 */
[----:B------:R-:W2:Y:S01]  /*7460*/  LDL.64 R28, [R1+0xb0] ;  /* 0x0000b000011c7983 */ /* 0x000ea20000100a00 */
[----:B------:R-:W-:Y:S02]  /*7470*/  FSEL R203, R22, -INF , P1 ;  /* 0xff80000016cb7808 */ /* 0x000fe40000800000 */
[----:B------:R-:W-:Y:S02]  /*7480*/  FMNMX.FTZ R4, R189, R4, !PT ;  /* 0x00000004bd047209 */ /* 0x000fe40007810000 */
[----:B------:R-:W3:Y:S01]  /*7490*/  LDL.64 R22, [R1+0x70] ;  /* 0x0000700001167983 */ /* 0x000ee20000100a00 */
[----:B------:R-:W-:Y:S02]  /*74a0*/  FMNMX.FTZ R5, R191, R166, !PT ;  /* 0x000000a6bf057209 */ /* 0x000fe40007810000 */
[----:B------:R-:W-:Y:S02]  /*74b0*/  FMNMX.FTZ R4, R164, R4, !PT ;  /* 0x00000004a4047209 */ /* 0x000fe40007810000 */
[----:B------:R-:W-:Y:S02]  /*74c0*/  ISETP.GT.AND P1, PT, R2, 0x29, PT ;  /* 0x000000290200780c */ /* 0x000fe40003f24270 */
[----:B------:R-:W-:Y:S02]  /*74d0*/  FMNMX.FTZ R4, R185, R4, !PT ;  /* 0x00000004b9047209 */ /* 0x000fe40007810000 */
[----:B------:R-:W-:Y:S02]  /*74e0*/  MOV R24, R169 ;  /* 0x000000a900187202 */ /* 0x000fe40000000f00 */
[----:B------:R-:W-:Y:S02]  /*74f0*/  FMNMX.FTZ R4, R129, R4, !PT ;  /* 0x0000000481047209 */ /* 0x000fe40007810000 */
[----:B------:R-:W-:Y:S01]  /*7500*/  FSEL R198, R25, -INF , P1 ;  /* 0xff80000019c67808 */ /* 0x000fe20000800000 */
[----:B------:R-:W-:Y:S01]  /*7510*/  IMAD.MOV.U32 R25, RZ, RZ, R168 ;  /* 0x000000ffff197224 */ /* 0x000fe200078e00a8 */
[----:B------:R-:W-:Y:S02]  /*7520*/  FMNMX.FTZ R4, R130, R4, !PT ;  /* 0x0000000482047209 */ /* 0x000fe40007810000 */
[C---:B------:R-:W-:Y:S02]  /*7530*/  ISETP.GT.AND P1, PT, R2.reuse, 0x38, PT ;  /* 0x000000380200780c */ /* 0x040fe40003f24270 */
[----:B------:R-:W-:Y:S02]  /*7540*/  FMNMX.FTZ R4, R187, R4, !PT ;  /* 0x00000004bb047209 */ /* 0x000fe40007810000 */
[----:B------:R-:W-:Y:S02]  /*7550*/  ISETP.GT.AND P0, PT, R2, 0x39, PT ;  /* 0x000000390200780c */ /* 0x000fe40003f04270 */
[----:B------:R-:W-:Y:S02]  /*7560*/  FMNMX.FTZ R165, R200, R4, !PT ;  /* 0x00000004c8a57209 */ /* 0x000fe40007810000 */
[----:B------:R-:W-:Y:S02]  /*7570*/  FMNMX.FTZ R4, R190, R5, !PT ;  /* 0x00000005be047209 */ /* 0x000fe40007810000 */
[----:B------:R-:W-:Y:S02]  /*7580*/  FMNMX.FTZ R165, R201, R165, !PT ;  /* 0x000000a5c9a57209 */ /* 0x000fe40007810000 */
[----:B------:R-:W-:Y:S02]  /*7590*/  FMNMX.FTZ R4, R184, R4, !PT ;  /* 0x00000004b8047209 */ /* 0x000fe40007810000 */
[----:B------:R-:W-:Y:S02]  /*75a0*/  FMNMX.FTZ R165, R202, R165, !PT ;  /* 0x000000a5caa57209 */ /* 0x000fe40007810000 */
[----:B------:R-:W-:Y:S02]  /*75b0*/  FMNMX.FTZ R4, R186, R4, !PT ;  /* 0x00000004ba047209 */ /* 0x000fe40007810000 */
[----:B------:R-:W-:Y:S02]  /*75c0*/  FSEL R194, R32, -INF , P1 ;  /* 0xff80000020c27808 */ /* 0x000fe40000800000 */
[----:B------:R-:W-:Y:S02]  /*75d0*/  FMNMX.FTZ R4, R131, R4, !PT ;  /* 0x0000000483047209 */ /* 0x000fe40007810000 */
[----:B------:R-:W-:Y:S02]  /*75e0*/  FMNMX.FTZ R165, R197, R165, !PT ;  /* 0x000000a5c5a57209 */ /* 0x000fe40007810000 */
[----:B------:R-:W-:Y:S02]  /*75f0*/  FMNMX.FTZ R2, R24, R4, !PT ;  /* 0x0000000418027209 */ /* 0x000fe40007810000 */
[----:B------:R-:W-:Y:S02]  /*7600*/  MOV R32, R167 ;  /* 0x000000a700207202 */ /* 0x000fe40000000f00 */
[----:B------:R-:W-:Y:S02]  /*7610*/  FMNMX.FTZ R2, R25, R2, !PT ;  /* 0x0000000219027209 */ /* 0x000fe40007810000 */
[----:B------:R-:W-:Y:S02]  /*7620*/  FMNMX.FTZ R165, R198, R165, !PT ;  /* 0x000000a5c6a57209 */ /* 0x000fe40007810000 */
[----:B------:R-:W-:Y:S02]  /*7630*/  FMNMX.FTZ R2, R32, R2, !PT ;  /* 0x0000000220027209 */ /* 0x000fe40007810000 */
[----:B------:R-:W-:Y:S02]  /*7640*/  FMNMX.FTZ R165, R192, R165, !PT ;  /* 0x000000a5c0a57209 */ /* 0x000fe40007810000 */
[----:B------:R-:W-:Y:S02]  /*7650*/  FMNMX.FTZ R2, R203, R2, !PT ;  /* 0x00000002cb027209 */ /* 0x000fe40007810000 */
[----:B------:R-:W-:Y:S02]  /*7660*/  ISETP.GT.AND P1, PT, R0, 0x28, PT ;  /* 0x000000280000780c */ /* 0x000fe40003f24270 */
[----:B------:R-:W-:Y:S02]  /*7670*/  FMNMX.FTZ R165, R193, R165, !PT ;  /* 0x000000a5c1a57209 */ /* 0x000fe40007810000 */
[----:B------:R-:W-:Y:S02]  /*7680*/  FSEL R195, R33, -INF , P0 ;  /* 0xff80000021c37808 */ /* 0x000fe40000000000 */
[----:B------:R-:W-:Y:S02]  /*7690*/  FSEL R183, R26, -INF , P1 ;  /* 0xff8000001ab77808 */ /* 0x000fe40000800000 */
[----:B------:R-:W-:Y:S02]  /*76a0*/  FMNMX.FTZ R2, R196, R2, !PT ;  /* 0x00000002c4027209 */ /* 0x000fe40007810000 */
[----:B------:R-:W-:Y:S02]  /*76b0*/  ISETP.GT.AND P0, PT, R0, 0x29, PT ;  /* 0x000000290000780c */ /* 0x000fe40003f04270 */
[----:B------:R-:W-:Y:S02]  /*76c0*/  FMNMX.FTZ R165, R194, R165, !PT ;  /* 0x000000a5c2a57209 */ /* 0x000fe40007810000 */
[----:B------:R-:W-:Y:S02]  /*76d0*/  FSEL R199, R27, -INF , P0 ;  /* 0xff8000001bc77808 */ /* 0x000fe40000000000 */
[----:B------:R-:W-:Y:S02]  /*76e0*/  ISETP.GT.AND P1, PT, R0, 0x30, PT ;  /* 0x000000300000780c */ /* 0x000fe40003f24270 */
[----:B------:R-:W-:Y:S02]  /*76f0*/  FMNMX.FTZ R2, R183, R2, !PT ;  /* 0x00000002b7027209 */ /* 0x000fe40007810000 */
[----:B------:R-:W-:Y:S02]  /*7700*/  FMNMX.FTZ R165, R195, R165, !PT ;  /* 0x000000a5c3a57209 */ /* 0x000fe40007810000 */
[----:B------:R-:W-:Y:S02]  /*7710*/  FMNMX.FTZ R2, R199, R2, !PT ;  /* 0x00000002c7027209 */ /* 0x000fe40007810000 */
[----:B------:R-:W-:Y:S01]  /*7720*/  FSEL R172, R30, -INF , P1 ;  /* 0xff8000001eac7808 */ /* 0x000fe20000800000 */
[----:B------:R-:W1:Y:S01]  /*7730*/  SHFL.BFLY PT, R4, R165, 0x2, 0x1f ;  /* 0x0c401f00a5047f89 */ /* 0x000e6200000e0000 */
[----:B------:R-:W-:Y:S02]  /*7740*/  ISETP.GT.AND P0, PT, R0, 0x31, PT ;  /* 0x000000310000780c */ /* 0x000fe40003f04270 */
[----:B------:R-:W-:Y:S02]  /*7750*/  FMNMX.FTZ R2, R172, R2, !PT ;  /* 0x00000002ac027209 */ /* 0x000fe40007810000 */
[----:B------:R-:W-:Y:S02]  /*7760*/  FSEL R173, R31, -INF , P0 ;  /* 0xff8000001fad7808 */ /* 0x000fe40000000000 */
[C---:B------:R-:W-:Y:S02]  /*7770*/  ISETP.GT.AND P1, PT, R0.reuse, 0x38, PT ;  /* 0x000000380000780c */ /* 0x040fe40003f24270 */
[----:B------:R-:W-:Y:S02]  /*7780*/  ISETP.GT.AND P0, PT, R0, 0x39, PT ;  /* 0x000000390000780c */ /* 0x000fe40003f04270 */
[----:B------:R-:W-:Y:S02]  /*7790*/  FSEL R174, R34, -INF , P1 ;  /* 0xff80000022ae7808 */ /* 0x000fe40000800000 */
[----:B------:R-:W-:Y:S02]  /*77a0*/  FMNMX.FTZ R0, R173, R2, !PT ;  /* 0x00000002ad007209 */ /* 0x000fe40007810000 */
[----:B------:R-:W-:Y:S02]  /*77b0*/  PLOP3.LUT P6, PT, PT, PT, UP2, 0x80, 0x0 ;  /* 0x000000000000781c */ /* 0x000fe40003fcf028 */
[----:B------:R-:W-:Y:S02]  /*77c0*/  FMNMX.FTZ R0, R174, R0, !PT ;  /* 0x00000000ae007209 */ /* 0x000fe40007810000 */
[----:B------:R-:W-:Y:S04]  /*77d0*/  FSEL R167, R35, -INF , P0 ;  /* 0xff80000023a77808 */ /* 0x000fe80000000000 */
[----:B------:R-:W-:Y:S02]  /*77e0*/  FMNMX.FTZ R0, R167, R0, !PT ;  /* 0x00000000a7007209 */ /* 0x000fe40007810000 */
[----:B-1----:R-:W-:Y:S03]  /*77f0*/  FMNMX.FTZ R165, R165, R4, !PT ;  /* 0x00000004a5a57209 */ /* 0x002fe60007810000 */
[----:B------:R-:W1:Y:S05]  /*7800*/  SHFL.BFLY PT, R2, R0, 0x2, 0x1f ;  /* 0x0c401f0000027f89 */ /* 0x000e6a00000e0000 */
[----:B------:R-:W1:Y:S02]  /*7810*/  SHFL.BFLY PT, R11, R165, 0x1, 0x1f ;  /* 0x0c201f00a50b7f89 */ /* 0x000e6400000e0000 */
[----:B-1----:R-:W-:Y:S05]  /*7820*/  FMNMX.FTZ R0, R0, R2, !PT ;  /* 0x0000000200007209 */ /* 0x002fea0007810000 */
[----:B------:R-:W1:Y:S01]  /*7830*/  SHFL.BFLY PT, R2, R0, 0x1, 0x1f ;  /* 0x0c201f0000027f89 */ /* 0x000e6200000e0000 */
[----:B------:R-:W-:Y:S05]  /*7840*/  FMNMX.FTZ R165, R165, R11, !PT ;  /* 0x0000000ba5a57209 */ /* 0x000fea0007810000 */
[----:B------:R-:W-:Y:S01]  /*7850*/  FMUL.FTZ R180, R165, c[0x0][0x2d0] ;  /* 0x0000b400a5b47a20 */ /* 0x000fe20000410000 */
[----:B--2---:R-:W-:Y:S04]  /*7860*/  @P6 IADD3 R5, P1, R28, UR14, RZ ;  /* 0x0000000e1c056c10 */ /* 0x004fe8000ff3e0ff */
[----:B------:R-:W-:Y:S02]  /*7870*/  @P6 LEA R6, P0, R5, c[0x0][0x1c8], 0x1 ;  /* 0x0000720005066a11 */ /* 0x000fe400078008ff */
[----:B---3--:R-:W-:Y:S02]  /*7880*/  @P6 IADD3.X R7, R23, UR11, RZ, P1, !PT ;  /* 0x0000000b17076c10 */ /* 0x008fe40008ffe4ff */
[----:B------:R-:W-:Y:S02]  /*7890*/  @P6 IADD3 R4, P1, R21, UR14, RZ ;  /* 0x0000000e15046c10 */ /* 0x000fe4000ff3e0ff */
[----:B------:R-:W-:Y:S02]  /*78a0*/  @P6 LEA.HI.X R7, R5, c[0x0][0x1cc], R7, 0x1, P0 ;  /* 0x0000730005076a11 */ /* 0x000fe400000f0c07 */
[----:B------:R-:W-:Y:S02]  /*78b0*/  @P6 IADD3.X R9, R20, UR11, RZ, P1, !PT ;  /* 0x0000000b14096c10 */ /* 0x000fe40008ffe4ff */
[C---:B------:R-:W-:Y:S01]  /*78c0*/  @P6 LEA R8, P0, R4.reuse, c[0x0][0x1c8], 0x1 ;  /* 0x0000720004086a11 */ /* 0x040fe200078008ff */
[----:B------:R2:W-:Y:S01]  /*78d0*/  @P6 LDGSTS.E.BYPASS.LTC128B.128 [R128+0x10100], [R6.64], !P5 ;  /* 0x1010000006806fae */ /* 0x0005e2000e901d56 */
[----:B------:R-:W-:Y:S02]  /*78e0*/  @P6 IADD3 R5, P1, R19, UR14, RZ ;  /* 0x0000000e13056c10 */ /* 0x000fe4000ff3e0ff */
[----:B------:R-:W-:Y:S02]  /*78f0*/  @P6 LEA.HI.X R9, R4, c[0x0][0x1cc], R9, 0x1, P0 ;  /* 0x0000730004096a11 */ /* 0x000fe400000f0c09 */
[----:B------:R-:W-:Y:S02]  /*7900*/  @P6 LEA R12, P0, R5, c[0x0][0x1c8], 0x1 ;  /* 0x00007200050c6a11 */ /* 0x000fe400078008ff */
[----:B------:R-:W-:Y:S01]  /*7910*/  @P6 IADD3.X R10, R18, UR11, RZ, P1, !PT ;  /* 0x0000000b120a6c10 */ /* 0x000fe20008ffe4ff */
[----:B------:R3:W-:Y:S01]  /*7920*/  @P6 LDGSTS.E.BYPASS.LTC128B.128 [R128+0x12100], [R8.64], !P4 ;  /* 0x1210000008806fae */ /* 0x0007e2000e101d56 */
[----:B----4-:R-:W-:Y:S01]  /*7930*/  @P6 IADD3 R4, P1, R17, UR14, RZ ;  /* 0x0000000e11046c10 */ /* 0x010fe2000ff3e0ff */
[----:B------:R-:W-:Y:S01]  /*7940*/  @UP2 UIADD3 UR14, UP0, UR16, UR14, URZ ;  /* 0x0000000e100e2290 */ /* 0x000fe2000ff1e03f */
[----:B------:R-:W-:Y:S02]  /*7950*/  @P6 LEA.HI.X R13, R5, c[0x0][0x1cc], R10, 0x1, P0 ;  /* 0x00007300050d6a11 */ /* 0x000fe400000f0c0a */
[----:B------:R-:W-:Y:S02]  /*7960*/  @P6 LEA R14, P0, R4, c[0x0][0x1c8], 0x1 ;  /* 0x00007200040e6a11 */ /* 0x000fe400078008ff */
[----:B------:R-:W-:Y:S01]  /*7970*/  @P6 IADD3.X R5, R16, UR11, RZ, P1, !PT ;  /* 0x0000000b10056c10 */ /* 0x000fe20008ffe4ff */
[----:B------:R4:W-:Y:S01]  /*7980*/  @P6 LDGSTS.E.BYPASS.LTC128B.128 [R128+0x14100], [R12.64], !P3 ;  /* 0x141000000c806fae */ /* 0x0009e2000d901d56 */
[----:B------:R-:W-:Y:S01]  /*7990*/  @UP2 UIADD3.X UR11, UR15, UR11, URZ, UP0, !UPT ;  /* 0x0000000b0f0b2290 */ /* 0x000fe200087fe43f */
[----:B------:R-:W-:Y:S01]  /*79a0*/  FSETP.NEU.FTZ.AND P1, PT, R165, -INF , PT ;  /* 0xff800000a500780b */ /* 0x000fe20003f3d000 */
[----:B------:R-:W-:Y:S01]  /*79b0*/  UISETP.GT.AND UP0, UPT, UR18, UR9, UPT ;  /* 0x000000091200728c */ /* 0x000fe2000bf04270 */
[----:B------:R-:W-:Y:S02]  /*79c0*/  @P6 LEA.HI.X R15, R4, c[0x0][0x1cc], R5, 0x1, P0 ;  /* 0x00007300040f6a11 */ /* 0x000fe400000f0c05 */
[----:B------:R-:W-:Y:S01]  /*79d0*/  @P6 IADD3 R4, P0, R28, UR14, RZ ;  /* 0x0000000e1c046c10 */ /* 0x000fe2000ff1e0ff */
[----:B------:R-:W-:Y:S01]  /*79e0*/  UMOV UR18, UR17 ;  /* 0x0000001100127c82 */ /* 0x000fe20008000000 */
[----:B------:R-:W-:Y:S01]  /*79f0*/  FSEL R180, R180, RZ, P1 ;  /* 0x000000ffb4b47208 */ /* 0x000fe20000800000 */
[----:B------:R3:W-:Y:S01]  /*7a00*/  @P6 LDGSTS.E.BYPASS.LTC128B.128 [R128+0x16100], [R14.64], !P2 ;  /* 0x161000000e806fae */ /* 0x0007e2000d101d56 */
[----:B------:R-:W-:Y:S02]  /*7a10*/  @P6 IADD3.X R5, R23, UR11, RZ, P0, !PT ;  /* 0x0000000b17056c10 */ /* 0x000fe400087fe4ff */
[----:B------:R-:W-:Y:S01]  /*7a20*/  @P6 LEA R10, P0, R4, c[0x0][0x1c8], 0x1 ;  /* 0x00007200040a6a11 */ /* 0x000fe200078008ff */
[--C-:B------:R-:W-:Y:S02]  /*7a30*/  FFMA.FTZ R188, R188, c[0x0][0x2d0], -R180.reuse ;  /* 0x0000b400bcbc7a23 */ /* 0x100fe400000108b4 */
[--C-:B------:R-:W-:Y:S01]  /*7a40*/  FFMA.FTZ R189, R189, c[0x0][0x2d0], -R180.reuse ;  /* 0x0000b400bdbd7a23 */ /* 0x100fe200000108b4 */
[----:B------:R-:W-:Y:S01]  /*7a50*/  @P6 LEA.HI.X R11, R4, c[0x0][0x1cc], R5, 0x1, P0 ;  /* 0x00007300040b6a11 */ /* 0x000fe200000f0c05 */
[--C-:B------:R-:W-:Y:S01]  /*7a60*/  FFMA.FTZ R185, R185, c[0x0][0x2d0], -R180.reuse ;  /* 0x0000b400b9b97a23 */ /* 0x100fe200000108b4 */
[----:B------:R-:W-:Y:S01]  /*7a70*/  @P6 IADD3 R4, P0, R21, UR14, RZ ;  /* 0x0000000e15046c10 */ /* 0x000fe2000ff1e0ff */
[----:B------:R3:W-:Y:S02]  /*7a80*/  MUFU.EX2 R175, R189 ;  /* 0x000000bd00af7308 */ /* 0x0007e40000000800 */
[----:B------:R3:W-:Y:S01]  /*7a90*/  @P6 LDGSTS.E.BYPASS.LTC128B.128 [R128+0x11100], [R10.64], !P5 ;  /* 0x111000000a806fae */ /* 0x0007e2000e901d56 */
[----:B------:R-:W-:Y:S02]  /*7aa0*/  @P6 IADD3.X R5, R20, UR11, RZ, P0, !PT ;  /* 0x0000000b14056c10 */ /* 0x000fe400087fe4ff */
[----:B--2---:R-:W-:Y:S01]  /*7ab0*/  @P6 LEA R6, P0, R4, c[0x0][0x1c8], 0x1 ;  /* 0x0000720004066a11 */ /* 0x004fe200078008ff */
[----:B----4-:R-:W-:Y:S03]  /*7ac0*/  FFMA.FTZ R12, R164, c[0x0][0x2d0], -R180 ;  /* 0x0000b400a40c7a23 */ /* 0x010fe600000108b4 */
[----:B------:R-:W-:Y:S01]  /*7ad0*/  @P6 LEA.HI.X R7, R4, c[0x0][0x1cc], R5, 0x1, P0 ;  /* 0x0000730004076a11 */ /* 0x000fe200000f0c05 */
[----:B------:R2:W-:Y:S01]  /*7ae0*/  MUFU.EX2 R171, R185 ;  /* 0x000000b900ab7308 */ /* 0x0005e20000000800 */
[----:B------:R-:W-:Y:S02]  /*7af0*/  @P6 IADD3 R4, P0, R19, UR14, RZ ;  /* 0x0000000e13046c10 */ /* 0x000fe4000ff1e0ff */
[----:B-1----:R-:W-:Y:S01]  /*7b00*/  FMNMX.FTZ R164, R0, R2, !PT ;  /* 0x0000000200a47209 */ /* 0x002fe20007810000 */
[----:B------:R1:W-:Y:S01]  /*7b10*/  @P6 LDGSTS.E.BYPASS.LTC128B.128 [R128+0x13100], [R6.64], !P4 ;  /* 0x1310000006806fae */ /* 0x0003e2000e101d56 */
[----:B------:R-:W-:Y:S02]  /*7b20*/  @P6 IADD3.X R5, R18, UR11, RZ, P0, !PT ;  /* 0x0000000b12056c10 */ /* 0x000fe400087fe4ff */
[----:B---3--:R-:W-:Y:S01]  /*7b30*/  @P6 LEA R8, P0, R4, c[0x0][0x1c8], 0x1 ;  /* 0x0000720004086a11 */ /* 0x008fe200078008ff */
[----:B------:R-:W-:Y:S01]  /*7b40*/  FMUL.FTZ R181, R164, c[0x0][0x2d0] ;  /* 0x0000b400a4b57a20 */ /* 0x000fe20000410000 */
[----:B------:R-:W-:Y:S01]  /*7b50*/  FSEL R0, R165, RZ, P1 ;  /* 0x000000ffa5007208 */ /* 0x000fe20000800000 */
[----:B------:R-:W3:Y:S01]  /*7b60*/  MUFU.EX2 R169, R12 ;  /* 0x0000000c00a97308 */ /* 0x000ee20000000800 */
[----:B------:R-:W-:Y:S02]  /*7b70*/  @P6 LEA.HI.X R9, R4, c[0x0][0x1cc], R5, 0x1, P0 ;  /* 0x0000730004096a11 */ /* 0x000fe400000f0c05 */
[----:B------:R-:W-:Y:S01]  /*7b80*/  @P6 IADD3 R2, P0, R17, UR14, RZ ;  /* 0x0000000e11026c10 */ /* 0x000fe2000ff1e0ff */
[----:B------:R-:W-:Y:S02]  /*7b90*/  FADD.FTZ R0, -R0, R3 ;  /* 0x0000000300007221 */ /* 0x000fe40000010100 */
[----:B------:R1:W-:Y:S01]  /*7ba0*/  @P6 LDGSTS.E.BYPASS.LTC128B.128 [R128+0x15100], [R8.64], !P3 ;  /* 0x1510000008806fae */ /* 0x0003e2000d901d56 */
[----:B------:R-:W-:Y:S01]  /*7bb0*/  @P6 LEA R4, P1, R2, c[0x0][0x1c8], 0x1 ;  /* 0x0000720002046a11 */ /* 0x000fe200078208ff */
[----:B------:R-:W-:Y:S01]  /*7bc0*/  FMUL.FTZ R0, R0, c[0x0][0x2d0] ;  /* 0x0000b40000007a20 */ /* 0x000fe20000410000 */
[----:B------:R-:W-:Y:S01]  /*7bd0*/  @P6 IADD3.X R5, R16, UR11, RZ, P0, !PT ;  /* 0x0000000b10056c10 */ /* 0x000fe200087fe4ff */
[----:B------:R-:W4:Y:S01]  /*7be0*/  MUFU.EX2 R188, R188 ;  /* 0x000000bc00bc7308 */ /* 0x000f220000000800 */
[----:B------:R-:W-:Y:S01]  /*7bf0*/  FSETP.NEU.FTZ.AND P0, PT, R164, -INF , PT ;  /* 0xff800000a400780b */ /* 0x000fe20003f1d000 */
[----:B------:R-:W-:Y:S01]  /*7c00*/  IMAD.MOV.U32 R189, RZ, RZ, R32 ;  /* 0x000000ffffbd7224 */ /* 0x000fe200078e0020 */
[----:B------:R-:W-:Y:S02]  /*7c10*/  @P6 LEA.HI.X R5, R2, c[0x0][0x1cc], R5, 0x1, P1 ;  /* 0x0000730002056a11 */ /* 0x000fe400008f0c05 */
[----:B------:R-:W-:Y:S02]  /*7c20*/  FSEL R181, R181, RZ, P0 ;  /* 0x000000ffb5b57208 */ /* 0x000fe40000000000 */
[----:B------:R-:W-:Y:S01]  /*7c30*/  FSEL R2, R164, RZ, P0 ;  /* 0x000000ffa4027208 */ /* 0x000fe20000000000 */
[----:B------:R1:W-:Y:S01]  /*7c40*/  @P6 LDGSTS.E.BYPASS.LTC128B.128 [R128+0x17100], [R4.64], !P2 ;  /* 0x1710000004806fae */ /* 0x0003e2000d101d56 */
[----:B--2---:R-:W-:Y:S01]  /*7c50*/  MOV R185, R25 ;  /* 0x0000001900b97202 */ /* 0x004fe20000000f00 */
[--C-:B------:R-:W-:Y:S01]  /*7c60*/  FFMA.FTZ R186, R186, c[0x0][0x2d0], -R181.reuse ;  /* 0x0000b400baba7a23 */ /* 0x100fe200000108b5 */
[----:B------:R2:W1:Y:S01]  /*7c70*/  MUFU.EX2 R3, R0 ;  /* 0x0000000000037308 */ /* 0x0004620000000800 */
[--C-:B------:R-:W-:Y:S01]  /*7c80*/  FFMA.FTZ R190, R190, c[0x0][0x2d0], -R181.reuse ;  /* 0x0000b400bebe7a23 */ /* 0x100fe200000108b5 */
[----:B------:R-:W-:Y:S01]  /*7c90*/  LDSM.16.MT88.4 R20, [R250+0x100] ;  /* 0x00010000fa14783b */ /* 0x000fe20000004200 */
[--C-:B------:R-:W-:Y:S01]  /*7ca0*/  FFMA.FTZ R184, R184, c[0x0][0x2d0], -R181.reuse ;  /* 0x0000b400b8b87a23 */ /* 0x100fe200000108b5 */
[----:B---3--:R-:W-:Y:S01]  /*7cb0*/  F2FP.PACK_AB R178, R171, R169 ;  /* 0x000000a9abb2723e */ /* 0x008fe200000000ff */
[--C-:B------:R-:W-:Y:S01]  /*7cc0*/  FFMA.FTZ R191, R191, c[0x0][0x2d0], -R181.reuse ;  /* 0x0000b400bfbf7a23 */ /* 0x100fe200000108b5 */
[----:B------:R-:W-:Y:S01]  /*7cd0*/  PLOP3.LUT P0, PT, PT, PT, UP0, 0x80, 0x0 ;  /* 0x000000000000781c */ /* 0x000fe20003f0f008 */
[----:B------:R-:W0:Y:S03]  /*7ce0*/  LDGDEPBAR ;  /* 0x00000000000079af */ /* 0x000e260000000000 */
[----:B------:R-:W3:Y:S01]  /*7cf0*/  MUFU.EX2 R12, R186 ;  /* 0x000000ba000c7308 */ /* 0x000ee20000000800 */
[----:B----4-:R-:W-:Y:S09]  /*7d00*/  F2FP.PACK_AB R176, R175, R188 ;  /* 0x000000bcafb0723e */ /* 0x010ff200000000ff */
[----:B------:R-:W-:Y:S01]  /*7d10*/  MUFU.EX2 R168, R190 ;  /* 0x000000be00a87308 */ /* 0x000fe20000000800 */
[----:B-1----:R-:W4:Y:S01]  /*7d20*/  LDL.LU R128, [R1+0x12c] ;  /* 0x00012c0001807983 */ /* 0x002f220000300800 */
[----:B--2---:R-:W-:Y:S02]  /*7d30*/  FADD.FTZ R0, -R2, R166 ;  /* 0x000000a602007221 */ /* 0x004fe40000010100 */
[C---:B------:R-:W-:Y:S02]  /*7d40*/  FMUL.FTZ R4, R3.reuse, R132 ;  /* 0x0000008403047220 */ /* 0x040fe40000410000 */
[----:B------:R-:W2:Y:S01]  /*7d50*/  LDL R26, [R1] ;  /* 0x00000000011a7983 */ /* 0x000ea20000100800 */
[----:B------:R-:W-:Y:S03]  /*7d60*/  FMUL.FTZ R0, R0, c[0x0][0x2d0] ;  /* 0x0000b40000007a20 */ /* 0x000fe60000410000 */
[----:B------:R-:W1:Y:S01]  /*7d70*/  MUFU.EX2 R170, R184 ;  /* 0x000000b800aa7308 */ /* 0x000e620000000800 */
[C---:B------:R-:W-:Y:S02]  /*7d80*/  FMUL.FTZ R5, R3.reuse, R133 ;  /* 0x0000008503057220 */ /* 0x040fe40000410000 */
[----:B---3--:R-:W-:Y:S02]  /*7d90*/  IMAD.MOV.U32 R166, RZ, RZ, R12 ;  /* 0x000000ffffa67224 */ /* 0x008fe400078e000c */
[----:B------:R-:W3:Y:S01]  /*7da0*/  LDSM.16.MT88.4 R12, [R249+0x100] ;  /* 0x00010000f90c783b */ /* 0x000ee20000004200 */
[C---:B------:R-:W-:Y:S02]  /*7db0*/  FMUL.FTZ R8, R3.reuse, R136 ;  /* 0x0000008803087220 */ /* 0x040fe40000410000 */
[C---:B------:R-:W-:Y:S02]  /*7dc0*/  FMUL.FTZ R9, R3.reuse, R137 ;  /* 0x0000008903097220 */ /* 0x040fe40000410000 */
[----:B------:R-:W1:Y:S01]  /*7dd0*/  MUFU.EX2 R182, R191 ;  /* 0x000000bf00b67308 */ /* 0x000e620000000800 */
[C---:B------:R-:W-:Y:S02]  /*7de0*/  FMUL.FTZ R16, R3.reuse, R144 ;  /* 0x0000009003107220 */ /* 0x040fe40000410000 */
[C---:B------:R-:W-:Y:S01]  /*7df0*/  FMUL.FTZ R17, R3.reuse, R145 ;  /* 0x0000009103117220 */ /* 0x040fe20000410000 */
[----:B------:R-:W-:Y:S01]  /*7e00*/  MOV R145, R188 ;  /* 0x000000bc00917202 */ /* 0x000fe20000000f00 */
[C---:B------:R-:W-:Y:S02]  /*7e10*/  FMUL.FTZ R25, R3.reuse, R153 ;  /* 0x0000009903197220 */ /* 0x040fe40000410000 */
[C---:B------:R-:W-:Y:S02]  /*7e20*/  FMUL.FTZ R32, R3.reuse, R160 ;  /* 0x000000a003207220 */ /* 0x040fe40000410000 */
[C---:B------:R-:W-:Y:S01]  /*7e30*/  FMUL.FTZ R33, R3.reuse, R161 ;  /* 0x000000a103217220 */ /* 0x040fe20000410000 */
[----:B------:R-:W3:Y:S01]  /*7e40*/  MUFU.EX2 R0, R0 ;  /* 0x0000000000007308 */ /* 0x000ee20000000800 */
[C---:B------:R-:W-:Y:S02]  /*7e50*/  FMUL.FTZ R36, R3.reuse, R36 ;  /* 0x0000002403247220 */ /* 0x040fe40000410000 */
[C---:B------:R-:W-:Y:S01]  /*7e60*/  FMUL.FTZ R37, R3.reuse, R37 ;  /* 0x0000002503257220 */ /* 0x040fe20000410000 */
[----:B-1----:R-:W-:Y:S01]  /*7e70*/  F2FP.PACK_AB R179, R166, R170 ;  /* 0x000000aaa6b3723e */ /* 0x002fe200000000ff */
[C---:B------:R-:W-:Y:S02]  /*7e80*/  FMUL.FTZ R40, R3.reuse, R40 ;  /* 0x0000002803287220 */ /* 0x040fe40000410000 */
[C---:B------:R-:W-:Y:S02]  /*7e90*/  FMUL.FTZ R41, R3.reuse, R41 ;  /* 0x0000002903297220 */ /* 0x040fe40000410000 */
[C---:B------:R-:W-:Y:S02]  /*7ea0*/  FMUL.FTZ R44, R3.reuse, R44 ;  /* 0x0000002c032c7220 */ /* 0x040fe40000410000 */
[C---:B------:R-:W-:Y:S02]  /*7eb0*/  FMUL.FTZ R45, R3.reuse, R45 ;  /* 0x0000002d032d7220 */ /* 0x040fe40000410000 */
[C---:B------:R-:W-:Y:S01]  /*7ec0*/  FMUL.FTZ R48, R3.reuse, R48 ;  /* 0x0000003003307220 */ /* 0x040fe20000410000 */
[----:B------:R-:W-:Y:S01]  /*7ed0*/  F2FP.PACK_AB R177, R168, R182 ;  /* 0x000000b6a8b1723e */ /* 0x000fe200000000ff */
[----:B------:R-:W-:Y:S02]  /*7ee0*/  IMAD.MOV.U32 R191, RZ, RZ, R24 ;  /* 0x000000ffffbf7224 */ /* 0x000fe400078e0018 */
[C---:B------:R-:W-:Y:S02]  /*7ef0*/  FMUL.FTZ R24, R3.reuse, R152 ;  /* 0x0000009803187220 */ /* 0x040fe40000410000 */
[C---:B------:R-:W-:Y:S02]  /*7f00*/  FMUL.FTZ R49, R3.reuse, R49 ;  /* 0x0000003103317220 */ /* 0x040fe40000410000 */
[C---:B------:R-:W-:Y:S02]  /*7f10*/  FMUL.FTZ R52, R3.reuse, R52 ;  /* 0x0000003403347220 */ /* 0x040fe40000410000 */
[C---:B------:R-:W-:Y:S02]  /*7f20*/  FMUL.FTZ R53, R3.reuse, R53 ;  /* 0x0000003503357220 */ /* 0x040fe40000410000 */
[C---:B---3--:R-:W-:Y:S02]  /*7f30*/  FMUL.FTZ R6, R0.reuse, R134 ;  /* 0x0000008600067220 */ /* 0x048fe40000410000 */
[C---:B------:R-:W-:Y:S02]  /*7f40*/  FMUL.FTZ R7, R0.reuse, R135 ;  /* 0x0000008700077220 */ /* 0x040fe40000410000 */
[----:B------:R-:W-:Y:S01]  /*7f50*/  LDSM.16.MT88.4 R132, [R252+0x100] ;  /* 0x00010000fc84783b */ /* 0x000fe20000004200 */
[C---:B------:R-:W-:Y:S02]  /*7f60*/  FMUL.FTZ R10, R0.reuse, R138 ;  /* 0x0000008a000a7220 */ /* 0x040fe40000410000 */
[C---:B------:R-:W-:Y:S02]  /*7f70*/  FMUL.FTZ R11, R0.reuse, R139 ;  /* 0x0000008b000b7220 */ /* 0x040fe40000410000 */
[C---:B------:R-:W-:Y:S01]  /*7f80*/  HMMA.16816.F32 R4, R176.reuse, R12, R4 ;  /* 0x0000000cb004723c */ /* 0x040fe20000001804 */
[----:B------:R-:W-:Y:S04]  /*7f90*/  LDSM.16.MT88.4 R136, [R249+0x900] ;  /* 0x00090000f988783b */ /* 0x000fe80000004200 */
[C---:B------:R-:W-:Y:S02]  /*7fa0*/  FMUL.FTZ R18, R0.reuse, R146 ;  /* 0x0000009200127220 */ /* 0x040fe40000410000 */
[C---:B------:R-:W-:Y:S01]  /*7fb0*/  FMUL.FTZ R12, R3.reuse, R140 ;  /* 0x0000008c030c7220 */ /* 0x040fe20000410000 */
[C---:B------:R-:W-:Y:S04]  /*7fc0*/  HMMA.16816.F32 R8, R176.reuse, R14, R8 ;  /* 0x0000000eb008723c */ /* 0x040fe80000001808 */
[----:B------:R-:W-:Y:S02]  /*7fd0*/  FMUL.FTZ R13, R3, R141 ;  /* 0x0000008d030d7220 */ /* 0x000fe40000410000 */
[C---:B------:R-:W-:Y:S02]  /*7fe0*/  FMUL.FTZ R19, R0.reuse, R147 ;  /* 0x0000009300137220 */ /* 0x040fe40000410000 */
[C---:B------:R-:W-:Y:S04]  /*7ff0*/  FMUL.FTZ R14, R0.reuse, R142 ;  /* 0x0000008e000e7220 */ /* 0x040fe80000410000 */
[C---:B------:R-:W-:Y:S02]  /*8000*/  FMUL.FTZ R15, R0.reuse, R143 ;  /* 0x0000008f000f7220 */ /* 0x040fe40000410000 */
[----:B------:R-:W-:Y:S01]  /*8010*/  LDSM.16.MT88.4 R140, [R250+0x1100] ;  /* 0x00110000fa8c783b */ /* 0x000fe20000004200 */
[C---:B------:R-:W-:Y:S02]  /*8020*/  FMUL.FTZ R27, R0.reuse, R155 ;  /* 0x0000009b001b7220 */ /* 0x040fe40000410000 */
[C---:B------:R-:W-:Y:S02]  /*8030*/  FMUL.FTZ R35, R0.reuse, R163 ;  /* 0x000000a300237220 */ /* 0x040fe40000410000 */
[C---:B------:R-:W-:Y:S03]  /*8040*/  HMMA.16816.F32 R12, R176.reuse, R20, R12 ;  /* 0x00000014b00c723c */ /* 0x040fe6000000180c */
[--C-:B------:R-:W-:Y:S02]  /*8050*/  FFMA.FTZ R2, R129, c[0x0][0x2d0], -R180.reuse ;  /* 0x0000b40081027a23 */ /* 0x100fe400000108b4 */
[----:B------:R-:W3:Y:S01]  /*8060*/  LDL.LU R129, [R1+0x128] ;  /* 0x0001280001817983 */ /* 0x000ee20000300800 */
[--C-:B------:R-:W-:Y:S02]  /*8070*/  FFMA.FTZ R184, R193, c[0x0][0x2d0], -R180.reuse ;  /* 0x0000b400c1b87a23 */ /* 0x100fe400000108b4 */
[C---:B------:R-:W-:Y:S04]  /*8080*/  HMMA.16816.F32 R16, R176.reuse, R22, R16 ;  /* 0x00000016b010723c */ /* 0x040fe80000001810 */
[C---:B------:R-:W-:Y:S01]  /*8090*/  FMUL.FTZ R20, R3.reuse, R148 ;  /* 0x0000009403147220 */ /* 0x040fe20000410000 */
[----:B------:R-:W-:Y:S01]  /*80a0*/  MUFU.EX2 R184, R184 ;  /* 0x000000b800b87308 */ /* 0x000fe20000000800 */
[C---:B------:R-:W-:Y:S02]  /*80b0*/  FMUL.FTZ R21, R3.reuse, R149 ;  /* 0x0000009503157220 */ /* 0x040fe40000410000 */
[C---:B------:R-:W-:Y:S04]  /*80c0*/  FMUL.FTZ R22, R0.reuse, R150 ;  /* 0x0000009600167220 */ /* 0x040fe80000410000 */
[C---:B------:R-:W-:Y:S02]  /*80d0*/  FMUL.FTZ R23, R0.reuse, R151 ;  /* 0x0000009700177220 */ /* 0x040fe40000410000 */
        /* <DEDUP_REMOVED lines=33> */
[----:B------:R-:W3:Y:S01]  /*82f0*/  LDL.LU R130, [R1+0x124] ;  /* 0x0001240001827983 */ /* 0x000ee20000300800 */
        /* <DEDUP_REMOVED lines=51> */
[----:B------:R-:W-:Y:S02]  /*8630*/  FMUL.FTZ R125, R3, R125 ;  /* 0x0000007d037d7220 */ /* 0x000fe40000410000 */
[--C-:B------:R-:W-:Y:S02]  /*8640*/  FFMA.FTZ R148, R183, c[0x0][0x2d0], -R181.reuse ;  /* 0x0000b400b7947a23 */ /* 0x100fe400000108b5 */
[--C-:B------:R-:W-:Y:S02]  /*8650*/  FFMA.FTZ R183, R194, c[0x0][0x2d0], -R180.reuse ;  /* 0x0000b400c2b77a23 */ /* 0x100fe400000108b4 */
[----:B------:R-:W-:Y:S10]  /*8660*/  MUFU.EX2 R186, R148 ;  /* 0x0000009400ba7308 */ /* 0x000ff40000000800 */
[----:B------:R-:W-:Y:S01]  /*8670*/  MUFU.EX2 R183, R183 ;  /* 0x000000b700b77308 */ /* 0x000fe20000000800 */
[C---:B----4-:R-:W-:Y:S01]  /*8680*/  FMUL.FTZ R128, R3.reuse, R128 ;  /* 0x0000008003807220 */ /* 0x050fe20000410000 */
[----:B--2---:R1:W2:Y:S01]  /*8690*/  LDSM.16.MT88.4 R28, [R26+0x100] ;  /* 0x000100001a1c783b */ /* 0x0042a20000004200 */
[----:B------:R-:W-:Y:S01]  /*86a0*/  MOV R151, R26 ;  /* 0x0000001a00977202 */ /* 0x000fe20000000f00 */
[C---:B-1----:R-:W-:Y:S01]  /*86b0*/  FMUL.FTZ R26, R0.reuse, R154 ;  /* 0x0000009a001a7220 */ /* 0x042fe20000410000 */
[C---:B--2---:R-:W-:Y:S07]  /*86c0*/  HMMA.16816.F32 R20, R176.reuse, R28, R20 ;  /* 0x0000001cb014723c */ /* 0x044fee0000001814 */
[C---:B------:R-:W-:Y:S01]  /*86d0*/  FMUL.FTZ R28, R3.reuse, R156 ;  /* 0x0000009c031c7220 */ /* 0x040fe20000410000 */
[C---:B------:R-:W-:Y:S01]  /*86e0*/  HMMA.16816.F32 R24, R176.reuse, R30, R24 ;  /* 0x0000001eb018723c */ /* 0x040fe20000001818 */
[----:B------:R1:W2:Y:S03]  /*86f0*/  MUFU.EX2 R156, R2 ;  /* 0x00000002009c7308 */ /* 0x0002a60000000800 */
[----:B------:R-:W-:Y:S03]  /*8700*/  FMUL.FTZ R29, R3, R157 ;  /* 0x0000009d031d7220 */ /* 0x000fe60000410000 */
[C---:B------:R-:W-:Y:S02]  /*8710*/  FMUL.FTZ R30, R0.reuse, R158 ;  /* 0x0000009e001e7220 */ /* 0x040fe40000410000 */
[----:B------:R-:W-:Y:S07]  /*8720*/  FMUL.FTZ R31, R0, R159 ;  /* 0x0000009f001f7220 */ /* 0x000fee0000410000 */
[C---:B------:R-:W-:Y:S08]  /*8730*/  HMMA.16816.F32 R28, R176.reuse, R132, R28 ;  /* 0x00000084b01c723c */ /* 0x040ff0000000181c */
[C---:B------:R-:W-:Y:S01]  /*8740*/  HMMA.16816.F32 R32, R176.reuse, R134, R32 ;  /* 0x00000086b020723c */ /* 0x040fe20000001820 */
[----:B------:R-:W4:Y:S03]  /*8750*/  LDSM.16.MT88.4 R132, [R249+0x2100] ;  /* 0x00210000f984783b */ /* 0x000f260000004200 */
[--C-:B-1----:R-:W-:Y:S02]  /*8760*/  FFMA.FTZ R2, R131, c[0x0][0x2d0], -R181.reuse ;  /* 0x0000b40083027a23 */ /* 0x102fe400000108b5 */
[----:B------:R-:W2:Y:S02]  /*8770*/  LDL.LU R131, [R1+0x120] ;  /* 0x0001200001837983 */ /* 0x000ea40000300800 */
[----:B------:R1:W-:Y:S01]  /*8780*/  MUFU.EX2 R150, R2 ;  /* 0x0000000200967308 */ /* 0x0003e20000000800 */
[----:B---3--:R-:W-:Y:S03]  /*8790*/  FMUL.FTZ R129, R3, R129 ;  /* 0x0000008103817220 */ /* 0x008fe60000410000 */
[--C-:B-1----:R-:W-:Y:S06]  /*87a0*/  FFMA.FTZ R2, R191, c[0x0][0x2d0], -R181.reuse ;  /* 0x0000b400bf027a23 */ /* 0x102fec00000108b5 */
[----:B------:R1:W3:Y:S01]  /*87b0*/  MUFU.EX2 R157, R2 ;  /* 0x00000002009d7308 */ /* 0x0002e20000000800 */
[C---:B----4-:R-:W-:Y:S08]  /*87c0*/  HMMA.16816.F32 R36, R176.reuse, R132, R36 ;  /* 0x00000084b024723c */ /* 0x050ff00000001824 */
[C---:B------:R-:W-:Y:S01]  /*87d0*/  HMMA.16816.F32 R40, R176.reuse, R134, R40 ;  /* 0x00000086b028723c */ /* 0x040fe20000001828 */
[----:B------:R-:W4:Y:S03]  /*87e0*/  LDSM.16.MT88.4 R132, [R250+0x2100] ;  /* 0x00210000fa84783b */ /* 0x000f260000004200 */
[--C-:B-1----:R-:W-:Y:S04]  /*87f0*/  FFMA.FTZ R2, R187, c[0x0][0x2d0], -R180.reuse ;  /* 0x0000b400bb027a23 */ /* 0x102fe800000108b4 */
[----:B------:R1:W-:Y:S04]  /*8800*/  MUFU.EX2 R158, R2 ;  /* 0x00000002009e7308 */ /* 0x0003e80000000800 */
[--C-:B-1----:R-:W-:Y:S01]  /*8810*/  FFMA.FTZ R2, R200, c[0x0][0x2d0], -R180.reuse ;  /* 0x0000b400c8027a23 */ /* 0x102fe200000108b4 */
[C---:B----4-:R-:W-:Y:S01]  /*8820*/  HMMA.16816.F32 R44, R176.reuse, R132, R44 ;  /* 0x00000084b02c723c */ /* 0x050fe2000000182c */
[----:B------:R1:W5:Y:S04]  /*8830*/  LDL.LU R200, [R1+0x11c] ;  /* 0x00011c0001c87983 */ /* 0x0003680000300800 */
[----:B------:R4:W1:Y:S01]  /*8840*/  MUFU.EX2 R153, R2 ;  /* 0x0000000200997308 */ /* 0x0008620000000800 */
[----:B------:R-:W-:Y:S02]  /*8850*/  FMUL.FTZ R130, R0, R130 ;  /* 0x0000008200827220 */ /* 0x000fe40000410000 */
[C---:B------:R-:W-:Y:S01]  /*8860*/  HMMA.16816.F32 R48, R176.reuse, R134, R48 ;  /* 0x00000086b030723c */ /* 0x040fe20000001830 */
[----:B------:R-:W1:Y:S03]  /*8870*/  LDSM.16.MT88.4 R132, [R151+0x2100] ;  /* 0x002100009784783b */ /* 0x000e660000004200 */
[--C-:B----4-:R-:W-:Y:S02]  /*8880*/  FFMA.FTZ R2, R185, c[0x0][0x2d0], -R181.reuse ;  /* 0x0000b400b9027a23 */ /* 0x110fe400000108b5 */
[--C-:B------:R-:W-:Y:S02]  /*8890*/  FFMA.FTZ R185, R192, c[0x0][0x2d0], -R180.reuse ;  /* 0x0000b400c0b97a23 */ /* 0x100fe400000108b4 */
[----:B------:R4:W-:Y:S10]  /*88a0*/  MUFU.EX2 R159, R2 ;  /* 0x00000002009f7308 */ /* 0x0009f40000000800 */
[----:B------:R-:W-:Y:S01]  /*88b0*/  MUFU.EX2 R185, R185 ;  /* 0x000000b900b97308 */ /* 0x000fe20000000800 */
[C---:B-1----:R-:W-:Y:S03]  /*88c0*/  HMMA.16816.F32 R52, R176.reuse, R132, R52 ;  /* 0x00000084b034723c */ /* 0x042fe60000001834 */
[--C-:B----4-:R-:W-:Y:S05]  /*88d0*/  FFMA.FTZ R2, R189, c[0x0][0x2d0], -R181.reuse ;  /* 0x0000b400bd027a23 */ /* 0x110fea00000108b5 */
[C---:B------:R-:W-:Y:S01]  /*88e0*/  HMMA.16816.F32 R56, R176.reuse, R134, R56 ;  /* 0x00000086b038723c */ /* 0x040fe20000001838 */
[----:B------:R-:W1:Y:S01]  /*88f0*/  LDSM.16.MT88.4 R132, [R252+0x2100] ;  /* 0x00210000fc84783b */ /* 0x000e620000004200 */
[----:B------:R4:W1:Y:S02]  /*8900*/  MUFU.EX2 R160, R2 ;  /* 0x0000000200a07308 */ /* 0x0008640000000800 */
[--C-:B----4-:R-:W-:Y:S02]  /*8910*/  FFMA.FTZ R2, R201, c[0x0][0x2d0], -R180.reuse ;  /* 0x0000b400c9027a23 */ /* 0x110fe400000108b4 */
[----:B------:R4:W5:Y:S06]  /*8920*/  LDL.LU R201, [R1+0x118] ;  /* 0x0001180001c97983 */ /* 0x00096c0000300800 */
[----:B------:R3:W-:Y:S01]  /*8930*/  MUFU.EX2 R189, R2 ;  /* 0x0000000200bd7308 */ /* 0x0007e20000000800 */
[----:B------:R-:W4:Y:S01]  /*8940*/  LDL.LU R144, [R1+0x64] ;  /* 0x0000640001907983 */ /* 0x000f220000300800 */
[C---:B-1----:R-:W-:Y:S08]  /*8950*/  HMMA.16816.F32 R60, R176.reuse, R132, R60 ;  /* 0x00000084b03c723c */ /* 0x042ff0000000183c */
[C---:B------:R-:W-:Y:S01]  /*8960*/  HMMA.16816.F32 R64, R176.reuse, R134, R64 ;  /* 0x00000086b040723c */ /* 0x040fe20000001840 */
[----:B------:R-:W1:Y:S03]  /*8970*/  LDSM.16.MT88.4 R132, [R249+0x4100] ;  /* 0x00410000f984783b */ /* 0x000e660000004200 */
[--C-:B---3--:R-:W-:Y:S02]  /*8980*/  FFMA.FTZ R2, R202, c[0x0][0x2d0], -R180.reuse ;  /* 0x0000b400ca027a23 */ /* 0x108fe400000108b4 */
[----:B------:R3:W5:Y:S02]  /*8990*/  LDL.LU R202, [R1+0x114] ;  /* 0x0001140001ca7983 */ /* 0x0007640000300800 */
[----:B------:R3:W-:Y:S04]  /*89a0*/  MUFU.EX2 R161, R2 ;  /* 0x0000000200a17308 */ /* 0x0007e80000000800 */
[--C-:B---3--:R-:W-:Y:S02]  /*89b0*/  FFMA.FTZ R2, R203, c[0x0][0x2d0], -R181.reuse ;  /* 0x0000b400cb027a23 */ /* 0x108fe400000108b5 */
[----:B------:R3:W5:Y:S04]  /*89c0*/  LDL.LU R203, [R1+0x110] ;  /* 0x0001100001cb7983 */ /* 0x0007680000300800 */
[----:B------:R3:W-:Y:S01]  /*89d0*/  MUFU.EX2 R188, R2 ;  /* 0x0000000200bc7308 */ /* 0x0007e20000000800 */
[C---:B-1----:R-:W-:Y:S08]  /*89e0*/  HMMA.16816.F32 R68, R176.reuse, R132, R68 ;  /* 0x00000084b044723c */ /* 0x042ff00000001844 */
[C---:B------:R-:W-:Y:S01]  /*89f0*/  HMMA.16816.F32 R72, R176.reuse, R134, R72 ;  /* 0x00000086b048723c */ /* 0x040fe20000001848 */
[----:B------:R-:W1:Y:S03]  /*8a00*/  LDSM.16.MT88.4 R132, [R250+0x4100] ;  /* 0x00410000fa84783b */ /* 0x000e660000004200 */
[--C-:B---3--:R-:W-:Y:S02]  /*8a10*/  FFMA.FTZ R2, R196, c[0x0][0x2d0], -R181.reuse ;  /* 0x0000b400c4027a23 */ /* 0x108fe400000108b5 */
[----:B------:R3:W5:Y:S02]  /*8a20*/  LDL.LU R196, [R1+0x10c] ;  /* 0x00010c0001c47983 */ /* 0x0007640000300800 */
[----:B------:R3:W-:Y:S04]  /*8a30*/  MUFU.EX2 R190, R2 ;  /* 0x0000000200be7308 */ /* 0x0007e80000000800 */
[--C-:B---3--:R-:W-:Y:S01]  /*8a40*/  FFMA.FTZ R2, R197, c[0x0][0x2d0], -R180.reuse ;  /* 0x0000b400c5027a23 */ /* 0x108fe200000108b4 */
[C---:B-1----:R-:W-:Y:S01]  /*8a50*/  HMMA.16816.F32 R76, R176.reuse, R132, R76 ;  /* 0x00000084b04c723c */ /* 0x042fe2000000184c */
[----:B------:R1:W5:Y:S04]  /*8a60*/  LDL.LU R197, [R1+0x108] ;  /* 0x0001080001c57983 */ /* 0x0003680000300800 */
[----:B------:R3:W-:Y:S01]  /*8a70*/  MUFU.EX2 R191, R2 ;  /* 0x0000000200bf7308 */ /* 0x0007e20000000800 */
[----:B------:R-:W4:Y:S02]  /*8a80*/  LDL.LU R152, [R1+0x68] ;  /* 0x0000680001987983 */ /* 0x000f240000300800 */
[C---:B------:R-:W-:Y:S03]  /*8a90*/  HMMA.16816.F32 R80, R176.reuse, R134, R80 ;  /* 0x00000086b050723c */ /* 0x040fe60000001850 */
[----:B------:R-:W1:Y:S01]  /*8aa0*/  LDSM.16.MT88.4 R132, [R151+0x4100] ;  /* 0x004100009784783b */ /* 0x000e620000004200 */
[----:B--2---:R-:W-:Y:S02]  /*8ab0*/  FMUL.FTZ R131, R0, R131 ;  /* 0x0000008300837220 */ /* 0x004fe40000410000 */
[--C-:B---3--:R-:W-:Y:S02]  /*8ac0*/  FFMA.FTZ R2, R198, c[0x0][0x2d0], -R180.reuse ;  /* 0x0000b400c6027a23 */ /* 0x108fe400000108b4 */
[----:B------:R2:W5:Y:S01]  /*8ad0*/  LDL.LU R198, [R1+0x104] ;  /* 0x0001040001c67983 */ /* 0x0005620000300800 */
[----:B------:R-:W-:Y:S01]  /*8ae0*/  FFMA.FTZ R180, R195, c[0x0][0x2d0], -R180 ;  /* 0x0000b400c3b47a23 */ /* 0x000fe200000108b4 */
[----:B------:R3:W-:Y:S10]  /*8af0*/  MUFU.EX2 R162, R2 ;  /* 0x0000000200a27308 */ /* 0x0007f40000000800 */
[----:B------:R-:W2:Y:S01]  /*8b00*/  MUFU.EX2 R180, R180 ;  /* 0x000000b400b47308 */ /* 0x000ea20000000800 */
[C---:B-1----:R-:W-:Y:S03]  /*8b10*/  HMMA.16816.F32 R84, R176.reuse, R132, R84 ;  /* 0x00000084b054723c */ /* 0x042fe60000001854 */
[----:B---3--:R-:W-:Y:S02]  /*8b20*/  FFMA.FTZ R2, R199, c[0x0][0x2d0], -R181 ;  /* 0x0000b400c7027a23 */ /* 0x008fe400000108b5 */
[----:B------:R1:W5:Y:S03]  /*8b30*/  LDL.LU R199, [R1+0x100] ;  /* 0x0001000001c77983 */ /* 0x0003660000300800 */
[C---:B------:R-:W-:Y:S01]  /*8b40*/  HMMA.16816.F32 R88, R176.reuse, R134, R88 ;  /* 0x00000086b058723c */ /* 0x040fe20000001858 */
[----:B------:R4:W-:Y:S01]  /*8b50*/  MUFU.EX2 R187, R2 ;  /* 0x0000000200bb7308 */ /* 0x0009e20000000800 */
[----:B------:R-:W3:Y:S05]  /*8b60*/  LDSM.16.MT88.4 R132, [R252+0x4100] ;  /* 0x00410000fc84783b */ /* 0x000eea0000004200 */
[----:B------:R1:W5:Y:S05]  /*8b70*/  LDL.LU R192, [R1+0xfc] ;  /* 0x0000fc0001c07983 */ /* 0x00036a0000300800 */
[----:B------:R1:W5:Y:S05]  /*8b80*/  LDL.LU R193, [R1+0xf8] ;  /* 0x0000f80001c17983 */ /* 0x00036a0000300800 */
[----:B------:R1:W5:Y:S05]  /*8b90*/  LDL.LU R194, [R1+0xf4] ;  /* 0x0000f40001c27983 */ /* 0x00036a0000300800 */
[----:B------:R1:W5:Y:S01]  /*8ba0*/  LDL.LU R195, [R1+0xf0] ;  /* 0x0000f00001c37983 */ /* 0x0003620000300800 */
[C---:B---3--:R-:W-:Y:S08]  /*8bb0*/  HMMA.16816.F32 R92, R176.reuse, R132, R92 ;  /* 0x00000084b05c723c */ /* 0x048ff0000000185c */
[C---:B------:R-:W-:Y:S01]  /*8bc0*/  HMMA.16816.F32 R96, R176.reuse, R134, R96 ;  /* 0x00000086b060723c */ /* 0x040fe20000001860 */
[----:B------:R-:W3:Y:S07]  /*8bd0*/  LDSM.16.MT88.4 R132, [R249+0x6100] ;  /* 0x00610000f984783b */ /* 0x000eee0000004200 */
[C---:B---3--:R-:W-:Y:S08]  /*8be0*/  HMMA.16816.F32 R100, R176.reuse, R132, R100 ;  /* 0x00000084b064723c */ /* 0x048ff00000001864 */
[C---:B------:R-:W-:Y:S01]  /*8bf0*/  HMMA.16816.F32 R104, R176.reuse, R134, R104 ;  /* 0x00000086b068723c */ /* 0x040fe20000001868 */
[----:B------:R-:W3:Y:S03]  /*8c00*/  LDSM.16.MT88.4 R132, [R250+0x6100] ;  /* 0x00610000fa84783b */ /* 0x000ee60000004200 */
[----:B----4-:R-:W-:Y:S02]  /*8c10*/  FFMA.FTZ R2, R3, R144, R145 ;  /* 0x0000009003027223 */ /* 0x010fe40000010091 */
[----:B------:R-:W-:Y:S02]  /*8c20*/  LDSM.16.MT88.4 R144, [R151+0x1100] ;  /* 0x001100009790783b */ /* 0x000fe40000004200 */
[C---:B---3--:R-:W-:Y:S08]  /*8c30*/  HMMA.16816.F32 R108, R176.reuse, R132, R108 ;  /* 0x00000084b06c723c */ /* 0x048ff0000000186c */
[C---:B------:R-:W-:Y:S01]  /*8c40*/  HMMA.16816.F32 R112, R176.reuse, R134, R112 ;  /* 0x00000086b070723c */ /* 0x040fe20000001870 */
[----:B------:R-:W3:Y:S07]  /*8c50*/  LDSM.16.MT88.4 R132, [R151+0x6100] ;  /* 0x006100009784783b */ /* 0x000eee0000004200 */
[C---:B---3--:R-:W-:Y:S08]  /*8c60*/  HMMA.16816.F32 R116, R176.reuse, R132, R116 ;  /* 0x00000084b074723c */ /* 0x048ff00000001874 */
[C---:B------:R-:W-:Y:S01]  /*8c70*/  HMMA.16816.F32 R120, R176.reuse, R134, R120 ;  /* 0x00000086b078723c */ /* 0x040fe20000001878 */
[----:B------:R-:W3:Y:S07]  /*8c80*/  LDSM.16.MT88.4 R132, [R252+0x6100] ;  /* 0x00610000fc84783b */ /* 0x000eee0000004200 */
[C---:B---3--:R-:W-:Y:S07]  /*8c90*/  HMMA.16816.F32 R124, R176.reuse, R132, R124 ;  /* 0x00000084b07c723c */ /* 0x048fee000000187c */
[----:B------:R-:W-:Y:S01]  /*8ca0*/  F2FP.PACK_AB R132, R156, R149 ;  /* 0x000000959c84723e */ /* 0x000fe200000000ff */
[----:B------:R-:W-:Y:S04]  /*8cb0*/  HMMA.16816.F32 R128, R176, R134, R128 ;  /* 0x00000086b080723c */ /* 0x000fe80000001880 */
[----:B------:R-:W-:Y:S01]  /*8cc0*/  F2FP.PACK_AB R133, R157, R150 ;  /* 0x000000969d85723e */ /* 0x000fe200000000ff */
[----:B------:R-:W-:Y:S02]  /*8cd0*/  FFMA.FTZ R148, R0, R152, R182 ;  /* 0x0000009800947223 */ /* 0x000fe400000100b6 */
[----:B------:R-:W-:Y:S01]  /*8ce0*/  F2FP.PACK_AB R134, R153, R158 ;  /* 0x0000009e9986723e */ /* 0x000fe200000000ff */
[--C-:B------:R-:W-:Y:S01]  /*8cf0*/  FFMA.FTZ R0, R172, c[0x0][0x2d0], -R181.reuse ;  /* 0x0000b400ac007a23 */ /* 0x100fe200000108b5 */
[----:B------:R-:W-:Y:S01]  /*8d00*/  F2FP.PACK_AB R135, R160, R159 ;  /* 0x0000009fa087723e */ /* 0x000fe200000000ff */
[----:B------:R1:W5:Y:S02]  /*8d10*/  LDL.LU R172, [R1+0xec] ;  /* 0x0000ec0001ac7983 */ /* 0x0003640000300800 */
[----:B------:R-:W-:Y:S01]  /*8d20*/  IMAD.MOV.U32 R152, RZ, RZ, R166 ;  /* 0x000000ffff987224 */ /* 0x000fe200078e00a6 */
[----:B------:R3:W-:Y:S01]  /*8d30*/  MUFU.EX2 R3, R0 ;  /* 0x0000000000037308 */ /* 0x0007e20000000800 */
[----:B------:R-:W-:Y:S02]  /*8d40*/  F2FP.PACK_AB R176, R184, R185 ;  /* 0x000000b9b8b0723e */ /* 0x000fe400000000ff */
[C---:B------:R-:W-:Y:S05]  /*8d50*/  HMMA.16816.F32 R4, R132.reuse, R136, R4 ;  /* 0x000000888404723c */ /* 0x040fea0000001804 */
[----:B--2---:R-:W-:Y:S03]  /*8d60*/  F2FP.PACK_AB R178, R180, R183 ;  /* 0x000000b7b4b2723e */ /* 0x004fe600000000ff */
[C---:B------:R-:W-:Y:S01]  /*8d70*/  HMMA.16816.F32 R8, R132.reuse, R138, R8 ;  /* 0x0000008a8408723c */ /* 0x040fe20000001808 */
[----:B------:R-:W2:Y:S03]  /*8d80*/  LDSM.16.MT88.4 R136, [R250+0x900] ;  /* 0x00090000fa88783b */ /* 0x000ea60000004200 */
[--C-:B---3--:R-:W-:Y:S02]  /*8d90*/  FFMA.FTZ R0, R173, c[0x0][0x2d0], -R181.reuse ;  /* 0x0000b400ad007a23 */ /* 0x108fe400000108b5 */
[----:B------:R1:W5:Y:S02]  /*8da0*/  LDL.LU R173, [R1+0xe8] ;  /* 0x0000e80001ad7983 */ /* 0x0003640000300800 */
[----:B------:R3:W4:Y:S01]  /*8db0*/  MUFU.EX2 R182, R0 ;  /* 0x0000000000b67308 */ /* 0x0007220000000800 */
[C---:B--2---:R-:W-:Y:S03]  /*8dc0*/  HMMA.16816.F32 R12, R132.reuse, R136, R12 ;  /* 0x00000088840c723c */ /* 0x044fe6000000180c */
[--C-:B---3--:R-:W-:Y:S01]  /*8dd0*/  FFMA.FTZ R0, R174, c[0x0][0x2d0], -R181.reuse ;  /* 0x0000b400ae007a23 */ /* 0x108fe200000108b5 */
[----:B----4-:R-:W-:Y:S01]  /*8de0*/  F2FP.PACK_AB R177, R182, R3 ;  /* 0x00000003b6b1723e */ /* 0x010fe200000000ff */
[----:B------:R1:W5:Y:S01]  /*8df0*/  LDL.LU R174, [R1+0xe4] ;  /* 0x0000e40001ae7983 */ /* 0x0003620000300800 */
[----:B------:R-:W-:Y:S03]  /*8e00*/  FFMA.FTZ R181, R167, c[0x0][0x2d0], -R181 ;  /* 0x0000b400a7b57a23 */ /* 0x000fe600000108b5 */
[----:B------:R2:W-:Y:S01]  /*8e10*/  MUFU.EX2 R166, R0 ;  /* 0x0000000000a67308 */ /* 0x0005e20000000800 */
[C---:B------:R-:W-:Y:S01]  /*8e20*/  HMMA.16816.F32 R16, R132.reuse, R138, R16 ;  /* 0x0000008a8410723c */ /* 0x040fe20000001810 */
[----:B------:R-:W3:Y:S08]  /*8e30*/  LDSM.16.MT88.4 R136, [R151+0x900] ;  /* 0x000900009788783b */ /* 0x000ef00000004200 */
[----:B------:R-:W4:Y:S03]  /*8e40*/  MUFU.EX2 R181, R181 ;  /* 0x000000b500b57308 */ /* 0x000f260000000800 */
[----:B--2---:R-:W-:Y:S02]  /*8e50*/  FADD.FTZ R0, R175, R2 ;  /* 0x00000002af007221 */ /* 0x004fe40000010000 */
[----:B------:R1:W5:Y:S01]  /*8e60*/  LDL.LU R175, [R1+0xe0] ;  /* 0x0000e00001af7983 */ /* 0x0003620000300800 */
[----:B------:R-:W-:Y:S01]  /*8e70*/  FADD.FTZ R2, R168, R148 ;  /* 0x00000094a8027221 */ /* 0x000fe20000010000 */
[----:B------:R-:W-:Y:S01]  /*8e80*/  MOV R148, R153 ;  /* 0x0000009900947202 */ /* 0x000fe20000000f00 */
[----:B------:R-:W-:Y:S02]  /*8e90*/  FADD.FTZ R0, R169, R0 ;  /* 0x00000000a9007221 */ /* 0x000fe40000010000 */
[----:B------:R1:W5:Y:S01]  /*8ea0*/  LDL.LU R168, [R1+0xdc] ;  /* 0x0000dc0001a87983 */ /* 0x0003620000300800 */
[----:B------:R-:W-:Y:S02]  /*8eb0*/  FADD.FTZ R167, R170, R2 ;  /* 0x00000002aaa77221 */ /* 0x000fe40000010000 */
[----:B------:R-:W-:Y:S01]  /*8ec0*/  FADD.FTZ R2, R171, R0 ;  /* 0x00000000ab027221 */ /* 0x000fe20000010000 */
[----:B----4-:R-:W-:Y:S01]  /*8ed0*/  F2FP.PACK_AB R179, R181, R166 ;  /* 0x000000a6b5b3723e */ /* 0x010fe200000000ff */
[----:B------:R1:W5:Y:S01]  /*8ee0*/  LDL.LU R169, [R1+0xd8] ;  /* 0x0000d80001a97983 */ /* 0x0003620000300800 */
[----:B------:R-:W-:Y:S04]  /*8ef0*/  IMAD.MOV.U32 R0, RZ, RZ, R152 ;  /* 0x000000ffff007224 */ /* 0x000fe800078e0098 */
[----:B------:R-:W-:Y:S01]  /*8f00*/  LDSM.16.MT88.4 R152, [R151+0x1900] ;  /* 0x001900009798783b */ /* 0x000fe20000004200 */
[----:B------:R-:W-:Y:S01]  /*8f10*/  FADD.FTZ R0, R0, R167 ;  /* 0x000000a700007221 */ /* 0x000fe20000010000 */
[C---:B---3--:R-:W-:Y:S03]  /*8f20*/  HMMA.16816.F32 R20, R132.reuse, R136, R20 ;  /* 0x000000888414723c */ /* 0x048fe60000001814 */
[----:B------:R1:W5:Y:S05]  /*8f30*/  LDL.LU R170, [R1+0xd4] ;  /* 0x0000d40001aa7983 */ /* 0x00036a0000300800 */
[C---:B------:R-:W-:Y:S01]  /*8f40*/  HMMA.16816.F32 R24, R132.reuse, R138, R24 ;  /* 0x0000008a8418723c */ /* 0x040fe20000001818 */
[----:B------:R-:W2:Y:S05]  /*8f50*/  LDSM.16.MT88.4 R136, [R252+0x900] ;  /* 0x00090000fc88783b */ /* 0x000eaa0000004200 */
[----:B------:R1:W5:Y:S02]  /*8f60*/  LDL.LU R171, [R1+0xd0] ;  /* 0x0000d00001ab7983 */ /* 0x0003640000300800 */
        /* <DEDUP_REMOVED lines=37> */
[----:B------:R-:W-:Y:S01]  /*91c0*/  HMMA.16816.F32 R128, R132, R138, R128 ;  /* 0x0000008a8480723c */ /* 0x000fe20000001880 */
[----:B------:R-:W2:Y:S06]  /*91d0*/  LDSM.16.MT88.4 R136, [R249+0x1100] ;  /* 0x00110000f988783b */ /* 0x000eac0000004200 */
[----:B------:R-:W-:Y:S02]  /*91e0*/  F2FP.PACK_AB R132, R161, R189 ;  /* 0x000000bda184723e */ /* 0x000fe400000000ff */
[----:B------:R-:W-:Y:S03]  /*91f0*/  F2FP.PACK_AB R134, R162, R191 ;  /* 0x000000bfa286723e */ /* 0x000fe600000000ff */
[----:B------:R-:W-:Y:S02]  /*9200*/  F2FP.PACK_AB R133, R190, R188 ;  /* 0x000000bcbe85723e */ /* 0x000fe400000000ff */
[----:B------:R-:W-:Y:S07]  /*9210*/  F2FP.PACK_AB R135, R187, R186 ;  /* 0x000000babb87723e */ /* 0x000fee00000000ff */
[C---:B--2---:R-:W-:Y:S08]  /*9220*/  HMMA.16816.F32 R4, R132.reuse, R136, R4 ;  /* 0x000000888404723c */ /* 0x044ff00000001804 */
[C---:B------:R-:W-:Y:S01]  /*9230*/  HMMA.16816.F32 R8, R132.reuse, R138, R8 ;  /* 0x0000008a8408723c */ /* 0x040fe20000001808 */
[----:B------:R-:W2:Y:S07]  /*9240*/  LDSM.16.MT88.4 R136, [R252+0x1100] ;  /* 0x00110000fc88783b */ /* 0x000eae0000004200 */
[C---:B------:R-:W-:Y:S08]  /*9250*/  HMMA.16816.F32 R12, R132.reuse, R140, R12 ;  /* 0x0000008c840c723c */ /* 0x040ff0000000180c */
[C---:B------:R-:W-:Y:S01]  /*9260*/  HMMA.16816.F32 R16, R132.reuse, R142, R16 ;  /* 0x0000008e8410723c */ /* 0x040fe20000001810 */
[----:B------:R-:W3:Y:S07]  /*9270*/  LDSM.16.MT88.4 R140, [R249+0x3100] ;  /* 0x00310000f98c783b */ /* 0x000eee0000004200 */
[C---:B------:R-:W-:Y:S08]  /*9280*/  HMMA.16816.F32 R20, R132.reuse, R144, R20 ;  /* 0x000000908414723c */ /* 0x040ff00000001814 */
        /* <DEDUP_REMOVED lines=39> */
[----:B------:R-:W-:Y:S08]  /*9500*/  HMMA.16816.F32 R128, R132, R138, R128 ;  /* 0x0000008a8480723c */ /* 0x000ff00000001880 */
[C---:B---3--:R-:W-:Y:S07]  /*9510*/  HMMA.16816.F32 R132, R176.reuse, R140, R4 ;  /* 0x0000008cb084723c */ /* 0x048fee0000001804 */
[----:B------:R-:W-:Y:S01]  /*9520*/  IMAD.MOV.U32 R6, RZ, RZ, R161 ;  /* 0x000000ffff067224 */ /* 0x000fe200078e00a1 */
[C---:B------:R-:W-:Y:S04]  /*9530*/  HMMA.16816.F32 R136, R176.reuse, R142, R8 ;  /* 0x0000008eb088723c */ /* 0x040fe80000001808 */
[----:B------:R-:W-:Y:S02]  /*9540*/  MOV R5, R162 ;  /* 0x000000a200057202 */ /* 0x000fe40000000f00 */
[----:B------:R-:W-:Y:S02]  /*9550*/  MOV R7, R160 ;  /* 0x000000a000077202 */ /* 0x000fe40000000f00 */
[C---:B----4-:R-:W-:Y:S01]  /*9560*/  HMMA.16816.F32 R140, R176.reuse, R144, R12 ;  /* 0x00000090b08c723c */ /* 0x050fe2000000180c */
[----:B------:R-:W2:Y:S03]  /*9570*/  LDSM.16.MT88.4 R160, [R252+0x1900] ;  /* 0x00190000fca0783b */ /* 0x000ea60000004200 */
[----:B------:R-:W-:Y:S01]  /*9580*/  IMAD.MOV.U32 R9, RZ, RZ, R5 ;  /* 0x000000ffff097224 */ /* 0x000fe200078e0005 */
[----:B------:R-:W-:Y:S01]  /*9590*/  MOV R10, R6 ;  /* 0x00000006000a7202 */ /* 0x000fe20000000f00 */
[----:B------:R-:W-:Y:S02]  /*95a0*/  IMAD.MOV.U32 R11, RZ, RZ, R7 ;  /* 0x000000ffff0b7224 */ /* 0x000fe400078e0007 */
[C---:B------:R-:W-:Y:S01]  /*95b0*/  HMMA.16816.F32 R144, R176.reuse, R146, R16 ;  /* 0x00000092b090723c */ /* 0x040fe20000001810 */
[----:B------:R-:W3:Y:S03]  /*95c0*/  LDSM.16.MT88.4 R4, [R249+0x3900] ;  /* 0x00390000f904783b */ /* 0x000ee60000004200 */
[----:B------:R-:W-:Y:S01]  /*95d0*/  IMAD.MOV.U32 R15, RZ, RZ, R148 ;  /* 0x000000ffff0f7224 */ /* 0x000fe200078e0094 */
[----:B------:R-:W-:Y:S01]  /*95e0*/  MOV R12, R9 ;  /* 0x00000009000c7202 */ /* 0x000fe20000000f00 */
[----:B------:R-:W-:Y:S01]  /*95f0*/  IMAD.MOV.U32 R13, RZ, RZ, R10 ;  /* 0x000000ffff0d7224 */ /* 0x000fe200078e000a */
[----:B------:R-:W-:Y:S01]  /*9600*/  MOV R17, R151 ;  /* 0x0000009700117202 */ /* 0x000fe20000000f00 */
[----:B------:R-:W-:Y:S01]  /*9610*/  IMAD.MOV.U32 R18, RZ, RZ, R150 ;  /* 0x000000ffff127224 */ /* 0x000fe200078e0096 */
[----:B------:R-:W-:Y:S02]  /*9620*/  MOV R19, R149 ;  /* 0x0000009500137202 */ /* 0x000fe40000000f00 */
[C---:B------:R-:W-:Y:S03]  /*9630*/  HMMA.16816.F32 R148, R176.reuse, R152, R20 ;  /* 0x00000098b094723c */ /* 0x040fe60000001814 */
[----:B------:R-:W-:Y:S02]  /*9640*/  MOV R14, R11 ;  /* 0x0000000b000e7202 */ /* 0x000fe40000000f00 */
[----:B------:R-:W4:Y:S02]  /*9650*/  LDSM.16.MT88.4 R8, [R250+0x3900] ;  /* 0x00390000fa08783b */ /* 0x000f240000004200 */
[----:B------:R-:W-:Y:S01]  /*9660*/  MOV R23, R12 ;  /* 0x0000000c00177202 */ /* 0x000fe20000000f00 */
[C---:B------:R-:W-:Y:S04]  /*9670*/  HMMA.16816.F32 R152, R176.reuse, R154, R24 ;  /* 0x0000009ab098723c */ /* 0x040fe80000001818 */
[----:B------:R-:W-:Y:S01]  /*9680*/  IMAD.MOV.U32 R22, RZ, RZ, R13 ;  /* 0x000000ffff167224 */ /* 0x000fe200078e000d */
[----:B------:R-:W-:Y:S02]  /*9690*/  MOV R21, R14 ;  /* 0x0000000e00157202 */ /* 0x000fe40000000f00 */
[----:B------:R-:W-:Y:S01]  /*96a0*/  IMAD.MOV.U32 R27, RZ, RZ, R159 ;  /* 0x000000ffff1b7224 */ /* 0x000fe200078e009f */
[----:B------:R-:W-:Y:S01]  /*96b0*/  MOV R26, R158 ;  /* 0x0000009e001a7202 */ /* 0x000fe20000000f00 */
[----:B------:R-:W-:Y:S03]  /*96c0*/  IMAD.MOV.U32 R24, RZ, RZ, R156 ;  /* 0x000000ffff187224 */ /* 0x000fe600078e009c */
[----:B------:R-:W-:Y:S02]  /*96d0*/  MOV R25, R157 ;  /* 0x0000009d00197202 */ /* 0x000fe40000000f00 */
[C---:B--2---:R-:W-:Y:S03]  /*96e0*/  HMMA.16816.F32 R156, R176.reuse, R160, R28 ;  /* 0x000000a0b09c723c */ /* 0x044fe6000000181c */
[----:B------:R-:W-:Y:S02]  /*96f0*/  MOV R20, R15 ;  /* 0x0000000f00147202 */ /* 0x000fe40000000f00 */
[----:B------:R-:W2:Y:S02]  /*9700*/  LDSM.16.MT88.4 R12, [R17+0x3900] ;  /* 0x00390000110c783b */ /* 0x000ea40000004200 */
[----:B------:R-:W-:Y:S01]  /*9710*/  MOV R29, R17 ;  /* 0x00000011001d7202 */ /* 0x000fe20000000f00 */
[C---:B------:R-:W-:Y:S04]  /*9720*/  HMMA.16816.F32 R160, R176.reuse, R162, R32 ;  /* 0x000000a2b0a0723c */ /* 0x040fe80000001820 */
[----:B------:R-:W-:Y:S01]  /*9730*/  MOV R31, R18 ;  /* 0x00000012001f7202 */ /* 0x000fe20000000f00 */
[----:B------:R-:W-:Y:S02]  /*9740*/  IMAD.MOV.U32 R30, RZ, RZ, R19 ;  /* 0x000000ffff1e7224 */ /* 0x000fe400078e0013 */
[----:B------:R-:W1:Y:S01]  /*9750*/  LDSM.16.MT88.4 R16, [R252+0x3900] ;  /* 0x00390000fc10783b */ /* 0x000e620000004200 */
[C---:B---3--:R-:W-:Y:S04]  /*9760*/  HMMA.16816.F32 R36, R176.reuse, R4, R36 ;  /* 0x00000004b024723c */ /* 0x048fe80000001824 */
[----:B------:R-:W-:Y:S02]  /*9770*/  FADD.FTZ R2, R30, R2 ;  /* 0x000000021e027221 */ /* 0x000fe40000010000 */
[----:B------:R-:W-:Y:S02]  /*9780*/  FADD.FTZ R0, R31, R0 ;  /* 0x000000001f007221 */ /* 0x000fe40000010000 */
[C---:B------:R-:W-:Y:S01]  /*9790*/  HMMA.16816.F32 R40, R176.reuse, R6, R40 ;  /* 0x00000006b028723c */ /* 0x040fe20000001828 */
[----:B------:R-:W3:Y:S03]  /*97a0*/  LDSM.16.MT88.4 R4, [R249+0x5900] ;  /* 0x00590000f904783b */ /* 0x000ee60000004200 */
[----:B------:R-:W-:Y:S02]  /*97b0*/  FADD.FTZ R2, R24, R2 ;  /* 0x0000000218027221 */ /* 0x000fe40000010000 */
[----:B------:R-:W-:Y:S02]  /*97c0*/  FADD.FTZ R0, R25, R0 ;  /* 0x0000000019007221 */ /* 0x000fe40000010000 */
[C---:B----4-:R-:W-:Y:S04]  /*97d0*/  HMMA.16816.F32 R44, R176.reuse, R8, R44 ;  /* 0x00000008b02c723c */ /* 0x050fe8000000182c */
[----:B------:R-:W-:Y:S02]  /*97e0*/  FADD.FTZ R2, R26, R2 ;  /* 0x000000021a027221 */ /* 0x000fe40000010000 */
[----:B------:R-:W-:Y:S02]  /*97f0*/  FADD.FTZ R0, R27, R0 ;  /* 0x000000001b007221 */ /* 0x000fe40000010000 */
[C---:B------:R-:W-:Y:S01]  /*9800*/  HMMA.16816.F32 R48, R176.reuse, R10, R48 ;  /* 0x0000000ab030723c */ /* 0x040fe20000001830 */
[----:B------:R-:W4:Y:S03]  /*9810*/  LDSM.16.MT88.4 R8, [R250+0x5900] ;  /* 0x00590000fa08783b */ /* 0x000f260000004200 */
[----:B------:R-:W-:Y:S02]  /*9820*/  FADD.FTZ R2, R20, R2 ;  /* 0x0000000214027221 */ /* 0x000fe40000010000 */
[----:B------:R-:W-:Y:S02]  /*9830*/  FADD.FTZ R0, R21, R0 ;  /* 0x0000000015007221 */ /* 0x000fe40000010000 */
[C---:B--2---:R-:W-:Y:S04]  /*9840*/  HMMA.16816.F32 R52, R176.reuse, R12, R52 ;  /* 0x0000000cb034723c */ /* 0x044fe80000001834 */
[----:B------:R-:W-:Y:S02]  /*9850*/  FADD.FTZ R2, R189, R2 ;  /* 0x00000002bd027221 */ /* 0x000fe40000010000 */
[----:B------:R-:W-:Y:S02]  /*9860*/  FADD.FTZ R0, R188, R0 ;  /* 0x00000000bc007221 */ /* 0x000fe40000010000 */
[C---:B------:R-:W-:Y:S01]  /*9870*/  HMMA.16816.F32 R56, R176.reuse, R14, R56 ;  /* 0x0000000eb038723c */ /* 0x040fe20000001838 */
[----:B------:R-:W2:Y:S03]  /*9880*/  LDSM.16.MT88.4 R12, [R29+0x5900] ;  /* 0x005900001d0c783b */ /* 0x000ea60000004200 */
[----:B------:R-:W-:Y:S02]  /*9890*/  FADD.FTZ R2, R22, R2 ;  /* 0x0000000216027221 */ /* 0x000fe40000010000 */
[----:B------:R-:W-:Y:S02]  /*98a0*/  FADD.FTZ R0, R190, R0 ;  /* 0x00000000be007221 */ /* 0x000fe40000010000 */
[C---:B-1----:R-:W-:Y:S04]  /*98b0*/  HMMA.16816.F32 R60, R176.reuse, R16, R60 ;  /* 0x00000010b03c723c */ /* 0x042fe8000000183c */
[----:B------:R-:W-:Y:S02]  /*98c0*/  FADD.FTZ R2, R191, R2 ;  /* 0x00000002bf027221 */ /* 0x000fe40000010000 */
[----:B------:R-:W-:Y:S02]  /*98d0*/  FADD.FTZ R0, R186, R0 ;  /* 0x00000000ba007221 */ /* 0x000fe40000010000 */
[C---:B------:R-:W-:Y:S01]  /*98e0*/  HMMA.16816.F32 R64, R176.reuse, R18, R64 ;  /* 0x00000012b040723c */ /* 0x040fe20000001840 */
[----:B------:R-:W1:Y:S03]  /*98f0*/  LDSM.16.MT88.4 R16, [R252+0x5900] ;  /* 0x00590000fc10783b */ /* 0x000e660000004200 */
[----:B------:R-:W-:Y:S02]  /*9900*/  FADD.FTZ R2, R23, R2 ;  /* 0x0000000217027221 */ /* 0x000fe40000010000 */
[----:B------:R-:W-:Y:S02]  /*9910*/  FADD.FTZ R0, R187, R0 ;  /* 0x00000000bb007221 */ /* 0x000fe40000010000 */
        /* <DEDUP_REMOVED lines=9> */
[----:B------:R-:W-:Y:S01]  /*99b0*/  FADD.FTZ R0, R166, R3 ;  /* 0x00000003a6007221 */ /* 0x000fe20000010000 */
[----:B------:R-:W-:Y:S01]  /*99c0*/  MOV R166, R164 ;  /* 0x000000a400a67202 */ /* 0x000fe20000000f00 */
[C---:B------:R-:W-:Y:S01]  /*99d0*/  HMMA.16816.F32 R80, R176.reuse, R10, R80 ;  /* 0x0000000ab050723c */ /* 0x040fe20000001850 */
[----:B------:R-:W4:Y:S03]  /*99e0*/  LDSM.16.MT88.4 R8, [R250+0x7900] ;  /* 0x00790000fa08783b */ /* 0x000f260000004200 */
[----:B------:R-:W-:Y:S01]  /*99f0*/  FADD.FTZ R2, R180, R2 ;  /* 0x00000002b4027221 */ /* 0x000fe20000010000 */
[----:B------:R-:W-:Y:S01]  /*9a00*/  MOV R3, R165 ;  /* 0x000000a500037202 */ /* 0x000fe20000000f00 */
[----:B------:R-:W-:Y:S02]  /*9a10*/  FADD.FTZ R0, R181, R0 ;  /* 0x00000000b5007221 */ /* 0x000fe40000010000 */
[C---:B--2---:R-:W-:Y:S01]  /*9a20*/  HMMA.16816.F32 R84, R176.reuse, R12, R84 ;  /* 0x0000000cb054723c */ /* 0x044fe20000001854 */
[----:B------:R-:W-:Y:S05]  /*9a30*/  STL [R1+0x64], R2 ;  /* 0x0000640201007387 */ /* 0x000fea0000100800 */
[----:B------:R-:W-:Y:S02]  /*9a40*/  STL [R1+0x68], R0 ;  /* 0x0000680001007387 */ /* 0x000fe40000100800 */
[C---:B------:R-:W-:Y:S03]  /*9a50*/  HMMA.16816.F32 R88, R176.reuse, R14, R88 ;  /* 0x0000000eb058723c */ /* 0x040fe60000001858 */
[----:B------:R-:W2:Y:S05]  /*9a60*/  LDSM.16.MT88.4 R12, [R29+0x7900] ;  /* 0x007900001d0c783b */ /* 0x000eaa0000004200 */
[C---:B-1----:R-:W-:Y:S08]  /*9a70*/  HMMA.16816.F32 R92, R176.reuse, R16, R92 ;  /* 0x00000010b05c723c */ /* 0x042ff0000000185c */
[C---:B------:R-:W-:Y:S01]  /*9a80*/  HMMA.16816.F32 R96, R176.reuse, R18, R96 ;  /* 0x00000012b060723c */ /* 0x040fe20000001860 */
[----:B------:R-:W1:Y:S07]  /*9a90*/  LDSM.16.MT88.4 R16, [R252+0x7900] ;  /* 0x00790000fc10783b */ /* 0x000e6e0000004200 */
[C---:B---3--:R-:W-:Y:S08]  /*9aa0*/  HMMA.16816.F32 R100, R176.reuse, R4, R100 ;  /* 0x00000004b064723c */ /* 0x048ff00000001864 */
[C---:B------:R-:W-:Y:S08]  /*9ab0*/  HMMA.16816.F32 R104, R176.reuse, R6, R104 ;  /* 0x00000006b068723c */ /* 0x040ff00000001868 */
[C---:B----4-:R-:W-:Y:S08]  /*9ac0*/  HMMA.16816.F32 R108, R176.reuse, R8, R108 ;  /* 0x00000008b06c723c */ /* 0x050ff0000000186c */
[C---:B------:R-:W-:Y:S08]  /*9ad0*/  HMMA.16816.F32 R112, R176.reuse, R10, R112 ;  /* 0x0000000ab070723c */ /* 0x040ff00000001870 */
[C---:B--2---:R-:W-:Y:S08]  /*9ae0*/  HMMA.16816.F32 R116, R176.reuse, R12, R116 ;  /* 0x0000000cb074723c */ /* 0x044ff00000001874 */
[C---:B------:R-:W-:Y:S08]  /*9af0*/  HMMA.16816.F32 R120, R176.reuse, R14, R120 ;  /* 0x0000000eb078723c */ /* 0x040ff00000001878 */
[C---:B-1----:R-:W-:Y:S08]  /*9b00*/  HMMA.16816.F32 R124, R176.reuse, R16, R124 ;  /* 0x00000010b07c723c */ /* 0x042ff0000000187c */
[----:B------:R-:W-:Y:S01]  /*9b10*/  HMMA.16816.F32 R128, R176, R18, R128 ;  /* 0x00000012b080723c */ /* 0x000fe20000001880 */
[----:B------:R-:W-:-:S07]  /*9b20*/  @P0 BRA `(.L_x_535) ;  /* 0xffffc1c000000947 */ /* 0x000fce000383ffff */
.L_x_534:
[----:B------:R-:W-:-:S13]  /*9b30*/  ISETP.LE.AND P0, PT, RZ, UR17, PT ;  /* 0x00000011ff007c0c */ /* 0x000fda000bf03270 */
[----:B------:R-:W-:Y:S05]  /*9b40*/  @!P0 BRA `(.L_x_536) ;  /* 0x000035b000008947 */ /* 0x000fea0003800000 */
[----:B------:R-:W2:Y:S01]  /*9b50*/  LDL.64 R6, [R1+0xb8] ;  /* 0x0000b80001067983 */ /* 0x000ea20000100a00 */
[----:B------:R-:W-:-:S03]  /*9b60*/  ULDC.64 UR4, c[0x0][0x208] ;  /* 0x0000820000047ab9 */ /* 0x000fc60000000a00 */
[----:B------:R-:W4:Y:S04]  /*9b70*/  LDL.64 R4, [R1+0x90] ;  /* 0x0000900001047983 */ /* 0x000f280000100a00 */
[----:B---3--:R-:W3:Y:S04]  /*9b80*/  LDL.64 R10, [R1+0xb0] ;  /* 0x0000b000010a7983 */ /* 0x008ee80000100a00 */
[----:B------:R-:W3:Y:S01]  /*9b90*/  LDL.64 R8, [R1+0x70] ;  /* 0x0000700001087983 */ /* 0x000ee20000100a00 */
[----:B------:R-:W-:Y:S01]  /*9ba0*/  MOV R3, R164 ;  /* 0x000000a400037202 */ /* 0x000fe20000000f00 */
[----:B------:R-:W-:-:S02]  /*9bb0*/  USHF.L.U64.HI UR9, UR4, 0x5, UR5 ;  /* 0x0000000504097899 */ /* 0x000fc40008010205 */
[----:B------:R-:W-:-:S03]  /*9bc0*/  USHF.L.U32 UR8, UR4, 0x5, URZ ;  /* 0x0000000504087899 */ /* 0x000fc6000800063f */
[----:B------:R-:W-:Y:S01]  /*9bd0*/  ULDC.64 UR4, c[0x0][0x1e0] ;  /* 0x0000780000047ab9 */ /* 0x000fe20000000a00 */
[C---:B--2---:R-:W-:Y:S02]  /*9be0*/  IADD3 R188, P6, R6.reuse, 0x40, RZ ;  /* 0x0000004006bc7810 */ /* 0x044fe40007fde0ff */
[C---:B------:R-:W-:Y:S02]  /*9bf0*/  IADD3 R186, P1, R6.reuse, 0x80, RZ ;  /* 0x0000008006ba7810 */ /* 0x040fe40007f3e0ff */
[----:B------:R-:W-:Y:S01]  /*9c00*/  IADD3 R184, P0, R6, 0xc0, RZ ;  /* 0x000000c006b87810 */ /* 0x000fe20007f1e0ff */
[--C-:B----4-:R-:W-:Y:S01]  /*9c10*/  IMAD.X R189, RZ, RZ, R5.reuse, P6 ;  /* 0x000000ffffbd7224 */ /* 0x110fe200030e0605 */
[C---:B---3--:R-:W-:Y:S01]  /*9c20*/  IADD3 R2, P6, R10.reuse, 0x40, RZ ;  /* 0x000000400a027810 */ /* 0x048fe20007fde0ff */
[--C-:B------:R-:W-:Y:S01]  /*9c30*/  IMAD.X R187, RZ, RZ, R5.reuse, P1 ;  /* 0x000000ffffbb7224 */ /* 0x100fe200008e0605 */
[----:B------:R-:W-:Y:S01]  /*9c40*/  IADD3 R0, P1, R10, 0x80, RZ ;  /* 0x000000800a007810 */ /* 0x000fe20007f3e0ff */
[----:B------:R-:W-:-:S02]  /*9c50*/  IMAD.X R185, RZ, RZ, R5, P0 ;  /* 0x000000ffffb97224 */ /* 0x000fc400000e0605 */
[----:B------:R1:W-:Y:S01]  /*9c60*/  STL [R1+0x60], R2 ;  /* 0x0000600201007387 */ /* 0x0003e20000100800 */
[----:B------:R-:W-:-:S03]  /*9c70*/  IMAD.X R11, RZ, RZ, R9, P6 ;  /* 0x000000ffff0b7224 */ /* 0x000fc600030e0609 */
[----:B------:R-:W-:Y:S01]  /*9c80*/  STL [R1+0x58], R0 ;  /* 0x0000580001007387 */ /* 0x000fe20000100800 */
[----:B------:R-:W-:Y:S02]  /*9c90*/  MOV R4, R6 ;  /* 0x0000000600047202 */ /* 0x000fe40000000f00 */
[----:B-1----:R-:W-:Y:S02]  /*9ca0*/  IADD3 R2, P0, R10, 0xc0, RZ ;  /* 0x000000c00a027810 */ /* 0x002fe40007f1e0ff */
[----:B------:R-:W-:-:S03]  /*9cb0*/  IADD3.X R10, RZ, R9, RZ, P1, !PT ;  /* 0x00000009ff0a7210 */ /* 0x000fc60000ffe4ff */
[----:B------:R1:W-:Y:S04]  /*9cc0*/  STL [R1+0x50], R2 ;  /* 0x0000500201007387 */ /* 0x0003e80000100800 */
[----:B------:R2:W-:Y:S04]  /*9cd0*/  STL [R1+0x5c], R11 ;  /* 0x00005c0b01007387 */ /* 0x0005e80000100800 */
[----:B------:R2:W-:Y:S01]  /*9ce0*/  STL [R1+0x54], R10 ;  /* 0x0000540a01007387 */ /* 0x0005e20000100800 */
[----:B-1----:R-:W-:-:S05]  /*9cf0*/  IMAD.X R2, RZ, RZ, R9, P0 ;  /* 0x000000ffff027224 */ /* 0x002fca00000e0609 */
[----:B------:R2:W-:Y:S04]  /*9d00*/  STL [R1+0x4c], R2 ;  /* 0x00004c0201007387 */ /* 0x0005e80000100800 */
[----:B------:R2:W-:Y:S01]  /*9d10*/  STL.64 [R1+0x90], R4 ;  /* 0x0000900401007387 */ /* 0x0005e20000100a00 */
[----:B------:R-:W-:-:S03]  /*9d20*/  IMAD.MOV.U32 R0, RZ, RZ, R165 ;  /* 0x000000ffff007224 */ /* 0x000fc600078e00a5 */
.L_x_537:
[----:B--2---:R-:W2:Y:S01]  /*9d30*/  LDL R4, [R1+0x8] ;  /* 0x0000080001047983 */ /* 0x004ea20000100800 */
[----:B------:R-:W-:Y:S04]  /*9d40*/  DEPBAR.LE SB0, 0x0 ;  /* 0x000080000000791a */ /* 0x000fe80000000000 */
[----:B------:R-:W-:Y:S01]  /*9d50*/  USHF.R.S32.HI UR7, URZ, 0x1f, UR17 ;  /* 0x0000001f3f077899 */ /* 0x000fe20008011411 */
[----:B------:R-:W3:Y:S01]  /*9d60*/  LDL R177, [R1+0x44] ;  /* 0x0000440001b17983 */ /* 0x000ee20000100800 */
[----:B------:R-:W-:Y:S02]  /*9d70*/  UIMAD UR6, UR12, UR17, URZ ;  /* 0x000000110c0672a4 */ /* 0x000fe4000f8e023f */
[----:B------:R-:W-:Y:S02]  /*9d80*/  UIMAD.WIDE.U32 UR10, UR17, UR13, UR8 ;  /* 0x0000000d110a72a5 */ /* 0x000fe4000f8e0008 */
[----:B------:R-:W-:Y:S01]  /*9d90*/  UIMAD UR6, UR7, UR13, UR6 ;  /* 0x0000000d070672a4 */ /* 0x000fe2000f8e0206 */
[----:B------:R-:W-:Y:S01]  /*9da0*/  BAR.SYNC.DEFER_BLOCKING 0x0 ;  /* 0x0000000000007b1d */ /* 0x000fe20000010000 */
[----:B------:R-:W-:Y:S05]  /*9db0*/  UISETP.GT.AND UP0, UPT, UR17, URZ, UPT ;  /* 0x0000003f1100728c */ /* 0x000fea000bf04270 */
[----:B------:R-:W1:Y:S06]  /*9dc0*/  LDSM.16.M88.4 R8, [R248+0x10100] ;  /* 0x01010000f808783b */ /* 0x000e6c0000000200 */
[----:B------:R-:W4:Y:S06]  /*9dd0*/  LDSM.16.M88.4 R16, [R248+0x10900] ;  /* 0x01090000f810783b */ /* 0x000f2c0000000200 */
[----:B------:R-:W3:Y:S06]  /*9de0*/  LDL R176, [R1+0x40] ;  /* 0x0000400001b07983 */ /* 0x000eec0000100800 */
[----:B------:R-:W1:Y:S06]  /*9df0*/  LDSM.16.M88.4 R24, [R248+0x11100] ;  /* 0x01110000f818783b */ /* 0x000e6c0000000200 */
[----:B------:R-:W1:Y:S06]  /*9e00*/  LDSM.16.M88.4 R32, [R248+0x11900] ;  /* 0x01190000f820783b */ /* 0x000e6c0000000200 */
[----:B------:R-:W3:Y:S06]  /*9e10*/  LDL R2, [R1+0x3c] ;  /* 0x00003c0001027983 */ /* 0x000eec0000100800 */
[----:B------:R-:W3:Y:S06]  /*9e20*/  LDL.64 R178, [R1+0x90] ;  /* 0x0000900001b27983 */ /* 0x000eec0000100a00 */
[----:B-----5:R-:W-:Y:S06]  /*9e30*/  STL [R1+0xdc], R168 ;  /* 0x0000dca801007387 */ /* 0x020fec0000100800 */
[----:B------:R-:W-:Y:S06]  /*9e40*/  STL [R1+0xd8], R169 ;  /* 0x0000d8a901007387 */ /* 0x000fec0000100800 */
[----:B------:R-:W-:Y:S06]  /*9e50*/  STL [R1+0xd4], R170 ;  /* 0x0000d4aa01007387 */ /* 0x000fec0000100800 */
[----:B------:R-:W-:Y:S06]  /*9e60*/  STL [R1+0xd0], R171 ;  /* 0x0000d0ab01007387 */ /* 0x000fec0000100800 */
[----:B--2---:R1:W2:Y:S02]  /*9e70*/  LDSM.16.M88.4 R164, [R4] ;  /* 0x0000000004a4783b */ /* 0x0042a40000000200 */
[C---:B-1----:R-:W-:Y:S08]  /*9e80*/  HMMA.16816.F32 R4, R168.reuse, R8, RZ ;  /* 0x00000008a804723c */ /* 0x042ff000000018ff */
[C---:B------:R-:W-:Y:S08]  /*9e90*/  HMMA.16816.F32 R8, R168.reuse, R10, RZ ;  /* 0x0000000aa808723c */ /* 0x040ff000000018ff */
[C---:B----4-:R-:W-:Y:S08]  /*9ea0*/  HMMA.16816.F32 R12, R168.reuse, R16, RZ ;  /* 0x00000010a80c723c */ /* 0x050ff000000018ff */
[C---:B------:R-:W-:Y:S08]  /*9eb0*/  HMMA.16816.F32 R16, R168.reuse, R18, RZ ;  /* 0x00000012a810723c */ /* 0x040ff000000018ff */
[C---:B------:R-:W-:Y:S08]  /*9ec0*/  HMMA.16816.F32 R20, R168.reuse, R24, RZ ;  /* 0x00000018a814723c */ /* 0x040ff000000018ff */
[C---:B------:R-:W-:Y:S08]  /*9ed0*/  HMMA.16816.F32 R24, R168.reuse, R26, RZ ;  /* 0x0000001aa818723c */ /* 0x040ff000000018ff */
[C---:B------:R-:W-:Y:S08]  /*9ee0*/  HMMA.16816.F32 R28, R168.reuse, R32, RZ ;  /* 0x00000020a81c723c */ /* 0x040ff000000018ff */
[----:B------:R-:W-:Y:S01]  /*9ef0*/  HMMA.16816.F32 R32, R168, R34, RZ ;  /* 0x00000022a820723c */ /* 0x000fe200000018ff */
[----:B------:R-:W4:Y:S07]  /*9f00*/  LDL.64 R168, [R1+0xb8] ;  /* 0x0000b80001a87983 */ /* 0x000f2e0000100a00 */
[C---:B--2---:R-:W-:Y:S08]  /*9f10*/  HMMA.16816.F32 R4, R172.reuse, R164, R4 ;  /* 0x000000a4ac04723c */ /* 0x044ff00000001804 */
[C---:B------:R-:W-:Y:S01]  /*9f20*/  HMMA.16816.F32 R8, R172.reuse, R166, R8 ;  /* 0x000000a6ac08723c */ /* 0x040fe20000001808 */
[----:B---3--:R1:W2:Y:S06]  /*9f30*/  LDSM.16.M88.4 R164, [R177] ;  /* 0x00000000b1a4783b */ /* 0x0082ac0000000200 */
[----:B-1----:R-:W3:Y:S06]  /*9f40*/  LDL R177, [R1+0x48] ;  /* 0x0000480001b17983 */ /* 0x002eec0000100800 */
[----:B------:R-:W-:Y:S06]  /*9f50*/  STL [R1+0xe0], R175 ;  /* 0x0000e0af01007387 */ /* 0x000fec0000100800 */
[----:B------:R-:W3:Y:S01]  /*9f60*/  LDL R171, [R1+0x34] ;  /* 0x0000340001ab7983 */ /* 0x000ee20000100800 */
[C---:B--2---:R-:W-:Y:S05]  /*9f70*/  HMMA.16816.F32 R12, R172.reuse, R164, R12 ;  /* 0x000000a4ac0c723c */ /* 0x044fea000000180c */
[----:B------:R-:W2:Y:S03]  /*9f80*/  LDL R170, [R1+0x30] ;  /* 0x0000300001aa7983 */ /* 0x000ea60000100800 */
[C---:B------:R-:W-:Y:S03]  /*9f90*/  HMMA.16816.F32 R16, R172.reuse, R166, R16 ;  /* 0x000000a6ac10723c */ /* 0x040fe60000001810 */
[----:B------:R-:W1:Y:S05]  /*9fa0*/  LDSM.16.M88.4 R164, [R176] ;  /* 0x00000000b0a4783b */ /* 0x000e6a0000000200 */
[C---:B-1----:R-:W-:Y:S08]  /*9fb0*/  HMMA.16816.F32 R20, R172.reuse, R164, R20 ;  /* 0x000000a4ac14723c */ /* 0x042ff00000001814 */
[C---:B------:R-:W-:Y:S01]  /*9fc0*/  HMMA.16816.F32 R24, R172.reuse, R166, R24 ;  /* 0x000000a6ac18723c */ /* 0x040fe20000001818 */
[----:B------:R-:W1:Y:S07]  /*9fd0*/  LDSM.16.M88.4 R164, [R2] ;  /* 0x0000000002a4783b */ /* 0x000e6e0000000200 */
[C---:B-1----:R-:W-:Y:S07]  /*9fe0*/  HMMA.16816.F32 R28, R172.reuse, R164, R28 ;  /* 0x000000a4ac1c723c */ /* 0x042fee000000181c */
[----:B------:R-:W-:Y:S01]  /*9ff0*/  MOV R164, UR17 ;  /* 0x0000001100a47c02 */ /* 0x000fe20008000f00 */
[----:B------:R-:W-:Y:S01]  /*a000*/  HMMA.16816.F32 R32, R172, R166, R32 ;  /* 0x000000a6ac20723c */ /* 0x000fe20000001820 */
[----:B------:R-:W2:Y:S03]  /*a010*/  LDL R175, [R1+0x38] ;  /* 0x0000380001af7983 */ /* 0x000ea60000100800 */
[----:B------:R-:W-:Y:S05]  /*a020*/  IMAD.WIDE.U32 R164, R164, UR13, R178 ;  /* 0x0000000da4a47c25 */ /* 0x000fea000f8e00b2 */
[C---:B------:R-:W-:Y:S03]  /*a030*/  LEA R166, P0, R164.reuse, c[0x0][0x1f8], 0x1 ;  /* 0x00007e00a4a67a11 */ /* 0x040fe600078008ff */
[----:B------:R-:W-:Y:S04]  /*a040*/  IADD3 R2, R165, UR6, RZ ;  /* 0x00000006a5027c10 */ /* 0x000fe8000fffe0ff */
[----:B------:R-:W-:Y:S02]  /*a050*/  LEA.HI.X R167, R164, c[0x0][0x1fc], R2, 0x1, P0 ;  /* 0x00007f00a4a77a11 */ /* 0x000fe400000f0c02 */
[----:B------:R-:W-:Y:S05]  /*a060*/  MOV R164, UR17 ;  /* 0x0000001100a47c02 */ /* 0x000fea0008000f00 */
[----:B------:R-:W-:Y:S05]  /*a070*/  IMAD.WIDE.U32 R164, R164, UR13, R188 ;  /* 0x0000000da4a47c25 */ /* 0x000fea000f8e00bc */
[----:B------:R-:W-:Y:S01]  /*a080*/  IADD3 R2, R165, UR6, RZ ;  /* 0x00000006a5027c10 */ /* 0x000fe2000fffe0ff */
[----:B----4-:R-:W4:Y:S06]  /*a090*/  LDL R169, [R1+0x2c] ;  /* 0x00002c0001a97983 */ /* 0x010f2c0000100800 */
[----:B------:R-:W-:Y:S01]  /*a0a0*/  @!PT LDS RZ, [RZ] ;  /* 0x00000000fffff984 */ /* 0x000fe20000000800 */
[----:B------:R-:W-:Y:S01]  /*a0b0*/  @!PT LDS RZ, [RZ] ;  /* 0x00000000fffff984 */ /* 0x000fe20000000800 */
[----:B------:R-:W-:Y:S01]  /*a0c0*/  @!PT LDS RZ, [RZ] ;  /* 0x00000000fffff984 */ /* 0x000fe20000000800 */
[----:B---3--:R1:W-:Y:S02]  /*a0d0*/  LDGSTS.E.BYPASS.LTC128B.128 [R177+0x100], [R166.64], !P5 ;  /* 0x00100000a6b17fae */ /* 0x0083e4000e901d56 */
[C---:B-1----:R-:W-:Y:S04]  /*a0e0*/  LEA R166, P0, R164.reuse, c[0x0][0x1f8], 0x1 ;  /* 0x00007e00a4a67a11 */ /* 0x042fe800078008ff */
[----:B------:R-:W-:Y:S02]  /*a0f0*/  LEA.HI.X R167, R164, c[0x0][0x1fc], R2, 0x1, P0 ;  /* 0x00007f00a4a77a11 */ /* 0x000fe400000f0c02 */
[----:B------:R-:W-:Y:S03]  /*a100*/  MOV R164, UR17 ;  /* 0x0000001100a47c02 */ /* 0x000fe60008000f00 */
[----:B------:R1:W-:Y:S02]  /*a110*/  LDGSTS.E.BYPASS.LTC128B.128 [R177+0x2100], [R166.64], !P4 ;  /* 0x02100000a6b17fae */ /* 0x0003e4000e101d56 */
[----:B------:R-:W-:Y:S05]  /*a120*/  IMAD.WIDE.U32 R164, R164, UR13, R186 ;  /* 0x0000000da4a47c25 */ /* 0x000fea000f8e00ba */
[----:B------:R-:W-:Y:S02]  /*a130*/  IADD3 R2, R165, UR6, RZ ;  /* 0x00000006a5027c10 */ /* 0x000fe4000fffe0ff */
[C---:B-1----:R-:W-:Y:S04]  /*a140*/  LEA R166, P0, R164.reuse, c[0x0][0x1f8], 0x1 ;  /* 0x00007e00a4a67a11 */ /* 0x042fe800078008ff */
[----:B------:R-:W-:Y:S02]  /*a150*/  LEA.HI.X R167, R164, c[0x0][0x1fc], R2, 0x1, P0 ;  /* 0x00007f00a4a77a11 */ /* 0x000fe400000f0c02 */
[----:B------:R-:W-:Y:S01]  /*a160*/  MOV R164, UR17 ;  /* 0x0000001100a47c02 */ /* 0x000fe20008000f00 */
[----:B------:R-:W-:Y:S02]  /*a170*/  UIADD3 UR17, UR17, -0x1, URZ ;  /* 0xffffffff11117890 */ /* 0x000fe4000fffe03f */
[----:B------:R1:W-:Y:S02]  /*a180*/  LDGSTS.E.BYPASS.LTC128B.128 [R177+0x4100], [R166.64], !P3 ;  /* 0x04100000a6b17fae */ /* 0x0003e4000d901d56 */
[----:B------:R-:W-:Y:S05]  /*a190*/  IMAD.WIDE.U32 R164, R164, UR13, R184 ;  /* 0x0000000da4a47c25 */ /* 0x000fea000f8e00b8 */
[----:B------:R-:W-:Y:S01]  /*a1a0*/  IADD3 R2, R165, UR6, RZ ;  /* 0x00000006a5027c10 */ /* 0x000fe2000fffe0ff */
[----:B------:R-:W-:Y:S01]  /*a1b0*/  UIADD3 UR6, UR6, UR11, URZ ;  /* 0x0000000b06067290 */ /* 0x000fe2000fffe03f */
[C---:B-1----:R-:W-:Y:S04]  /*a1c0*/  LEA R166, P0, R164.reuse, c[0x0][0x1f8], 0x1 ;  /* 0x00007e00a4a67a11 */ /* 0x042fe800078008ff */
[----:B------:R-:W-:Y:S02]  /*a1d0*/  LEA.HI.X R167, R164, c[0x0][0x1fc], R2, 0x1, P0 ;  /* 0x00007f00a4a77a11 */ /* 0x000fe400000f0c02 */
[----:B------:R-:W-:Y:S02]  /*a1e0*/  IADD3 R2, P1, R168, UR10, RZ ;  /* 0x0000000aa8027c10 */ /* 0x000fe4000ff3e0ff */
[----:B------:R-:W3:Y:S02]  /*a1f0*/  LDL R168, [R1+0x4] ;  /* 0x0000040001a87983 */ /* 0x000ee40000100800 */
[----:B------:R-:W-:Y:S02]  /*a200*/  IADD3.X R165, R179, UR6, RZ, P1, !PT ;  /* 0x00000006b3a57c10 */ /* 0x000fe40008ffe4ff */
[C---:B------:R-:W-:Y:S02]  /*a210*/  LEA R164, P0, R2.reuse, c[0x0][0x1f8], 0x1 ;  /* 0x00007e0002a47a11 */ /* 0x040fe400078008ff */
[----:B------:R3:W-:Y:S02]  /*a220*/  LDGSTS.E.BYPASS.LTC128B.128 [R177+0x6100], [R166.64], !P2 ;  /* 0x06100000a6b17fae */ /* 0x0007e4000d101d56 */
[----:B------:R-:W-:Y:S02]  /*a230*/  LEA.HI.X R165, R2, c[0x0][0x1fc], R165, 0x1, P0 ;  /* 0x00007f0002a57a11 */ /* 0x000fe400000f0ca5 */
[----:B------:R-:W-:Y:S03]  /*a240*/  IADD3 R2, P1, R188, UR10, RZ ;  /* 0x0000000abc027c10 */ /* 0x000fe6000ff3e0ff */
[----:B------:R1:W-:Y:S02]  /*a250*/  LDGSTS.E.BYPASS.LTC128B.128 [R177+0x1100], [R164.64], !P5 ;  /* 0x01100000a4b17fae */ /* 0x0003e4000e901d56 */
[C---:B-1----:R-:W-:Y:S02]  /*a260*/  LEA R164, P0, R2.reuse, c[0x0][0x1f8], 0x1 ;  /* 0x00007e0002a47a11 */ /* 0x042fe400078008ff */
[----:B------:R-:W-:Y:S04]  /*a270*/  IADD3.X R165, R189, UR6, RZ, P1, !PT ;  /* 0x00000006bda57c10 */ /* 0x000fe80008ffe4ff */
[----:B------:R-:W-:Y:S02]  /*a280*/  LEA.HI.X R165, R2, c[0x0][0x1fc], R165, 0x1, P0 ;  /* 0x00007f0002a57a11 */ /* 0x000fe400000f0ca5 */
[----:B------:R-:W-:Y:S03]  /*a290*/  IADD3 R2, P1, R186, UR10, RZ ;  /* 0x0000000aba027c10 */ /* 0x000fe6000ff3e0ff */
[----:B------:R1:W-:Y:S02]  /*a2a0*/  LDGSTS.E.BYPASS.LTC128B.128 [R177+0x3100], [R164.64], !P4 ;  /* 0x03100000a4b17fae */ /* 0x0003e4000e101d56 */
[C---:B-1----:R-:W-:Y:S02]  /*a2b0*/  LEA R164, P0, R2.reuse, c[0x0][0x1f8], 0x1 ;  /* 0x00007e0002a47a11 */ /* 0x042fe400078008ff */
[----:B------:R-:W-:Y:S04]  /*a2c0*/  IADD3.X R165, R187, UR6, RZ, P1, !PT ;  /* 0x00000006bba57c10 */ /* 0x000fe80008ffe4ff */
[----:B------:R-:W-:Y:S02]  /*a2d0*/  LEA.HI.X R165, R2, c[0x0][0x1fc], R165, 0x1, P0 ;  /* 0x00007f0002a57a11 */ /* 0x000fe400000f0ca5 */
[----:B------:R-:W-:Y:S01]  /*a2e0*/  IADD3 R2, P1, R184, UR10, RZ ;  /* 0x0000000ab8027c10 */ /* 0x000fe2000ff3e0ff */
[----:B------:R-:W-:Y:S02]  /*a2f0*/  @UP0 UIMAD.WIDE.U32 UR10, UR17, UR4, URZ ;  /* 0x00000004110a02a5 */ /* 0x000fe4000f8e003f */
[----:B------:R1:W-:Y:S02]  /*a300*/  LDGSTS.E.BYPASS.LTC128B.128 [R177+0x5100], [R164.64], !P3 ;  /* 0x05100000a4b17fae */ /* 0x0003e4000d901d56 */
[----:B------:R-:W-:Y:S01]  /*a310*/  @UP0 USHF.L.U32 UR7, UR10, 0x6, URZ ;  /* 0x000000060a070899 */ /* 0x000fe2000800063f */
[C---:B-1----:R-:W-:Y:S02]  /*a320*/  LEA R164, P0, R2.reuse, c[0x0][0x1f8], 0x1 ;  /* 0x00007e0002a47a11 */ /* 0x042fe400078008ff */
[----:B------:R-:W-:Y:S01]  /*a330*/  IADD3.X R165, R185, UR6, RZ, P1, !PT ;  /* 0x00000006b9a57c10 */ /* 0x000fe20008ffe4ff */
[----:B------:R-:W-:Y:S03]  /*a340*/  @UP0 USHF.R.S32.HI UR6, URZ, 0x1f, UR17 ;  /* 0x0000001f3f060899 */ /* 0x000fe60008011411 */
[----:B------:R-:W-:Y:S01]  /*a350*/  LEA.HI.X R165, R2, c[0x0][0x1fc], R165, 0x1, P0 ;  /* 0x00007f0002a57a11 */ /* 0x000fe200000f0ca5 */
[----:B------:R-:W-:Y:S01]  /*a360*/  @UP0 UIMAD UR6, UR6, UR4, URZ ;  /* 0x00000004060602a4 */ /* 0x000fe2000f8e023f */
[----:B------:R-:W2:Y:S01]  /*a370*/  LDL R2, [R1+0x1c] ;  /* 0x00001c0001027983 */ /* 0x000ea20000100800 */
[----:B------:R-:W-:Y:S02]  /*a380*/  PLOP3.LUT P0, PT, PT, PT, UP0, 0x80, 0x0 ;  /* 0x000000000000781c */ /* 0x000fe40003f0f008 */
[----:B------:R-:W-:Y:S03]  /*a390*/  @UP0 UIMAD UR6, UR17, UR5, UR6 ;  /* 0x00000005110602a4 */ /* 0x000fe6000f8e0206 */
[----:B------:R3:W-:Y:S01]  /*a3a0*/  LDGSTS.E.BYPASS.LTC128B.128 [R177+0x7100], [R164.64], !P2 ;  /* 0x07100000a4b17fae */ /* 0x0007e2000d101d56 */
[----:B------:R-:W-:Y:S04]  /*a3b0*/  @UP0 UIADD3 UR6, UR11, UR6, URZ ;  /* 0x000000060b060290 */ /* 0x000fe8000fffe03f */
[----:B------:R-:W-:Y:S01]  /*a3c0*/  @UP0 USHF.L.U64.HI UR6, UR10, 0x6, UR6 ;  /* 0x000000060a060899 */ /* 0x000fe20008010206 */
[----:B------:R-:W0:Y:S06]  /*a3d0*/  LDGDEPBAR ;  /* 0x00000000000079af */ /* 0x000e2c0000000000 */
[----:B---3--:R-:W1:Y:S02]  /*a3e0*/  LDSM.16.M88.4 R164, [R168+0x10100] ;  /* 0x01010000a8a4783b */ /* 0x008e640000000200 */
[C---:B-1----:R-:W-:Y:S08]  /*a3f0*/  HMMA.16816.F32 R4, R192.reuse, R164, R4 ;  /* 0x000000a4c004723c */ /* 0x042ff00000001804 */
[C---:B------:R-:W-:Y:S01]  /*a400*/  HMMA.16816.F32 R8, R192.reuse, R166, R8 ;  /* 0x000000a6c008723c */ /* 0x040fe20000001808 */
[----:B------:R-:W1:Y:S07]  /*a410*/  LDSM.16.M88.4 R164, [R168+0x10900] ;  /* 0x01090000a8a4783b */ /* 0x000e6e0000000200 */
[C---:B-1----:R-:W-:Y:S08]  /*a420*/  HMMA.16816.F32 R12, R192.reuse, R164, R12 ;  /* 0x000000a4c00c723c */ /* 0x042ff0000000180c */
[C---:B------:R-:W-:Y:S01]  /*a430*/  HMMA.16816.F32 R16, R192.reuse, R166, R16 ;  /* 0x000000a6c010723c */ /* 0x040fe20000001810 */
[----:B------:R-:W1:Y:S07]  /*a440*/  LDSM.16.M88.4 R164, [R168+0x11100] ;  /* 0x01110000a8a4783b */ /* 0x000e6e0000000200 */
[C---:B-1----:R-:W-:Y:S08]  /*a450*/  HMMA.16816.F32 R20, R192.reuse, R164, R20 ;  /* 0x000000a4c014723c */ /* 0x042ff00000001814 */
[C---:B------:R-:W-:Y:S01]  /*a460*/  HMMA.16816.F32 R24, R192.reuse, R166, R24 ;  /* 0x000000a6c018723c */ /* 0x040fe20000001818 */
[----:B------:R-:W1:Y:S07]  /*a470*/  LDSM.16.M88.4 R164, [R168+0x11900] ;  /* 0x01190000a8a4783b */ /* 0x000e6e0000000200 */
[C---:B-1----:R-:W-:Y:S08]  /*a480*/  HMMA.16816.F32 R28, R192.reuse, R164, R28 ;  /* 0x000000a4c01c723c */ /* 0x042ff0000000181c */
[----:B------:R-:W-:Y:S01]  /*a490*/  HMMA.16816.F32 R32, R192, R166, R32 ;  /* 0x000000a6c020723c */ /* 0x000fe20000001820 */
[----:B------:R-:W1:Y:S07]  /*a4a0*/  LDSM.16.M88.4 R164, [R251] ;  /* 0x00000000fba4783b */ /* 0x000e6e0000000200 */
        /* <DEDUP_REMOVED lines=23> */
[----:B--2---:R-:W1:Y:S07]  /*a620*/  LDSM.16.M88.4 R164, [R175] ;  /* 0x00000000afa4783b */ /* 0x004e6e0000000200 */
[C---:B-1----:R-:W-:Y:S08]  /*a630*/  HMMA.16816.F32 R4, R204.reuse, R164, R4 ;  /* 0x000000a4cc04723c */ /* 0x042ff00000001804 */
[C---:B------:R-:W-:Y:S01]  /*a640*/  HMMA.16816.F32 R8, R204.reuse, R166, R8 ;  /* 0x000000a6cc08723c */ /* 0x040fe20000001808 */
[----:B------:R1:W2:Y:S06]  /*a650*/  LDSM.16.M88.4 R164, [R171] ;  /* 0x00000000aba4783b */ /* 0x0002ac0000000200 */
[----:B-1----:R-:W3:Y:S01]  /*a660*/  LDL R171, [R1+0x28] ;  /* 0x0000280001ab7983 */ /* 0x002ee20000100800 */
[C---:B--2---:R-:W-:Y:S08]  /*a670*/  HMMA.16816.F32 R12, R204.reuse, R164, R12 ;  /* 0x000000a4cc0c723c */ /* 0x044ff0000000180c */
[C---:B------:R-:W-:Y:S01]  /*a680*/  HMMA.16816.F32 R16, R204.reuse, R166, R16 ;  /* 0x000000a6cc10723c */ /* 0x040fe20000001810 */
[----:B------:R1:W2:Y:S06]  /*a690*/  LDSM.16.M88.4 R164, [R170] ;  /* 0x00000000aaa4783b */ /* 0x0002ac0000000200 */
[----:B-1----:R-:W3:Y:S01]  /*a6a0*/  LDL R170, [R1+0x24] ;  /* 0x0000240001aa7983 */ /* 0x002ee20000100800 */
[C---:B--2---:R-:W-:Y:S08]  /*a6b0*/  HMMA.16816.F32 R20, R204.reuse, R164, R20 ;  /* 0x000000a4cc14723c */ /* 0x044ff00000001814 */
[C---:B------:R-:W-:Y:S01]  /*a6c0*/  HMMA.16816.F32 R24, R204.reuse, R166, R24 ;  /* 0x000000a6cc18723c */ /* 0x040fe20000001818 */
[----:B----4-:R1:W2:Y:S06]  /*a6d0*/  LDSM.16.M88.4 R164, [R169] ;  /* 0x00000000a9a4783b */ /* 0x0102ac0000000200 */
[----:B-1----:R-:W4:Y:S01]  /*a6e0*/  LDL R169, [R1+0x20] ;  /* 0x0000200001a97983 */ /* 0x002f220000100800 */
[C---:B--2---:R-:W-:Y:S08]  /*a6f0*/  HMMA.16816.F32 R28, R204.reuse, R164, R28 ;  /* 0x000000a4cc1c723c */ /* 0x044ff0000000181c */
        /* <DEDUP_REMOVED lines=37> */
[----:B---3--:R1:W2:Y:S06]  /*a950*/  LDSM.16.M88.4 R164, [R171] ;  /* 0x00000000aba4783b */ /* 0x0082ac0000000200 */
        /* <DEDUP_REMOVED lines=10> */
[C---:B------:R-:W-:Y:S01]  /*aa00*/  HMMA.16816.F32 R24, R220.reuse, R166, R24 ;  /* 0x000000a6dc18723c */ /* 0x040fe20000001818 */
[----:B------:R1:W2:Y:S06]  /*aa10*/  LDSM.16.M88.4 R164, [R2] ;  /* 0x0000000002a4783b */ /* 0x0002ac0000000200 */
[----:B-1----:R-:W3:Y:S06]  /*aa20*/  LDL R2, [R1+0xc] ;  /* 0x00000c0001027983 */ /* 0x002eec0000100800 */
[----:B------:R-:W3:Y:S01]  /*aa30*/  LDL.LU R178, [R1+0x64] ;  /* 0x0000640001b27983 */ /* 0x000ee20000300800 */
        /* <DEDUP_REMOVED lines=38> */
[----:B---3--:R-:W1:Y:S07]  /*aca0*/  LDSM.16.M88.4 R164, [R171] ;  /* 0x00000000aba4783b */ /* 0x008e6e0000000200 */
[C---:B-1----:R-:W-:Y:S08]  /*acb0*/  HMMA.16816.F32 R4, R236.reuse, R164, R4 ;  /* 0x000000a4ec04723c */ /* 0x042ff00000001804 */
[C---:B------:R-:W-:Y:S01]  /*acc0*/  HMMA.16816.F32 R8, R236.reuse, R166, R8 ;  /* 0x000000a6ec08723c */ /* 0x040fe20000001808 */
[----:B------:R-:W1:Y:S07]  /*acd0*/  LDSM.16.M88.4 R164, [R170] ;  /* 0x00000000aaa4783b */ /* 0x000e6e0000000200 */
[C---:B-1----:R-:W-:Y:S08]  /*ace0*/  HMMA.16816.F32 R12, R236.reuse, R164, R12 ;  /* 0x000000a4ec0c723c */ /* 0x042ff0000000180c */
[C---:B------:R-:W-:Y:S01]  /*acf0*/  HMMA.16816.F32 R16, R236.reuse, R166, R16 ;  /* 0x000000a6ec10723c */ /* 0x040fe20000001810 */
[----:B----4-:R-:W1:Y:S07]  /*ad00*/  LDSM.16.M88.4 R164, [R169] ;  /* 0x00000000a9a4783b */ /* 0x010e6e0000000200 */
[C---:B-1----:R-:W-:Y:S08]  /*ad10*/  HMMA.16816.F32 R20, R236.reuse, R164, R20 ;  /* 0x000000a4ec14723c */ /* 0x042ff00000001814 */
[C---:B------:R-:W-:Y:S01]  /*ad20*/  HMMA.16816.F32 R24, R236.reuse, R166, R24 ;  /* 0x000000a6ec18723c */ /* 0x040fe20000001818 */
[----:B------:R-:W1:Y:S07]  /*ad30*/  LDSM.16.M88.4 R164, [R2] ;  /* 0x0000000002a4783b */ /* 0x000e6e0000000200 */
        /* <DEDUP_REMOVED lines=23> */
[----:B------:R-:W1:Y:S01]  /*aeb0*/  LDSM.16.M88.4 R164, [R251+0x7800] ;  /* 0x00780000fba4783b */ /* 0x000e620000000200 */
[----:B------:R-:W-:Y:S05]  /*aec0*/  DEPBAR.LE SB0, 0x0 ;  /* 0x000080000000791a */ /* 0x000fea0000000000 */
[----:B------:R-:W-:Y:S01]  /*aed0*/  BAR.SYNC.DEFER_BLOCKING 0x0 ;  /* 0x0000000000007b1d */ /* 0x000fe20000010000 */
[C---:B-1----:R-:W-:Y:S07]  /*aee0*/  HMMA.16816.F32 R28, R244.reuse, R164, R28 ;  /* 0x000000a4f41c723c */ /* 0x042fee000000181c */
[----:B------:R-:W-:Y:S01]  /*aef0*/  FMNMX.FTZ R165, R4, R0, !PT ;  /* 0x0000000004a57209 */ /* 0x000fe20007810000 */
[----:B------:R-:W-:Y:S04]  /*af00*/  HMMA.16816.F32 R32, R244, R166, R32 ;  /* 0x000000a6f420723c */ /* 0x000fe80000001820 */
        /* <DEDUP_REMOVED lines=16> */
[----:B-1----:R-:W-:Y:S05]  /*b010*/  FMNMX.FTZ R165, R165, R2, !PT ;  /* 0x00000002a5a57209 */ /* 0x002fea0007810000 */
[----:B------:R-:W1:Y:S02]  /*b020*/  SHFL.BFLY PT, R2, R165, 0x1, 0x1f ;  /* 0x0c201f00a5027f89 */ /* 0x000e6400000e0000 */
[----:B-1----:R-:W-:Y:S05]  /*b030*/  FMNMX.FTZ R165, R165, R2, !PT ;  /* 0x00000002a5a57209 */ /* 0x002fea0007810000 */
[C---:B------:R-:W-:Y:S02]  /*b040*/  FMUL.FTZ R2, R165.reuse, c[0x0][0x2d0] ;  /* 0x0000b400a5027a20 */ /* 0x040fe40000410000 */
[----:B------:R-:W-:Y:S02]  /*b050*/  FADD.FTZ R0, -R165, R0 ;  /* 0x00000000a5007221 */ /* 0x000fe40000010100 */
[--C-:B------:R-:W-:Y:S02]  /*b060*/  FFMA.FTZ R4, R4, c[0x0][0x2d0], -R2.reuse ;  /* 0x0000b40004047a23 */ /* 0x100fe40000010802 */
[--C-:B------:R-:W-:Y:S02]  /*b070*/  FFMA.FTZ R180, R13, c[0x0][0x2d0], -R2.reuse ;  /* 0x0000b4000db47a23 */ /* 0x100fe40000010802 */
[----:B------:R1:W-:Y:S01]  /*b080*/  MUFU.EX2 R13, R4 ;  /* 0x00000004000d7308 */ /* 0x0003e20000000800 */
[--C-:B------:R-:W-:Y:S02]  /*b090*/  FFMA.FTZ R170, R32, c[0x0][0x2d0], -R2.reuse ;  /* 0x0000b40020aa7a23 */ /* 0x100fe40000010802 */
[--C-:B------:R-:W-:Y:S02]  /*b0a0*/  FFMA.FTZ R171, R33, c[0x0][0x2d0], -R2.reuse ;  /* 0x0000b40021ab7a23 */ /* 0x100fe40000010802 */
[--C-:B------:R-:W-:Y:S02]  /*b0b0*/  FFMA.FTZ R168, R28, c[0x0][0x2d0], -R2.reuse ;  /* 0x0000b4001ca87a23 */ /* 0x100fe40000010802 */
[--C-:B------:R-:W-:Y:S02]  /*b0c0*/  FFMA.FTZ R169, R29, c[0x0][0x2d0], -R2.reuse ;  /* 0x0000b4001da97a23 */ /* 0x100fe40000010802 */
[--C-:B------:R-:W-:Y:S02]  /*b0d0*/  FFMA.FTZ R183, R25, c[0x0][0x2d0], -R2.reuse ;  /* 0x0000b40019b77a23 */ /* 0x100fe40000010802 */
[--C-:B------:R-:W-:Y:S02]  /*b0e0*/  FFMA.FTZ R181, R17, c[0x0][0x2d0], -R2.reuse ;  /* 0x0000b40011b57a23 */ /* 0x100fe40000010802 */
[--C-:B------:R-:W-:Y:S02]  /*b0f0*/  FFMA.FTZ R176, R9, c[0x0][0x2d0], -R2.reuse ;  /* 0x0000b40009b07a23 */ /* 0x100fe40000010802 */
[--C-:B------:R-:W-:Y:S02]  /*b100*/  FFMA.FTZ R190, R24, c[0x0][0x2d0], -R2.reuse ;  /* 0x0000b40018be7a23 */ /* 0x100fe40000010802 */
[--C-:B------:R-:W-:Y:S01]  /*b110*/  FFMA.FTZ R191, R21, c[0x0][0x2d0], -R2.reuse ;  /* 0x0000b40015bf7a23 */ /* 0x100fe20000010802 */
[----:B------:R-:W-:Y:S01]  /*b120*/  MUFU.EX2 R181, R181 ;  /* 0x000000b500b57308 */ /* 0x000fe20000000800 */
[--C-:B------:R-:W-:Y:S02]  /*b130*/  FFMA.FTZ R175, R20, c[0x0][0x2d0], -R2.reuse ;  /* 0x0000b40014af7a23 */ /* 0x100fe40000010802 */
[----:B------:R-:W-:Y:S02]  /*b140*/  FMUL.FTZ R0, R0, c[0x0][0x2d0] ;  /* 0x0000b40000007a20 */ /* 0x000fe40000410000 */
[--C-:B------:R-:W-:Y:S01]  /*b150*/  FFMA.FTZ R182, R12, c[0x0][0x2d0], -R2.reuse ;  /* 0x0000b4000cb67a23 */ /* 0x100fe20000010802 */
[----:B-1----:R-:W2:Y:S01]  /*b160*/  LDL.LU R4, [R1+0x68] ;  /* 0x0000680001047983 */ /* 0x002ea20000300800 */
[--C-:B------:R-:W-:Y:S02]  /*b170*/  FFMA.FTZ R166, R5, c[0x0][0x2d0], -R2.reuse ;  /* 0x0000b40005a67a23 */ /* 0x100fe40000010802 */
[--C-:B------:R-:W-:Y:S01]  /*b180*/  FFMA.FTZ R167, R8, c[0x0][0x2d0], -R2.reuse ;  /* 0x0000b40008a77a23 */ /* 0x100fe20000010802 */
[----:B------:R-:W1:Y:S01]  /*b190*/  MUFU.EX2 R0, R0 ;  /* 0x0000000000007308 */ /* 0x000e620000000800 */
[----:B------:R-:W-:Y:S01]  /*b1a0*/  FFMA.FTZ R16, R16, c[0x0][0x2d0], -R2 ;  /* 0x0000b40010107a23 */ /* 0x000fe20000010802 */
[----:B------:R-:W3:Y:S06]  /*b1b0*/  LDL.64 R32, [R1+0xb0] ;  /* 0x0000b00001207983 */ /* 0x000eec0000100a00 */
[----:B------:R-:W4:Y:S06]  /*b1c0*/  LDL.64 R28, [R1+0x70] ;  /* 0x00007000011c7983 */ /* 0x000f2c0000100a00 */
[----:B------:R-:W2:Y:S06]  /*b1d0*/  LDL R25, [R1+0x60] ;  /* 0x0000600001197983 */ /* 0x000eac0000100800 */
[----:B------:R-:W2:Y:S01]  /*b1e0*/  LDL R17, [R1+0x5c] ;  /* 0x00005c0001117983 */ /* 0x000ea20000100800 */
[C---:B-1----:R-:W-:Y:S05]  /*b1f0*/  FFMA.FTZ R12, R0.reuse, R178, R13 ;  /* 0x000000b2000c7223 */ /* 0x042fea000001000d */
[----:B------:R-:W3:Y:S01]  /*b200*/  LDL R9, [R1+0x58] ;  /* 0x0000580001097983 */ /* 0x000ee20000100800 */
[C---:B------:R-:W-:Y:S02]  /*b210*/  FMUL.FTZ R140, R0.reuse, R140 ;  /* 0x0000008c008c7220 */ /* 0x040fe40000410000 */
[C---:B------:R-:W-:Y:S02]  /*b220*/  FMUL.FTZ R141, R0.reuse, R141 ;  /* 0x0000008d008d7220 */ /* 0x040fe40000410000 */
[C---:B------:R-:W-:Y:S01]  /*b230*/  FMUL.FTZ R144, R0.reuse, R144 ;  /* 0x0000009000907220 */ /* 0x040fe20000410000 */
        /* <DEDUP_REMOVED lines=63> */
[----:B------:R-:W-:Y:S01]  /*b630*/  FMUL.FTZ R137, R0, R137 ;  /* 0x0000008900897220 */ /* 0x000fe20000410000 */
        /* <DEDUP_REMOVED lines=28> */
[--C-:B------:R-:W-:Y:S02]  /*b800*/  FFMA.FTZ R14, R14, c[0x0][0x2d0], -R2.reuse ;  /* 0x0000b4000e0e7a23 */ /* 0x100fe40000010802 */
[--C-:B------:R-:W-:Y:S02]  /*b810*/  FFMA.FTZ R15, R15, c[0x0][0x2d0], -R2.reuse ;  /* 0x0000b4000f0f7a23 */ /* 0x100fe40000010802 */
[--C-:B------:R-:W-:Y:S01]  /*b820*/  FFMA.FTZ R19, R19, c[0x0][0x2d0], -R2.reuse ;  /* 0x0000b40013137a23 */ /* 0x100fe20000010802 */
[----:B------:R-:W2:Y:S01]  /*b830*/  MUFU.EX2 R0, R0 ;  /* 0x0000000000007308 */ /* 0x000ea20000000800 */
[--C-:B------:R-:W-:Y:S02]  /*b840*/  FFMA.FTZ R22, R22, c[0x0][0x2d0], -R2.reuse ;  /* 0x0000b40016167a23 */ /* 0x100fe40000010802 */
[--C-:B------:R-:W-:Y:S02]  /*b850*/  FFMA.FTZ R23, R23, c[0x0][0x2d0], -R2.reuse ;  /* 0x0000b40017177a23 */ /* 0x100fe40000010802 */
[--C-:B------:R-:W-:Y:S02]  /*b860*/  FFMA.FTZ R26, R26, c[0x0][0x2d0], -R2.reuse ;  /* 0x0000b4001a1a7a23 */ /* 0x100fe40000010802 */
[----:B------:R-:W-:Y:S03]  /*b870*/  FFMA.FTZ R27, R27, c[0x0][0x2d0], -R2 ;  /* 0x0000b4001b1b7a23 */ /* 0x000fe60000010802 */
[----:B------:R-:W-:Y:S10]  /*b880*/  MUFU.EX2 R18, R18 ;  /* 0x0000001200127308 */ /* 0x000ff40000000800 */
[----:B----4-:R-:W-:Y:S01]  /*b890*/  MUFU.EX2 R28, R176 ;  /* 0x000000b0001c7308 */ /* 0x010fe20000000800 */
[C---:B--2---:R-:W-:Y:S02]  /*b8a0*/  FFMA.FTZ R8, R0.reuse, R4, R6 ;  /* 0x0000000400087223 */ /* 0x044fe40000010006 */
[C---:B------:R-:W-:Y:S02]  /*b8b0*/  FMUL.FTZ R142, R0.reuse, R142 ;  /* 0x0000008e008e7220 */ /* 0x040fe40000410000 */
[C---:B------:R-:W-:Y:S02]  /*b8c0*/  FMUL.FTZ R143, R0.reuse, R143 ;  /* 0x0000008f008f7220 */ /* 0x040fe40000410000 */
[C---:B------:R-:W-:Y:S03]  /*b8d0*/  FMUL.FTZ R146, R0.reuse, R146 ;  /* 0x0000009200927220 */ /* 0x040fe60000410000 */
[----:B---3--:R1:W-:Y:S01]  /*b8e0*/  MUFU.EX2 R33, R26 ;  /* 0x0000001a00217308 */ /* 0x0083e20000000800 */
        /* <DEDUP_REMOVED lines=61> */
[----:B------:R-:W-:Y:S01]  /*bcc0*/  @P0 IADD3 R0, P6, R32, UR7, RZ ;  /* 0x0000000720000c10 */ /* 0x000fe2000ffde0ff */
[--C-:B-1----:R-:W-:Y:S02]  /*bcd0*/  FFMA.FTZ R26, R34, c[0x0][0x2d0], -R2.reuse ;  /* 0x0000b400221a7a23 */ /* 0x102fe40000010802 */
[----:B------:R-:W-:Y:S01]  /*bce0*/  MUFU.EX2 R34, R170 ;  /* 0x000000aa00227308 */ /* 0x000fe20000000800 */
[C---:B------:R-:W-:Y:S02]  /*bcf0*/  @P0 LEA R4, P1, R0.reuse, c[0x0][0x1c8], 0x1 ;  /* 0x0000720000040a11 */ /* 0x040fe400078208ff */
[----:B------:R-:W-:Y:S04]  /*bd00*/  @P0 IADD3.X R3, R29, UR6, RZ, P6, !PT ;  /* 0x000000061d030c10 */ /* 0x000fe8000b7fe4ff */
[----:B------:R-:W-:Y:S02]  /*bd10*/  @P0 LEA.HI.X R5, R0, c[0x0][0x1cc], R3, 0x1, P1 ;  /* 0x0000730000050a11 */ /* 0x000fe400008f0c03 */
[----:B------:R-:W-:Y:S01]  /*bd20*/  @P0 IADD3 R0, P6, R25, UR7, RZ ;  /* 0x0000000719000c10 */ /* 0x000fe2000ffde0ff */
[----:B------:R-:W-:Y:S02]  /*bd30*/  MUFU.EX2 R26, R26 ;  /* 0x0000001a001a7308 */ /* 0x000fe40000000800 */
        /* <DEDUP_REMOVED lines=16> */
[----:B------:R-:W-:Y:S02]  /*be40*/  @P0 IADD3 R0, P6, R32, UR7, RZ ;  /* 0x0000000720000c10 */ /* 0x000fe4000ffde0ff */
[----:B------:R1:W-:Y:S01]  /*be50*/  MUFU.EX2 R32, R27 ;  /* 0x0000001b00207308 */ /* 0x0003e20000000800 */
[----:B------:R2:W-:Y:S01]  /*be60*/  @P0 LDGSTS.E.BYPASS.LTC128B.128 [R177+0x16100], [R4.64], !P2 ;  /* 0x1610000004b10fae */ /* 0x0005e2000d101d56 */
[----:B------:R-:W-:Y:S08]  /*be70*/  @P0 IADD3.X R3, R29, UR6, RZ, P6, !PT ;  /* 0x000000061d030c10 */ /* 0x000ff0000b7fe4ff */
[----:B------:R-:W-:Y:S01]  /*be80*/  MUFU.EX2 R29, R22 ;  /* 0x00000016001d7308 */ /* 0x000fe20000000800 */
[--C-:B-1----:R-:W-:Y:S09]  /*be90*/  FFMA.FTZ R27, R31, c[0x0][0x2d0], -R2.reuse ;  /* 0x0000b4001f1b7a23 */ /* 0x102ff20000010802 */
[----:B------:R-:W-:Y:S01]  /*bea0*/  MUFU.EX2 R31, R169 ;  /* 0x000000a9001f7308 */ /* 0x000fe20000000800 */
[C---:B--2---:R-:W-:Y:S04]  /*beb0*/  @P0 LEA R4, P1, R0.reuse, c[0x0][0x1c8], 0x1 ;  /* 0x0000720000040a11 */ /* 0x044fe800078208ff */
[----:B------:R-:W-:Y:S02]  /*bec0*/  @P0 LEA.HI.X R5, R0, c[0x0][0x1cc], R3, 0x1, P1 ;  /* 0x0000730000050a11 */ /* 0x000fe400008f0c03 */
[----:B------:R-:W-:Y:S03]  /*bed0*/  @P0 IADD3 R0, P6, R25, UR7, RZ ;  /* 0x0000000719000c10 */ /* 0x000fe6000ffde0ff */
[----:B------:R-:W-:Y:S01]  /*bee0*/  MUFU.EX2 R25, R180 ;  /* 0x000000b400197308 */ /* 0x000fe20000000800 */
[----:B------:R1:W-:Y:S01]  /*bef0*/  @P0 LDGSTS.E.BYPASS.LTC128B.128 [R177+0x11100], [R4.64], !P5 ;  /* 0x1110000004b10fae */ /* 0x0003e2000e901d56 */
[----:B------:R-:W-:Y:S05]  /*bf00*/  @P0 IADD3.X R3, R17, UR6, RZ, P6, !PT ;  /* 0x0000000611030c10 */ /* 0x000fea000b7fe4ff */
[----:B------:R-:W2:Y:S03]  /*bf10*/  LDL R17, [R1] ;  /* 0x0000000001117983 */ /* 0x000ea60000100800 */
[----:B------:R-:W-:Y:S10]  /*bf20*/  MUFU.EX2 R180, R183 ;  /* 0x000000b700b47308 */ /* 0x000ff40000000800 */
[----:B------:R-:W-:Y:S01]  /*bf30*/  MUFU.EX2 R27, R27 ;  /* 0x0000001b001b7308 */ /* 0x000fe20000000800 */
[C---:B-1----:R-:W-:Y:S04]  /*bf40*/  @P0 LEA R4, P1, R0.reuse, c[0x0][0x1c8], 0x1 ;  /* 0x0000720000040a11 */ /* 0x042fe800078208ff */
[----:B------:R-:W-:Y:S01]  /*bf50*/  @P0 LEA.HI.X R5, R0, c[0x0][0x1cc], R3, 0x1, P1 ;  /* 0x0000730000050a11 */ /* 0x000fe200008f0c03 */
[----:B------:R-:W-:Y:S01]  /*bf60*/  FFMA.FTZ R3, R7, c[0x0][0x2d0], -R2 ;  /* 0x0000b40007037a23 */ /* 0x000fe20000010802 */
[----:B------:R-:W-:Y:S03]  /*bf70*/  @P0 IADD3 R0, P6, R9, UR7, RZ ;  /* 0x0000000709000c10 */ /* 0x000fe6000ffde0ff */
[----:B------:R-:W1:Y:S01]  /*bf80*/  MUFU.EX2 R9, R166 ;  /* 0x000000a600097308 */ /* 0x000e620000000800 */
[----:B------:R3:W-:Y:S09]  /*bf90*/  @P0 LDGSTS.E.BYPASS.LTC128B.128 [R177+0x13100], [R4.64], !P4 ;  /* 0x1310000004b10fae */ /* 0x0007f2000e101d56 */
[----:B------:R-:W4:Y:S10]  /*bfa0*/  MUFU.EX2 R3, R3 ;  /* 0x0000000300037308 */ /* 0x000f340000000800 */
[----:B------:R-:W-:Y:S01]  /*bfb0*/  MUFU.EX2 R166, R23 ;  /* 0x0000001700a67308 */ /* 0x000fe20000000800 */
[----:B---3--:R-:W-:Y:S02]  /*bfc0*/  @P0 LEA R4, P1, R0, c[0x0][0x1c8], 0x1 ;  /* 0x0000720000040a11 */ /* 0x008fe400078208ff */
[----:B------:R-:W-:Y:S07]  /*bfd0*/  @P0 IADD3.X R5, R24, UR6, RZ, P6, !PT ;  /* 0x0000000618050c10 */ /* 0x000fee000b7fe4ff */
[----:B------:R-:W-:Y:S01]  /*bfe0*/  MUFU.EX2 R24, R182 ;  /* 0x000000b600187308 */ /* 0x000fe20000000800 */
[----:B------:R-:W-:Y:S02]  /*bff0*/  @P0 LEA.HI.X R5, R0, c[0x0][0x1cc], R5, 0x1, P1 ;  /* 0x0000730000050a11 */ /* 0x000fe400008f0c05 */
[----:B------:R-:W-:Y:S03]  /*c000*/  @P0 IADD3 R0, P6, R21, UR7, RZ ;  /* 0x0000000715000c10 */ /* 0x000fe6000ffde0ff */
[----:B------:R3:W-:Y:S04]  /*c010*/  @P0 LDGSTS.E.BYPASS.LTC128B.128 [R177+0x15100], [R4.64], !P3 ;  /* 0x1510000004b10fae */ /* 0x0007e8000d901d56 */
[----:B------:R-:W-:Y:S10]  /*c020*/  MUFU.EX2 R21, R167 ;  /* 0x000000a700157308 */ /* 0x000ff40000000800 */
[----:B------:R-:W-:Y:S01]  /*c030*/  MUFU.EX2 R167, R19 ;  /* 0x0000001300a77308 */ /* 0x000fe20000000800 */
[----:B---3--:R-:W-:Y:S02]  /*c040*/  @P0 LEA R4, P1, R0, c[0x0][0x1c8], 0x1 ;  /* 0x0000720000040a11 */ /* 0x008fe400078208ff */
[----:B------:R-:W-:Y:S01]  /*c050*/  @P0 IADD3.X R5, R20, UR6, RZ, P6, !PT ;  /* 0x0000000614050c10 */ /* 0x000fe2000b7fe4ff */
[C---:B-1----:R-:W-:Y:S06]  /*c060*/  FADD.FTZ R20, R9.reuse, R12 ;  /* 0x0000000c09147221 */ /* 0x042fec0000010000 */
[----:B------:R-:W-:Y:S01]  /*c070*/  MUFU.EX2 R12, R11 ;  /* 0x0000000b000c7308 */ /* 0x000fe20000000800 */
[----:B------:R-:W-:Y:S05]  /*c080*/  @P0 LEA.HI.X R5, R0, c[0x0][0x1cc], R5, 0x1, P1 ;  /* 0x0000730000050a11 */ /* 0x000fea00008f0c05 */
[----:B------:R1:W-:Y:S04]  /*c090*/  @P0 LDGSTS.E.BYPASS.LTC128B.128 [R177+0x17100], [R4.64], !P2 ;  /* 0x1710000004b10fae */ /* 0x0003e8000d101d56 */
[----:B------:R-:W3:Y:S02]  /*c0a0*/  MUFU.EX2 R0, R10 ;  /* 0x0000000a00007308 */ /* 0x000ee40000000800 */
[----:B------:R-:W0:Y:S06]  /*c0b0*/  LDGDEPBAR ;  /* 0x00000000000079af */ /* 0x000e2c0000000000 */
[----:B-1----:R-:W1:Y:S01]  /*c0c0*/  LDSM.16.MT88.4 R176, [R249+0x100] ;  /* 0x00010000f9b0783b */ /* 0x002e620000004200 */
[----:B------:R-:W-:Y:S01]  /*c0d0*/  F2FP.PACK_AB R4, R9, R13 ;  /* 0x0000000d0904723e */ /* 0x000fe200000000ff */
[C---:B----4-:R-:W-:Y:S01]  /*c0e0*/  FADD.FTZ R13, R3.reuse, R8 ;  /* 0x00000008030d7221 */ /* 0x050fe20000010000 */
[----:B---3--:R-:W-:Y:S02]  /*c0f0*/  F2FP.PACK_AB R7, R12, R0 ;  /* 0x000000000c07723e */ /* 0x008fe400000000ff */
[----:B------:R-:W-:Y:S01]  /*c100*/  F2FP.PACK_AB R5, R3, R6 ;  /* 0x000000060305723e */ /* 0x000fe200000000ff */
[----:B------:R-:W3:Y:S01]  /*c110*/  LDSM.16.MT88.4 R8, [R250+0x100] ;  /* 0x00010000fa08783b */ /* 0x000ee20000004200 */
[----:B------:R-:W-:Y:S01]  /*c120*/  F2FP.PACK_AB R6, R28, R21 ;  /* 0x000000151c06723e */ /* 0x000fe200000000ff */
[----:B------:R-:W-:Y:S02]  /*c130*/  FADD.FTZ R3, R21, R20 ;  /* 0x0000001415037221 */ /* 0x000fe40000010000 */
[----:B------:R-:W-:Y:S02]  /*c140*/  FADD.FTZ R13, R0, R13 ;  /* 0x0000000d000d7221 */ /* 0x000fe40000010000 */
[----:B------:R-:W-:Y:S01]  /*c150*/  LDSM.16.MT88.4 R20, [R252+0x1900] ;  /* 0x00190000fc14783b */ /* 0x000fe20000004200 */
[----:B------:R-:W-:Y:S02]  /*c160*/  FADD.FTZ R0, R28, R3 ;  /* 0x000000031c007221 */ /* 0x000fe40000010000 */
[----:B------:R-:W-:Y:S02]  /*c170*/  FADD.FTZ R3, R12, R13 ;  /* 0x0000000d0c037221 */ /* 0x000fe40000010000 */
[--C-:B------:R-:W-:Y:S02]  /*c180*/  FFMA.FTZ R28, R30, c[0x0][0x2d0], -R2.reuse ;  /* 0x0000b4001e1c7a23 */ /* 0x100fe40000010802 */
[----:B------:R-:W-:Y:S01]  /*c190*/  MUFU.EX2 R30, R168 ;  /* 0x000000a8001e7308 */ /* 0x000fe20000000800 */
[----:B------:R-:W-:Y:S02]  /*c1a0*/  FFMA.FTZ R2, R35, c[0x0][0x2d0], -R2 ;  /* 0x0000b40023027a23 */ /* 0x000fe40000010802 */
[----:B------:R-:W-:Y:S07]  /*c1b0*/  FADD.FTZ R0, R24, R0 ;  /* 0x0000000018007221 */ /* 0x000fee0000010000 */
[----:B------:R-:W-:Y:S10]  /*c1c0*/  MUFU.EX2 R35, R171 ;  /* 0x000000ab00237308 */ /* 0x000ff40000000800 */
[----:B------:R-:W-:Y:S01]  /*c1d0*/  MUFU.EX2 R28, R28 ;  /* 0x0000001c001c7308 */ /* 0x000fe20000000800 */
[C---:B-1----:R-:W-:Y:S08]  /*c1e0*/  HMMA.16816.F32 R132, R4.reuse, R176, R132 ;  /* 0x000000b00484723c */ /* 0x042ff00000001884 */
[C---:B------:R-:W-:Y:S01]  /*c1f0*/  HMMA.16816.F32 R136, R4.reuse, R178, R136 ;  /* 0x000000b20488723c */ /* 0x040fe20000001888 */
[----:B------:R1:W-:Y:S07]  /*c200*/  MUFU.EX2 R176, R175 ;  /* 0x000000af00b07308 */ /* 0x0003ee0000000800 */
[C---:B---3--:R-:W-:Y:S03]  /*c210*/  HMMA.16816.F32 R140, R4.reuse, R8, R140 ;  /* 0x00000008048c723c */ /* 0x048fe6000000188c */
[----:B------:R-:W-:Y:S05]  /*c220*/  MUFU.EX2 R178, R16 ;  /* 0x0000001000b27308 */ /* 0x000fea0000000800 */
[C---:B------:R-:W-:Y:S05]  /*c230*/  HMMA.16816.F32 R144, R4.reuse, R10, R144 ;  /* 0x0000000a0490723c */ /* 0x040fea0000001890 */
[----:B------:R-:W-:Y:S01]  /*c240*/  MUFU.EX2 R16, R14 ;  /* 0x0000000e00107308 */ /* 0x000fe20000000800 */
[----:B-1----:R1:W5:Y:S06]  /*c250*/  LDL.LU R175, [R1+0xe0] ;  /* 0x0000e00001af7983 */ /* 0x00236c0000300800 */
[----:B------:R1:W5:Y:S03]  /*c260*/  LDL.LU R168, [R1+0xdc] ;  /* 0x0000dc0001a87983 */ /* 0x0003660000300800 */
[----:B------:R-:W-:Y:S03]  /*c270*/  MUFU.EX2 R177, R191 ;  /* 0x000000bf00b17308 */ /* 0x000fe60000000800 */
[----:B------:R1:W5:Y:S07]  /*c280*/  LDL.LU R169, [R1+0xd8] ;  /* 0x0000d80001a97983 */ /* 0x00036e0000300800 */
[----:B------:R-:W-:Y:S01]  /*c290*/  MUFU.EX2 R179, R190 ;  /* 0x000000be00b37308 */ /* 0x000fe20000000800 */
[----:B------:R1:W5:Y:S06]  /*c2a0*/  LDL.LU R170, [R1+0xd4] ;  /* 0x0000d40001aa7983 */ /* 0x00036c0000300800 */
[----:B------:R1:W5:Y:S06]  /*c2b0*/  LDL.LU R171, [R1+0xd0] ;  /* 0x0000d00001ab7983 */ /* 0x00036c0000300800 */
[----:B--2---:R-:W2:Y:S01]  /*c2c0*/  LDSM.16.MT88.4 R8, [R17+0x100] ;  /* 0x000100001108783b */ /* 0x004ea20000004200 */
[----:B------:R-:W-:Y:S01]  /*c2d0*/  MOV R182, R17 ;  /* 0x0000001100b67202 */ /* 0x000fe20000000f00 */
        /* <DEDUP_REMOVED lines=35> */
[----:B------:R2:W3:Y:S02]  /*c510*/  LDSM.16.MT88.4 R8, [R17+0x6100] ;  /* 0x006100001108783b */ /* 0x0004e40000004200 */
[----:B--2---:R2:W4:Y:S05]  /*c520*/  MUFU.EX2 R17, R15 ;  /* 0x0000000f00117308 */ /* 0x00452a0000000800 */
[C---:B---3--:R-:W-:Y:S01]  /*c530*/  HMMA.16816.F32 R116, R4.reuse, R8, R116 ;  /* 0x000000080474723c */ /* 0x048fe20000001874 */
[----:B--2---:R-:W-:Y:S07]  /*c540*/  LDSM.16.MT88.4 R12, [R250+0x1100] ;  /* 0x00110000fa0c783b */ /* 0x004fee0000004200 */
[C---:B------:R-:W-:Y:S01]  /*c550*/  HMMA.16816.F32 R120, R4.reuse, R10, R120 ;  /* 0x0000000a0478723c */ /* 0x040fe20000001878 */
[----:B------:R-:W2:Y:S07]  /*c560*/  LDSM.16.MT88.4 R8, [R252+0x6100] ;  /* 0x00610000fc08783b */ /* 0x000eae0000004200 */
[C---:B--2---:R-:W-:Y:S08]  /*c570*/  HMMA.16816.F32 R124, R4.reuse, R8, R124 ;  /* 0x00000008047c723c */ /* 0x044ff0000000187c */
[----:B------:R-:W-:Y:S01]  /*c580*/  HMMA.16816.F32 R128, R4, R10, R128 ;  /* 0x0000000a0480723c */ /* 0x000fe20000001880 */
[----:B------:R-:W2:Y:S06]  /*c590*/  LDSM.16.MT88.4 R8, [R249+0x900] ;  /* 0x00090000f908783b */ /* 0x000eac0000004200 */
[----:B----4-:R-:W-:Y:S01]  /*c5a0*/  F2FP.PACK_AB R5, R17, R16 ;  /* 0x000000101105723e */ /* 0x010fe200000000ff */
[----:B------:R-:W-:Y:S01]  /*c5b0*/  FADD.FTZ R16, R16, R3 ;  /* 0x0000000310107221 */ /* 0x000fe20000010000 */
[----:B------:R-:W-:Y:S03]  /*c5c0*/  F2FP.PACK_AB R7, R167, R18 ;  /* 0x00000012a707723e */ /* 0x000fe600000000ff */
[C---:B------:R-:W-:Y:S01]  /*c5d0*/  F2FP.PACK_AB R4, R25.reuse, R24 ;  /* 0x000000181904723e */ /* 0x040fe200000000ff */
[----:B------:R-:W-:Y:S01]  /*c5e0*/  FADD.FTZ R3, R25, R0 ;  /* 0x0000000019037221 */ /* 0x000fe20000010000 */
[----:B------:R-:W-:Y:S01]  /*c5f0*/  F2FP.PACK_AB R6, R181, R178 ;  /* 0x000000b2b506723e */ /* 0x000fe200000000ff */
[----:B------:R-:W-:Y:S01]  /*c600*/  FADD.FTZ R0, R17, R16 ;  /* 0x0000001011007221 */ /* 0x000fe20000010000 */
[----:B------:R3:W4:Y:S01]  /*c610*/  MUFU.EX2 R25, R2 ;  /* 0x0000000200197308 */ /* 0x0007220000000800 */
[----:B------:R-:W-:Y:S02]  /*c620*/  FADD.FTZ R3, R178, R3 ;  /* 0x00000003b2037221 */ /* 0x000fe40000010000 */
[----:B------:R-:W-:Y:S02]  /*c630*/  FADD.FTZ R24, R18, R0 ;  /* 0x0000000012187221 */ /* 0x000fe40000010000 */
[----:B------:R-:W-:Y:S01]  /*c640*/  LDSM.16.MT88.4 R16, [R250+0x1900] ;  /* 0x00190000fa10783b */ /* 0x000fe20000004200 */
[----:B------:R-:W-:Y:S04]  /*c650*/  FADD.FTZ R0, R181, R3 ;  /* 0x00000003b5007221 */ /* 0x000fe80000010000 */
[----:B------:R-:W-:Y:S04]  /*c660*/  FADD.FTZ R0, R176, R0 ;  /* 0x00000000b0007221 */ /* 0x000fe80000010000 */
[----:B------:R-:W-:Y:S02]  /*c670*/  FADD.FTZ R3, R177, R0 ;  /* 0x00000000b1037221 */ /* 0x000fe40000010000 */
[----:B---3--:R-:W-:Y:S01]  /*c680*/  FADD.FTZ R2, R167, R24 ;  /* 0x00000018a7027221 */ /* 0x008fe20000010000 */
[C---:B--2---:R-:W-:Y:S03]  /*c690*/  HMMA.16816.F32 R132, R4.reuse, R8, R132 ;  /* 0x000000080484723c */ /* 0x044fe60000001884 */
[----:B------:R-:W-:Y:S04]  /*c6a0*/  FADD.FTZ R2, R29, R2 ;  /* 0x000000021d027221 */ /* 0x000fe80000010000 */
[----:B------:R-:W-:Y:S01]  /*c6b0*/  FADD.FTZ R0, R166, R2 ;  /* 0x00000002a6007221 */ /* 0x000fe20000010000 */
[C---:B------:R-:W-:Y:S01]  /*c6c0*/  HMMA.16816.F32 R136, R4.reuse, R10, R136 ;  /* 0x0000000a0488723c */ /* 0x040fe20000001888 */
[----:B------:R-:W2:Y:S03]  /*c6d0*/  LDSM.16.MT88.4 R8, [R250+0x900] ;  /* 0x00090000fa08783b */ /* 0x000ea60000004200 */
[----:B------:R-:W-:Y:S02]  /*c6e0*/  FADD.FTZ R2, R179, R3 ;  /* 0x00000003b3027221 */ /* 0x000fe40000010000 */
[----:B------:R-:W-:Y:S02]  /*c6f0*/  FADD.FTZ R0, R33, R0 ;  /* 0x0000000021007221 */ /* 0x000fe40000010000 */
[----:B------:R-:W-:Y:S04]  /*c700*/  FADD.FTZ R2, R180, R2 ;  /* 0x00000002b4027221 */ /* 0x000fe80000010000 */
[----:B------:R-:W-:Y:S02]  /*c710*/  FADD.FTZ R3, R32, R0 ;  /* 0x0000000020037221 */ /* 0x000fe40000010000 */
[----:B------:R-:W-:Y:S02]  /*c720*/  FADD.FTZ R0, R30, R2 ;  /* 0x000000021e007221 */ /* 0x000fe40000010000 */
[----:B------:R-:W-:Y:S02]  /*c730*/  FADD.FTZ R3, R28, R3 ;  /* 0x000000031c037221 */ /* 0x000fe40000010000 */
[----:B------:R-:W-:Y:S02]  /*c740*/  FADD.FTZ R0, R31, R0 ;  /* 0x000000001f007221 */ /* 0x000fe40000010000 */
[----:B------:R-:W-:Y:S02]  /*c750*/  FADD.FTZ R3, R27, R3 ;  /* 0x000000031b037221 */ /* 0x000fe40000010000 */
[----:B------:R-:W-:Y:S02]  /*c760*/  FADD.FTZ R2, R34, R0 ;  /* 0x0000000022027221 */ /* 0x000fe40000010000 */
[----:B------:R-:W-:Y:S01]  /*c770*/  FADD.FTZ R0, R26, R3 ;  /* 0x000000031a007221 */ /* 0x000fe20000010000 */
[----:B------:R-:W-:Y:S01]  /*c780*/  MOV R3, R164 ;  /* 0x000000a400037202 */ /* 0x000fe20000000f00 */
[----:B------:R-:W-:Y:S02]  /*c790*/  FADD.FTZ R2, R35, R2 ;  /* 0x0000000223027221 */ /* 0x000fe40000010000 */
[----:B----4-:R-:W-:Y:S03]  /*c7a0*/  FADD.FTZ R0, R25, R0 ;  /* 0x0000000019007221 */ /* 0x010fe60000010000 */
[----:B------:R-:W-:Y:S06]  /*c7b0*/  STL [R1+0x64], R2 ;  /* 0x0000640201007387 */ /* 0x000fec0000100800 */
[----:B------:R3:W-:Y:S01]  /*c7c0*/  STL [R1+0x68], R0 ;  /* 0x0000680001007387 */ /* 0x0007e20000100800 */
[C---:B--2---:R-:W-:Y:S08]  /*c7d0*/  HMMA.16816.F32 R140, R4.reuse, R8, R140 ;  /* 0x00000008048c723c */ /* 0x044ff0000000188c */
[C---:B------:R-:W-:Y:S01]  /*c7e0*/  HMMA.16816.F32 R144, R4.reuse, R10, R144 ;  /* 0x0000000a0490723c */ /* 0x040fe20000001890 */
[----:B------:R-:W2:Y:S03]  /*c7f0*/  LDSM.16.MT88.4 R8, [R182+0x900] ;  /* 0x00090000b608783b */ /* 0x000ea60000004200 */
[----:B---3--:R-:W-:Y:S04]  /*c800*/  MOV R0, R165 ;  /* 0x000000a500007202 */ /* 0x008fe80000000f00 */
        /* <DEDUP_REMOVED lines=92> */
[----:B------:R-:W-:Y:S01]  /*cdd0*/  HMMA.16816.F32 R128, R4, R14, R128 ;  /* 0x0000000e0480723c */ /* 0x000fe20000001880 */
[----:B------:R-:W3:Y:S06]  /*cde0*/  LDSM.16.MT88.4 R12, [R182+0x1900] ;  /* 0x00190000b60c783b */ /* 0x000eec0000004200 */
        /* <DEDUP_REMOVED lines=22> */
[C---:B------:R-:W-:Y:S08]  /*cf50*/  HMMA.16816.F32 R52, R4.reuse, R16, R52 ;  /* 0x000000100434723c */ /* 0x040ff00000001834 */
        /* <DEDUP_REMOVED lines=18> */
[C---:B------:R-:W-:Y:S08]  /*d080*/  HMMA.16816.F32 R104, R4.reuse, R10, R104 ;  /* 0x0000000a0468723c */ /* 0x040ff00000001868 */
[C---:B---3--:R-:W-:Y:S08]  /*d090*/  HMMA.16816.F32 R108, R4.reuse, R12, R108 ;  /* 0x0000000c046c723c */ /* 0x048ff0000000186c */
[C---:B------:R-:W-:Y:S08]  /*d0a0*/  HMMA.16816.F32 R112, R4.reuse, R14, R112 ;  /* 0x0000000e0470723c */ /* 0x040ff00000001870 */
[C---:B-1----:R-:W-:Y:S08]  /*d0b0*/  HMMA.16816.F32 R116, R4.reuse, R16, R116 ;  /* 0x000000100474723c */ /* 0x042ff00000001874 */
[C---:B------:R-:W-:Y:S08]  /*d0c0*/  HMMA.16816.F32 R120, R4.reuse, R18, R120 ;  /* 0x000000120478723c */ /* 0x040ff00000001878 */
[C---:B----4-:R-:W-:Y:S08]  /*d0d0*/  HMMA.16816.F32 R124, R4.reuse, R20, R124 ;  /* 0x00000014047c723c */ /* 0x050ff0000000187c */
[----:B------:R-:W-:Y:S01]  /*d0e0*/  HMMA.16816.F32 R128, R4, R22, R128 ;  /* 0x000000160480723c */ /* 0x000fe20000001880 */
[----:B------:R-:W-:-:S07]  /*d0f0*/  @P0 BRA `(.L_x_537) ;  /* 0xffffcc3000000947 */ /* 0x000fce000383ffff */
.L_x_536:
[----:B------:R-:W2:Y:S04]  /*d100*/  LDL.LU R4, [R1+0x64] ;  /* 0x0000640001047983 */ /* 0x000ea80000300800 */
[----:B---3--:R-:W3:Y:S01]  /*d110*/  LDL.LU R2, [R1+0x68] ;  /* 0x0000680001027983 */ /* 0x008ee20000300800 */
        /* <DEDUP_REMOVED lines=85> */
[----:B------:R-:W-:Y:S02]  /*d670*/  @P2 FMUL.FTZ R4, R3, c[0x0][0x2d0] ;  /* 0x0000b40003042a20 */ /* 0x000fe40000410000 */
[----:B--2---:R-:W-:Y:S02]  /*d680*/  @P2 FMUL.FTZ R5, R5, 0.69314718246459960938 ;  /* 0x3f31721805052820 */ /* 0x004fe40000410000 */
[----:B---3--:R-:W-:Y:S02]  /*d690*/  @P0 FMUL.FTZ R3, R6, 0.69314718246459960938 ;  /* 0x3f31721806030820 */ /* 0x008fe40000410000 */
[----:B------:R-:W-:-:S02]  /*d6a0*/  @P0 FMUL.FTZ R2, R2, c[0x0][0x2d0] ;  /* 0x0000b40002020a20 */ /* 0x000fc40000410000 */
[C---:B----4-:R-:W-:Y:S02]  /*d6b0*/  FMUL.FTZ R134, R0.reuse, R134 ;  /* 0x0000008600867220 */ /* 0x050fe40000410000 */
        /* <DEDUP_REMOVED lines=62> */
[----:B------:R-:W-:Y:S02]  /*daa0*/  FMUL.FTZ R10, R0, R131 ;  /* 0x00000083000a7220 */ /* 0x000fe40000410000 */
[----:B------:R-:W-:Y:S02]  /*dab0*/  @P2 FFMA.FTZ R49, R4, R165, R5 ;  /* 0x000000a504312223 */ /* 0x000fe40000010005 */
[----:B------:R-:W-:-:S02]  /*dac0*/  @P0 FFMA.FTZ R52, R2, R164, R3 ;  /* 0x000000a402340223 */ /* 0x000fc40000010003 */
.L_x_533:
[----:B------:R-:W-:Y:S05]  /*dad0*/  @P1 BRA `(.L_x_538) ;  /* 0x00001ab000001947 */ /* 0x000fea0003800000 */
[----:B------:R-:W2:Y:S01]  /*dae0*/  LDL R57, [R1+0xcc] ;  /* 0x0000cc0001397983 */ /* 0x000ea20000100800 */
[----:B------:R-:W-:-:S02]  /*daf0*/  F2FP.PACK_AB R50, R51, R50 ;  /* 0x000000323332723e */ /* 0x000fc400000000ff */
[----:B------:R-:W-:Y:S01]  /*db00*/  F2FP.PACK_AB R46, R47, R46 ;  /* 0x0000002e2f2e723e */ /* 0x000fe200000000ff */
[----:B------:R-:W1:Y:S01]  /*db10*/  S2R R53, SR_TID.X ;  /* 0x0000000000357919 */ /* 0x000e620000002100 */
        /* <DEDUP_REMOVED lines=14> */
[CC--:B------:R-:W-:Y:S02]  /*dc00*/  LEA.HI R2, R51.reuse, R53.reuse, RZ, 0x2 ;  /* 0x0000003533027211 */ /* 0x0c0fe400078f10ff */
[----:B------:R-:W-:Y:S02]  /*dc10*/  LEA.HI R47, R51, R53, RZ, 0x5 ;  /* 0x00000035332f7211 */ /* 0x000fe400078f28ff */
[----:B------:R-:W-:-:S02]  /*dc20*/  SHF.R.S32.HI R4, RZ, 0x2, R2 ;  /* 0x00000002ff047819 */ /* 0x000fc40000011402 */
[----:B------:R-:W-:Y:S02]  /*dc30*/  SHF.R.S32.HI R0, RZ, 0x1f, R2 ;  /* 0x0000001fff007819 */ /* 0x000fe40000011402 */
[----:B------:R-:W-:Y:S02]  /*dc40*/  SHF.R.S32.HI R43, RZ, 0x5, R47 ;  /* 0x00000005ff2b7819 */ /* 0x000fe4000001142f */
[----:B------:R-:W-:Y:S02]  /*dc50*/  LEA.HI R0, R0, R4, RZ, 0x3 ;  /* 0x0000000400007211 */ /* 0x000fe400078f18ff */
[----:B------:R-:W-:Y:S02]  /*dc60*/  F2FP.PACK_AB R44, R157, R156 ;  /* 0x0000009c9d2c723e */ /* 0x000fe400000000ff */
[----:B------:R-:W-:Y:S02]  /*dc70*/  LOP3.LUT R0, R0, 0xfffffff8, RZ, 0xc0, !PT ;  /* 0xfffffff800007812 */ /* 0x000fe400078ec0ff */
[----:B------:R-:W-:-:S02]  /*dc80*/  F2FP.PACK_AB R158, R159, R158 ;  /* 0x0000009e9f9e723e */ /* 0x000fc400000000ff */
[----:B------:R-:W-:Y:S01]  /*dc90*/  F2FP.PACK_AB R41, R161, R160 ;  /* 0x000000a0a129723e */ /* 0x000fe200000000ff */
[----:B------:R-:W-:Y:S01]  /*dca0*/  IMAD.IADD R4, R4, 0x1, -R0 ;  /* 0x0000000104047824 */ /* 0x000fe200078e0a00 */
[----:B------:R-:W-:Y:S02]  /*dcb0*/  LOP3.LUT R0, R2, 0xfffffffc, RZ, 0xc0, !PT ;  /* 0xfffffffc02007812 */ /* 0x000fe400078ec0ff */
[----:B------:R-:W-:Y:S01]  /*dcc0*/  F2FP.PACK_AB R162, R163, R162 ;  /* 0x000000a2a3a2723e */ /* 0x000fe200000000ff */
[C---:B------:R-:W-:Y:S01]  /*dcd0*/  IMAD.SHL.U32 R2, R4.reuse, 0x40, RZ ;  /* 0x0000004004027824 */ /* 0x040fe200078e00ff */
[----:B------:R-:W-:Y:S01]  /*dce0*/  LOP3.LUT R3, R4, 0x1, RZ, 0xc0, !PT ;  /* 0x0000000104037812 */ /* 0x000fe200078ec0ff */
[----:B------:R-:W-:Y:S01]  /*dcf0*/  IMAD.IADD R23, R53, 0x1, -R0 ;  /* 0x0000000135177824 */ /* 0x000fe200078e0a00 */
[----:B------:R-:W-:Y:S02]  /*dd00*/  F2FP.PACK_AB R40, R37, R14 ;  /* 0x0000000e2528723e */ /* 0x000fe400000000ff */
        /* <DEDUP_REMOVED lines=13> */
[----:B------:R-:W-:Y:S02]  /*dde0*/  F2FP.PACK_AB R36, R36, R20 ;  /* 0x000000142424723e */ /* 0x000fe400000000ff */
[C---:B------:R-:W-:Y:S02]  /*ddf0*/  IADD3 R3, R0.reuse, 0x80, RZ ;  /* 0x0000008000037810 */ /* 0x040fe40007ffe0ff */
[C---:B------:R-:W-:Y:S02]  /*de00*/  IADD3 R2, R0.reuse, 0x70, RZ ;  /* 0x0000007000027810 */ /* 0x040fe40007ffe0ff */
[----:B------:R-:W-:Y:S01]  /*de10*/  @P0 IADD3 R2, R3, 0x10, RZ ;  /* 0x0000001003020810 */ /* 0x000fe20007ffe0ff */
[----:B------:R-:W-:Y:S01]  /*de20*/  IMAD.IADD R3, R0, 0x1, R4 ;  /* 0x0000000100037824 */ /* 0x000fe200078e0204 */
[----:B------:R-:W-:Y:S02]  /*de30*/  F2FP.PACK_AB R35, R35, R21 ;  /* 0x000000152323723e */ /* 0x000fe400000000ff */
[----:B------:R-:W-:-:S02]  /*de40*/  F2FP.PACK_AB R54, R55, R54 ;  /* 0x000000363736723e */ /* 0x000fc400000000ff */
        /* <DEDUP_REMOVED lines=33> */
[----:B------:R1:W-:Y:S01]  /*e060*/  STS [R8], R7 ;  /* 0x0000000708007388 */ /* 0x0003e20000000800 */
[----:B----4-:R-:W-:Y:S01]  /*e070*/  IMAD.IADD R5, R0, 0x1, R6 ;  /* 0x0000000100057824 */ /* 0x010fe200078e0206 */
        /* <DEDUP_REMOVED lines=93> */
.L_x_539:
[----:B-1----:R-:W-:Y:S01]  /*e650*/  LOP3.LUT R0, R47, 0xffffffe0, RZ, 0xc0, !PT ;  /* 0xffffffe02f007812 */ /* 0x002fe200078ec0ff */
[----:B------:R-:W1:Y:S01]  /*e660*/  S2R R28, SR_CTAID.X ;  /* 0x00000000001c7919 */ /* 0x000e620000002500 */
[----:B------:R-:W-:Y:S01]  /*e670*/  SHF.R.S32.HI R4, RZ, 0x1f, R43 ;  /* 0x0000001fff047819 */ /* 0x000fe2000001142b */
[----:B------:R-:W-:Y:S01]  /*e680*/  IMAD.MOV.U32 R7, RZ, RZ, c[0x0][0x4e8] ;  /* 0x00013a00ff077624 */ /* 0x000fe200078e00ff */
[----:B------:R-:W-:Y:S01]  /*e690*/  LEA.HI R15, R51, R53, RZ, 0x3 ;  /* 0x00000035330f7211 */ /* 0x000fe200078f18ff */
[----:B------:R-:W-:Y:S01]  /*e6a0*/  IMAD.IADD R0, R53, 0x1, -R0 ;  /* 0x0000000135007824 */ /* 0x000fe200078e0a00 */
[----:B------:R-:W2:Y:S01]  /*e6b0*/  S2R R11, SR_CTAID.Y ;  /* 0x00000000000b7919 */ /* 0x000ea20000002600 */
        /* <DEDUP_REMOVED lines=16> */
[----:B------:R-:W-:Y:S01]  /*e7c0*/  SEL R12, R57, RZ, !P0 ;  /* 0x000000ff390c7207 */ /* 0x000fe20004000000 */
[----:B------:R-:W-:Y:S01]  /*e7d0*/  IMAD R6, R2, c[0x0][0x3a4], R6 ;  /* 0x0000e90002067a24 */ /* 0x000fe200078e0206 */
[----:B------:R-:W-:Y:S01]  /*e7e0*/  IADD3 R13, -R4, R53, RZ ;  /* 0x00000035040d7210 */ /* 0x000fe20007ffe1ff */
[----:B------:R-:W-:Y:S01]  /*e7f0*/  IMAD R0, R0, 0x8, R17 ;  /* 0x0000000800007824 */ /* 0x000fe200078e0211 */
[----:B--2---:R-:W-:Y:S01]  /*e800*/  SHF.R.S32.HI R10, RZ, 0x1f, R11 ;  /* 0x0000001fff0a7819 */ /* 0x004fe2000001140b */
[----:B------:R-:W-:Y:S01]  /*e810*/  IMAD.WIDE.U32 R4, R2, c[0x0][0x3a0], RZ ;  /* 0x0000e80002047a25 */ /* 0x000fe200078e00ff */
[----:B------:R-:W-:-:S02]  /*e820*/  SHF.R.S32.HI R15, RZ, 0x3, R15 ;  /* 0x00000003ff0f7819 */ /* 0x000fc4000001140f */
[----:B------:R-:W-:Y:S01]  /*e830*/  LEA.HI R18, R51, R53, RZ, 0x6 ;  /* 0x0000003533127211 */ /* 0x000fe200078f30ff */
[----:B-1----:R-:W-:Y:S01]  /*e840*/  IMAD R7, R28, 0x80, R0 ;  /* 0x000000801c077824 */ /* 0x002fe200078e0200 */
[----:B------:R-:W-:Y:S01]  /*e850*/  LEA R14, R13, R15, 0x5 ;  /* 0x0000000f0d0e7211 */ /* 0x000fe200078e28ff */
[----:B------:R-:W-:Y:S01]  /*e860*/  IMAD.WIDE.U32 R8, R11, c[0x0][0x490], R2 ;  /* 0x000124000b087a25 */ /* 0x000fe200078e0002 */
[----:B------:R-:W-:-:S03]  /*e870*/  IADD3 R3, R5, R6, RZ ;  /* 0x0000000605037210 */ /* 0x000fc60007ffe0ff */
[----:B------:R-:W-:-:S04]  /*e880*/  @P1 IMAD.HI.U32 R0, R7, c[0x0][0x4ec], RZ ;  /* 0x00013b0007001a27 */ /* 0x000fc800078e00ff */
[C---:B------:R-:W-:Y:S02]  /*e890*/  IMAD R5, R10.reuse, c[0x0][0x490], RZ ;  /* 0x000124000a057a24 */ /* 0x040fe400078e02ff */
        /* <DEDUP_REMOVED lines=9> */
[----:B------:R-:W-:-:S03]  /*e930*/  SEL R11, R4, RZ, !P0 ;  /* 0x000000ff040b7207 */ /* 0x000fc60004000000 */
[----:B------:R-:W-:Y:S01]  /*e940*/  IMAD.MOV R0, RZ, RZ, -R6 ;  /* 0x000000ffff007224 */ /* 0x000fe200078e0a06 */
[----:B------:R-:W-:Y:S01]  /*e950*/  IADD3 R3, R3, R10, RZ ;  /* 0x0000000a03037210 */ /* 0x000fe20007ffe0ff */
[----:B------:R-:W-:Y:S02]  /*e960*/  IMAD.MOV.U32 R4, RZ, RZ, R8 ;  /* 0x000000ffff047224 */ /* 0x000fe400078e0008 */
[----:B------:R-:W-:Y:S01]  /*e970*/  IMAD R9, R0, c[0x0][0x4e8], R7 ;  /* 0x00013a0000097a24 */ /* 0x000fe200078e0207 */
[----:B------:R-:W-:Y:S01]  /*e980*/  SHF.R.S32.HI R7, RZ, 0x1f, R6 ;  /* 0x0000001fff077819 */ /* 0x000fe20000011406 */
[----:B------:R-:W-:Y:S02]  /*e990*/  IMAD R0, R11, c[0x0][0x498], RZ ;  /* 0x000126000b007a24 */ /* 0x000fe400078e02ff */
[----:B------:R-:W-:-:S04]  /*e9a0*/  IMAD.WIDE.U32 R4, R12, c[0x0][0x498], R4 ;  /* 0x000126000c047a25 */ /* 0x000fc800078e0004 */
[----:B------:R-:W-:Y:S01]  /*e9b0*/  IMAD R0, R12, c[0x0][0x49c], R0 ;  /* 0x000127000c007a24 */ /* 0x000fe200078e0200 */
[----:B------:R-:W-:Y:S01]  /*e9c0*/  IADD3 R6, P0, R6, R4, RZ ;  /* 0x0000000406067210 */ /* 0x000fe20007f1e0ff */
[----:B------:R-:W-:Y:S01]  /*e9d0*/  IMAD R14, R28, 0x80, R14 ;  /* 0x000000801c0e7824 */ /* 0x000fe200078e020e */
[----:B------:R-:W-:Y:S01]  /*e9e0*/  SHF.R.S32.HI R4, RZ, 0x1f, R9 ;  /* 0x0000001fff047819 */ /* 0x000fe20000011409 */
[----:B------:R-:W-:Y:S01]  /*e9f0*/  IMAD.SHL.U32 R16, R15, 0x40, RZ ;  /* 0x000000400f107824 */ /* 0x000fe200078e00ff */
[----:B------:R-:W-:Y:S01]  /*ea00*/  IADD3.X R7, R7, R5, R0, P0, !PT ;  /* 0x0000000507077210 */ /* 0x000fe200007fe400 */
[----:B------:R-:W-:-:S03]  /*ea10*/  @P1 IMAD.HI.U32 R10, R14, c[0x0][0x4ec], RZ ;  /* 0x00013b000e0a1a27 */ /* 0x000fc600078e00ff */
[----:B------:R-:W-:Y:S01]  /*ea20*/  LOP3.LUT R0, R16, 0x1c0, RZ, 0xc0, !PT ;  /* 0x000001c010007812 */ /* 0x000fe200078ec0ff */
[----:B------:R-:W-:Y:S02]  /*ea30*/  IMAD R5, R4, c[0x0][0x488], RZ ;  /* 0x0001220004057a24 */ /* 0x000fe400078e02ff */
        /* <DEDUP_REMOVED lines=9> */
[----:B------:R-:W-:Y:S02]  /*ead0*/  LEA R0, P0, R6, c[0x0][0x450], 0x2 ;  /* 0x0001140006007a11 */ /* 0x000fe400078010ff */
[----:B------:R-:W-:Y:S01]  /*eae0*/  IADD3 R9, R7, R9, RZ ;  /* 0x0000000907097210 */ /* 0x000fe20007ffe0ff */
[----:B------:R-:W-:Y:S01]  /*eaf0*/  IMAD R7, R12, c[0x0][0x3f4], R5 ;  /* 0x0000fd000c077a24 */ /* 0x000fe200078e0205 */
[----:B------:R-:W-:Y:S01]  /*eb00*/  LOP3.LUT R16, R10, R11, RZ, 0x3c, !PT ;  /* 0x0000000b0a107212 */ /* 0x000fe200078e3cff */
[----:B------:R-:W-:Y:S01]  /*eb10*/  SHFL.IDX PT, R12, R0, RZ, 0x1c1f ;  /* 0x001c1fff000c7589 */ /* 0x000fe200000e0000 */
[----:B------:R-:W-:Y:S01]  /*eb20*/  LEA.HI.X R6, R6, c[0x0][0x454], R9, 0x2, P0 ;  /* 0x0001150006067a11 */ /* 0x000fe200000f1409 */
[--C-:B------:R-:W-:Y:S01]  /*eb30*/  IMAD.MOV R5, RZ, RZ, -R8.reuse ;  /* 0x000000ffff057224 */ /* 0x100fe200078e0a08 */
[----:B------:R-:W-:Y:S01]  /*eb40*/  SHF.R.S32.HI R9, RZ, 0x1f, R8 ;  /* 0x0000001fff097819 */ /* 0x000fe20000011408 */
[----:B------:R1:W-:Y:S01]  /*eb50*/  SHFL.IDX PT, R10, R0, 0x1, 0x1c1f ;  /* 0x003c1f00000a7f89 */ /* 0x0003e200000e0000 */
[----:B------:R-:W-:-:S02]  /*eb60*/  IMAD.IADD R3, R3, 0x1, R7 ;  /* 0x0000000103037824 */ /* 0x000fc400078e0207 */
[----:B------:R-:W-:Y:S01]  /*eb70*/  IMAD R5, R5, c[0x0][0x4e8], R14 ;  /* 0x00013a0005057a24 */ /* 0x000fe200078e020e */
[----:B------:R-:W2:Y:S01]  /*eb80*/  SHFL.IDX PT, R13, R6, RZ, 0x1c1f ;  /* 0x001c1fff060d7589 */ /* 0x000ea200000e0000 */
[----:B------:R-:W-:-:S03]  /*eb90*/  IMAD.WIDE.U32 R2, R8, c[0x0][0x3e0], R2 ;  /* 0x0000f80008027a25 */ /* 0x000fc600078e0002 */
[----:B------:R3:W4:Y:S01]  /*eba0*/  SHFL.IDX PT, R11, R6, 0x1, 0x1c1f ;  /* 0x003c1f00060b7f89 */ /* 0x00072200000e0000 */
[C---:B-1----:R-:W-:Y:S02]  /*ebb0*/  LEA R0, R28.reuse, R17, 0x7 ;  /* 0x000000111c007211 */ /* 0x042fe400078e38ff */
[----:B------:R-:W-:Y:S02]  /*ebc0*/  LEA R28, R28, R15, 0x7 ;  /* 0x0000000f1c1c7211 */ /* 0x000fe400078e38ff */
[CC--:B------:R-:W-:Y:S01]  /*ebd0*/  ISETP.GE.OR P0, PT, R0.reuse, R29.reuse, P2 ;  /* 0x0000001d0000720c */ /* 0x0c0fe20001706670 */
[----:B---3--:R-:W-:Y:S01]  /*ebe0*/  IMAD R6, R9, c[0x0][0x3e0], RZ ;  /* 0x0000f80009067a24 */ /* 0x008fe200078e02ff */
[----:B------:R-:W-:Y:S02]  /*ebf0*/  IADD3 R9, R0, 0x8, RZ ;  /* 0x0000000800097810 */ /* 0x000fe40007ffe0ff */
[----:B------:R-:W-:Y:S01]  /*ec00*/  SHF.R.S32.HI R0, RZ, 0x1f, R5 ;  /* 0x0000001fff007819 */ /* 0x000fe20000011405 */
[----:B------:R-:W-:Y:S01]  /*ec10*/  IMAD R7, R8, c[0x0][0x3e4], R6 ;  /* 0x0000f90008077a24 */ /* 0x000fe200078e0206 */
[----:B------:R-:W-:Y:S01]  /*ec20*/  ISETP.GE.OR P2, PT, R9, R29, P2 ;  /* 0x0000001d0900720c */ /* 0x000fe20001746670 */
[----:B------:R-:W-:-:S02]  /*ec30*/  IMAD.SHL.U32 R6, R18, 0x8, RZ ;  /* 0x0000000812067824 */ /* 0x000fc400078e00ff */
[----:B------:R-:W-:-:S04]  /*ec40*/  IMAD.IADD R3, R3, 0x1, R7 ;  /* 0x0000000103037824 */ /* 0x000fc800078e0207 */
[----:B--2---:R1:W-:Y:S01]  /*ec50*/  @!P0 ST.E [R12.64], R49 ;  /* 0x000000310c008985 */ /* 0x0043e2000c101916 */
[----:B------:R-:W-:Y:S01]  /*ec60*/  IMAD R0, R0, c[0x0][0x3d8], RZ ;  /* 0x0000f60000007a24 */ /* 0x000fe200078e02ff */
[----:B------:R-:W-:Y:S01]  /*ec70*/  LOP3.LUT R7, R16, 0x7ffffe00, R6, 0xf8, !PT ;  /* 0x7ffffe0010077812 */ /* 0x000fe200078ef806 */
[----:B------:R-:W-:-:S04]  /*ec80*/  IMAD.WIDE.U32 R2, R5, c[0x0][0x3d8], R2 ;  /* 0x0000f60005027a25 */ /* 0x000fc800078e0002 */
[----:B------:R-:W-:Y:S01]  /*ec90*/  IMAD R6, R5, c[0x0][0x3dc], R0 ;  /* 0x0000f70005067a24 */ /* 0x000fe200078e0200 */
[----:B------:R-:W-:Y:S01]  /*eca0*/  SHF.L.U32 R0, R7, 0x1, RZ ;  /* 0x0000000107007819 */ /* 0x000fe200000006ff */
[----:B----4-:R1:W-:Y:S01]  /*ecb0*/  @!P2 ST.E [R10.64], R52 ;  /* 0x000000340a00a985 */ /* 0x0103e2000c101916 */
[C---:B------:R-:W-:Y:S01]  /*ecc0*/  LEA R31, P0, R2.reuse, c[0x0][0x380], 0x1 ;  /* 0x0000e000021f7a11 */ /* 0x040fe200078008ff */
[----:B------:R-:W-:Y:S02]  /*ecd0*/  IMAD.IADD R3, R3, 0x1, R6 ;  /* 0x0000000103037824 */ /* 0x000fe400078e0206 */
        /* <DEDUP_REMOVED lines=45> */
.L_x_541:
[----:B--234-:R-:W-:Y:S05]  /*efb0*/  BSYNC B0 ;  /* 0x0000000000007941 */ /* 0x01cfea0003800000 */
.L_x_540:
        /* <DEDUP_REMOVED lines=30> */
.L_x_543:
[----:B------:R-:W-:Y:S05]  /*f1a0*/  BSYNC B0 ;  /* 0x0000000000007941 */ /* 0x000fea0003800000 */
.L_x_542:
[----:B------:R-:W-:Y:S01]  /*f1b0*/  IADD3 R0, R28, 0x40, RZ ;  /* 0x000000401c007810 */ /* 0x000fe20007ffe0ff */
[----:B--2---:R2:W4:Y:S01]  /*f1c0*/  SHFL.IDX PT, R3, R30, 0x2, 0x181f ;  /* 0x00581f001e037f89 */ /* 0x00452200000e0000 */
        /* <DEDUP_REMOVED lines=28> */
.L_x_545:
[----:B------:R-:W-:Y:S05]  /*f390*/  BSYNC B0 ;  /* 0x0000000000007941 */ /* 0x000fea0003800000 */
.L_x_544:
[----:B------:R-:W-:Y:S01]  /*f3a0*/  IADD3 R0, R28, 0x60, RZ ;  /* 0x000000601c007810 */ /* 0x000fe20007ffe0ff */
[----:B---34-:R3:W4:Y:S03]  /*f3b0*/  SHFL.IDX PT, R3, R30, 0x3, 0x181f ;  /* 0x00781f001e037f89 */ /* 0x01872600000e0000 */
        /* <DEDUP_REMOVED lines=18> */
[----:B------:R-:W-:Y:S01]  /*f4e0*/  IADD3 R0, R4, 0xc0, RZ ;  /* 0x000000c004007810 */ /* 0x000fe20007ffe0ff */
        /* <DEDUP_REMOVED lines=10> */
.L_x_538:
        /* <DEDUP_REMOVED lines=19> */
.L_x_546:
[----:B-1----:R-:W1:Y:S01]  /*f6c0*/  S2R R12, SR_TID.X ;  /* 0x00000000000c7919 */ /* 0x002e620000002100 */
[----:B------:R-:W-:Y:S01]  /*f6d0*/  SHF.R.S32.HI R0, RZ, 0x1f, R8 ;  /* 0x0000001fff007819 */ /* 0x000fe20000011408 */
[----:B------:R-:W-:Y:S01]  /*f6e0*/  BSSY B0, `(.L_x_547) ;  /* 0x0000028000007945 */ /* 0x000fe20003800000 */
[----:B------:R-:W-:-:S02]  /*f6f0*/  SEL R10, R8, RZ, !P1 ;  /* 0x000000ff080a7207 */ /* 0x000fc40004800000 */
[----:B------:R-:W-:Y:S02]  /*f700*/  SEL R11, R0, RZ, !P1 ;  /* 0x000000ff000b7207 */ /* 0x000fe40004800000 */
[----:B-1----:R-:W-:-:S13]  /*f710*/  ISETP.GT.AND P0, PT, R12, 0x7f, PT ;  /* 0x0000007f0c00780c */ /* 0x002fda0003f04270 */
        /* <DEDUP_REMOVED lines=36> */
.L_x_548:
[----:B------:R-:W-:Y:S05]  /*f960*/  BSYNC B0 ;  /* 0x0000000000007941 */ /* 0x000fea0003800000 */
.L_x_547:
        /* <DEDUP_REMOVED lines=73> */
.L_x_550:
[----:B------:R-:W-:Y:S05]  /*fe00*/  BSYNC B0 ;  /* 0x0000000000007941 */ /* 0x000fea0003800000 */
.L_x_549:
        /* <DEDUP_REMOVED lines=27> */
.L_x_552:
[----:B------:R-:W-:Y:S05]  /*ffc0*/  BSYNC B0 ;  /* 0x0000000000007941 */ /* 0x000fea0003800000 */
.L_x_551:
        /* <DEDUP_REMOVED lines=27> */
.L_x_554:
[----:B------:R-:W-:Y:S05]  /*10180*/  BSYNC B0 ;  /* 0x0000000000007941 */ /* 0x000fea0003800000 */
.L_x_553:
        /* <DEDUP_REMOVED lines=28> */
.L_x_555:
        /* <DEDUP_REMOVED lines=11> */
.L_x_1470:


//--------------------- .text._ZN7cutlass13device_kernelIN5flash19enable_sm80_to_sm89INS1_16FlashAttnFwdSm80INS1_25CollectiveMainloopFwdSm80ILi8ELi1ELb0EN4cute5tupleIJNS5_1CILi128EEENS7_ILi32EEENS7_ILi256EEEEEELi256ENS_6half_tEfNS_4arch4Sm80ELb1ELb0ELb0ELb1ELb0ELb1ELb1ELb0EEENS1_21CollectiveEpilogueFwdINS6_IJS8_SA_S9_EEENS6_IJNS7_ILi1EEESI_SI_EEESC_SE_Li256ELb1ELb1ELb0ELb0EEENS1_19SingleTileSchedulerILb1ELb0ELb1ELi128EEEEEEEEEvNT_6ParamsE --------------------------
	.section	.text._ZN7cutlass13device_kernelIN5flash19enable_sm80_to_sm89INS1_16FlashAttnFwdSm80INS1_25CollectiveMainloopFwdSm80ILi8ELi1ELb0EN4cute5tupleIJNS5_1CILi128EEENS7_ILi32EEENS7_ILi256EEEEEELi256ENS_6half_tEfNS_4arch4Sm80ELb1ELb0ELb0ELb1ELb0ELb1ELb1ELb0EEENS1_21CollectiveEpilogueFwdINS6_IJS8_SA_S9_EEENS6_IJNS7_ILi1EEESI_SI_EEESC_SE_Li256ELb1ELb1ELb0ELb0EEENS1_19SingleTileSchedulerILb1ELb0ELb1ELi128EEEEEEEEEvNT_6ParamsE,"ax",@progbits
	.sectioninfo	@"SHI_REGISTERS=251"
	.align	128
.text._ZN7cutlass13device_kernelIN5flash19enable_sm80_to_sm89INS1_16FlashAttnFwdSm80INS1_25CollectiveMainloopFwdSm80ILi8ELi1ELb0EN4cute5tupleIJNS5_1CILi128EEENS7_ILi32EEENS7_ILi256EEEEEELi256ENS_6half_tEfNS_4arch4Sm80ELb1ELb0ELb0ELb1ELb0ELb1ELb1ELb0EEENS1_21CollectiveEpilogueFwdINS6_IJS8_SA_S9_EEENS6_IJNS7_ILi1EEESI_SI_EEESC_SE_Li256ELb1ELb1ELb0ELb0EEENS1_19SingleTileSchedulerILb1ELb0ELb1ELi128EEEEEEEEEvNT_6ParamsE:
        .type           _ZN7cutlass13device_kernelIN5flash19enable_sm80_to_sm89INS1_16FlashAttnFwdSm80INS1_25CollectiveMainloopFwdSm80ILi8ELi1ELb0EN4cute5tupleIJNS5_1CILi128EEENS7_ILi32EEENS7_ILi256EEEEEELi256ENS_6half_tEfNS_4arch4Sm80ELb1ELb0ELb0ELb1ELb0ELb1ELb1ELb0EEENS1_21CollectiveEpilogueFwdINS6_IJS8_SA_S9_EEENS6_IJNS7_ILi1EEESI_SI_EEESC_SE_Li256ELb1ELb1ELb0ELb0EEENS1_19SingleTileSchedulerILb1ELb0ELb1ELi128EEEEEEEEEvNT_6ParamsE,@function
        .size           _ZN7cutlass13device_kernelIN5flash19enable_sm80_to_sm89INS1_16FlashAttnFwdSm80INS1_25CollectiveMainloopFwdSm80ILi8ELi1ELb0EN4cute5tupleIJNS5_1CILi128EEENS7_ILi32EEENS7_ILi256EEEEEELi256ENS_6half_tEfNS_4arch4Sm80ELb1ELb0ELb0ELb1ELb0ELb1ELb1ELb0EEENS1_21CollectiveEpilogueFwdINS6_IJS8_SA_S9_EEENS6_IJNS7_ILi1EEESI_SI_EEESC_SE_Li256ELb1ELb1ELb0ELb0EEENS1_19SingleTileSchedulerILb1ELb0ELb1ELi128EEEEEEEEEvNT_6ParamsE,(.L_x_1471 - _ZN7cutlass13device_kernelIN5flash19enable_sm80_to_sm89INS1_16FlashAttnFwdSm80INS1_25CollectiveMainloopFwdSm80ILi8ELi1ELb0EN4cute5tupleIJNS5_1CILi128EEENS7_ILi32EEENS7_ILi256EEEEEELi256ENS_6half_tEfNS_4arch4Sm80ELb1ELb0ELb0ELb1ELb0ELb1ELb1ELb0EEENS1_21CollectiveEpilogueFwdINS6_IJS8_SA_S9_EEENS6_IJNS7_ILi1EEESI_SI_EEESC_SE_Li256ELb1ELb1ELb0ELb0EEENS1_19SingleTileSchedulerILb1ELb0ELb1ELi128EEEEEEEEEvNT_6ParamsE)
        .other          _ZN7cutlass13device_kernelIN5flash19enable_sm80_to_sm89INS1_16FlashAttnFwdSm80INS1_25CollectiveMainloopFwdSm80ILi8ELi1ELb0EN4cute5tupleIJNS5_1CILi128EEENS7_ILi32EEENS7_ILi256EEEEEELi256ENS_6half_tEfNS_4arch4Sm80ELb1ELb0ELb0ELb1ELb0ELb1ELb1ELb0EEENS1_21CollectiveEpilogueFwdINS6_IJS8_SA_S9_EEENS6_IJNS7_ILi1EEESI_SI_EEESC_SE_Li256ELb1ELb1ELb0ELb0EEENS1_19SingleTileSchedulerILb1ELb0ELb1ELi128EEEEEEEEEvNT_6ParamsE,@"STO_CUDA_ENTRY STV_DEFAULT"
_ZN7cutlass13device_kernelIN5flash19enable_sm80_to_sm89INS1_16FlashAttnFwdSm80INS1_25CollectiveMainloopFwdSm80ILi8ELi1ELb0EN4cute5tupleIJNS5_1CILi128EEENS7_ILi32EEENS7_ILi256EEEEEELi256ENS_6half_tEfNS_4arch4Sm80ELb1ELb0ELb0ELb1ELb0ELb1ELb1ELb0EEENS1_21CollectiveEpilogueFwdINS6_IJS8_SA_S9_EEENS6_IJNS7_ILi1EEESI_SI_EEESC_SE_Li256ELb1ELb1ELb0ELb0EEENS1_19SingleTileSchedulerILb1ELb0ELb1ELi128EEEEEEEEEvNT_6ParamsE:
[----:B------:R-:W-:Y:S02]  /*0000*/  MOV R1, c[0x0][0x28] ;  /* 0x00000a0000017a02 */ /* 0x000fe40000000f00 */
[----:B------:R-:W1:Y:S01]  /*0010*/  S2R R54, SR_TID.X ;  /* 0x0000000000367919 */ /* 0x000e620000002100 */
[----:B------:R-:W2:Y:S01]  /*0020*/  S2UR UR4, SR_CTAID.X ;  /* 0x00000000000479c3 */ /* 0x000ea20000002500 */
[----:B------:R-:W-:Y:S02]  /*0030*/  ULDC.64 UR8, c[0x0][0x118] ;  /* 0x0000460000087ab9 */ /* 0x000fe40000000a00 */
[----:B------:R-:W3:Y:S01]  /*0040*/  S2R R216, SR_CTAID.Z ;  /* 0x0000000000d87919 */ /* 0x000ee20000002700 */
[----:B-1----:R-:W-:-:S06]  /*0050*/  SHF.R.U32.HI R0, RZ, 0x5, R54 ;  /* 0x00000005ff007819 */ /* 0x002fcc0000011636 */
[----:B------:R-:W1:Y:S02]  /*0060*/  SHFL.IDX PT, R0, R0, RZ, 0x1f ;  /* 0x00001fff00007589 */ /* 0x000e6400000e0000 */
[----:B-1----:R-:W-:Y:S02]  /*0070*/  ISETP.NE.AND P0, PT, R0, RZ, PT ;  /* 0x000000ff0000720c */ /* 0x002fe40003f05270 */
[----:B------:R-:W-:-:S05]  /*0080*/  MOV R0, 0x4 ;  /* 0x0000000400007802 */ /* 0x000fca0000000f00 */
[----:B---3--:R-:W-:-:S06]  /*0090*/  IMAD.WIDE R2, R216, R0, c[0x0][0x568] ;  /* 0x00015a00d8027625 */ /* 0x008fcc00078e0200 */
[----:B--2---:R-:W-:Y:S05]  /*00a0*/  @!P0 BRA `(.L_x_556) ;  /* 0x0000014000008947 */ /* 0x004fea0003800000 */
[----:B------:R-:W-:-:S04]  /*00b0*/  ISETP.NE.U32.AND P0, PT, RZ, c[0x0][0x568], PT ;  /* 0x00015a00ff007a0c */ /* 0x000fc80003f05070 */
[----:B------:R-:W-:-:S13]  /*00c0*/  ISETP.NE.AND.EX P0, PT, RZ, c[0x0][0x56c], PT, P0 ;  /* 0x00015b00ff007a0c */ /* 0x000fda0003f05300 */
[----:B------:R-:W-:Y:S05]  /*00d0*/  @!P0 BRA `(.L_x_557) ;  /* 0x0000002000008947 */ /* 0x000fea0003800000 */
[----:B------:R1:W5:Y:S01]  /*00e0*/  LDG.E R2, [R2.64] ;  /* 0x0000000802027981 */ /* 0x000362000c1e1900 */
[----:B------:R-:W-:Y:S05]  /*00f0*/  BRA `(.L_x_558) ;  /* 0x0000009000007947 */ /* 0x000fea0003800000 */
.L_x_557:
        /* <DEDUP_REMOVED lines=8> */
.L_x_559:
[----:B------:R-:W-:-:S04]  /*0180*/  MOV R2, c[0x0][0x54c] ;  /* 0x0001530000027a02 */ /* 0x000fc80000000f00 */
.L_x_558:
[----:B------:R-:W-:Y:S01]  /*0190*/  USHF.L.U32 UR4, UR4, 0x7, URZ ;  /* 0x0000000704047899 */ /* 0x000fe2000800063f */
[----:B-----5:R-:W-:-:S05]  /*01a0*/  IMAD R2, R2, c[0x0][0x548], RZ ;  /* 0x0001520002027a24 */ /* 0x020fca00078e02ff */
[----:B------:R-:W-:-:S04]  /*01b0*/  MOV R5, UR4 ;  /* 0x0000000400057c02 */ /* 0x000fc80008000f00 */
[----:B------:R-:W-:-:S04]  /*01c0*/  ISETP.GE.AND P0, PT, R5, R2, PT ;  /* 0x000000020500720c */ /* 0x000fc80003f06270 */
[----:B------:R-:W-:Y:S01]  /*01d0*/  SEL R216, R216, 0xffffffff, !P0 ;  /* 0xffffffffd8d87807 */ /* 0x000fe20004000000 */
[----:B------:R-:W-:Y:S05]  /*01e0*/  BRA `(.L_x_560) ;  /* 0x0000013000007947 */ /* 0x000fea0003800000 */
.L_x_556:
[----:B------:R-:W-:-:S04]  /*01f0*/  ISETP.NE.U32.AND P0, PT, RZ, c[0x0][0x568], PT ;  /* 0x00015a00ff007a0c */ /* 0x000fc80003f05070 */
[----:B------:R-:W-:-:S13]  /*0200*/  ISETP.NE.AND.EX P0, PT, RZ, c[0x0][0x56c], PT, P0 ;  /* 0x00015b00ff007a0c */ /* 0x000fda0003f05300 */
[----:B------:R-:W-:Y:S05]  /*0210*/  @!P0 BRA `(.L_x_561) ;  /* 0x0000002000008947 */ /* 0x000fea0003800000 */
[----:B------:R1:W5:Y:S01]  /*0220*/  LDG.E R2, [R2.64] ;  /* 0x0000000802027981 */ /* 0x000362000c1e1900 */
[----:B------:R-:W-:Y:S05]  /*0230*/  BRA `(.L_x_562) ;  /* 0x0000009000007947 */ /* 0x000fea0003800000 */
.L_x_561:
        /* <DEDUP_REMOVED lines=8> */
.L_x_563:
[----:B------:R-:W-:-:S04]  /*02c0*/  MOV R2, c[0x0][0x54c] ;  /* 0x0001530000027a02 */ /* 0x000fc80000000f00 */
.L_x_562:
[----:B------:R-:W-:Y:S01]  /*02d0*/  USHF.L.U32 UR4, UR4, 0x7, URZ ;  /* 0x0000000704047899 */ /* 0x000fe2000800063f */
[----:B-----5:R-:W-:-:S05]  /*02e0*/  IMAD R2, R2, c[0x0][0x548], RZ ;  /* 0x0001520002027a24 */ /* 0x020fca00078e02ff */
[----:B------:R-:W-:-:S04]  /*02f0*/  MOV R5, UR4 ;  /* 0x0000000400057c02 */ /* 0x000fc80008000f00 */
[----:B------:R-:W-:-:S04]  /*0300*/  ISETP.GE.AND P0, PT, R5, R2, PT ;  /* 0x000000020500720c */ /* 0x000fc80003f06270 */
[----:B------:R-:W-:-:S04]  /*0310*/  SEL R216, R216, 0xffffffff, !P0 ;  /* 0xffffffffd8d87807 */ /* 0x000fc80004000000 */
.L_x_560:
        /* <DEDUP_REMOVED lines=11> */
[----:B-1----:R-:W-:Y:S01]  /*03d0*/  IMAD.WIDE R2, R216, R0, c[0x0][0x348] ;  /* 0x0000d200d8027625 */ /* 0x002fe200078e0200 */
        /* <DEDUP_REMOVED lines=14> */
[----:B------:R-:W2:Y:S01]  /*04c0*/  S2R R215, SR_CTAID.Y ;  /* 0x0000000000d77919 */ /* 0x000ea20000002600 */
[----:B------:R-:W-:-:S02]  /*04d0*/  IMAD.MOV.U32 R4, RZ, RZ, c[0x0][0x1d0] ;  /* 0x00007400ff047624 */ /* 0x000fc400078e00ff */
[----:B------:R-:W-:Y:S01]  /*04e0*/  IMAD.MOV.U32 R108, RZ, RZ, c[0x0][0x228] ;  /* 0x00008a00ff6c7624 */ /* 0x000fe200078e00ff */
[----:B--2---:R-:W-:Y:S01]  /*04f0*/  SHF.R.S32.HI R87, RZ, 0x1f, R215 ;  /* 0x0000001fff577819 */ /* 0x004fe200000114d7 */
[----:B------:R-:W-:Y:S05]  /*0500*/  @P0 BRA `(.L_x_564) ;  /* 0x0000004000000947 */ /* 0x000fea0003800000 */
[----:B-1----:R-:W-:Y:S05]  /*0510*/  @!P1 BRA `(.L_x_564) ;  /* 0x0000003000009947 */ /* 0x002fea0003800000 */
[----:B-----5:R1:W2:Y:S04]  /*0520*/  LDG.E R227, [R2.64] ;  /* 0x0000000802e37981 */ /* 0x0202a8000c1e1900 */
[----:B-1----:R-:W2:Y:S02]  /*0530*/  LDG.E R2, [R2.64+0x4] ;  /* 0x0000040802027981 */ /* 0x002ea4000c1e1900 */
[----:B--2---:R-:W-:Y:S02]  /*0540*/  IADD3 R227, -R227, R2, RZ ;  /* 0x00000002e3e37210 */ /* 0x004fe40007ffe1ff */
.L_x_564:
[----:B-1----:R-:W-:-:S04]  /*0550*/  ISETP.NE.U32.AND P0, PT, RZ, c[0x0][0x368], PT ;  /* 0x0000da00ff007a0c */ /* 0x002fc80003f05070 */
[----:B------:R-:W-:-:S13]  /*0560*/  ISETP.NE.AND.EX P0, PT, RZ, c[0x0][0x36c], PT, P0 ;  /* 0x0000db00ff007a0c */ /* 0x000fda0003f05300 */
[----:B------:R-:W-:Y:S05]  /*0570*/  @!P0 BRA `(.L_x_565) ;  /* 0x0000003000008947 */ /* 0x000fea0003800000 */
[----:B------:R-:W-:-:S05]  /*0580*/  IMAD.WIDE R2, R216, R0, c[0x0][0x368] ;  /* 0x0000da00d8027625 */ /* 0x000fca00078e0200 */
[----:B------:R1:W5:Y:S01]  /*0590*/  LDG.E R4, [R2.64] ;  /* 0x0000000802047981 */ /* 0x000362000c1e1900 */
[----:B------:R-:W-:Y:S05]  /*05a0*/  BRA `(.L_x_566) ;  /* 0x0000004000007947 */ /* 0x000fea0003800000 */
.L_x_565:
[----:B------:R-:W-:Y:S05]  /*05b0*/  @!P5 BRA `(.L_x_566) ;  /* 0x000000300000d947 */ /* 0x000fea0003800000 */
[----:B------:R1:W2:Y:S04]  /*05c0*/  LDG.E R4, [R8.64] ;  /* 0x0000000808047981 */ /* 0x0002a8000c1e1900 */
[----:B-1----:R-:W2:Y:S02]  /*05d0*/  LDG.E R8, [R8.64+0x4] ;  /* 0x0000040808087981 */ /* 0x002ea4000c1e1900 */
[----:B--2---:R-:W-:Y:S02]  /*05e0*/  IADD3 R4, -R4, R8, RZ ;  /* 0x0000000804047210 */ /* 0x004fe40007ffe1ff */
.L_x_566:
[----:B-1----:R1:W2:Y:S04]  /*05f0*/  @P4 LDG.E R2, [R6.64] ;  /* 0x0000000806024981 */ /* 0x0022a8000c1e1900 */
[----:B------:R1:W2:Y:S01]  /*0600*/  @P4 LDG.E R3, [R6.64+0x4] ;  /* 0x0000040806034981 */ /* 0x0002a2000c1e1900 */
[----:B------:R-:W-:Y:S01]  /*0610*/  ISETP.NE.U32.AND P0, PT, RZ, c[0x0][0x378], PT ;  /* 0x0000de00ff007a0c */ /* 0x000fe20003f05070 */
[----:B-----5:R-:W-:-:S03]  /*0620*/  IMAD.MOV.U32 R55, RZ, RZ, R4 ;  /* 0x000000ffff377224 */ /* 0x020fc600078e0004 */
[----:B------:R-:W-:Y:S01]  /*0630*/  ISETP.NE.AND.EX P0, PT, RZ, c[0x0][0x37c], PT, P0 ;  /* 0x0000df00ff007a0c */ /* 0x000fe20003f05300 */
[----:B------:R-:W-:Y:S02]  /*0640*/  IMAD.MOV.U32 R226, RZ, RZ, c[0x0][0x2c4] ;  /* 0x0000b100ffe27624 */ /* 0x000fe400078e00ff */
[----:B------:R-:W-:-:S10]  /*0650*/  IMAD.MOV.U32 R149, RZ, RZ, R5 ;  /* 0x000000ffff957224 */ /* 0x000fd400078e0005 */
[----:B-1----:R-:W-:-:S05]  /*0660*/  @P0 IMAD.WIDE R6, R216, R0, c[0x0][0x378] ;  /* 0x0000de00d8060625 */ /* 0x002fca00078e0200 */
[----:B------:R1:W5:Y:S01]  /*0670*/  @P0 LDG.E R55, [R6.64] ;  /* 0x0000000806370981 */ /* 0x000362000c1e1900 */
[----:B------:R-:W-:Y:S02]  /*0680*/  ISETP.NE.AND P0, PT, R226, 0x1, PT ;  /* 0x00000001e200780c */ /* 0x000fe40003f05270 */
[----:B------:R-:W-:Y:S01]  /*0690*/  IADD3 R5, R5, 0x7f, RZ ;  /* 0x0000007f05057810 */ /* 0x000fe20007ffe0ff */
[----:B--2---:R-:W-:-:S10]  /*06a0*/  @P4 IMAD.IADD R108, R3, 0x1, -R2 ;  /* 0x00000001036c4824 */ /* 0x004fd400078e0a02 */
[----:B------:R-:W-:Y:S01]  /*06b0*/  @P0 IADD3 R3, R149, 0x7f, RZ ;  /* 0x0000007f95030810 */ /* 0x000fe20007ffe0ff */
[----:B------:R-:W-:-:S04]  /*06c0*/  IMAD.IADD R2, R4, 0x1, -R106 ;  /* 0x0000000104027824 */ /* 0x000fc800078e0a6a */
[----:B------:R-:W-:Y:S02]  /*06d0*/  IMAD.IADD R220, R2, 0x1, R108 ;  /* 0x0000000102dc7824 */ /* 0x000fe400078e026c */
[----:B------:R-:W-:-:S03]  /*06e0*/  @P0 IMAD.HI.U32 R3, R3, c[0x0][0x2c8], RZ ;  /* 0x0000b20003030a27 */ /* 0x000fc600078e00ff */
[C---:B------:R-:W-:Y:S02]  /*06f0*/  IADD3 R72, R220.reuse, 0x20, -R227 ;  /* 0x00000020dc487810 */ /* 0x040fe40007ffe8e3 */
[----:B------:R-:W-:Y:S02]  /*0700*/  @P0 SHF.R.U32.HI R5, RZ, c[0x0][0x2cc], R3 ;  /* 0x0000b300ff050a19 */ /* 0x000fe40000011603 */
[----:B-1----:R-:W-:-:S03]  /*0710*/  IADD3 R7, R220, 0x1f, RZ ;  /* 0x0000001fdc077810 */ /* 0x002fc60007ffe0ff */
[----:B------:R-:W-:Y:S01]  /*0720*/  IMAD.IADD R5, R72, 0x1, R5 ;  /* 0x0000000148057824 */ /* 0x000fe200078e0205 */
[----:B------:R-:W-:-:S04]  /*0730*/  SHF.R.S32.HI R6, RZ, 0x1f, R7 ;  /* 0x0000001fff067819 */ /* 0x000fc80000011407 */
[----:B------:R-:W-:Y:S02]  /*0740*/  SHF.R.S32.HI R3, RZ, 0x1f, R5 ;  /* 0x0000001fff037819 */ /* 0x000fe40000011405 */
[----:B------:R-:W-:Y:S02]  /*0750*/  LEA.HI R6, R6, R7, RZ, 0x5 ;  /* 0x0000000706067211 */ /* 0x000fe400078f28ff */
[----:B------:R-:W-:Y:S02]  /*0760*/  LEA.HI R3, R3, R5, RZ, 0x5 ;  /* 0x0000000503037211 */ /* 0x000fe400078f28ff */
[----:B------:R-:W-:Y:S02]  /*0770*/  SHF.R.S32.HI R73, RZ, 0x5, R6 ;  /* 0x00000005ff497819 */ /* 0x000fe40000011406 */
[----:B------:R-:W-:-:S04]  /*0780*/  SHF.R.S32.HI R3, RZ, 0x5, R3 ;  /* 0x00000005ff037819 */ /* 0x000fc80000011403 */
[----:B------:R-:W-:Y:S01]  /*0790*/  IMNMX R5, R73, R3, PT ;  /* 0x0000000349057217 */ /* 0x000fe20003800200 */
[----:B------:R-:W-:-:S04]  /*07a0*/  IMAD.MOV R3, RZ, RZ, -R2 ;  /* 0x000000ffff037224 */ /* 0x000fc800078e0a02 */
[----:B------:R-:W-:Y:S01]  /*07b0*/  IMAD R2, R5, 0x20, -R2 ;  /* 0x0000002005027824 */ /* 0x000fe200078e0a02 */
[----:B------:R-:W-:-:S04]  /*07c0*/  IMNMX R3, RZ, R3, !PT ;  /* 0x00000003ff037217 */ /* 0x000fc80007800200 */
[----:B------:R-:W-:Y:S02]  /*07d0*/  IMNMX R2, R2, R108, PT ;  /* 0x0000006c02027217 */ /* 0x000fe40003800200 */
[----:B------:R-:W-:Y:S02]  /*07e0*/  SHF.R.U32.HI R71, RZ, 0x5, R3 ;  /* 0x00000005ff477819 */ /* 0x000fe40000011603 */
[----:B------:R-:W-:-:S03]  /*07f0*/  ISETP.GT.AND P0, PT, R2, R3, PT ;  /* 0x000000030200720c */ /* 0x000fc60003f04270 */
[----:B------:R-:W-:-:S10]  /*0800*/  IMAD.MOV.U32 R3, RZ, RZ, R71 ;  /* 0x000000ffff037224 */ /* 0x000fd400078e0047 */
[----:B------:R-:W-:-:S04]  /*0810*/  @P0 IADD3 R5, R2, 0x1f, RZ ;  /* 0x0000001f02050810 */ /* 0x000fc80007ffe0ff */
[----:B------:R-:W-:-:S04]  /*0820*/  @P0 SHF.R.S32.HI R2, RZ, 0x1f, R5 ;  /* 0x0000001fff020819 */ /* 0x000fc80000011405 */
[----:B------:R-:W-:-:S04]  /*0830*/  @P0 LEA.HI R2, R2, R5, RZ, 0x5 ;  /* 0x0000000502020211 */ /* 0x000fc800078f28ff */
[----:B------:R-:W-:-:S04]  /*0840*/  @P0 SHF.R.S32.HI R3, RZ, 0x5, R2 ;  /* 0x00000005ff030819 */ /* 0x000fc80000011402 */
[----:B------:R-:W-:-:S13]  /*0850*/  ISETP.GT.AND P0, PT, R3, R71, PT ;  /* 0x000000470300720c */ /* 0x000fda0003f04270 */
[----:B------:R-:W-:Y:S05]  /*0860*/  @!P0 BRA `(.L_x_567) ;  /* 0x00003b1000008947 */ /* 0x000fea0003800000 */
[----:B------:R-:W-:-:S04]  /*0870*/  ISETP.NE.U32.AND P2, PT, RZ, c[0x0][0x340], PT ;  /* 0x0000d000ff007a0c */ /* 0x000fc80003f45070 */
[----:B------:R-:W-:-:S13]  /*0880*/  ISETP.NE.AND.EX P2, PT, RZ, c[0x0][0x344], PT, P2 ;  /* 0x0000d100ff007a0c */ /* 0x000fda0003f45320 */
[----:B------:R-:W-:-:S05]  /*0890*/  @P2 IMAD.WIDE R6, R216, R0, c[0x0][0x340] ;  /* 0x0000d000d8062625 */ /* 0x000fca00078e0200 */
[----:B------:R1:W2:Y:S01]  /*08a0*/  @P2 LDG.E R0, [R6.64] ;  /* 0x0000000806002981 */ /* 0x0002a2000c1e1900 */
[----:B------:R-:W-:Y:S01]  /*08b0*/  SHF.R.S32.HI R2, RZ, 0x1f, R54 ;  /* 0x0000001fff027819 */ /* 0x000fe20000011436 */
[----:B------:R-:W-:Y:S01]  /*08c0*/  IMAD.IADD R65, R105, 0x1, R4 ;  /* 0x0000000169417824 */ /* 0x000fe200078e0204 */
[----:B------:R-:W-:Y:S01]  /*08d0*/  IADD3 R100, R3, -0x1, RZ ;  /* 0xffffffff03647810 */ /* 0x000fe20007ffe0ff */
[----:B------:R-:W-:Y:S01]  /*08e0*/  IMAD R124, R87, c[0x0][0x1e8], RZ ;  /* 0x00007a00577c7a24 */ /* 0x000fe200078e02ff */
[----:B------:R-:W-:Y:S01]  /*08f0*/  LEA.HI R14, R2, R54, RZ, 0x3 ;  /* 0x00000036020e7211 */ /* 0x000fe200078f18ff */
[----:B------:R-:W-:Y:S01]  /*0900*/  IMAD.WIDE.U32 R10, R65, c[0x0][0x1e0], RZ ;  /* 0x00007800410a7a25 */ /* 0x000fe200078e00ff */
[----:B------:R-:W-:Y:S01]  /*0910*/  SHF.R.S32.HI R64, RZ, 0x1f, R65 ;  /* 0x0000001fff407819 */ /* 0x000fe20000011441 */
[----:B------:R-:W-:Y:S01]  /*0920*/  BSSY B0, `(.L_x_568) ;  /* 0x0000069000007945 */ /* 0x000fe20003800000 */
[----:B------:R-:W-:Y:S01]  /*0930*/  SHF.R.S32.HI R104, RZ, 0x3, R14 ;  /* 0x00000003ff687819 */ /* 0x000fe2000001140e */
[----:B------:R-:W-:Y:S01]  /*0940*/  IMAD R122, R87, c[0x0][0x240], RZ ;  /* 0x00009000577a7a24 */ /* 0x000fe200078e02ff */
[----:B------:R-:W-:Y:S01]  /*0950*/  LOP3.LUT R14, R14, 0xfffffff8, RZ, 0xc0, !PT ;  /* 0xfffffff80e0e7812 */ /* 0x000fe200078ec0ff */
[----:B------:R-:W-:Y:S01]  /*0960*/  IMAD R8, R64, c[0x0][0x1e0], RZ ;  /* 0x0000780040087a24 */ /* 0x000fe200078e02ff */
[----:B------:R-:W-:Y:S01]  /*0970*/  SHF.R.S32.HI R110, RZ, 0x1f, R104 ;  /* 0x0000001fff6e7819 */ /* 0x000fe20000011468 */
[C---:B------:R-:W-:Y:S01]  /*0980*/  IMAD.SHL.U32 R88, R104.reuse, 0x40, RZ ;  /* 0x0000004068587824 */ /* 0x040fe200078e00ff */
[----:B------:R-:W-:Y:S01]  /*0990*/  IADD3 R69, P0, R104, R68, RZ ;  /* 0x0000004468457210 */ /* 0x000fe20007f1e0ff */
[----:B------:R-:W-:Y:S01]  /*09a0*/  IMAD.IADD R14, R54, 0x1, -R14 ;  /* 0x00000001360e7824 */ /* 0x000fe200078e0a0e */
[----:B------:R-:W-:Y:S01]  /*09b0*/  IADD3 R67, -R104, R108, RZ ;  /* 0x0000006c68437210 */ /* 0x000fe20007ffe1ff */
[----:B------:R-:W-:Y:S01]  /*09c0*/  IMAD R8, R65, c[0x0][0x1e4], R8 ;  /* 0x0000790041087a24 */ /* 0x000fe200078e0208 */
[----:B------:R-:W-:Y:S01]  /*09d0*/  LEA.HI.X.SX32 R68, R68, R110, 0x1, P0 ;  /* 0x0000006e44447211 */ /* 0x000fe200000f0eff */
[C---:B------:R-:W-:Y:S01]  /*09e0*/  IMAD.SHL.U32 R16, R14.reuse, 0x8, RZ ;  /* 0x000000080e107824 */ /* 0x040fe200078e00ff */
[----:B------:R-:W-:Y:S01]  /*09f0*/  SHF.R.S32.HI R66, RZ, 0x1f, R216 ;  /* 0x0000001fff427819 */ /* 0x000fe200000114d8 */
[----:B------:R-:W-:Y:S01]  /*0a00*/  IMAD.SHL.U32 R14, R14, 0x4, RZ ;  /* 0x000000040e0e7824 */ /* 0x000fe200078e00ff */
[----:B------:R-:W-:Y:S01]  /*0a10*/  LEA.HI R2, R2, R54, RZ, 0x6 ;  /* 0x0000003602027211 */ /* 0x000fe200078f30ff */
[----:B------:R-:W-:Y:S01]  /*0a20*/  IMAD.IADD R9, R11, 0x1, R8 ;  /* 0x000000010b097824 */ /* 0x000fe200078e0208 */
[----:B------:R-:W-:Y:S01]  /*0a30*/  SHF.R.S32.HI R17, RZ, 0x1f, R16 ;  /* 0x0000001fff117819 */ /* 0x000fe20000011410 */
[----:B-1----:R-:W-:Y:S01]  /*0a40*/  IMAD R6, R68, c[0x0][0x238], RZ ;  /* 0x00008e0044067a24 */ /* 0x002fe200078e02ff */
[----:B------:R-:W-:Y:S01]  /*0a50*/  IADD3 R12, R14, 0x40, RZ ;  /* 0x000000400e0c7810 */ /* 0x000fe20007ffe0ff */
[----:B------:R-:W-:Y:S01]  /*0a60*/  IMAD R3, R100, -0x20, R67 ;  /* 0xffffffe064037824 */ /* 0x000fe200078e0243 */
[C---:B------:R-:W-:Y:S01]  /*0a70*/  ISETP.GE.AND P1, PT, R16.reuse, c[0x0][0x1d4], PT ;  /* 0x0000750010007a0c */ /* 0x040fe20003f26270 */
[C---:B------:R-:W-:Y:S01]  /*0a80*/  IMAD R6, R69.reuse, c[0x0][0x23c], R6 ;  /* 0x00008f0045067a24 */ /* 0x040fe200078e0206 */
[----:B------:R-:W-:Y:S01]  /*0a90*/  IADD3 R103, R16, 0x80, RZ ;  /* 0x0000008010677810 */ /* 0x000fe20007ffe0ff */
[----:B------:R-:W-:Y:S01]  /*0aa0*/  IMAD.IADD R11, R14, 0x1, R12 ;  /* 0x000000010e0b7824 */ /* 0x000fe200078e020c */
[----:B------:R-:W-:Y:S01]  /*0ab0*/  IADD3 R102, R16, 0xc0, RZ ;  /* 0x000000c010667810 */ /* 0x000fe20007ffe0ff */
[----:B------:R-:W-:Y:S01]  /*0ac0*/  IMAD.WIDE.U32 R4, R69, c[0x0][0x238], R16 ;  /* 0x00008e0045047a25 */ /* 0x000fe200078e0010 */
[----:B------:R-:W-:-:S02]  /*0ad0*/  ISETP.GT.AND P3, PT, R3, RZ, PT ;  /* 0x000000ff0300720c */ /* 0x000fc40003f64270 */
[----:B------:R-:W-:Y:S01]  /*0ae0*/  ISETP.GE.AND P0, PT, R11, c[0x0][0x1d4], PT ;  /* 0x000075000b007a0c */ /* 0x000fe20003f06270 */
[----:B------:R-:W-:Y:S01]  /*0af0*/  IMAD.MOV.U32 R8, RZ, RZ, R10 ;  /* 0x000000ffff087224 */ /* 0x000fe200078e000a */
[----:B------:R-:W-:Y:S01]  /*0b00*/  IADD3 R7, R5, R6, RZ ;  /* 0x0000000605077210 */ /* 0x000fe20007ffe0ff */
[----:B------:R-:W-:Y:S01]  /*0b10*/  IMAD.MOV.U32 R6, RZ, RZ, R4 ;  /* 0x000000ffff067224 */ /* 0x000fe200078e0004 */
[----:B------:R-:W-:Y:S01]  /*0b20*/  SEL R4, RZ, 0xffffffff, P0 ;  /* 0xffffffffff047807 */ /* 0x000fe20000000000 */
[C---:B------:R-:W-:Y:S01]  /*0b30*/  IMAD R124, R215.reuse, c[0x0][0x1ec], R124 ;  /* 0x00007b00d77c7a24 */ /* 0x040fe200078e027c */
[----:B------:R-:W-:Y:S01]  /*0b40*/  SEL R3, RZ, 0x1, P1 ;  /* 0x00000001ff037807 */ /* 0x000fe20000800000 */
[----:B------:R-:W-:Y:S01]  /*0b50*/  IMAD R122, R215, c[0x0][0x244], R122 ;  /* 0x00009100d77a7a24 */ /* 0x000fe200078e027a */
[----:B------:R-:W-:Y:S01]  /*0b60*/  ISETP.GE.AND P1, PT, R103, c[0x0][0x1d4], PT ;  /* 0x0000750067007a0c */ /* 0x000fe20003f26270 */
[----:B------:R-:W-:Y:S01]  /*0b70*/  IMAD.SHL.U32 R4, R4, 0x2, RZ ;  /* 0x0000000204047824 */ /* 0x000fe200078e00ff */
[----:B------:R-:W-:Y:S01]  /*0b80*/  ISETP.GE.AND P0, PT, R102, c[0x0][0x1d4], PT ;  /* 0x0000750066007a0c */ /* 0x000fe20003f06270 */
[----:B------:R-:W-:Y:S01]  /*0b90*/  IMAD.WIDE.U32 R8, R215, c[0x0][0x1e8], R8 ;  /* 0x00007a00d7087a25 */ /* 0x000fe200078e0008 */
[----:B------:R-:W-:-:S02]  /*0ba0*/  LOP3.LUT R88, R88, 0x1c0, RZ, 0xc0, !PT ;  /* 0x000001c058587812 */ /* 0x000fc400078ec0ff */
[----:B------:R-:W-:Y:S01]  /*0bb0*/  LOP3.LUT R4, R4, 0x2, R3, 0xe2, !PT ;  /* 0x0000000204047812 */ /* 0x000fe200078ee203 */
[----:B------:R-:W-:Y:S01]  /*0bc0*/  IMAD.WIDE.U32 R6, R215, c[0x0][0x240], R6 ;  /* 0x00009000d7067a25 */ /* 0x000fe200078e0006 */
[----:B------:R-:W-:Y:S02]  /*0bd0*/  SEL R3, RZ, 0x4, P1 ;  /* 0x00000004ff037807 */ /* 0x000fe40000800000 */
[----:B------:R-:W-:Y:S01]  /*0be0*/  SEL R96, RZ, 0x8, P0 ;  /* 0x00000008ff607807 */ /* 0x000fe20000000000 */
[----:B------:R-:W-:Y:S01]  /*0bf0*/  IMAD.SHL.U32 R2, R2, 0x8, RZ ;  /* 0x0000000802027824 */ /* 0x000fe200078e00ff */
[----:B------:R-:W-:Y:S01]  /*0c00*/  IADD3 R125, R9, R124, RZ ;  /* 0x0000007c097d7210 */ /* 0x000fe20007ffe0ff */
[----:B------:R-:W-:Y:S01]  /*0c10*/  IMAD.IADD R123, R7, 0x1, R122 ;  /* 0x00000001077b7824 */ /* 0x000fe200078e027a */
[----:B------:R-:W-:Y:S01]  /*0c20*/  LOP3.LUT R96, R96, R4, R3, 0xfe, !PT ;  /* 0x0000000460607212 */ /* 0x000fe200078efe03 */
[----:B------:R-:W-:Y:S01]  /*0c30*/  IMAD.MOV.U32 R122, RZ, RZ, R6 ;  /* 0x000000ffff7a7224 */ /* 0x000fe200078e0006 */
[----:B------:R-:W-:Y:S01]  /*0c40*/  SEL R120, R216, RZ, !P4 ;  /* 0x000000ffd8787207 */ /* 0x000fe20006000000 */
[----:B------:R-:W-:Y:S01]  /*0c50*/  IMAD.MOV.U32 R124, RZ, RZ, R8 ;  /* 0x000000ffff7c7224 */ /* 0x000fe200078e0008 */
[----:B------:R-:W-:Y:S01]  /*0c60*/  LOP3.LUT R2, R2, 0xfffffe00, RZ, 0xc0, !PT ;  /* 0xfffffe0002027812 */ /* 0x000fe200078ec0ff */
[----:B------:R-:W-:Y:S01]  /*0c70*/  IMAD R76, R110, c[0x0][0x1e0], RZ ;  /* 0x000078006e4c7a24 */ /* 0x000fe200078e02ff */
[----:B------:R-:W-:Y:S01]  /*0c80*/  LOP3.LUT R101, R88, 0x38, R16, 0xf8, !PT ;  /* 0x0000003858657812 */ /* 0x000fe200078ef810 */
[----:B------:R-:W-:Y:S01]  /*0c90*/  IMAD.MOV.U32 R74, RZ, RZ, c[0x0][0x238] ;  /* 0x00008e00ff4a7624 */ /* 0x000fe200078e00ff */
[----:B------:R-:W-:Y:S01]  /*0ca0*/  SHF.R.U32.HI R6, RZ, 0x3, R88 ;  /* 0x00000003ff067819 */ /* 0x000fe20000011658 */
[----:B------:R-:W-:Y:S01]  /*0cb0*/  IMAD.WIDE.U32 R128, R104, c[0x0][0x1e0], RZ ;  /* 0x0000780068807a25 */ /* 0x000fe200078e00ff */
[----:B------:R-:W-:-:S02]  /*0cc0*/  MOV R81, 0x5 ;  /* 0x0000000500517802 */ /* 0x000fc40000000f00 */
[----:B------:R-:W-:Y:S01]  /*0cd0*/  LOP3.LUT R101, R2, R101, R6, 0xf6, !PT ;  /* 0x0000006502657212 */ /* 0x000fe200078ef606 */
[----:B------:R-:W-:Y:S01]  /*0ce0*/  IMAD R76, R104, c[0x0][0x1e4], R76 ;  /* 0x00007900684c7a24 */ /* 0x000fe200078e024c */
[----:B------:R-:W-:Y:S01]  /*0cf0*/  SHF.L.U32 R75, R74, 0x5, RZ ;  /* 0x000000054a4b7819 */ /* 0x000fe200000006ff */
[----:B------:R-:W-:Y:S01]  /*0d00*/  IMAD.WIDE.U32 R122, R120, c[0x0][0x248], R122 ;  /* 0x00009200787a7a25 */ /* 0x000fe200078e007a */
[----:B------:R-:W-:-:S03]  /*0d10*/  SHF.L.U64.HI R74, R74, R81, c[0x0][0x23c] ;  /* 0x00008f004a4a7619 */ /* 0x000fc60000010251 */
[----:B------:R-:W-:Y:S02]  /*0d20*/  IMAD.IADD R76, R129, 0x1, R76 ;  /* 0x00000001814c7824 */ /* 0x000fe400078e024c */
[----:B------:R-:W-:Y:S01]  /*0d30*/  IMAD.SHL.U32 R101, R101, 0x2, RZ ;  /* 0x0000000265657824 */ /* 0x000fe200078e00ff */
[----:B--2---:R-:W-:Y:S01]  /*0d40*/  @P2 SHF.R.S32.HI R5, RZ, 0x1f, R0 ;  /* 0x0000001fff052819 */ /* 0x004fe20000011400 */
[----:B------:R-:W-:Y:S01]  /*0d50*/  @!P2 IMAD.MOV.U32 R5, RZ, RZ, R66 ;  /* 0x000000ffff05a224 */ /* 0x000fe200078e0042 */
[----:B------:R-:W-:Y:S01]  /*0d60*/  @P2 MOV R4, R0 ;  /* 0x0000000000042202 */ /* 0x000fe20000000f00 */
[----:B------:R-:W-:Y:S01]  /*0d70*/  @!P2 IMAD.MOV.U32 R4, RZ, RZ, R216 ;  /* 0x000000ffff04a224 */ /* 0x000fe200078e00d8 */
[----:B------:R-:W-:Y:S02]  /*0d80*/  SEL R66, R66, RZ, !P4 ;  /* 0x000000ff42427207 */ /* 0x000fe40006000000 */
[----:B------:R-:W-:Y:S02]  /*0d90*/  SEL R0, R5, RZ, !P5 ;  /* 0x000000ff05007207 */ /* 0x000fe40006800000 */
[----:B------:R-:W-:Y:S01]  /*0da0*/  SEL R118, R4, RZ, !P5 ;  /* 0x000000ff04767207 */ /* 0x000fe20006800000 */
[----:B------:R-:W-:-:S02]  /*0db0*/  IMAD R126, R66, c[0x0][0x248], RZ ;  /* 0x00009200427e7a24 */ /* 0x000fc400078e02ff */
[----:B------:R-:W-:Y:S02]  /*0dc0*/  IMAD R70, R0, c[0x0][0x1f0], RZ ;  /* 0x00007c0000467a24 */ /* 0x000fe400078e02ff */
[----:B------:R-:W-:-:S04]  /*0dd0*/  IMAD.WIDE.U32 R124, R118, c[0x0][0x1f0], R124 ;  /* 0x00007c00767c7a25 */ /* 0x000fc800078e007c */
[----:B------:R-:W-:Y:S02]  /*0de0*/  IMAD R70, R118, c[0x0][0x1f4], R70 ;  /* 0x00007d0076467a24 */ /* 0x000fe400078e0246 */
[----:B------:R-:W-:-:S03]  /*0df0*/  IMAD R126, R120, c[0x0][0x24c], R126 ;  /* 0x00009300787e7a24 */ /* 0x000fc600078e027e */
[----:B------:R-:W-:Y:S01]  /*0e00*/  IADD3 R70, R125, R70, RZ ;  /* 0x000000467d467210 */ /* 0x000fe20007ffe0ff */
[----:B------:R-:W-:Y:S01]  /*0e10*/  IMAD.IADD R127, R123, 0x1, R126 ;  /* 0x000000017b7f7824 */ /* 0x000fe200078e027e */
[----:B------:R-:W-:Y:S05]  /*0e20*/  @!P3 BRA `(.L_x_569) ;  /* 0x000001800000b947 */ /* 0x000fea0003800000 */
[----:B------:R-:W-:Y:S01]  /*0e30*/  SHF.R.S32.HI R5, RZ, 0x1f, R100 ;  /* 0x0000001fff057819 */ /* 0x000fe20000011464 */
[----:B------:R-:W-:Y:S01]  /*0e40*/  IMAD R3, R74, R100, RZ ;  /* 0x000000644a037224 */ /* 0x000fe200078e02ff */
[C---:B------:R-:W-:Y:S01]  /*0e50*/  LOP3.LUT R4, R96.reuse, 0xff, RZ, 0xc0, !PT ;  /* 0x000000ff60047812 */ /* 0x040fe200078ec0ff */
[----:B------:R-:W-:Y:S02]  /*0e60*/  IMAD.SHL.U32 R8, R96, 0x10, RZ ;  /* 0x0000001060087824 */ /* 0x000fe400078e00ff */
[----:B------:R-:W-:Y:S02]  /*0e70*/  IMAD.MOV.U32 R126, RZ, RZ, R122 ;  /* 0x000000ffff7e7224 */ /* 0x000fe400078e007a */
[-C--:B------:R-:W-:Y:S01]  /*0e80*/  IMAD R3, R5, R75.reuse, R3 ;  /* 0x0000004b05037224 */ /* 0x080fe200078e0203 */
[C---:B------:R-:W-:Y:S01]  /*0e90*/  SHF.L.U32 R5, R4.reuse, 0x2, RZ ;  /* 0x0000000204057819 */ /* 0x040fe200000006ff */
[----:B------:R-:W-:Y:S01]  /*0ea0*/  IMAD.SHL.U32 R7, R4, 0x8, RZ ;  /* 0x0000000804077824 */ /* 0x000fe200078e00ff */
[----:B------:R-:W-:Y:S01]  /*0eb0*/  LOP3.LUT P4, RZ, R8, 0x10, RZ, 0xc0, !PT ;  /* 0x0000001008ff7812 */ /* 0x000fe2000788c0ff */
[----:B------:R-:W-:Y:S01]  /*0ec0*/  IMAD.SHL.U32 R4, R4, 0x2, RZ ;  /* 0x0000000204047824 */ /* 0x000fe200078e00ff */
[----:B------:R-:W-:Y:S01]  /*0ed0*/  LOP3.LUT P2, RZ, R5, 0x10, RZ, 0xc0, !PT ;  /* 0x0000001005ff7812 */ /* 0x000fe2000784c0ff */
[----:B------:R-:W-:Y:S01]  /*0ee0*/  IMAD.WIDE.U32 R18, R100, R75, R126 ;  /* 0x0000004b64127225 */ /* 0x000fe200078e007e */
[----:B------:R-:W-:-:S02]  /*0ef0*/  LOP3.LUT P3, RZ, R7, 0x10, RZ, 0xc0, !PT ;  /* 0x0000001007ff7812 */ /* 0x000fc4000786c0ff */
[----:B------:R-:W-:Y:S02]  /*0f00*/  LOP3.LUT P1, RZ, R4, 0x10, RZ, 0xc0, !PT ;  /* 0x0000001004ff7812 */ /* 0x000fe4000782c0ff */
[----:B------:R-:W-:Y:S02]  /*0f10*/  IADD3 R3, R19, R3, RZ ;  /* 0x0000000313037210 */ /* 0x000fe40007ffe0ff */
        /* <DEDUP_REMOVED lines=9> */
.L_x_569:
[----:B------:R-:W-:Y:S05]  /*0fb0*/  BSYNC B0 ;  /* 0x0000000000007941 */ /* 0x000fea0003800000 */
.L_x_568:
[----:B-1----:R-:W-:Y:S01]  /*0fc0*/  IMAD.MOV.U32 R5, RZ, RZ, c[0x0][0x27c] ;  /* 0x00009f00ff057624 */ /* 0x002fe200078e00ff */
[----:B------:R-:W-:Y:S01]  /*0fd0*/  ISETP.GE.AND P1, PT, R16, c[0x0][0x27c], PT ;  /* 0x00009f0010007a0c */ /* 0x000fe20003f26270 */
[----:B------:R-:W-:Y:S01]  /*0fe0*/  IMAD R18, R87, c[0x0][0x260], RZ ;  /* 0x0000980057127a24 */ /* 0x000fe200078e02ff */
[----:B------:R-:W-:Y:S01]  /*0ff0*/  ISETP.GE.AND P0, PT, R11, c[0x0][0x27c], PT ;  /* 0x00009f000b007a0c */ /* 0x000fe20003f06270 */
[----:B------:R-:W-:Y:S01]  /*1000*/  IMAD.SHL.U32 R4, R5, 0x2, RZ ;  /* 0x0000000205047824 */ /* 0x000fe200078e00ff */
[----:B------:R-:W-:Y:S01]  /*1010*/  SEL R13, RZ, c[0x0][0x27c], !P1 ;  /* 0x00009f00ff0d7a07 */ /* 0x000fe20004800000 */
[C---:B------:R-:W-:Y:S01]  /*1020*/  IMAD.WIDE.U32 R8, R215.reuse, c[0x0][0x260], R16 ;  /* 0x00009800d7087a25 */ /* 0x040fe200078e0010 */
[----:B------:R-:W-:Y:S01]  /*1030*/  SEL R10, RZ, c[0x0][0x27c], !P0 ;  /* 0x00009f00ff0a7a07 */ /* 0x000fe20004000000 */
[----:B------:R-:W0:Y:S01]  /*1040*/  LDGDEPBAR ;  /* 0x00000000000079af */ /* 0x000e220000000000 */
[----:B------:R-:W-:Y:S01]  /*1050*/  IADD3 R3, -R4, c[0x0][0x1d4], RZ ;  /* 0x0000750004037a10 */ /* 0x000fe20007ffe1ff */
[----:B------:R-:W-:Y:S01]  /*1060*/  IMAD R18, R215, c[0x0][0x264], R18 ;  /* 0x00009900d7127a24 */ /* 0x000fe200078e0212 */
[----:B------:R-:W-:Y:S01]  /*1070*/  ISETP.GE.AND P6, PT, R5, 0x1, PT ;  /* 0x000000010500780c */ /* 0x000fe20003fc6270 */
[----:B------:R-:W-:Y:S01]  /*1080*/  IMAD.IADD R13, R16, 0x1, R13 ;  /* 0x00000001100d7824 */ /* 0x000fe200078e020d */
[CC--:B------:R-:W-:Y:S01]  /*1090*/  SEL R7, R4.reuse, R3.reuse, !P1 ;  /* 0x0000000304077207 */ /* 0x0c0fe20004800000 */
[----:B------:R-:W-:Y:S01]  /*10a0*/  IMAD.IADD R19, R9, 0x1, R18 ;  /* 0x0000000109137824 */ /* 0x000fe200078e0212 */
[----:B------:R-:W-:Y:S01]  /*10b0*/  SEL R3, R4, R3, !P0 ;  /* 0x0000000304037207 */ /* 0x000fe20004000000 */
[----:B------:R-:W-:Y:S01]  /*10c0*/  IMAD.MOV.U32 R18, RZ, RZ, R8 ;  /* 0x000000ffff127224 */ /* 0x000fe200078e0008 */
[----:B------:R-:W-:Y:S01]  /*10d0*/  SHF.R.S32.HI R93, RZ, 0x1f, R7 ;  /* 0x0000001fff5d7819 */ /* 0x000fe20000011407 */
[----:B------:R-:W-:Y:S01]  /*10e0*/  IMAD R8, R87, c[0x0][0x210], RZ ;  /* 0x0000840057087a24 */ /* 0x000fe200078e02ff */
[----:B------:R-:W-:Y:S01]  /*10f0*/  SHF.R.S32.HI R92, RZ, 0x1f, R3 ;  /* 0x0000001fff5c7819 */ /* 0x000fe20000011403 */
[----:B------:R-:W-:Y:S01]  /*1100*/  IMAD.WIDE.U32 R4, R215, c[0x0][0x210], R16 ;  /* 0x00008400d7047a25 */ /* 0x000fe200078e0010 */
[----:B------:R-:W-:Y:S01]  /*1110*/  LEA.HI R93, R93, R7, RZ, 0x4 ;  /* 0x000000075d5d7211 */ /* 0x000fe200078f20ff */
[----:B------:R-:W-:Y:S01]  /*1120*/  ULDC.U8 UR4, c[0x0][0x298] ;  /* 0x0000a60000047ab9 */ /* 0x000fe20000000000 */
[----:B------:R-:W-:Y:S01]  /*1130*/  LEA.HI R92, R92, R3, RZ, 0x4 ;  /* 0x000000035c5c7211 */ /* 0x000fe200078f20ff */
[----:B------:R-:W-:Y:S01]  /*1140*/  IMAD R8, R215, c[0x0][0x214], R8 ;  /* 0x00008500d7087a24 */ /* 0x000fe200078e0208 */
[----:B------:R-:W-:Y:S01]  /*1150*/  SHF.R.S32.HI R93, RZ, 0x4, R93 ;  /* 0x00000004ff5d7819 */ /* 0x000fe2000001145d */
[----:B------:R-:W-:Y:S01]  /*1160*/  IMAD.IADD R10, R11, 0x1, R10 ;  /* 0x000000010b0a7824 */ /* 0x000fe200078e020a */
[----:B------:R-:W-:Y:S01]  /*1170*/  SHF.R.S32.HI R92, RZ, 0x4, R92 ;  /* 0x00000004ff5c7819 */ /* 0x000fe2000001145c */
[----:B------:R-:W-:Y:S01]  /*1180*/  IMAD.IADD R9, R5, 0x1, R8 ;  /* 0x0000000105097824 */ /* 0x000fe200078e0208 */
[----:B------:R-:W-:Y:S01]  /*1190*/  MOV R8, R4 ;  /* 0x0000000400087202 */ /* 0x000fe20000000f00 */
[----:B------:R-:W-:Y:S01]  /*11a0*/  IMAD R63, R0, c[0x0][0x218], RZ ;  /* 0x00008600003f7a24 */ /* 0x000fe200078e02ff */
[----:B------:R-:W-:Y:S01]  /*11b0*/  SHF.R.S32.HI R5, RZ, 0x1f, R13 ;  /* 0x0000001fff057819 */ /* 0x000fe2000001140d */
[----:B------:R-:W-:Y:S01]  /*11c0*/  IMAD R112, R110, c[0x0][0x290], RZ ;  /* 0x0000a4006e707a24 */ /* 0x000fe200078e02ff */
[----:B------:R-:W-:Y:S01]  /*11d0*/  SHF.R.S32.HI R4, RZ, 0x1f, R10 ;  /* 0x0000001fff047819 */ /* 0x000fe2000001140a */
[----:B------:R-:W-:Y:S01]  /*11e0*/  IMAD R66, R66, c[0x0][0x268], RZ ;  /* 0x00009a0042427a24 */ /* 0x000fe200078e02ff */
[----:B------:R-:W-:Y:S01]  /*11f0*/  LEA.HI R95, R5, R13, RZ, 0x3 ;  /* 0x0000000d055f7211 */ /* 0x000fe200078f18ff */
[----:B------:R-:W-:Y:S01]  /*1200*/  IMAD.WIDE.U32 R114, R104, c[0x0][0x280], R16 ;  /* 0x0000a00068727a25 */ /* 0x000fe200078e0010 */
[----:B------:R-:W-:-:S02]  /*1210*/  LEA.HI R94, R4, R10, RZ, 0x3 ;  /* 0x0000000a045e7211 */ /* 0x000fc400078f18ff */
[----:B------:R-:W-:Y:S01]  /*1220*/  LEA.HI.SX32 R93, R95, R93, 0x1d ;  /* 0x0000005d5f5d7211 */ /* 0x000fe200078feaff */
[----:B------:R-:W-:Y:S01]  /*1230*/  IMAD R66, R120, c[0x0][0x26c], R66 ;  /* 0x00009b0078427a24 */ /* 0x000fe200078e0242 */
[----:B------:R-:W-:Y:S01]  /*1240*/  LEA.HI.SX32 R92, R94, R92, 0x1d ;  /* 0x0000005c5e5c7211 */ /* 0x000fe200078feaff */
[----:B------:R-:W-:Y:S01]  /*1250*/  IMAD.WIDE.U32 R120, R120, c[0x0][0x268], R18 ;  /* 0x00009a0078787a25 */ /* 0x000fe200078e0012 */
[----:B------:R-:W-:Y:S02]  /*1260*/  IADD3 R65, P2, R65, R104, RZ ;  /* 0x0000006841417210 */ /* 0x000fe40007f5e0ff */
[----:B------:R-:W-:Y:S01]  /*1270*/  SHF.R.S32.HI R3, RZ, 0x1f, R93 ;  /* 0x0000001fff037819 */ /* 0x000fe2000001145d */
[----:B------:R-:W-:Y:S01]  /*1280*/  IMAD.WIDE.U32 R116, R104, c[0x0][0x290], R16 ;  /* 0x0000a40068747a25 */ /* 0x000fe200078e0010 */
[----:B------:R-:W-:Y:S02]  /*1290*/  SHF.R.S32.HI R0, RZ, 0x1f, R92 ;  /* 0x0000001fff007819 */ /* 0x000fe4000001145c */
[----:B------:R-:W-:Y:S01]  /*12a0*/  LEA.HI R3, R3, R93, RZ, 0x3 ;  /* 0x0000005d03037211 */ /* 0x000fe200078f18ff */
[----:B------:R-:W-:Y:S01]  /*12b0*/  IMAD.X R64, R64, 0x1, R110, P2 ;  /* 0x0000000140407824 */ /* 0x000fe200010e066e */
[----:B------:R-:W-:Y:S01]  /*12c0*/  LEA.HI R5, R5, R13, RZ, 0x6 ;  /* 0x0000000d05057211 */ /* 0x000fe200078f30ff */
[----:B------:R-:W-:Y:S01]  /*12d0*/  IMAD.SHL.U32 R93, R93, 0x8, RZ ;  /* 0x000000085d5d7824 */ /* 0x000fe200078e00ff */
[----:B------:R-:W-:Y:S01]  /*12e0*/  LEA.HI R0, R0, R92, RZ, 0x3 ;  /* 0x0000005c00007211 */ /* 0x000fe200078f18ff */
[----:B------:R-:W-:Y:S01]  /*12f0*/  IMAD R110, R110, c[0x0][0x280], RZ ;  /* 0x0000a0006e6e7a24 */ /* 0x000fe200078e02ff */
[----:B------:R-:W-:Y:S01]  /*1300*/  SHF.R.S32.HI R15, RZ, 0x1f, R14 ;  /* 0x0000001fff0f7819 */ /* 0x000fe2000001140e */
[----:B------:R-:W-:Y:S01]  /*1310*/  IMAD.SHL.U32 R92, R92, 0x8, RZ ;  /* 0x000000085c5c7824 */ /* 0x000fe200078e00ff */
[----:B------:R-:W-:Y:S01]  /*1320*/  LEA.HI R4, R4, R10, RZ, 0x6 ;  /* 0x0000000a04047211 */ /* 0x000fe200078f30ff */
[----:B------:R-:W-:Y:S01]  /*1330*/  IMAD R110, R104, c[0x0][0x284], R110 ;  /* 0x0000a100686e7a24 */ /* 0x000fe200078e026e */
[----:B-----5:R-:W-:Y:S01]  /*1340*/  SHF.R.S32.HI R57, RZ, 0x1f, R55 ;  /* 0x0000001fff397819 */ /* 0x020fe20000011437 */
[----:B------:R-:W-:Y:S01]  /*1350*/  IMAD.SHL.U32 R5, R5, 0x20, RZ ;  /* 0x0000002005057824 */ /* 0x000fe200078e00ff */
[C---:B------:R-:W-:Y:S01]  /*1360*/  LOP3.LUT R91, R88.reuse, 0x38, R95, 0xf8, !PT ;  /* 0x00000038585b7812 */ /* 0x040fe200078ef85f */
[----:B------:R-:W-:Y:S01]  /*1370*/  IMAD.SHL.U32 R3, R3, 0x100, RZ ;  /* 0x0000010003037824 */ /* 0x000fe200078e00ff */
[----:B------:R-:W-:Y:S01]  /*1380*/  LOP3.LUT R89, R88, 0x38, R94, 0xf8, !PT ;  /* 0x0000003858597812 */ /* 0x000fe200078ef85e */
[----:B------:R-:W-:Y:S01]  /*1390*/  IMAD.SHL.U32 R0, R0, 0x100, RZ ;  /* 0x0000010000007824 */ /* 0x000fe200078e00ff */
[----:B------:R-:W-:Y:S01]  /*13a0*/  LOP3.LUT R90, R88, 0x38, R93, 0xf8, !PT ;  /* 0x00000038585a7812 */ /* 0x000fe200078ef85d */
[----:B------:R-:W-:Y:S01]  /*13b0*/  IMAD R112, R104, c[0x0][0x294], R112 ;  /* 0x0000a50068707a24 */ /* 0x000fe200078e0270 */
[----:B------:R-:W-:Y:S01]  /*13c0*/  LOP3.LUT R88, R88, 0x38, R92, 0xf8, !PT ;  /* 0x0000003858587812 */ /* 0x000fe200078ef85c */
[----:B------:R-:W-:Y:S01]  /*13d0*/  IMAD.WIDE.U32 R20, R104, c[0x0][0x290], R14 ;  /* 0x0000a40068147a25 */ /* 0x000fe200078e000e */
[----:B------:R-:W-:-:S02]  /*13e0*/  SHF.L.U32 R4, R4, 0x5, RZ ;  /* 0x0000000504047819 */ /* 0x000fc400000006ff */
[-C--:B------:R-:W-:Y:S01]  /*13f0*/  LOP3.LUT R91, R91, R6.reuse, RZ, 0x3c, !PT ;  /* 0x000000065b5b7212 */ /* 0x080fe200078e3cff */
[----:B------:R-:W-:Y:S01]  /*1400*/  IMAD.WIDE.U32 R18, R104, c[0x0][0x280], R14 ;  /* 0x0000a00068127a25 */ /* 0x000fe200078e000e */
[-C--:B------:R-:W-:Y:S02]  /*1410*/  LOP3.LUT R89, R89, R6.reuse, RZ, 0x3c, !PT ;  /* 0x0000000659597212 */ /* 0x080fe400078e3cff */
[-C--:B------:R-:W-:Y:S01]  /*1420*/  LOP3.LUT R90, R90, R6.reuse, RZ, 0x3c, !PT ;  /* 0x000000065a5a7212 */ /* 0x080fe200078e3cff */
[C---:B------:R-:W-:Y:S01]  /*1430*/  IMAD.SHL.U32 R99, R96.reuse, 0x10, RZ ;  /* 0x0000001060637824 */ /* 0x040fe200078e00ff */
[----:B------:R-:W-:Y:S01]  /*1440*/  LOP3.LUT R96, R96, 0xff, RZ, 0xc0, !PT ;  /* 0x000000ff60607812 */ /* 0x000fe200078ec0ff */
[----:B------:R-:W-:Y:S01]  /*1450*/  IMAD R58, R57, c[0x0][0x290], RZ ;  /* 0x0000a400393a7a24 */ /* 0x000fe200078e02ff */
[----:B------:R-:W-:Y:S01]  /*1460*/  LOP3.LUT R88, R88, R6, RZ, 0x3c, !PT ;  /* 0x0000000658587212 */ /* 0x000fe200078e3cff */
[----:B------:R-:W-:Y:S01]  /*1470*/  IMAD.IADD R115, R115, 0x1, R110 ;  /* 0x0000000173737824 */ /* 0x000fe200078e026e */
[----:B------:R-:W-:Y:S01]  /*1480*/  LOP3.LUT R5, R5, 0x7ffff800, RZ, 0xc0, !PT ;  /* 0x7ffff80005057812 */ /* 0x000fe200078ec0ff */
[----:B------:R-:W-:Y:S01]  /*1490*/  IMAD R57, R57, c[0x0][0x280], RZ ;  /* 0x0000a00039397a24 */ /* 0x000fe200078e02ff */
[----:B------:R-:W-:Y:S01]  /*14a0*/  LOP3.LUT R4, R4, 0x7ffff800, RZ, 0xc0, !PT ;  /* 0x7ffff80004047812 */ /* 0x000fe200078ec0ff */
[----:B------:R-:W-:Y:S01]  /*14b0*/  IMAD.IADD R117, R117, 0x1, R112 ;  /* 0x0000000175757824 */ /* 0x000fe200078e0270 */
[----:B------:R-:W-:Y:S01]  /*14c0*/  LOP3.LUT R3, R3, 0x7ffff800, RZ, 0xc0, !PT ;  /* 0x7ffff80003037812 */ /* 0x000fe200078ec0ff */
[----:B------:R-:W-:Y:S01]  /*14d0*/  IMAD.IADD R113, R112, 0x1, R21 ;  /* 0x0000000170717824 */ /* 0x000fe200078e0215 */
[----:B------:R-:W-:Y:S01]  /*14e0*/  LOP3.LUT R0, R0, 0x7ffff800, RZ, 0xc0, !PT ;  /* 0x7ffff80000007812 */ /* 0x000fe200078ec0ff */
[----:B------:R-:W-:Y:S01]  /*14f0*/  IMAD.IADD R111, R110, 0x1, R19 ;  /* 0x000000016e6f7824 */ /* 0x000fe200078e0213 */
[----:B------:R-:W-:Y:S01]  /*1500*/  SHF.L.U32 R97, R96, 0x2, RZ ;  /* 0x0000000260617819 */ /* 0x000fe200000006ff */
[----:B------:R-:W-:Y:S01]  /*1510*/  IMAD.MOV.U32 R112, RZ, RZ, R20 ;  /* 0x000000ffff707224 */ /* 0x000fe200078e0014 */
[----:B------:R-:W-:Y:S01]  /*1520*/  IADD3 R91, R91, R5, R2 ;  /* 0x000000055b5b7210 */ /* 0x000fe20007ffe002 */
[----:B------:R-:W-:Y:S01]  /*1530*/  IMAD.MOV.U32 R110, RZ, RZ, R18 ;  /* 0x000000ffff6e7224 */ /* 0x000fe200078e0012 */
[--C-:B------:R-:W-:Y:S01]  /*1540*/  IADD3 R89, R89, R4, R2.reuse ;  /* 0x0000000459597210 */ /* 0x100fe20007ffe002 */
[----:B------:R-:W-:Y:S01]  /*1550*/  IMAD.MOV.U32 R78, RZ, RZ, c[0x0][0x290] ;  /* 0x0000a400ff4e7624 */ /* 0x000fe200078e00ff */
[--C-:B------:R-:W-:Y:S01]  /*1560*/  IADD3 R90, R90, R3, R2.reuse ;  /* 0x000000035a5a7210 */ /* 0x100fe20007ffe002 */
[----:B------:R-:W-:Y:S01]  /*1570*/  IMAD.MOV.U32 R80, RZ, RZ, c[0x0][0x280] ;  /* 0x0000a000ff507624 */ /* 0x000fe200078e00ff */
[----:B------:R-:W-:Y:S01]  /*1580*/  IADD3 R88, R88, R0, R2 ;  /* 0x0000000058587210 */ /* 0x000fe20007ffe002 */
[----:B------:R-:W-:Y:S01]  /*1590*/  IMAD.MOV.U32 R82, RZ, RZ, c[0x0][0x1e0] ;  /* 0x00007800ff527624 */ /* 0x000fe200078e00ff */
[----:B------:R-:W-:Y:S01]  /*15a0*/  IADD3 R62, P1, P0, R124, R128, R16 ;  /* 0x000000807c3e7210 */ /* 0x000fe2000783e010 */
[----:B------:R-:W-:Y:S01]  /*15b0*/  IMAD.SHL.U32 R98, R96, 0x8, RZ ;  /* 0x0000000860627824 */ /* 0x000fe200078e00ff */
[----:B------:R-:W-:Y:S01]  /*15c0*/  LOP3.LUT R95, R95, 0xfffffff8, RZ, 0xc0, !PT ;  /* 0xfffffff85f5f7812 */ /* 0x000fe200078ec0ff */
[C---:B------:R-:W-:Y:S01]  /*15d0*/  IMAD R57, R55.reuse, c[0x0][0x284], R57 ;  /* 0x0000a10037397a24 */ /* 0x040fe200078e0239 */
[----:B------:R-:W-:Y:S01]  /*15e0*/  LOP3.LUT R94, R94, 0xfffffff8, RZ, 0xc0, !PT ;  /* 0xfffffff85e5e7812 */ /* 0x000fe200078ec0ff */
[----:B------:R-:W-:Y:S01]  /*15f0*/  IMAD.WIDE.U32 R114, R55, c[0x0][0x280], R114 ;  /* 0x0000a00037727a25 */ /* 0x000fe200078e0072 */
[----:B------:R-:W-:-:S02]  /*1600*/  SHF.L.U64.HI R77, R78, R81, c[0x0][0x294] ;  /* 0x0000a5004e4d7619 */ /* 0x000fc40000010251 */
[-C--:B------:R-:W-:Y:S01]  /*1610*/  SHF.L.U64.HI R79, R80, R81.reuse, c[0x0][0x284] ;  /* 0x0000a100504f7619 */ /* 0x080fe20000010251 */
[----:B------:R-:W-:Y:S01]  /*1620*/  IMAD R63, R118, c[0x0][0x21c], R63 ;  /* 0x00008700763f7a24 */ /* 0x000fe200078e023f */
[----:B------:R-:W-:Y:S01]  /*1630*/  SHF.L.U64.HI R81, R82, R81, c[0x0][0x1e4] ;  /* 0x0000790052517619 */ /* 0x000fe20000010251 */
[----:B------:R-:W-:Y:S01]  /*1640*/  IMAD.SHL.U32 R96, R96, 0x2, RZ ;  /* 0x0000000260607824 */ /* 0x000fe200078e00ff */
[----:B------:R-:W-:Y:S01]  /*1650*/  IADD3 R59, R115, R57, RZ ;  /* 0x00000039733b7210 */ /* 0x000fe20007ffe0ff */
[C---:B------:R-:W-:Y:S01]  /*1660*/  IMAD R58, R55.reuse, c[0x0][0x294], R58 ;  /* 0x0000a500373a7a24 */ /* 0x040fe200078e023a */
[----:B------:R-:W-:Y:S01]  /*1670*/  IADD3 R10, R14, 0x20, RZ ;  /* 0x000000200e0a7810 */ /* 0x000fe20007ffe0ff */
[----:B------:R-:W-:Y:S01]  /*1680*/  IMAD.WIDE.U32 R116, R55, c[0x0][0x290], R116 ;  /* 0x0000a40037747a25 */ /* 0x000fe200078e0074 */
[----:B------:R-:W-:Y:S02]  /*1690*/  ISETP.NE.AND P5, PT, RZ, UR4, PT ;  /* 0x00000004ff007c0c */ /* 0x000fe4000bfa5270 */
[----:B------:R-:W-:Y:S01]  /*16a0*/  LOP3.LUT R99, R99, 0x10, RZ, 0xc0, !PT ;  /* 0x0000001063637812 */ /* 0x000fe200078ec0ff */
[----:B------:R-:W-:Y:S01]  /*16b0*/  IMAD.WIDE.U32 R118, R118, c[0x0][0x218], R8 ;  /* 0x0000860076767a25 */ /* 0x000fe200078e0008 */
[----:B------:R-:W-:-:S02]  /*16c0*/  IADD3 R9, R14, 0x60, RZ ;  /* 0x000000600e097810 */ /* 0x000fc40007ffe0ff */
[----:B------:R-:W-:Y:S01]  /*16d0*/  IADD3.X R61, R70, R76, R17, P1, P0 ;  /* 0x0000004c463d7210 */ /* 0x000fe20000fe0411 */
[----:B------:R-:W-:Y:S01]  /*16e0*/  IMAD.WIDE.U32 R112, R55, c[0x0][0x290], R112 ;  /* 0x0000a40037707a25 */ /* 0x000fe200078e0070 */
[----:B------:R-:W-:Y:S02]  /*16f0*/  LOP3.LUT R98, R98, 0x10, RZ, 0xc0, !PT ;  /* 0x0000001062627812 */ /* 0x000fe400078ec0ff */
[----:B------:R-:W-:Y:S01]  /*1700*/  LOP3.LUT R97, R97, 0x10, RZ, 0xc0, !PT ;  /* 0x0000001061617812 */ /* 0x000fe200078ec0ff */
[----:B------:R-:W-:Y:S01]  /*1710*/  IMAD.WIDE.U32 R110, R55, c[0x0][0x280], R110 ;  /* 0x0000a000376e7a25 */ /* 0x000fe200078e006e */
[----:B------:R-:W-:Y:S02]  /*1720*/  LOP3.LUT R96, R96, 0x10, RZ, 0xc0, !PT ;  /* 0x0000001060607812 */ /* 0x000fe400078ec0ff */
[----:B------:R-:W-:Y:S01]  /*1730*/  SHF.R.S32.HI R86, RZ, 0x1f, R95 ;  /* 0x0000001fff567819 */ /* 0x000fe2000001145f */
[----:B------:R-:W-:Y:S01]  /*1740*/  IMAD.IADD R60, R117, 0x1, R58 ;  /* 0x00000001753c7824 */ /* 0x000fe200078e023a */
[----:B------:R-:W-:Y:S01]  /*1750*/  SHF.R.S32.HI R85, RZ, 0x1f, R94 ;  /* 0x0000001fff557819 */ /* 0x000fe2000001145e */
[----:B------:R-:W-:Y:S01]  /*1760*/  IMAD.SHL.U32 R78, R78, 0x20, RZ ;  /* 0x000000204e4e7824 */ /* 0x000fe200078e00ff */
[----:B------:R-:W-:Y:S01]  /*1770*/  SHF.R.S32.HI R84, RZ, 0x1f, R93 ;  /* 0x0000001fff547819 */ /* 0x000fe2000001145d */
[----:B------:R-:W-:Y:S01]  /*1780*/  IMAD.SHL.U32 R80, R80, 0x20, RZ ;  /* 0x0000002050507824 */ /* 0x000fe200078e00ff */
[----:B------:R-:W-:Y:S01]  /*1790*/  SHF.R.S32.HI R83, RZ, 0x1f, R92 ;  /* 0x0000001fff537819 */ /* 0x000fe2000001145c */
[----:B------:R-:W-:-:S02]  /*17a0*/  IMAD.SHL.U32 R82, R82, 0x20, RZ ;  /* 0x0000002052527824 */ /* 0x000fc400078e00ff */
[----:B------:R-:W-:Y:S02]  /*17b0*/  IMAD.IADD R66, R121, 0x1, R66 ;  /* 0x0000000179427824 */ /* 0x000fe400078e0242 */
[----:B------:R-:W-:Y:S02]  /*17c0*/  IMAD.IADD R63, R119, 0x1, R63 ;  /* 0x00000001773f7824 */ /* 0x000fe400078e023f */
[----:B------:R-:W-:Y:S02]  /*17d0*/  IMAD.IADD R58, R58, 0x1, R113 ;  /* 0x000000013a3a7824 */ /* 0x000fe400078e0271 */
[----:B------:R-:W-:Y:S02]  /*17e0*/  IMAD.IADD R57, R57, 0x1, R111 ;  /* 0x0000000139397824 */ /* 0x000fe400078e026f */
[----:B------:R-:W-:Y:S02]  /*17f0*/  IMAD.SHL.U32 R91, R91, 0x2, RZ ;  /* 0x000000025b5b7824 */ /* 0x000fe400078e00ff */
[----:B------:R-:W-:-:S02]  /*1800*/  IMAD.SHL.U32 R89, R89, 0x2, RZ ;  /* 0x0000000259597824 */ /* 0x000fc400078e00ff */
[----:B------:R-:W-:Y:S02]  /*1810*/  IMAD.SHL.U32 R90, R90, 0x2, RZ ;  /* 0x000000025a5a7824 */ /* 0x000fe400078e00ff */
[----:B------:R-:W-:Y:S01]  /*1820*/  IMAD.SHL.U32 R88, R88, 0x2, RZ ;  /* 0x0000000258587824 */ /* 0x000fe200078e00ff */
[----:B------:R-:W-:Y:S06]  /*1830*/  BAR.SYNC.DEFER_BLOCKING 0x0 ;  /* 0x0000000000007b1d */ /* 0x000fec0000010000 */
.L_x_588:
[-C--:B------:R-:W-:Y:S01]  /*1840*/  IMAD R109, R81, R100.reuse, RZ ;  /* 0x00000064516d7224 */ /* 0x080fe200078e02ff */
[----:B------:R-:W-:Y:S01]  /*1850*/  SHF.R.S32.HI R56, RZ, 0x1f, R100 ;  /* 0x0000001fff387819 */ /* 0x000fe20000011464 */
[----:B------:R-:W-:Y:S04]  /*1860*/  DEPBAR.LE SB0, 0x0 ;  /* 0x000080000000791a */ /* 0x000fe80000000000 */
[----:B------:R-:W-:Y:S01]  /*1870*/  BAR.SYNC.DEFER_BLOCKING 0x0 ;  /* 0x0000000000007b1d */ /* 0x000fe20000010000 */
[----:B------:R-:W-:Y:S04]  /*1880*/  IMAD.WIDE.U32 R130, R82, R100, RZ ;  /* 0x0000006452827225 */ /* 0x000fe800078e00ff */
[----:B------:R-:W-:Y:S01]  /*1890*/  IMAD R109, R56, R82, R109 ;  /* 0x00000052386d7224 */ /* 0x000fe200078e026d */
[----:B-1----:R-:W-:Y:S03]  /*18a0*/  IADD3 R2, P1, R62, R130, RZ ;  /* 0x000000823e027210 */ /* 0x002fe60007f3e0ff */
[----:B------:R-:W-:Y:S01]  /*18b0*/  IMAD.IADD R109, R131, 0x1, R109 ;  /* 0x00000001836d7824 */ /* 0x000fe200078e026d */
[C---:B------:R-:W-:Y:S04]  /*18c0*/  LEA R46, P0, R2.reuse, c[0x0][0x1c8], 0x1 ;  /* 0x00007200022e7a11 */ /* 0x040fe800078008ff */
[----:B------:R-:W-:Y:S04]  /*18d0*/  IADD3.X R0, R109, R61, RZ, P1, !PT ;  /* 0x0000003d6d007210 */ /* 0x000fe80000ffe4ff */
[----:B------:R-:W-:Y:S01]  /*18e0*/  LEA.HI.X R47, R2, c[0x0][0x1cc], R0, 0x1, P0 ;  /* 0x00007300022f7a11 */ /* 0x000fe200000f0c00 */
[----:B------:R-:W-:Y:S01]  /*18f0*/  BSSY B1, `(.L_x_570) ;  /* 0x0000258000017945 */ /* 0x000fe20003800000 */
[----:B------:R-:W-:-:S05]  /*1900*/  @!P6 BRA `(.L_x_571) ;  /* 0x000024500000e947 */ /* 0x000fca0003800000 */
[-C--:B------:R-:W-:Y:S02]  /*1910*/  IMAD R2, R79, R100.reuse, RZ ;  /* 0x000000644f027224 */ /* 0x080fe400078e02ff */
[-C--:B------:R-:W-:Y:S02]  /*1920*/  IMAD R0, R77, R100.reuse, RZ ;  /* 0x000000644d007224 */ /* 0x080fe400078e02ff */
[----:B------:R-:W-:Y:S02]  /*1930*/  IMAD R3, R100, -0x20, R108 ;  /* 0xffffffe064037824 */ /* 0x000fe400078e026c */
[-C--:B------:R-:W-:Y:S03]  /*1940*/  IMAD.WIDE.U32 R22, R80, R100.reuse, RZ ;  /* 0x0000006450167225 */ /* 0x080fe600078e00ff */
[----:B------:R-:W-:Y:S01]  /*1950*/  IMNMX R3, R3, 0x20, PT ;  /* 0x0000002003037817 */ /* 0x000fe20003800200 */
[----:B------:R-:W-:Y:S04]  /*1960*/  IMAD.WIDE.U32 R20, R78, R100, RZ ;  /* 0x000000644e147225 */ /* 0x000fe800078e00ff */
[C---:B------:R-:W-:Y:S02]  /*1970*/  IMAD R2, R56.reuse, R80, R2 ;  /* 0x0000005038027224 */ /* 0x040fe400078e0202 */
[----:B------:R-:W-:Y:S03]  /*1980*/  IMAD R0, R56, R78, R0 ;  /* 0x0000004e38007224 */ /* 0x000fe600078e0200 */
        /* <DEDUP_REMOVED lines=42> */
.L_x_574:
[----:B------:R-:W-:Y:S05]  /*1c30*/  BSYNC B0 ;  /* 0x0000000000007941 */ /* 0x000fea0003800000 */
.L_x_573:
[----:B------:R-:W-:-:S05]  /*1c40*/  @P4 BRA `(.L_x_575) ;  /* 0x0000222000004947 */ /* 0x000fca0003800000 */
[----:B------:R-:W-:Y:S01]  /*1c50*/  ISETP.GE.AND P0, PT, R16, c[0x0][0x1d4], PT ;  /* 0x0000750010007a0c */ /* 0x000fe20003f06270 */
[----:B-1---5:R-:W-:Y:S01]  /*1c60*/  IMAD.MOV.U32 R4, RZ, RZ, R36 ;  /* 0x000000ffff047224 */ /* 0x022fe200078e0024 */
[----:B------:R-:W-:Y:S01]  /*1c70*/  MOV R0, R39 ;  /* 0x0000002700007202 */ /* 0x000fe20000000f00 */
[----:B------:R-:W-:Y:S01]  /*1c80*/  IMAD.MOV.U32 R3, RZ, RZ, R37 ;  /* 0x000000ffff037224 */ /* 0x000fe200078e0025 */
[----:B------:R-:W-:Y:S01]  /*1c90*/  BSSY B0, `(.L_x_576) ;  /* 0x0000048000007945 */ /* 0x000fe20003800000 */
[----:B------:R-:W-:Y:S03]  /*1ca0*/  IMAD.MOV.U32 R2, RZ, RZ, R38 ;  /* 0x000000ffff027224 */ /* 0x000fe600078e0026 */
[----:B------:R-:W-:Y:S01]  /*1cb0*/  PRMT R34, R3, 0x5410, R4 ;  /* 0x0000541003227816 */ /* 0x000fe20000000004 */
[----:B------:R-:W-:Y:S01]  /*1cc0*/  IMAD.MOV.U32 R4, RZ, RZ, R42 ;  /* 0x000000ffff047224 */ /* 0x000fe200078e002a */
[----:B------:R-:W-:Y:S01]  /*1cd0*/  PRMT R35, R0, 0x5410, R2 ;  /* 0x0000541000237816 */ /* 0x000fe20000000002 */
[----:B------:R-:W-:Y:S01]  /*1ce0*/  IMAD.MOV.U32 R3, RZ, RZ, R43 ;  /* 0x000000ffff037224 */ /* 0x000fe200078e002b */
[----:B------:R-:W-:Y:S01]  /*1cf0*/  MOV R2, R18 ;  /* 0x0000001200027202 */ /* 0x000fe20000000f00 */
[----:B------:R-:W-:Y:S03]  /*1d00*/  IMAD.MOV.U32 R0, RZ, RZ, R19 ;  /* 0x000000ffff007224 */ /* 0x000fe600078e0013 */
[----:B------:R-:W-:Y:S01]  /*1d10*/  PRMT R40, R3, 0x5410, R4 ;  /* 0x0000541003287816 */ /* 0x000fe20000000004 */
[----:B------:R-:W-:Y:S01]  /*1d20*/  IMAD.MOV.U32 R4, RZ, RZ, R24 ;  /* 0x000000ffff047224 */ /* 0x000fe200078e0018 */
[----:B------:R-:W-:Y:S01]  /*1d30*/  PRMT R5, R0, 0x5410, R2 ;  /* 0x0000541000057816 */ /* 0x000fe20000000002 */
[----:B------:R-:W-:Y:S01]  /*1d40*/  IMAD.MOV.U32 R2, RZ, RZ, R26 ;  /* 0x000000ffff027224 */ /* 0x000fe200078e001a */
[----:B------:R-:W-:Y:S02]  /*1d50*/  MOV R3, R25 ;  /* 0x0000001900037202 */ /* 0x000fe40000000f00 */
[----:B------:R-:W-:Y:S02]  /*1d60*/  MOV R0, R27 ;  /* 0x0000001b00007202 */ /* 0x000fe40000000f00 */
[----:B------:R-:W-:Y:S02]  /*1d70*/  PRMT R6, R3, 0x5410, R4 ;  /* 0x0000541003067816 */ /* 0x000fe40000000004 */
[----:B------:R-:W-:Y:S01]  /*1d80*/  PRMT R7, R0, 0x5410, R2 ;  /* 0x0000541000077816 */ /* 0x000fe20000000002 */
[----:B------:R-:W-:-:S05]  /*1d90*/  @P0 BRA `(.L_x_577) ;  /* 0x0000037000000947 */ /* 0x000fca0003800000 */
[----:B------:R-:W-:Y:S01]  /*1da0*/  ISETP.GE.AND P0, PT, R14, c[0x0][0x27c], PT ;  /* 0x00009f000e007a0c */ /* 0x000fe20003f06270 */
[----:B------:R-:W1:Y:S01]  /*1db0*/  LDS.128 R20, [R101+0xc080] ;  /* 0x00c0800065147984 */ /* 0x000e620000000c00 */
[----:B------:R-:W-:Y:S02]  /*1dc0*/  MOV R0, R28 ;  /* 0x0000001c00007202 */ /* 0x000fe40000000f00 */
[----:B------:R-:W-:Y:S02]  /*1dd0*/  MOV R3, R29 ;  /* 0x0000001d00037202 */ /* 0x000fe40000000f00 */
[----:B------:R-:W-:Y:S07]  /*1de0*/  MOV R32, R45 ;  /* 0x0000002d00207202 */ /* 0x000fee0000000f00 */
[--C-:B------:R-:W-:Y:S01]  /*1df0*/  @!P0 SHF.R.U64 R2, R28, 0x10, R29.reuse ;  /* 0x000000101c028819 */ /* 0x100fe2000000121d */
[----:B------:R-:W-:Y:S01]  /*1e00*/  @!P0 HADD2.F32 R0, -RZ, R0.H0_H0 ;  /* 0x20000000ff008230 */ /* 0x000fe20000004100 */
[----:B------:R-:W-:Y:S01]  /*1e10*/  @!P0 SHF.R.U32.HI R4, RZ, 0x10, R29 ;  /* 0x00000010ff048819 */ /* 0x000fe2000001161d */
[----:B------:R-:W-:Y:S01]  /*1e20*/  @!P0 HADD2.F32 R3, -RZ, R3.H0_H0 ;  /* 0x20000003ff038230 */ /* 0x000fe20000004100 */
[----:B------:R-:W-:Y:S01]  /*1e30*/  MOV R29, R44 ;  /* 0x0000002c001d7202 */ /* 0x000fe20000000f00 */
[----:B------:R-:W-:Y:S01]  /*1e40*/  @!P0 HADD2.F32 R2, -RZ, R2.H0_H0 ;  /* 0x20000002ff028230 */ /* 0x000fe20000004100 */
[--C-:B------:R-:W-:Y:S01]  /*1e50*/  @!P0 SHF.R.U64 R31, R44, 0x10, R45.reuse ;  /* 0x000000102c1f8819 */ /* 0x100fe2000000122d */
[----:B------:R-:W-:Y:S01]  /*1e60*/  @!P0 HADD2.F32 R4, -RZ, R4.H0_H0 ;  /* 0x20000004ff048230 */ /* 0x000fe20000004100 */
[----:B------:R-:W-:Y:S01]  /*1e70*/  @!P0 SHF.R.U32.HI R33, RZ, 0x10, R45 ;  /* 0x00000010ff218819 */ /* 0x000fe2000001162d */
[----:B------:R-:W-:Y:S02]  /*1e80*/  @!P0 HADD2.F32 R29, -RZ, R29.H0_H0 ;  /* 0x2000001dff1d8230 */ /* 0x000fe40000004100 */
[----:B------:R-:W-:Y:S02]  /*1e90*/  @!P0 HADD2.F32 R31, -RZ, R31.H0_H0 ;  /* 0x2000001fff1f8230 */ /* 0x000fe40000004100 */
[----:B------:R-:W-:Y:S01]  /*1ea0*/  @!P0 HADD2.F32 R33, -RZ, R33.H0_H0 ;  /* 0x20000021ff218230 */ /* 0x000fe20000004100 */
[----:B-1----:R-:W-:Y:S01]  /*1eb0*/  @!P0 IMAD.MOV.U32 R13, RZ, RZ, R21 ;  /* 0x000000ffff0d8224 */ /* 0x002fe200078e0015 */
[----:B------:R-:W-:Y:S04]  /*1ec0*/  @!P0 MOV R8, R20 ;  /* 0x0000001400088202 */ /* 0x000fe80000000f00 */
[--C-:B------:R-:W-:Y:S02]  /*1ed0*/  @!P0 HADD2.F32 R30, -RZ, R13.reuse.H1_H1 ;  /* 0x3000000dff1e8230 */ /* 0x100fe40000004100 */
        /* <DEDUP_REMOVED lines=21> */
[C---:B------:R-:W-:Y:S01]  /*2030*/  @!P0 FMUL.FTZ R3, R13.reuse, R3 ;  /* 0x000000030d038220 */ /* 0x040fe20000410000 */
        /* <DEDUP_REMOVED lines=13> */
.L_x_577:
[----:B------:R-:W-:Y:S05]  /*2110*/  BSYNC B0 ;  /* 0x0000000000007941 */ /* 0x000fea0003800000 */
.L_x_576:
        /* <DEDUP_REMOVED lines=8> */
[----:B------:R-:W-:Y:S01]  /*21a0*/  @!P0 SHF.R.U64 R0, R26, 0x10, R27 ;  /* 0x000000101a008819 */ /* 0x000fe2000000121b */
[----:B------:R-:W-:Y:S01]  /*21b0*/  @!P0 HADD2.F32 R7, -RZ, R7.H0_H0 ;  /* 0x20000007ff078230 */ /* 0x000fe20000004100 */
[----:B------:R-:W-:Y:S01]  /*21c0*/  @!P0 SHF.R.U64 R29, R42, 0x10, R43 ;  /* 0x000000102a1d8819 */ /* 0x000fe2000000122b */
[----:B------:R-:W-:Y:S01]  /*21d0*/  @!P0 HADD2.F32 R30, -RZ, R40.H0_H0 ;  /* 0x20000028ff1e8230 */ /* 0x000fe20000004100 */
[----:B------:R-:W-:Y:S01]  /*21e0*/  @!P0 SHF.R.U32.HI R26, RZ, 0x10, R27 ;  /* 0x00000010ff1a8819 */ /* 0x000fe2000001161b */
[----:B------:R-:W-:Y:S01]  /*21f0*/  @!P0 HADD2.F32 R8, -RZ, R0.H0_H0 ;  /* 0x20000000ff088230 */ /* 0x000fe20000004100 */
[----:B------:R-:W-:Y:S01]  /*2200*/  @!P0 SHF.R.U32.HI R32, RZ, 0x10, R43 ;  /* 0x00000010ff208819 */ /* 0x000fe2000001162b */
[----:B------:R-:W-:Y:S02]  /*2210*/  @!P0 HADD2.F32 R27, -RZ, R40.H1_H1 ;  /* 0x30000028ff1b8230 */ /* 0x000fe40000004100 */
        /* <DEDUP_REMOVED lines=8> */
[CC--:B------:R-:W-:Y:S02]  /*22a0*/  @!P0 FMUL.FTZ R33, R13.reuse, R4.reuse ;  /* 0x000000040d218220 */ /* 0x0c0fe40000410000 */
[----:B------:R-:W-:Y:S01]  /*22b0*/  @!P0 FMUL.FTZ R0, R2, R4 ;  /* 0x0000000402008220 */ /* 0x000fe20000410000 */
[----:B------:R-:W-:Y:S01]  /*22c0*/  @!P0 HADD2.F32 R4, -RZ, R3.H0_H0 ;  /* 0x20000003ff048230 */ /* 0x000fe20000004100 */
[----:B------:R-:W-:Y:S01]  /*22d0*/  @!P0 FMUL.FTZ R41, R28, R8 ;  /* 0x000000081c298220 */ /* 0x000fe20000410000 */
[----:B------:R-:W-:Y:S01]  /*22e0*/  @!P0 MOV R3, R22 ;  /* 0x0000001600038202 */ /* 0x000fe20000000f00 */
[----:B------:R-:W-:Y:S02]  /*22f0*/  @!P0 FFMA.FTZ R33, R2, R27, -R33 ;  /* 0x0000001b02218223 */ /* 0x000fe40000010821 */
[C---:B------:R-:W-:Y:S02]  /*2300*/  @!P0 FMUL.FTZ R2, R4.reuse, R8 ;  /* 0x0000000804028220 */ /* 0x040fe40000410000 */
[----:B------:R-:W-:Y:S01]  /*2310*/  @!P0 FFMA.FTZ R41, R4, R29, -R41 ;  /* 0x0000001d04298223 */ /* 0x000fe20000010829 */
[----:B------:R-:W-:Y:S01]  /*2320*/  @!P0 MOV R4, R23 ;  /* 0x0000001700048202 */ /* 0x000fe20000000f00 */
[----:B------:R-:W-:Y:S01]  /*2330*/  @!P0 FFMA.FTZ R0, R13, R27, R0 ;  /* 0x0000001b0d008223 */ /* 0x000fe20000010000 */
[--C-:B------:R-:W-:Y:S01]  /*2340*/  @!P0 HADD2.F32 R27, -RZ, R3.reuse.H1_H1 ;  /* 0x30000003ff1b8230 */ /* 0x100fe20000004100 */
[----:B------:R-:W-:Y:S01]  /*2350*/  @!P0 FFMA.FTZ R2, R28, R29, R2 ;  /* 0x0000001d1c028223 */ /* 0x000fe20000010002 */
[----:B------:R-:W-:Y:S02]  /*2360*/  @!P0 HADD2.F32 R13, -RZ, R3.H0_H0 ;  /* 0x20000003ff0d8230 */ /* 0x000fe40000004100 */
[----:B------:R-:W-:Y:S01]  /*2370*/  @!P0 F2FP.PACK_AB R0, R0, R33 ;  /* 0x000000210000823e */ /* 0x000fe200000000ff */
[--C-:B------:R-:W-:Y:S01]  /*2380*/  @!P0 HADD2.F32 R31, -RZ, R4.reuse.H1_H1 ;  /* 0x30000004ff1f8230 */ /* 0x100fe20000004100 */
[----:B------:R-:W-:Y:S01]  /*2390*/  @!P0 F2FP.PACK_AB R2, R2, R41 ;  /* 0x000000290202823e */ /* 0x000fe200000000ff */
[-C--:B------:R-:W-:Y:S01]  /*23a0*/  @!P0 FMUL.FTZ R3, R13, R7.reuse ;  /* 0x000000070d038220 */ /* 0x080fe20000410000 */
[----:B------:R-:W-:Y:S01]  /*23b0*/  @!P0 HADD2.F32 R8, -RZ, R4.H0_H0 ;  /* 0x20000004ff088230 */ /* 0x000fe20000004100 */
[----:B------:R-:W-:Y:S01]  /*23c0*/  @!P0 FMUL.FTZ R4, R27, R7 ;  /* 0x000000071b048220 */ /* 0x000fe20000410000 */
[----:B------:R-:W-:Y:S01]  /*23d0*/  @!P0 MOV R20, R0 ;  /* 0x0000000000148202 */ /* 0x000fe20000000f00 */
[----:B------:R-:W-:Y:S01]  /*23e0*/  @!P0 FMUL.FTZ R40, R31, R26 ;  /* 0x0000001a1f288220 */ /* 0x000fe20000410000 */
[----:B------:R-:W-:Y:S01]  /*23f0*/  @!P0 MOV R21, R2 ;  /* 0x0000000200158202 */ /* 0x000fe20000000f00 */
[----:B------:R-:W-:Y:S02]  /*2400*/  @!P0 FFMA.FTZ R13, R13, R30, -R4 ;  /* 0x0000001e0d0d8223 */ /* 0x000fe40000010804 */
[C---:B------:R-:W-:Y:S02]  /*2410*/  @!P0 FMUL.FTZ R4, R8.reuse, R26 ;  /* 0x0000001a08048220 */ /* 0x040fe40000410000 */
[----:B------:R-:W-:Y:S02]  /*2420*/  @!P0 FFMA.FTZ R3, R27, R30, R3 ;  /* 0x0000001e1b038223 */ /* 0x000fe40000010003 */
[-C--:B------:R-:W-:Y:S02]  /*2430*/  @!P0 FFMA.FTZ R40, R8, R32.reuse, -R40 ;  /* 0x0000002008288223 */ /* 0x080fe40000010828 */
[----:B------:R-:W-:Y:S01]  /*2440*/  @!P0 FFMA.FTZ R4, R31, R32, R4 ;  /* 0x000000201f048223 */ /* 0x000fe20000010004 */
[----:B------:R-:W-:Y:S04]  /*2450*/  @!P0 F2FP.PACK_AB R3, R3, R13 ;  /* 0x0000000d0303823e */ /* 0x000fe800000000ff */
[----:B------:R-:W-:Y:S02]  /*2460*/  @!P0 F2FP.PACK_AB R4, R4, R40 ;  /* 0x000000280404823e */ /* 0x000fe400000000ff */
[----:B------:R-:W-:Y:S02]  /*2470*/  @!P0 MOV R22, R3 ;  /* 0x0000000300168202 */ /* 0x000fe40000000f00 */
[----:B------:R-:W-:Y:S05]  /*2480*/  @!P0 MOV R23, R4 ;  /* 0x0000000400178202 */ /* 0x000fea0000000f00 */
[----:B------:R1:W-:Y:S02]  /*2490*/  STG.E.128 [R46.64+0x80], R20 ;  /* 0x000080142e007986 */ /* 0x0003e4000c101d08 */
.L_x_579:
[----:B------:R-:W-:Y:S05]  /*24a0*/  BSYNC B0 ;  /* 0x0000000000007941 */ /* 0x000fea0003800000 */
.L_x_578:
        /* <DEDUP_REMOVED lines=9> */
[--C-:B------:R-:W-:Y:S01]  /*2540*/  @!P0 HADD2.F32 R13, -RZ, R35.reuse.H1_H1 ;  /* 0x30000023ff0d8230 */ /* 0x100fe20000004100 */
[----:B------:R-:W-:Y:S01]  /*2550*/  @!P0 SHF.R.U64 R26, R38, 0x10, R39 ;  /* 0x00000010261a8819 */ /* 0x000fe20000001227 */
[----:B------:R-:W-:Y:S01]  /*2560*/  @!P0 HADD2.F32 R6, -RZ, R6.H0_H0 ;  /* 0x20000006ff068230 */ /* 0x000fe20000004100 */
[----:B------:R-:W-:Y:S01]  /*2570*/  @!P0 SHF.R.U32.HI R24, RZ, 0x10, R25 ;  /* 0x00000010ff188819 */ /* 0x000fe20000011619 */
        /* <DEDUP_REMOVED lines=11> */
[-C--:B------:R-:W-:Y:S02]  /*2630*/  @!P0 FMUL.FTZ R30, R8, R4.reuse ;  /* 0x00000004081e8220 */ /* 0x080fe40000410000 */
[C---:B------:R-:W-:Y:S01]  /*2640*/  @!P0 FMUL.FTZ R0, R2.reuse, R4 ;  /* 0x0000000402008220 */ /* 0x040fe20000410000 */
[----:B------:R-:W-:Y:S01]  /*2650*/  @!P0 HADD2.F32 R4, -RZ, R3.H0_H0 ;  /* 0x20000003ff048230 */ /* 0x000fe20000004100 */
[C---:B------:R-:W-:Y:S01]  /*2660*/  @!P0 FMUL.FTZ R31, R25.reuse, R7 ;  /* 0x00000007191f8220 */ /* 0x040fe20000410000 */
[----:B------:R-:W-:Y:S01]  /*2670*/  @!P0 MOV R3, R22 ;  /* 0x0000001600038202 */ /* 0x000fe20000000f00 */
[----:B------:R-:W-:Y:S02]  /*2680*/  @!P0 FFMA.FTZ R30, R2, R13, -R30 ;  /* 0x0000000d021e8223 */ /* 0x000fe4000001081e */
[C---:B------:R-:W-:Y:S02]  /*2690*/  @!P0 FMUL.FTZ R2, R4.reuse, R7 ;  /* 0x0000000704028220 */ /* 0x040fe40000410000 */
[-C--:B------:R-:W-:Y:S01]  /*26a0*/  @!P0 FFMA.FTZ R31, R4, R26.reuse, -R31 ;  /* 0x0000001a041f8223 */ /* 0x080fe2000001081f */
        /* <DEDUP_REMOVED lines=14> */
[-C--:B------:R-:W-:Y:S02]  /*2790*/  @!P0 FFMA.FTZ R8, R8, R27.reuse, -R4 ;  /* 0x0000001b08088223 */ /* 0x080fe40000010804 */
[----:B------:R-:W-:Y:S02]  /*27a0*/  @!P0 FMUL.FTZ R4, R7, R24 ;  /* 0x0000001807048220 */ /* 0x000fe40000410000 */
        /* <DEDUP_REMOVED lines=8> */
.L_x_581:
[----:B------:R-:W-:Y:S05]  /*2830*/  BSYNC B0 ;  /* 0x0000000000007941 */ /* 0x000fea0003800000 */
.L_x_580:
[----:B------:R-:W-:Y:S11]  /*2840*/  ISETP.GE.AND P0, PT, R102, c[0x0][0x1d4], PT ;  /* 0x0000750066007a0c */ /* 0x000ff60003f06270 */
[----:B------:R-:W-:Y:S02]  /*2850*/  @!UPT UIADD3 URZ, URZ, URZ, URZ ;  /* 0x0000003f3f3ff290 */ /* 0x000fe4000fffe03f */
[----:B------:R-:W-:-:S05]  /*2860*/  @P0 BRA `(.L_x_575) ;  /* 0x0000160000000947 */ /* 0x000fca0003800000 */
[----:B------:R-:W-:Y:S01]  /*2870*/  ISETP.GE.AND P0, PT, R9, c[0x0][0x27c], PT ;  /* 0x00009f0009007a0c */ /* 0x000fe20003f06270 */
[----:B-1----:R-:W1:Y:S11]  /*2880*/  LDS.128 R20, [R101+0xf080] ;  /* 0x00f0800065147984 */ /* 0x002e760000000c00 */
[----:B------:R-:W-:Y:S01]  /*2890*/  @!UPT UIADD3 URZ, URZ, URZ, URZ ;  /* 0x0000003f3f3ff290 */ /* 0x000fe2000fffe03f */
[--C-:B------:R-:W-:Y:S01]  /*28a0*/  @!P0 HADD2.F32 R4, -RZ, R5.reuse.H1_H1 ;  /* 0x30000005ff048230 */ /* 0x100fe20000004100 */
[--C-:B------:R-:W-:Y:S01]  /*28b0*/  @!P0 SHF.R.U64 R0, R18, 0x10, R19.reuse ;  /* 0x0000001012008819 */ /* 0x100fe20000001213 */
[----:B------:R-:W-:Y:S01]  /*28c0*/  @!P0 HADD2.F32 R8, -RZ, R34.H1_H1 ;  /* 0x30000022ff088230 */ /* 0x000fe20000004100 */
        /* <DEDUP_REMOVED lines=45> */
[----:B------:R1:W-:Y:S01]  /*2ba0*/  STG.E.128 [R46.64+0x180], R20 ;  /* 0x000180142e007986 */ /* 0x0003e2000c101d08 */
[----:B------:R-:W-:-:S05]  /*2bb0*/  BRA `(.L_x_575) ;  /* 0x000012b000007947 */ /* 0x000fca0003800000 */
.L_x_572:
        /* <DEDUP_REMOVED lines=19> */
[C---:B------:R-:W-:Y:S01]  /*2cf0*/  LEA R20, P1, R3.reuse, c[0x0][0x270], 0x1 ;  /* 0x00009c0003147a11 */ /* 0x040fe200078208ff */
[----:B------:R-:W-:Y:S01]  /*2d00*/  CS2R R26, SRZ ;  /* 0x00000000001a7805 */ /* 0x000fe2000001ff00 */
[C---:B------:R-:W-:Y:S01]  /*2d10*/  LEA R18, P0, R8.reuse, c[0x0][0x288], 0x1 ;  /* 0x0000a20008127a11 */ /* 0x040fe200078008ff */
[----:B------:R-:W-:Y:S01]  /*2d20*/  CS2R R24, SRZ ;  /* 0x0000000000187805 */ /* 0x000fe2000001ff00 */
[----:B------:R-:W-:Y:S02]  /*2d30*/  LEA.HI.X R21, R3, c[0x0][0x274], R2, 0x1, P1 ;  /* 0x00009d0003157a11 */ /* 0x000fe400008f0c02 */
[----:B------:R-:W-:Y:S03]  /*2d40*/  LEA.HI.X R19, R8, c[0x0][0x28c], R0, 0x1, P0 ;  /* 0x0000a30008137a11 */ /* 0x000fe600000f0c00 */
[----:B------:R1:W5:Y:S04]  /*2d50*/  @!P3 LDG.E.128 R28, [R20.64] ;  /* 0x00000008141cb981 */ /* 0x000368000c1e1d00 */
[----:B------:R1:W5:Y:S04]  /*2d60*/  @!P2 LDG.E.128 R44, [R20.64+0x80] ;  /* 0x00008008142ca981 */ /* 0x000368000c1e1d00 */
[----:B------:R1:W5:Y:S04]  /*2d70*/  @!P3 LDG.E.128 R4, [R18.64] ;  /* 0x000000081204b981 */ /* 0x000368000c1e1d00 */
[----:B------:R1:W5:Y:S02]  /*2d80*/  @!P2 LDG.E.128 R24, [R18.64+0x80] ;  /* 0x000080081218a981 */ /* 0x000364000c1e1d00 */
.L_x_583:
[----:B------:R-:W-:Y:S05]  /*2d90*/  BSYNC B0 ;  /* 0x0000000000007941 */ /* 0x000fea0003800000 */
.L_x_582:
[----:B------:R-:W-:Y:S04]  /*2da0*/  IADD3 R130, P0, R128, R130, RZ ;  /* 0x0000008280827210 */ /* 0x000fe80007f1e0ff */
[----:B------:R-:W-:Y:S01]  /*2db0*/  IADD3.X R109, R109, R76, RZ, P0, !PT ;  /* 0x0000004c6d6d7210 */ /* 0x000fe200007fe4ff */
[----:B------:R-:W-:-:S05]  /*2dc0*/  @P4 BRA `(.L_x_575) ;  /* 0x000010a000004947 */ /* 0x000fca0003800000 */
[----:B------:R-:W-:Y:S01]  /*2dd0*/  ISETP.GE.AND P0, PT, R16, c[0x0][0x1d4], PT ;  /* 0x0000750010007a0c */ /* 0x000fe20003f06270 */
[----:B-----5:R-:W-:Y:S01]  /*2de0*/  IMAD.MOV.U32 R8, RZ, RZ, R46 ;  /* 0x000000ffff087224 */ /* 0x020fe200078e002e */
        /* <DEDUP_REMOVED lines=11> */
[----:B-1----:R-:W-:Y:S01]  /*2ea0*/  PRMT R18, R2, 0x5410, R0 ;  /* 0x0000541002127816 */ /* 0x002fe20000000000 */
[----:B------:R-:W-:-:S05]  /*2eb0*/  @P0 BRA `(.L_x_585) ;  /* 0x0000076000000947 */ /* 0x000fca0003800000 */
[----:B------:R-:W-:Y:S01]  /*2ec0*/  IMAD.MOV.U32 R0, RZ, RZ, R5 ;  /* 0x000000ffff007224 */ /* 0x000fe200078e0005 */
[----:B------:R-:W-:Y:S01]  /*2ed0*/  ISETP.GE.AND P0, PT, R16, c[0x0][0x27c], PT ;  /* 0x00009f0010007a0c */ /* 0x000fe20003f06270 */
[----:B------:R-:W1:Y:S01]  /*2ee0*/  LDS.128 R20, [R91+0xc080] ;  /* 0x00c080005b147984 */ /* 0x000e620000000c00 */
[----:B------:R-:W-:Y:S01]  /*2ef0*/  ISETP.GE.AND P1, PT, R93, c[0x0][0x1d4], PT ;  /* 0x000075005d007a0c */ /* 0x000fe20003f26270 */
[----:B------:R-:W-:Y:S01]  /*2f00*/  IMAD.MOV.U32 R35, RZ, RZ, R29 ;  /* 0x000000ffff237224 */ /* 0x000fe200078e001d */
[----:B------:R-:W-:Y:S01]  /*2f10*/  IADD3 R19, P3, P2, R124, R130, R95 ;  /* 0x000000827c137210 */ /* 0x000fe20007a7e05f */
[----:B------:R-:W-:Y:S01]  /*2f20*/  IMAD.MOV.U32 R41, RZ, RZ, R31 ;  /* 0x000000ffff297224 */ /* 0x000fe200078e001f */
[----:B------:R-:W-:Y:S01]  /*2f30*/  MOV R33, R28 ;  /* 0x0000001c00217202 */ /* 0x000fe20000000f00 */
[----:B------:R-:W-:Y:S01]  /*2f40*/  IMAD.MOV.U32 R8, RZ, RZ, R7 ;  /* 0x000000ffff087224 */ /* 0x000fe200078e0007 */
[C---:B------:R-:W-:Y:S01]  /*2f50*/  LEA R136, P4, R19.reuse, c[0x0][0x1c8], 0x1 ;  /* 0x0000720013887a11 */ /* 0x040fe200078808ff */
[----:B------:R-:W2:Y:S01]  /*2f60*/  LDS.128 R48, [R90+0xc080] ;  /* 0x00c080005a307984 */ /* 0x000ea20000000c00 */
[----:B------:R-:W-:Y:S02]  /*2f70*/  MOV R3, R4 ;  /* 0x0000000400037202 */ /* 0x000fe40000000f00 */
[----:B------:R-:W-:Y:S01]  /*2f80*/  MOV R37, R30 ;  /* 0x0000001e00257202 */ /* 0x000fe20000000f00 */
[----:B------:R-:W-:Y:S01]  /*2f90*/  @!P0 HADD2.F32 R33, -RZ, R33.H0_H0 ;  /* 0x20000021ff218230 */ /* 0x000fe20000004100 */
[----:B------:R-:W-:Y:S01]  /*2fa0*/  @!P0 SHF.R.U64 R36, R28, 0x10, R29 ;  /* 0x000000101c248819 */ /* 0x000fe2000000121d */
[----:B------:R-:W-:Y:S01]  /*2fb0*/  @!P0 HADD2.F32 R35, -RZ, R35.H0_H0 ;  /* 0x20000023ff238230 */ /* 0x000fe20000004100 */
[-C--:B------:R-:W-:Y:S01]  /*2fc0*/  IADD3.X R28, R70, R109.reuse, R86, P3, P2 ;  /* 0x0000006d461c7210 */ /* 0x080fe20001fe4456 */
[----:B------:R-:W-:Y:S01]  /*2fd0*/  @!P0 HADD2.F32 R37, -RZ, R37.H0_H0 ;  /* 0x20000025ff258230 */ /* 0x000fe20000004100 */
[----:B------:R-:W-:Y:S01]  /*2fe0*/  @!P1 IADD3 R32, P3, P2, R124, R130, R93 ;  /* 0x000000827c209210 */ /* 0x000fe20007a7e05d */
[----:B------:R-:W-:Y:S01]  /*2ff0*/  @!P0 HADD2.F32 R41, -RZ, R41.H0_H0 ;  /* 0x20000029ff298230 */ /* 0x000fe20000004100 */
[----:B------:R-:W-:Y:S02]  /*3000*/  LEA.HI.X R137, R19, c[0x0][0x1cc], R28, 0x1, P4 ;  /* 0x0000730013897a11 */ /* 0x000fe400020f0c1c */
[----:B------:R-:W-:Y:S02]  /*3010*/  @!P0 SHF.R.U32.HI R38, RZ, 0x10, R29 ;  /* 0x00000010ff268819 */ /* 0x000fe4000001161d */
[----:B------:R-:W-:Y:S02]  /*3020*/  @!P1 IADD3.X R29, R70, R109, R84, P3, P2 ;  /* 0x0000006d461d9210 */ /* 0x000fe40001fe4454 */
[----:B------:R-:W-:Y:S02]  /*3030*/  @!P1 LEA R134, P2, R32, c[0x0][0x1c8], 0x1 ;  /* 0x0000720020869a11 */ /* 0x000fe400078408ff */
[----:B------:R-:W-:Y:S02]  /*3040*/  @!P0 SHF.R.U64 R4, R4, 0x10, R5 ;  /* 0x0000001004048819 */ /* 0x000fe40000001205 */
[----:B------:R-:W-:Y:S02]  /*3050*/  @!P1 LEA.HI.X R135, R32, c[0x0][0x1cc], R29, 0x1, P2 ;  /* 0x0000730020879a11 */ /* 0x000fe400010f0c1d */
[--C-:B------:R-:W-:Y:S01]  /*3060*/  @!P0 SHF.R.U64 R39, R30, 0x10, R31.reuse ;  /* 0x000000101e278819 */ /* 0x100fe2000000121f */
[----:B------:R-:W-:Y:S01]  /*3070*/  @!P0 HADD2.F32 R30, -RZ, R3.H0_H0 ;  /* 0x20000003ff1e8230 */ /* 0x000fe20000004100 */
[----:B------:R-:W-:Y:S01]  /*3080*/  @!P0 SHF.R.U32.HI R43, RZ, 0x10, R31 ;  /* 0x00000010ff2b8819 */ /* 0x000fe2000001161f */
[----:B------:R-:W-:Y:S01]  /*3090*/  @!P0 HADD2.F32 R3, -RZ, R0.H0_H0 ;  /* 0x20000000ff038230 */ /* 0x000fe20000004100 */
[----:B------:R-:W-:Y:S01]  /*30a0*/  @!P0 SHF.R.U32.HI R2, RZ, 0x10, R5 ;  /* 0x00000010ff028819 */ /* 0x000fe20000011605 */
[----:B------:R-:W-:Y:S01]  /*30b0*/  @!P0 HADD2.F32 R39, -RZ, R39.H0_H0 ;  /* 0x20000027ff278230 */ /* 0x000fe20000004100 */
[----:B------:R-:W-:Y:S01]  /*30c0*/  MOV R5, R6 ;  /* 0x0000000600057202 */ /* 0x000fe20000000f00 */
[----:B------:R-:W-:Y:S01]  /*30d0*/  @!P0 HADD2.F32 R43, -RZ, R43.H0_H0 ;  /* 0x2000002bff2b8230 */ /* 0x000fe20000004100 */
[--C-:B------:R-:W-:Y:S01]  /*30e0*/  @!P0 SHF.R.U64 R6, R6, 0x10, R7.reuse ;  /* 0x0000001006068819 */ /* 0x100fe20000001207 */
[----:B-1----:R-:W-:Y:S01]  /*30f0*/  @!P0 IMAD.MOV.U32 R19, RZ, RZ, R20 ;  /* 0x000000ffff138224 */ /* 0x002fe200078e0014 */
[----:B------:R-:W-:Y:S01]  /*3100*/  @!P0 MOV R29, R21 ;  /* 0x00000015001d8202 */ /* 0x000fe20000000f00 */
[----:B------:R-:W-:Y:S01]  /*3110*/  @!P0 HADD2.F32 R2, -RZ, R2.H0_H0 ;  /* 0x20000002ff028230 */ /* 0x000fe20000004100 */
[----:B------:R-:W-:Y:S01]  /*3120*/  @!P0 SHF.R.U32.HI R7, RZ, 0x10, R7 ;  /* 0x00000010ff078819 */ /* 0x000fe20000011607 */
[----:B------:R-:W-:Y:S02]  /*3130*/  @!P0 HADD2.F32 R6, -RZ, R6.H0_H0 ;  /* 0x20000006ff068230 */ /* 0x000fe40000004100 */
[--C-:B------:R-:W-:Y:S01]  /*3140*/  @!P0 HADD2.F32 R31, -RZ, R19.reuse.H0_H0 ;  /* 0x20000013ff1f8230 */ /* 0x100fe20000004100 */
[----:B--2---:R-:W-:Y:S01]  /*3150*/  @!P0 MOV R40, R48 ;  /* 0x0000003000288202 */ /* 0x004fe20000000f00 */
[----:B------:R-:W-:Y:S01]  /*3160*/  @!P0 HADD2.F32 R19, -RZ, R19.H1_H1 ;  /* 0x30000013ff138230 */ /* 0x000fe20000004100 */
[----:B------:R-:W-:Y:S02]  /*3170*/  @!P0 MOV R42, R49 ;  /* 0x00000031002a8202 */ /* 0x000fe40000000f00 */
[CC--:B------:R-:W-:Y:S01]  /*3180*/  @!P0 FMUL.FTZ R0, R31.reuse, R30.reuse ;  /* 0x0000001e1f008220 */ /* 0x0c0fe20000410000 */
[--C-:B------:R-:W-:Y:S02]  /*3190*/  @!P0 HADD2.F32 R28, -RZ, R29.reuse.H0_H0 ;  /* 0x2000001dff1c8230 */ /* 0x100fe40000004100 */
[----:B------:R-:W-:Y:S02]  /*31a0*/  @!P0 HADD2.F32 R32, -RZ, R40.H0_H0 ;  /* 0x20000028ff208230 */ /* 0x000fe40000004100 */
[----:B------:R-:W-:Y:S02]  /*31b0*/  @!P0 HADD2.F32 R34, -RZ, R42.H0_H0 ;  /* 0x2000002aff228230 */ /* 0x000fe40000004100 */
[----:B------:R-:W-:Y:S01]  /*31c0*/  @!P0 HADD2.F32 R29, -RZ, R29.H1_H1 ;  /* 0x3000001dff1d8230 */ /* 0x000fe20000004100 */
[----:B------:R-:W-:Y:S01]  /*31d0*/  @!P0 FMUL.FTZ R131, R32, R30 ;  /* 0x0000001e20838220 */ /* 0x000fe20000410000 */
[----:B------:R-:W-:Y:S01]  /*31e0*/  @!P0 HADD2.F32 R30, -RZ, R40.H1_H1 ;  /* 0x30000028ff1e8230 */ /* 0x000fe20000004100 */
[----:B------:R-:W-:Y:S01]  /*31f0*/  @!P0 FMUL.FTZ R132, R34, R3 ;  /* 0x0000000322848220 */ /* 0x000fe20000410000 */
[----:B------:R-:W-:Y:S01]  /*3200*/  @!P0 HADD2.F32 R5, -RZ, R5.H0_H0 ;  /* 0x20000005ff058230 */ /* 0x000fe20000004100 */
[-C--:B------:R-:W-:Y:S01]  /*3210*/  @!P0 FFMA.FTZ R0, R32, R33.reuse, R0 ;  /* 0x0000002120008223 */ /* 0x080fe20000010000 */
[----:B------:R-:W-:Y:S01]  /*3220*/  @!P0 HADD2.F32 R32, -RZ, R42.H1_H1 ;  /* 0x3000002aff208230 */ /* 0x000fe20000004100 */
[----:B------:R-:W-:Y:S01]  /*3230*/  @!P0 FFMA.FTZ R131, R31, R33, -R131 ;  /* 0x000000211f838223 */ /* 0x000fe20000010883 */
[----:B------:R-:W-:Y:S01]  /*3240*/  @!P0 HADD2.F32 R33, -RZ, R38.H0_H0 ;  /* 0x20000026ff218230 */ /* 0x000fe20000004100 */
[C---:B------:R-:W-:Y:S01]  /*3250*/  @!P0 FMUL.FTZ R3, R28.reuse, R3 ;  /* 0x000000031c038220 */ /* 0x040fe20000410000 */
[----:B------:R-:W-:Y:S01]  /*3260*/  @!P0 HADD2.F32 R31, -RZ, R36.H0_H0 ;  /* 0x20000024ff1f8230 */ /* 0x000fe20000004100 */
[----:B------:R-:W-:Y:S01]  /*3270*/  @!P0 FFMA.FTZ R132, R28, R35, -R132 ;  /* 0x000000231c848223 */ /* 0x000fe20000010884 */
[----:B------:R-:W-:Y:S01]  /*3280*/  @!P0 HADD2.F32 R28, -RZ, R4.H0_H0 ;  /* 0x20000004ff1c8230 */ /* 0x000fe20000004100 */
[-C--:B------:R-:W-:Y:S02]  /*3290*/  @!P0 FMUL.FTZ R133, R32, R2.reuse ;  /* 0x0000000220858220 */ /* 0x080fe40000410000 */
[C---:B------:R-:W-:Y:S02]  /*32a0*/  @!P0 FMUL.FTZ R4, R29.reuse, R2 ;  /* 0x000000021d048220 */ /* 0x040fe40000410000 */
[CC--:B------:R-:W-:Y:S02]  /*32b0*/  @!P0 FMUL.FTZ R138, R30.reuse, R28.reuse ;  /* 0x0000001c1e8a8220 */ /* 0x0c0fe40000410000 */
[----:B------:R-:W-:Y:S02]  /*32c0*/  @!P0 FFMA.FTZ R133, R29, R33, -R133 ;  /* 0x000000211d858223 */ /* 0x000fe40000010885 */
[----:B------:R-:W-:Y:S02]  /*32d0*/  @!P0 IMAD.MOV.U32 R29, RZ, RZ, R50 ;  /* 0x000000ffff1d8224 */ /* 0x000fe400078e0032 */
[----:B------:R-:W-:Y:S01]  /*32e0*/  @!P0 FMUL.FTZ R2, R19, R28 ;  /* 0x0000001c13028220 */ /* 0x000fe20000410000 */
[----:B------:R-:W-:Y:S01]  /*32f0*/  @!P0 F2FP.PACK_AB R132, R133, R132 ;  /* 0x000000848584823e */ /* 0x000fe200000000ff */
[-C--:B------:R-:W-:Y:S01]  /*3300*/  @!P0 FFMA.FTZ R138, R19, R31.reuse, -R138 ;  /* 0x0000001f138a8223 */ /* 0x080fe2000001088a */
[----:B------:R-:W-:Y:S01]  /*3310*/  @!P0 MOV R19, R22 ;  /* 0x0000001600138202 */ /* 0x000fe20000000f00 */
[----:B------:R-:W-:Y:S01]  /*3320*/  @!P0 FFMA.FTZ R2, R30, R31, R2 ;  /* 0x0000001f1e028223 */ /* 0x000fe20000010002 */
[--C-:B------:R-:W-:Y:S01]  /*3330*/  @!P0 HADD2.F32 R38, -RZ, R29.reuse.H1_H1 ;  /* 0x3000001dff268230 */ /* 0x100fe20000004100 */
[----:B------:R-:W-:Y:S01]  /*3340*/  @!P0 FFMA.FTZ R3, R34, R35, R3 ;  /* 0x0000002322038223 */ /* 0x000fe20000010003 */
[----:B------:R-:W-:Y:S01]  /*3350*/  @!P0 HADD2.F32 R36, -RZ, R29.H0_H0 ;  /* 0x2000001dff248230 */ /* 0x000fe20000004100 */
[----:B------:R-:W-:Y:S01]  /*3360*/  @!P0 FFMA.FTZ R4, R32, R33, R4 ;  /* 0x0000002120048223 */ /* 0x000fe20000010004 */
[--C-:B------:R-:W-:Y:S01]  /*3370*/  @!P0 HADD2.F32 R28, -RZ, R19.reuse.H0_H0 ;  /* 0x20000013ff1c8230 */ /* 0x100fe20000004100 */
[----:B------:R-:W-:Y:S01]  /*3380*/  @!P0 FMUL.FTZ R140, R38, R6 ;  /* 0x00000006268c8220 */ /* 0x000fe20000410000 */
[----:B------:R-:W-:Y:S01]  /*3390*/  @!P0 HADD2.F32 R19, -RZ, R19.H1_H1 ;  /* 0x30000013ff138230 */ /* 0x000fe20000004100 */
[----:B------:R-:W-:Y:S01]  /*33a0*/  @!P0 FMUL.FTZ R139, R36, R5 ;  /* 0x00000005248b8220 */ /* 0x000fe20000410000 */
[----:B------:R-:W-:Y:S01]  /*33b0*/  @!P0 MOV R29, R51 ;  /* 0x00000033001d8202 */ /* 0x000fe20000000f00 */
[----:B------:R-:W-:Y:S01]  /*33c0*/  @!P0 FMUL.FTZ R5, R28, R5 ;  /* 0x000000051c058220 */ /* 0x000fe20000410000 */
[----:B------:R-:W-:Y:S01]  /*33d0*/  @!P0 MOV R21, R132 ;  /* 0x0000008400158202 */ /* 0x000fe20000000f00 */
[C---:B------:R-:W-:Y:S01]  /*33e0*/  @!P0 FMUL.FTZ R6, R19.reuse, R6 ;  /* 0x0000000613068220 */ /* 0x040fe20000410000 */
[----:B------:R-:W-:Y:S01]  /*33f0*/  @!P0 F2FP.PACK_AB R131, R138, R131 ;  /* 0x000000838a83823e */ /* 0x000fe200000000ff */
[----:B------:R-:W-:Y:S01]  /*3400*/  @!P0 FFMA.FTZ R140, R19, R39, -R140 ;  /* 0x00000027138c8223 */ /* 0x000fe2000001088c */
[----:B------:R-:W-:Y:S01]  /*3410*/  @!P0 F2FP.PACK_AB R3, R4, R3 ;  /* 0x000000030403823e */ /* 0x000fe200000000ff */
[----:B------:R-:W-:Y:S01]  /*3420*/  @!P0 IMAD.MOV.U32 R19, RZ, RZ, R23 ;  /* 0x000000ffff138224 */ /* 0x000fe200078e0017 */
[----:B------:R-:W-:Y:S01]  /*3430*/  @!P0 MOV R20, R131 ;  /* 0x0000008300148202 */ /* 0x000fe20000000f00 */
[-C--:B------:R-:W-:Y:S01]  /*3440*/  @!P0 FFMA.FTZ R139, R28, R37.reuse, -R139 ;  /* 0x000000251c8b8223 */ /* 0x080fe2000001088b */
[--C-:B------:R-:W-:Y:S01]  /*3450*/  @!P0 HADD2.F32 R40, -RZ, R29.reuse.H0_H0 ;  /* 0x2000001dff288230 */ /* 0x100fe20000004100 */
[----:B------:R-:W-:Y:S01]  /*3460*/  @!P0 FFMA.FTZ R5, R36, R37, R5 ;  /* 0x0000002524058223 */ /* 0x000fe20000010005 */
[----:B------:R-:W-:Y:S01]  /*3470*/  @!P0 HADD2.F32 R42, -RZ, R29.H1_H1 ;  /* 0x3000001dff2a8230 */ /* 0x000fe20000004100 */
[----:B------:R-:W-:Y:S01]  /*3480*/  @!P0 FFMA.FTZ R6, R38, R39, R6 ;  /* 0x0000002726068223 */ /* 0x000fe20000010006 */
[----:B------:R-:W-:Y:S01]  /*3490*/  @!P0 HADD2.F32 R28, -RZ, R8.H0_H0 ;  /* 0x20000008ff1c8230 */ /* 0x000fe20000004100 */
[----:B------:R-:W-:Y:S01]  /*34a0*/  @!P0 IMAD.MOV.U32 R49, RZ, RZ, R3 ;  /* 0x000000ffff318224 */ /* 0x000fe200078e0003 */
[----:B------:R-:W-:Y:S01]  /*34b0*/  @!P0 F2FP.PACK_AB R139, R140, R139 ;  /* 0x0000008b8c8b823e */ /* 0x000fe200000000ff */
[----:B------:R-:W-:Y:S01]  /*34c0*/  @!P0 HADD2.F32 R8, -RZ, R7.H0_H0 ;  /* 0x20000007ff088230 */ /* 0x000fe20000004100 */
[----:B------:R-:W-:Y:S01]  /*34d0*/  @!P0 F2FP.PACK_AB R0, R2, R0 ;  /* 0x000000000200823e */ /* 0x000fe200000000ff */
[----:B------:R-:W-:Y:S01]  /*34e0*/  @!P0 FMUL.FTZ R142, R40, R28 ;  /* 0x0000001c288e8220 */ /* 0x000fe20000410000 */
[--C-:B------:R-:W-:Y:S01]  /*34f0*/  @!P0 HADD2.F32 R29, -RZ, R19.reuse.H0_H0 ;  /* 0x20000013ff1d8230 */ /* 0x100fe20000004100 */
[----:B------:R-:W-:Y:S01]  /*3500*/  @!P0 IMAD.MOV.U32 R22, RZ, RZ, R139 ;  /* 0x000000ffff168224 */ /* 0x000fe200078e008b */
[----:B------:R-:W-:Y:S01]  /*3510*/  @!P0 HADD2.F32 R19, -RZ, R19.H1_H1 ;  /* 0x30000013ff138230 */ /* 0x000fe20000004100 */
[----:B------:R-:W-:Y:S01]  /*3520*/  @!P0 FMUL.FTZ R141, R42, R8 ;  /* 0x000000082a8d8220 */ /* 0x000fe20000410000 */
[----:B------:R-:W-:Y:S01]  /*3530*/  @!P0 F2FP.PACK_AB R5, R6, R5 ;  /* 0x000000050605823e */ /* 0x000fe200000000ff */
[----:B------:R-:W-:Y:S01]  /*3540*/  @!P0 FFMA.FTZ R142, R29, R41, -R142 ;  /* 0x000000291d8e8223 */ /* 0x000fe2000001088e */
[----:B------:R-:W-:Y:S01]  /*3550*/  @!P0 MOV R48, R0 ;  /* 0x0000000000308202 */ /* 0x000fe20000000f00 */
[----:B------:R-:W-:Y:S01]  /*3560*/  @!P0 FFMA.FTZ R141, R19, R43, -R141 ;  /* 0x0000002b138d8223 */ /* 0x000fe2000001088d */
[----:B------:R-:W-:Y:S01]  /*3570*/  @!P0 MOV R50, R5 ;  /* 0x0000000500328202 */ /* 0x000fe20000000f00 */
[----:B------:R-:W-:Y:S02]  /*3580*/  @!P0 FMUL.FTZ R7, R29, R28 ;  /* 0x0000001c1d078220 */ /* 0x000fe40000410000 */
[----:B------:R-:W-:Y:S01]  /*3590*/  @!P0 FMUL.FTZ R8, R19, R8 ;  /* 0x0000000813088220 */ /* 0x000fe20000410000 */
[----:B------:R-:W-:Y:S01]  /*35a0*/  @!P0 F2FP.PACK_AB R141, R141, R142 ;  /* 0x0000008e8d8d823e */ /* 0x000fe200000000ff */
[----:B------:R-:W-:Y:S02]  /*35b0*/  @!P0 FFMA.FTZ R7, R40, R41, R7 ;  /* 0x0000002928078223 */ /* 0x000fe40000010007 */
[----:B------:R-:W-:Y:S01]  /*35c0*/  @!P0 FFMA.FTZ R8, R42, R43, R8 ;  /* 0x0000002b2a088223 */ /* 0x000fe20000010008 */
[----:B------:R-:W-:Y:S04]  /*35d0*/  @!P0 MOV R23, R141 ;  /* 0x0000008d00178202 */ /* 0x000fe80000000f00 */
[----:B------:R-:W-:Y:S01]  /*35e0*/  @!P0 F2FP.PACK_AB R7, R8, R7 ;  /* 0x000000070807823e */ /* 0x000fe200000000ff */
[----:B------:R1:W-:Y:S03]  /*35f0*/  STG.E.128 [R136.64], R20 ;  /* 0x0000001488007986 */ /* 0x0003e6000c101d08 */
[----:B------:R-:W-:Y:S05]  /*3600*/  @!P0 MOV R51, R7 ;  /* 0x0000000700338202 */ /* 0x000fea0000000f00 */
[----:B------:R1:W-:Y:S02]  /*3610*/  @!P1 STG.E.128 [R134.64], R48 ;  /* 0x0000003086009986 */ /* 0x0003e4000c101d08 */
.L_x_585:
[----:B------:R-:W-:Y:S05]  /*3620*/  BSYNC B0 ;  /* 0x0000000000007941 */ /* 0x000fea0003800000 */
.L_x_584:
[----:B------:R-:W-:Y:S11]  /*3630*/  ISETP.GE.AND P0, PT, R11, c[0x0][0x1d4], PT ;  /* 0x000075000b007a0c */ /* 0x000ff60003f06270 */
[----:B------:R-:W-:Y:S02]  /*3640*/  @!UPT UIADD3 URZ, URZ, URZ, URZ ;  /* 0x0000003f3f3ff290 */ /* 0x000fe4000fffe03f */
[----:B------:R-:W-:-:S05]  /*3650*/  @P0 BRA `(.L_x_575) ;  /* 0x0000081000000947 */ /* 0x000fca0003800000 */
[----:B-1----:R-:W-:Y:S01]  /*3660*/  LDS.128 R48, [R88+0xc080] ;  /* 0x00c0800058307984 */ /* 0x002fe20000000c00 */
[----:B------:R-:W-:Y:S02]  /*3670*/  ISETP.GE.AND P0, PT, R11, c[0x0][0x27c], PT ;  /* 0x00009f000b007a0c */ /* 0x000fe40003f06270 */
[----:B------:R-:W-:Y:S04]  /*3680*/  IADD3 R7, P2, P1, R124, R130, R94 ;  /* 0x000000827c077210 */ /* 0x000fe8000795e05e */
[----:B------:R-:W-:Y:S01]  /*3690*/  IADD3.X R19, R70, R109, R85, P2, P1 ;  /* 0x0000006d46137210 */ /* 0x000fe200017e2455 */
[----:B------:R-:W1:Y:S06]  /*36a0*/  LDS.128 R20, [R89+0xc080] ;  /* 0x00c0800059147984 */ /* 0x000e6c0000000c00 */
[--C-:B------:R-:W-:Y:S01]  /*36b0*/  @!P0 SHF.R.U64 R37, R46, 0x10, R47.reuse ;  /* 0x000000102e258819 */ /* 0x100fe2000000122f */
[--C-:B------:R-:W-:Y:S01]  /*36c0*/  @!P0 HADD2.F32 R32, -RZ, R53.reuse.H1_H1 ;  /* 0x30000035ff208230 */ /* 0x100fe20000004100 */
[C---:B------:R-:W-:Y:S01]  /*36d0*/  LEA R46, P1, R7.reuse, c[0x0][0x1c8], 0x1 ;  /* 0x00007200072e7a11 */ /* 0x040fe200078208ff */
[----:B------:R-:W-:Y:S01]  /*36e0*/  @!P0 HADD2.F32 R28, -RZ, R53.H0_H0 ;  /* 0x20000035ff1c8230 */ /* 0x000fe20000004100 */
[----:B------:R-:W-:Y:S01]  /*36f0*/  @!P0 SHF.R.U32.HI R41, RZ, 0x10, R47 ;  /* 0x00000010ff298819 */ /* 0x000fe2000001162f */
[--C-:B------:R-:W-:Y:S01]  /*3700*/  @!P0 HADD2.F32 R39, -RZ, R52.reuse.H1_H1 ;  /* 0x30000034ff278230 */ /* 0x100fe20000004100 */
[----:B------:R-:W-:Y:S01]  /*3710*/  LEA.HI.X R47, R7, c[0x0][0x1cc], R19, 0x1, P1 ;  /* 0x00007300072f7a11 */ /* 0x000fe200008f0c13 */
[----:B------:R-:W-:Y:S01]  /*3720*/  @!P0 HADD2.F32 R35, -RZ, R52.H0_H0 ;  /* 0x20000034ff238230 */ /* 0x000fe20000004100 */
[--C-:B------:R-:W-:Y:S01]  /*3730*/  @!P0 SHF.R.U64 R0, R24, 0x10, R25.reuse ;  /* 0x0000001018008819 */ /* 0x100fe20000001219 */
[----:B------:R-:W-:Y:S01]  /*3740*/  @!P0 HADD2.F32 R41, -RZ, R41.H0_H0 ;  /* 0x20000029ff298230 */ /* 0x000fe20000004100 */
[----:B------:R-:W-:Y:S01]  /*3750*/  @!P0 SHF.R.U32.HI R4, RZ, 0x10, R25 ;  /* 0x00000010ff048819 */ /* 0x000fe20000011619 */
[----:B------:R-:W-:Y:S01]  /*3760*/  @!P0 HADD2.F32 R37, -RZ, R37.H0_H0 ;  /* 0x20000025ff258230 */ /* 0x000fe20000004100 */
[--C-:B------:R-:W-:Y:S01]  /*3770*/  @!P0 SHF.R.U32.HI R5, RZ, 0x10, R27.reuse ;  /* 0x00000010ff058819 */ /* 0x100fe2000001161b */
[--C-:B------:R-:W-:Y:S01]  /*3780*/  @!P0 HADD2.F32 R3, -RZ, R18.reuse.H1_H1 ;  /* 0x30000012ff038230 */ /* 0x100fe20000004100 */
[----:B------:R-:W-:Y:S01]  /*3790*/  @!P0 SHF.R.U64 R6, R26, 0x10, R27 ;  /* 0x000000101a068819 */ /* 0x000fe2000000121b */
[----:B------:R-:W-:Y:S01]  /*37a0*/  @!P0 HADD2.F32 R18, -RZ, R18.H0_H0 ;  /* 0x20000012ff128230 */ /* 0x000fe20000004100 */
[--C-:B------:R-:W-:Y:S01]  /*37b0*/  @!P0 SHF.R.U64 R30, R44, 0x10, R45.reuse ;  /* 0x000000102c1e8819 */ /* 0x100fe2000000122d */
[----:B------:R-:W-:Y:S01]  /*37c0*/  @!P0 HADD2.F32 R4, -RZ, R4.H0_H0 ;  /* 0x20000004ff048230 */ /* 0x000fe20000004100 */
[----:B------:R-:W-:Y:S01]  /*37d0*/  @!P0 SHF.R.U32.HI R33, RZ, 0x10, R45 ;  /* 0x00000010ff218819 */ /* 0x000fe2000001162d */
[----:B------:R-:W-:Y:S01]  /*37e0*/  @!P0 HADD2.F32 R6, -RZ, R6.H0_H0 ;  /* 0x20000006ff068230 */ /* 0x000fe20000004100 */
[----:B------:R-:W-:Y:S01]  /*37f0*/  ISETP.GE.AND P1, PT, R92, c[0x0][0x1d4], PT ;  /* 0x000075005c007a0c */ /* 0x000fe20003f26270 */
[----:B------:R-:W-:Y:S02]  /*3800*/  @!P0 HADD2.F32 R30, -RZ, R30.H0_H0 ;  /* 0x2000001eff1e8230 */ /* 0x000fe40000004100 */
[----:B------:R-:W-:Y:S01]  /*3810*/  @!P0 HADD2.F32 R33, -RZ, R33.H0_H0 ;  /* 0x20000021ff218230 */ /* 0x000fe20000004100 */
[----:B-1----:R-:W-:Y:S01]  /*3820*/  @!P0 IMAD.MOV.U32 R25, RZ, RZ, R23 ;  /* 0x000000ffff198224 */ /* 0x002fe200078e0017 */
[----:B------:R-:W-:Y:S02]  /*3830*/  @!P0 MOV R34, R49 ;  /* 0x0000003100228202 */ /* 0x000fe40000000f00 */
[----:B------:R-:W-:Y:S02]  /*3840*/  @!P0 MOV R8, R21 ;  /* 0x0000001500088202 */ /* 0x000fe40000000f00 */
[----:B------:R-:W-:Y:S01]  /*3850*/  @!P0 MOV R7, R20 ;  /* 0x0000001400078202 */ /* 0x000fe20000000f00 */
[----:B------:R-:W-:Y:S01]  /*3860*/  @!P0 HADD2.F32 R24, -RZ, R25.H0_H0 ;  /* 0x20000019ff188230 */ /* 0x000fe20000004100 */
[----:B------:R-:W-:Y:S01]  /*3870*/  @!P0 MOV R19, R48 ;  /* 0x0000003000138202 */ /* 0x000fe20000000f00 */
[--C-:B------:R-:W-:Y:S01]  /*3880*/  @!P0 HADD2.F32 R2, -RZ, R8.reuse.H0_H0 ;  /* 0x20000008ff028230 */ /* 0x100fe20000004100 */
[----:B------:R-:W-:Y:S01]  /*3890*/  @!P0 MOV R40, R51 ;  /* 0x0000003300288202 */ /* 0x000fe20000000f00 */
[----:B------:R-:W-:Y:S01]  /*38a0*/  @!P0 HADD2.F32 R26, -RZ, R8.H1_H1 ;  /* 0x30000008ff1a8230 */ /* 0x000fe20000004100 */
[----:B------:R-:W-:Y:S01]  /*38b0*/  @!P0 MOV R36, R50 ;  /* 0x0000003200248202 */ /* 0x000fe20000000f00 */
[--C-:B------:R-:W-:Y:S02]  /*38c0*/  @!P0 HADD2.F32 R27, -RZ, R19.reuse.H0_H0 ;  /* 0x20000013ff1b8230 */ /* 0x100fe40000004100 */
[----:B------:R-:W-:Y:S02]  /*38d0*/  @!P0 HADD2.F32 R29, -RZ, R19.H1_H1 ;  /* 0x30000013ff1d8230 */ /* 0x000fe40000004100 */
[--C-:B------:R-:W-:Y:S01]  /*38e0*/  @!P0 HADD2.F32 R19, -RZ, R7.reuse.H0_H0 ;  /* 0x20000007ff138230 */ /* 0x100fe20000004100 */
[----:B------:R-:W-:Y:S01]  /*38f0*/  @!P0 FMUL.FTZ R43, R27, R18 ;  /* 0x000000121b2b8220 */ /* 0x000fe20000410000 */
[----:B------:R-:W-:Y:S02]  /*3900*/  @!P0 HADD2.F32 R7, -RZ, R7.H1_H1 ;  /* 0x30000007ff078230 */ /* 0x000fe40000004100 */
[----:B------:R-:W-:Y:S01]  /*3910*/  @!P0 HADD2.F32 R8, -RZ, R25.H1_H1 ;  /* 0x30000019ff088230 */ /* 0x000fe20000004100 */
[----:B------:R-:W-:Y:S01]  /*3920*/  @!P0 FFMA.FTZ R43, R19, R28, -R43 ;  /* 0x0000001c132b8223 */ /* 0x000fe2000001082b */
[--C-:B------:R-:W-:Y:S02]  /*3930*/  @!P0 HADD2.F32 R31, -RZ, R34.reuse.H0_H0 ;  /* 0x20000022ff1f8230 */ /* 0x100fe40000004100 */
[----:B------:R-:W-:Y:S02]  /*3940*/  @!P0 HADD2.F32 R25, -RZ, R34.H1_H1 ;  /* 0x30000022ff198230 */ /* 0x000fe40000004100 */
[--C-:B------:R-:W-:Y:S01]  /*3950*/  @!P0 HADD2.F32 R38, -RZ, R40.reuse.H0_H0 ;  /* 0x20000028ff268230 */ /* 0x100fe20000004100 */
[-C--:B------:R-:W-:Y:S01]  /*3960*/  @!P0 FMUL.FTZ R42, R31, R3.reuse ;  /* 0x000000031f2a8220 */ /* 0x080fe20000410000 */
[----:B------:R-:W-:Y:S01]  /*3970*/  @!P0 HADD2.F32 R40, -RZ, R40.H1_H1 ;  /* 0x30000028ff288230 */ /* 0x000fe20000004100 */
[C---:B------:R-:W-:Y:S01]  /*3980*/  @!P0 FMUL.FTZ R3, R2.reuse, R3 ;  /* 0x0000000302038220 */ /* 0x040fe20000410000 */
[----:B------:R-:W-:Y:S01]  /*3990*/  @!P0 HADD2.F32 R34, -RZ, R36.H0_H0 ;  /* 0x20000024ff228230 */ /* 0x000fe20000004100 */
[----:B------:R-:W-:Y:S01]  /*39a0*/  @!P0 FFMA.FTZ R42, R2, R32, -R42 ;  /* 0x00000020022a8223 */ /* 0x000fe2000001082a */
[----:B------:R-:W-:Y:S01]  /*39b0*/  @!P0 HADD2.F32 R2, -RZ, R0.H0_H0 ;  /* 0x20000000ff028230 */ /* 0x000fe20000004100 */
[----:B------:R-:W-:Y:S01]  /*39c0*/  @!P0 FMUL.FTZ R0, R19, R18 ;  /* 0x0000001213008220 */ /* 0x000fe20000410000 */
[----:B------:R-:W-:Y:S01]  /*39d0*/  @!P0 MOV R19, R22 ;  /* 0x0000001600138202 */ /* 0x000fe20000000f00 */
[----:B------:R-:W-:Y:S01]  /*39e0*/  @!P0 FMUL.FTZ R132, R25, R4 ;  /* 0x0000000419848220 */ /* 0x000fe20000410000 */
[--C-:B------:R-:W-:Y:S01]  /*39f0*/  @!P0 HADD2.F32 R18, -RZ, R13.reuse.H1_H1 ;  /* 0x3000000dff128230 */ /* 0x100fe20000004100 */
[-C--:B------:R-:W-:Y:S01]  /*3a00*/  @!P0 FMUL.FTZ R44, R29, R2.reuse ;  /* 0x000000021d2c8220 */ /* 0x080fe20000410000 */
[----:B------:R-:W-:Y:S01]  /*3a10*/  @!P0 HADD2.F32 R36, -RZ, R36.H1_H1 ;  /* 0x30000024ff248230 */ /* 0x000fe20000004100 */
[C---:B------:R-:W-:Y:S02]  /*3a20*/  @!P0 FMUL.FTZ R2, R7.reuse, R2 ;  /* 0x0000000207028220 */ /* 0x040fe40000410000 */
[----:B------:R-:W-:Y:S01]  /*3a30*/  @!P0 FFMA.FTZ R44, R7, R30, -R44 ;  /* 0x0000001e072c8223 */ /* 0x000fe2000001082c */
[----:B------:R-:W-:Y:S01]  /*3a40*/  @!P0 HADD2.F32 R7, -RZ, R13.H0_H0 ;  /* 0x2000000dff078230 */ /* 0x000fe20000004100 */
[----:B------:R-:W-:Y:S01]  /*3a50*/  @!P0 FMUL.FTZ R131, R34, R18 ;  /* 0x0000001222838220 */ /* 0x000fe20000410000 */
[----:B------:R-:W-:Y:S01]  /*3a60*/  @!P0 HADD2.F32 R13, -RZ, R5.H0_H0 ;  /* 0x20000005ff0d8230 */ /* 0x000fe20000004100 */
[----:B------:R-:W-:Y:S01]  /*3a70*/  @!P0 FMUL.FTZ R53, R36, R6 ;  /* 0x0000000624358220 */ /* 0x000fe20000410000 */
[----:B------:R-:W-:Y:S01]  /*3a80*/  @!P0 F2FP.PACK_AB R43, R44, R43 ;  /* 0x0000002b2c2b823e */ /* 0x000fe200000000ff */
[----:B------:R-:W-:Y:S01]  /*3a90*/  @!P0 FMUL.FTZ R52, R38, R7 ;  /* 0x0000000726348220 */ /* 0x000fe20000410000 */
[--C-:B------:R-:W-:Y:S01]  /*3aa0*/  @!P0 HADD2.F32 R5, -RZ, R19.reuse.H0_H0 ;  /* 0x20000013ff058230 */ /* 0x100fe20000004100 */
[----:B------:R-:W-:Y:S01]  /*3ab0*/  @!P0 FMUL.FTZ R45, R40, R13 ;  /* 0x0000000d282d8220 */ /* 0x000fe20000410000 */
[----:B------:R-:W-:Y:S01]  /*3ac0*/  @!P0 HADD2.F32 R19, -RZ, R19.H1_H1 ;  /* 0x30000013ff138230 */ /* 0x000fe20000004100 */
[----:B------:R-:W-:Y:S02]  /*3ad0*/  @!P0 FFMA.FTZ R132, R26, R33, -R132 ;  /* 0x000000211a848223 */ /* 0x000fe40000010884 */
[----:B------:R-:W-:Y:S02]  /*3ae0*/  @!P0 FFMA.FTZ R52, R24, R39, -R52 ;  /* 0x0000002718348223 */ /* 0x000fe40000010834 */
[----:B------:R-:W-:Y:S01]  /*3af0*/  @!P0 FFMA.FTZ R45, R8, R41, -R45 ;  /* 0x00000029082d8223 */ /* 0x000fe2000001082d */
[----:B------:R-:W-:Y:S01]  /*3b00*/  @!P0 F2FP.PACK_AB R42, R132, R42 ;  /* 0x0000002a842a823e */ /* 0x000fe200000000ff */
[----:B------:R-:W-:Y:S02]  /*3b10*/  @!P0 FFMA.FTZ R131, R5, R35, -R131 ;  /* 0x0000002305838223 */ /* 0x000fe40000010883 */
[----:B------:R-:W-:Y:S01]  /*3b20*/  @!P0 FFMA.FTZ R53, R19, R37, -R53 ;  /* 0x0000002513358223 */ /* 0x000fe20000010835 */
[----:B------:R-:W-:Y:S01]  /*3b30*/  @!P0 F2FP.PACK_AB R45, R45, R52 ;  /* 0x000000342d2d823e */ /* 0x000fe200000000ff */
[----:B------:R-:W-:Y:S01]  /*3b40*/  @!P0 IMAD.MOV.U32 R20, RZ, RZ, R43 ;  /* 0x000000ffff148224 */ /* 0x000fe200078e002b */
[----:B------:R-:W-:Y:S01]  /*3b50*/  @!P0 MOV R21, R42 ;  /* 0x0000002a00158202 */ /* 0x000fe20000000f00 */
[----:B------:R-:W-:Y:S01]  /*3b60*/  @!P0 FFMA.FTZ R0, R27, R28, R0 ;  /* 0x0000001c1b008223 */ /* 0x000fe20000010000 */
[----:B------:R-:W-:Y:S01]  /*3b70*/  @!P0 F2FP.PACK_AB R53, R53, R131 ;  /* 0x000000833535823e */ /* 0x000fe200000000ff */
[----:B------:R-:W-:Y:S01]  /*3b80*/  @!P0 FMUL.FTZ R4, R26, R4 ;  /* 0x000000041a048220 */ /* 0x000fe20000410000 */
[----:B------:R-:W-:Y:S01]  /*3b90*/  @!P0 MOV R23, R45 ;  /* 0x0000002d00178202 */ /* 0x000fe20000000f00 */
[----:B------:R-:W-:Y:S01]  /*3ba0*/  @!P0 FFMA.FTZ R2, R29, R30, R2 ;  /* 0x0000001e1d028223 */ /* 0x000fe20000010002 */
[----:B------:R-:W-:Y:S01]  /*3bb0*/  @!P0 MOV R22, R53 ;  /* 0x0000003500168202 */ /* 0x000fe20000000f00 */
[----:B------:R-:W-:Y:S02]  /*3bc0*/  @!P0 FMUL.FTZ R5, R5, R18 ;  /* 0x0000001205058220 */ /* 0x000fe40000410000 */
[----:B------:R-:W-:Y:S01]  /*3bd0*/  @!P0 FFMA.FTZ R3, R31, R32, R3 ;  /* 0x000000201f038223 */ /* 0x000fe20000010003 */
[----:B------:R-:W-:Y:S01]  /*3be0*/  @!P0 F2FP.PACK_AB R0, R2, R0 ;  /* 0x000000000200823e */ /* 0x000fe200000000ff */
[----:B------:R-:W-:Y:S01]  /*3bf0*/  @!P0 FMUL.FTZ R6, R19, R6 ;  /* 0x0000000613068220 */ /* 0x000fe20000410000 */
[----:B------:R1:W-:Y:S01]  /*3c00*/  STG.E.128 [R46.64], R20 ;  /* 0x000000142e007986 */ /* 0x0003e2000c101d08 */
[----:B------:R-:W-:Y:S02]  /*3c10*/  @!P0 FFMA.FTZ R4, R25, R33, R4 ;  /* 0x0000002119048223 */ /* 0x000fe40000010004 */
[----:B------:R-:W-:Y:S02]  /*3c20*/  @!P0 FMUL.FTZ R7, R24, R7 ;  /* 0x0000000718078220 */ /* 0x000fe40000410000 */
[----:B------:R-:W-:Y:S01]  /*3c30*/  @!P0 FFMA.FTZ R5, R34, R35, R5 ;  /* 0x0000002322058223 */ /* 0x000fe20000010005 */
[----:B------:R-:W-:Y:S01]  /*3c40*/  @!P0 F2FP.PACK_AB R3, R4, R3 ;  /* 0x000000030403823e */ /* 0x000fe200000000ff */
[----:B------:R-:W-:Y:S02]  /*3c50*/  @!P0 FMUL.FTZ R8, R8, R13 ;  /* 0x0000000d08088220 */ /* 0x000fe40000410000 */
[----:B------:R-:W-:Y:S01]  /*3c60*/  @!P0 FFMA.FTZ R6, R36, R37, R6 ;  /* 0x0000002524068223 */ /* 0x000fe20000010006 */
[----:B------:R-:W-:Y:S01]  /*3c70*/  @!P0 MOV R49, R3 ;  /* 0x0000000300318202 */ /* 0x000fe20000000f00 */
[----:B------:R-:W-:Y:S02]  /*3c80*/  @!P0 FFMA.FTZ R7, R38, R39, R7 ;  /* 0x0000002726078223 */ /* 0x000fe40000010007 */
[----:B------:R-:W-:Y:S01]  /*3c90*/  @!P0 FFMA.FTZ R8, R40, R41, R8 ;  /* 0x0000002928088223 */ /* 0x000fe20000010008 */
[----:B------:R-:W-:Y:S01]  /*3ca0*/  @!P0 F2FP.PACK_AB R5, R6, R5 ;  /* 0x000000050605823e */ /* 0x000fe200000000ff */
[----:B------:R-:W-:Y:S03]  /*3cb0*/  @!P0 IMAD.MOV.U32 R48, RZ, RZ, R0 ;  /* 0x000000ffff308224 */ /* 0x000fe600078e0000 */
[----:B------:R-:W-:Y:S02]  /*3cc0*/  @!P0 F2FP.PACK_AB R7, R8, R7 ;  /* 0x000000070807823e */ /* 0x000fe400000000ff */
[----:B------:R-:W-:Y:S02]  /*3cd0*/  @!P0 MOV R50, R5 ;  /* 0x0000000500328202 */ /* 0x000fe40000000f00 */
        /* <DEDUP_REMOVED lines=8> */
.L_x_571:
[----:B------:R-:W-:Y:S05]  /*3d60*/  IMAD R0, R100, -0x20, R108 ;  /* 0xffffffe064007824 */ /* 0x000fea00078e026c */
        /* <DEDUP_REMOVED lines=16> */
.L_x_575:
[----:B------:R-:W-:Y:S05]  /*3e70*/  BSYNC B1 ;  /* 0x0000000000017941 */ /* 0x000fea0003800000 */
.L_x_570:
[----:B------:R-:W-:Y:S01]  /*3e80*/  IMAD.SHL.U32 R0, R100, 0x20, RZ ;  /* 0x0000002064007824 */ /* 0x000fe200078e00ff */
[----:B------:R-:W-:Y:S03]  /*3e90*/  BSSY B0, `(.L_x_586) ;  /* 0x0000035000007945 */ /* 0x000fe60003800000 */
[--C-:B--2---:R-:W-:Y:S02]  /*3ea0*/  IMAD.IADD R2, R67, 0x1, -R0.reuse ;  /* 0x0000000143027824 */ /* 0x104fe400078e0a00 */
[----:B------:R-:W-:Y:S03]  /*3eb0*/  IMAD.IADD R0, R108, 0x1, -R0 ;  /* 0x000000016c007824 */ /* 0x000fe600078e0a00 */
[----:B------:R-:W-:Y:S02]  /*3ec0*/  ISETP.GE.AND P0, PT, R2, 0x1, PT ;  /* 0x000000010200780c */ /* 0x000fe40003f06270 */
[----:B------:R-:W-:Y:S11]  /*3ed0*/  IMNMX R0, R0, 0x20, PT ;  /* 0x0000002000007817 */ /* 0x000ff60003800200 */
[C---:B------:R-:W-:Y:S01]  /*3ee0*/  @P0 LEA R3, P1, R100.reuse, R69, 0x5 ;  /* 0x0000004564030211 */ /* 0x040fe200078228ff */
[----:B-1---5:R-:W-:Y:S01]  /*3ef0*/  @P0 IMAD.MOV.U32 R4, RZ, RZ, R120 ;  /* 0x000000ffff040224 */ /* 0x022fe200078e0078 */
[----:B------:R-:W-:Y:S01]  /*3f00*/  @P0 ISETP.NE.U32.AND P4, PT, R99, RZ, PT ;  /* 0x000000ff6300020c */ /* 0x000fe20003f85070 */
[----:B------:R-:W-:Y:S01]  /*3f10*/  @P0 IMAD.MOV.U32 R5, RZ, RZ, R66 ;  /* 0x000000ffff050224 */ /* 0x000fe200078e0042 */
[----:B------:R-:W-:Y:S02]  /*3f20*/  @P0 LEA.HI.X R2, R100, R68, R56, 0x5, P1 ;  /* 0x0000004464020211 */ /* 0x000fe400008f2c38 */
[----:B------:R-:W-:Y:S01]  /*3f30*/  @P0 ISETP.NE.U32.AND P3, PT, R98, RZ, PT ;  /* 0x000000ff6200020c */ /* 0x000fe20003f65070 */
[----:B------:R-:W-:Y:S01]  /*3f40*/  @P0 IMAD.WIDE.U32 R4, R3, c[0x0][0x258], R4 ;  /* 0x0000960003040a25 */ /* 0x000fe200078e0004 */
[----:B------:R-:W-:Y:S03]  /*3f50*/  @P0 ISETP.NE.U32.AND P2, PT, R97, RZ, PT ;  /* 0x000000ff6100020c */ /* 0x000fe60003f45070 */
        /* <DEDUP_REMOVED lines=21> */
[----:B------:R-:W-:Y:S01]  /*40b0*/  IMAD.MOV.U32 R19, RZ, RZ, R63 ;  /* 0x000000ffff137224 */ /* 0x000fe200078e003f */
[----:B------:R-:W-:Y:S02]  /*40c0*/  ISETP.GE.AND P1, PT, R103, c[0x0][0x1d4], PT ;  /* 0x0000750067007a0c */ /* 0x000fe40003f26270 */
        /* <DEDUP_REMOVED lines=17> */
.L_x_587:
[----:B-1----:R-:W-:Y:S05]  /*41e0*/  BSYNC B0 ;  /* 0x0000000000007941 */ /* 0x002fea0003800000 */
.L_x_586:
[C---:B------:R-:W-:Y:S02]  /*41f0*/  ISETP.GT.AND P0, PT, R100.reuse, R71, PT ;  /* 0x000000476400720c */ /* 0x040fe40003f04270 */
[----:B------:R-:W-:Y:S11]  /*4200*/  IADD3 R100, R100, -0x1, RZ ;  /* 0xffffffff64647810 */ /* 0x000ff60007ffe0ff */
[----:B------:R-:W-:Y:S01]  /*4210*/  @P0 SHF.R.S32.HI R2, RZ, 0x1f, R100 ;  /* 0x0000001fff020819 */ /* 0x000fe20000011464 */
[----:B------:R-:W-:Y:S01]  /*4220*/  @P0 IMAD R0, R74, R100, RZ ;  /* 0x000000644a000224 */ /* 0x000fe200078e02ff */
[----:B------:R-:W-:Y:S01]  /*4230*/  @P0 ISETP.NE.U32.AND P4, PT, R99, RZ, PT ;  /* 0x000000ff6300020c */ /* 0x000fe20003f85070 */
[----:B------:R-:W-:Y:S01]  /*4240*/  @P0 IMAD.MOV.U32 R4, RZ, RZ, R122 ;  /* 0x000000ffff040224 */ /* 0x000fe200078e007a */
[----:B------:R-:W-:Y:S01]  /*4250*/  @P0 ISETP.NE.U32.AND P3, PT, R98, RZ, PT ;  /* 0x000000ff6200020c */ /* 0x000fe20003f65070 */
[----:B------:R-:W-:Y:S01]  /*4260*/  @P0 IMAD.MOV.U32 R5, RZ, RZ, R127 ;  /* 0x000000ffff050224 */ /* 0x000fe200078e007f */
[----:B------:R-:W-:Y:S01]  /*4270*/  @P0 ISETP.NE.U32.AND P2, PT, R97, RZ, PT ;  /* 0x000000ff6100020c */ /* 0x000fe20003f45070 */
[-C--:B------:R-:W-:Y:S02]  /*4280*/  @P0 IMAD R0, R2, R75.reuse, R0 ;  /* 0x0000004b02000224 */ /* 0x080fe400078e0200 */
[----:B------:R-:W-:Y:S04]  /*4290*/  @P0 IMAD.WIDE.U32 R4, R100, R75, R4 ;  /* 0x0000004b64040225 */ /* 0x000fe800078e0004 */
[----:B------:R-:W-:Y:S01]  /*42a0*/  @P0 IMAD.IADD R0, R5, 0x1, R0 ;  /* 0x0000000105000824 */ /* 0x000fe200078e0200 */
[C---:B------:R-:W-:Y:S04]  /*42b0*/  @P0 LEA R2, P1, R4.reuse, c[0x0][0x220], 0x1 ;  /* 0x0000880004020a11 */ /* 0x040fe800078208ff */
        /* <DEDUP_REMOVED lines=12> */
.L_x_567:
[----:B------:R-:W-:Y:S01]  /*4380*/  ISETP.NE.AND P1, PT, R226, 0x1, PT ;  /* 0x00000001e200780c */ /* 0x000fe20003f25270 */
[----:B-1----:R-:W-:Y:S01]  /*4390*/  IMAD.MOV.U32 R3, RZ, RZ, RZ ;  /* 0x000000ffff037224 */ /* 0x002fe200078e00ff */
[----:B------:R-:W-:Y:S01]  /*43a0*/  LOP3.LUT R0, R0, 0xffffffbf, RZ, 0xc0, !PT ;  /* 0xffffffbf00007812 */ /* 0x000fe200078ec0ff */
[----:B------:R-:W-:Y:S01]  /*43b0*/  IMAD.MOV.U32 R130, RZ, RZ, RZ ;  /* 0x000000ffff827224 */ /* 0x000fe200078e00ff */
[----:B------:R-:W-:Y:S01]  /*43c0*/  IADD3 R2, R149, 0x7f, RZ ;  /* 0x0000007f95027810 */ /* 0x000fe20007ffe0ff */
[----:B------:R-:W-:Y:S01]  /*43d0*/  CS2R R4, SRZ ;  /* 0x0000000000047805 */ /* 0x000fe2000001ff00 */
[----:B------:R-:W-:Y:S01]  /*43e0*/  PLOP3.LUT P2, PT, PT, PT, PT, 0x80, 0x0 ;  /* 0x000000000000781c */ /* 0x000fe20003f4f070 */
[----:B------:R-:W-:Y:S01]  /*43f0*/  IMAD.MOV.U32 R128, RZ, RZ, RZ ;  /* 0x000000ffff807224 */ /* 0x000fe200078e00ff */
[----:B------:R-:W-:Y:S01]  /*4400*/  CS2R R126, SRZ ;  /* 0x00000000007e7805 */ /* 0x000fe2000001ff00 */
[----:B------:R-:W-:Y:S01]  /*4410*/  CS2R R124, SRZ ;  /* 0x00000000007c7805 */ /* 0x000fe2000001ff00 */
[----:B------:R-:W-:Y:S01]  /*4420*/  CS2R R122, SRZ ;  /* 0x00000000007a7805 */ /* 0x000fe2000001ff00 */
[----:B------:R-:W-:Y:S01]  /*4430*/  CS2R R120, SRZ ;  /* 0x0000000000787805 */ /* 0x000fe2000001ff00 */
[----:B------:R-:W-:Y:S01]  /*4440*/  CS2R R118, SRZ ;  /* 0x0000000000767805 */ /* 0x000fe2000001ff00 */
[----:B------:R-:W-:Y:S01]  /*4450*/  @P1 LOP3.LUT R0, R0, 0x40, RZ, 0xfc, !PT ;  /* 0x0000004000001812 */ /* 0x000fe200078efcff */
[----:B------:R-:W-:Y:S01]  /*4460*/  CS2R R116, SRZ ;  /* 0x0000000000747805 */ /* 0x000fe2000001ff00 */
[----:B------:R-:W-:Y:S01]  /*4470*/  CS2R R114, SRZ ;  /* 0x0000000000727805 */ /* 0x000fe2000001ff00 */
[----:B------:R-:W-:Y:S01]  /*4480*/  @P1 IMAD.HI.U32 R0, R2, c[0x0][0x2c8], RZ ;  /* 0x0000b20002001a27 */ /* 0x000fe200078e00ff */
[----:B------:R-:W-:Y:S01]  /*4490*/  CS2R R112, SRZ ;  /* 0x0000000000707805 */ /* 0x000fe2000001ff00 */
[----:B------:R-:W-:Y:S01]  /*44a0*/  CS2R R110, SRZ ;  /* 0x00000000006e7805 */ /* 0x000fe2000001ff00 */
[----:B------:R-:W-:Y:S01]  /*44b0*/  CS2R R108, SRZ ;  /* 0x00000000006c7805 */ /* 0x000fe2000001ff00 */
[----:B------:R-:W-:Y:S01]  /*44c0*/  CS2R R102, SRZ ;  /* 0x0000000000667805 */ /* 0x000fe2000001ff00 */
[----:B------:R-:W-:Y:S01]  /*44d0*/  @P1 SHF.R.U32.HI R2, RZ, c[0x0][0x2cc], R0 ;  /* 0x0000b300ff021a19 */ /* 0x000fe20000011600 */
[----:B------:R-:W-:Y:S01]  /*44e0*/  CS2R R100, SRZ ;  /* 0x0000000000647805 */ /* 0x000fe2000001ff00 */
[----:B------:R-:W-:Y:S01]  /*44f0*/  CS2R R98, SRZ ;  /* 0x0000000000627805 */ /* 0x000fe2000001ff00 */
[----:B------:R-:W-:Y:S01]  /*4500*/  CS2R R96, SRZ ;  /* 0x0000000000607805 */ /* 0x000fe2000001ff00 */
[----:B------:R-:W-:Y:S01]  /*4510*/  CS2R R94, SRZ ;  /* 0x00000000005e7805 */ /* 0x000fe2000001ff00 */
[----:B------:R-:W-:Y:S01]  /*4520*/  IMAD.IADD R2, R72, 0x1, R2 ;  /* 0x0000000148027824 */ /* 0x000fe200078e0202 */
[----:B------:R-:W-:Y:S01]  /*4530*/  CS2R R92, SRZ ;  /* 0x00000000005c7805 */ /* 0x000fe2000001ff00 */
[----:B------:R-:W-:Y:S01]  /*4540*/  CS2R R90, SRZ ;  /* 0x00000000005a7805 */ /* 0x000fe2000001ff00 */
[----:B------:R-:W-:Y:S01]  /*4550*/  CS2R R88, SRZ ;  /* 0x0000000000587805 */ /* 0x000fe2000001ff00 */
[----:B------:R-:W-:Y:S01]  /*4560*/  CS2R R8, SRZ ;  /* 0x0000000000087805 */ /* 0x000fe2000001ff00 */
[----:B------:R-:W-:Y:S01]  /*4570*/  SHF.R.S32.HI R0, RZ, 0x1f, R2 ;  /* 0x0000001fff007819 */ /* 0x000fe20000011402 */
[----:B------:R-:W-:Y:S01]  /*4580*/  IMAD.MOV.U32 R86, RZ, RZ, RZ ;  /* 0x000000ffff567224 */ /* 0x000fe200078e00ff */
[----:B------:R-:W-:Y:S01]  /*4590*/  CS2R R84, SRZ ;  /* 0x0000000000547805 */ /* 0x000fe2000001ff00 */
[----:B------:R-:W-:Y:S01]  /*45a0*/  CS2R R82, SRZ ;  /* 0x0000000000527805 */ /* 0x000fe2000001ff00 */
[----:B------:R-:W-:Y:S01]  /*45b0*/  LEA.HI R0, R0, R2, RZ, 0x5 ;  /* 0x0000000200007211 */ /* 0x000fe200078f28ff */
[----:B------:R-:W-:Y:S01]  /*45c0*/  IMAD.IADD R2, R105, 0x1, R106 ;  /* 0x0000000169027824 */ /* 0x000fe200078e026a */
[----:B------:R-:W-:Y:S01]  /*45d0*/  CS2R R80, SRZ ;  /* 0x0000000000507805 */ /* 0x000fe2000001ff00 */
[----:B------:R-:W-:Y:S01]  /*45e0*/  IMAD.MOV.U32 R106, RZ, RZ, RZ ;  /* 0x000000ffff6a7224 */ /* 0x000fe200078e00ff */
[----:B------:R-:W-:Y:S01]  /*45f0*/  SHF.R.S32.HI R6, RZ, 0x5, R0 ;  /* 0x00000005ff067819 */ /* 0x000fe20000011400 */
[----:B------:R-:W-:Y:S01]  /*4600*/  CS2R R104, SRZ ;  /* 0x0000000000687805 */ /* 0x000fe2000001ff00 */
[----:B------:R-:W-:Y:S01]  /*4610*/  CS2R R78, SRZ ;  /* 0x00000000004e7805 */ /* 0x000fe2000001ff00 */
[----:B------:R-:W-:Y:S01]  /*4620*/  CS2R R76, SRZ ;  /* 0x00000000004c7805 */ /* 0x000fe2000001ff00 */
[----:B------:R-:W-:Y:S01]  /*4630*/  IMNMX R6, R73, R6, PT ;  /* 0x0000000649067217 */ /* 0x000fe20003800200 */
[----:B------:R-:W-:Y:S01]  /*4640*/  CS2R R74, SRZ ;  /* 0x00000000004a7805 */ /* 0x000fe2000001ff00 */
[----:B------:R-:W-:Y:S01]  /*4650*/  CS2R R72, SRZ ;  /* 0x0000000000487805 */ /* 0x000fe2000001ff00 */
[----:B------:R-:W-:Y:S01]  /*4660*/  CS2R R70, SRZ ;  /* 0x0000000000467805 */ /* 0x000fe2000001ff00 */
[----:B------:R-:W-:Y:S01]  /*4670*/  ISETP.GE.AND P0, PT, R6, 0x1, PT ;  /* 0x000000010600780c */ /* 0x000fe20003f06270 */
        /* <DEDUP_REMOVED lines=39> */
[----:B------:R1:W2:Y:S01]  /*48f0*/  @P2 LDG.E R4, [R4.64] ;  /* 0x0000000804042981 */ /* 0x0002a2000c1e1900 */
[----:B------:R-:W-:Y:S01]  /*4900*/  SHF.R.S32.HI R0, RZ, 0x1f, R107 ;  /* 0x0000001fff007819 */ /* 0x000fe2000001146b */
[----:B------:R-:W-:Y:S01]  /*4910*/  IMAD.WIDE.U32 R16, R107, c[0x0][0x178], RZ ;  /* 0x00005e006b107a25 */ /* 0x000fe200078e00ff */
[----:B------:R-:W-:Y:S01]  /*4920*/  SHF.R.S32.HI R52, RZ, 0x1f, R54 ;  /* 0x0000001fff347819 */ /* 0x000fe20000011436 */
[----:B------:R-:W-:Y:S01]  /*4930*/  BSSY B0, `(.L_x_590) ;  /* 0x00000bf000007945 */ /* 0x000fe20003800000 */
[----:B------:R-:W-:Y:S01]  /*4940*/  ISETP.NE.U32.AND P0, PT, RZ, c[0x0][0x348], PT ;  /* 0x0000d200ff007a0c */ /* 0x000fe20003f05070 */
[----:B------:R-:W-:Y:S01]  /*4950*/  IMAD R0, R0, c[0x0][0x178], RZ ;  /* 0x00005e0000007a24 */ /* 0x000fe200078e02ff */
[----:B------:R-:W-:Y:S01]  /*4960*/  LEA.HI R48, R52, R54, RZ, 0x3 ;  /* 0x0000003634307211 */ /* 0x000fe200078f18ff */
[----:B------:R-:W-:Y:S01]  /*4970*/  IMAD R3, R87, c[0x0][0x1b8], RZ ;  /* 0x00006e0057037a24 */ /* 0x000fe200078e02ff */
[----:B------:R-:W-:Y:S01]  /*4980*/  SHF.R.S32.HI R10, RZ, 0x1f, R216 ;  /* 0x0000001fff0a7819 */ /* 0x000fe200000114d8 */
[----:B------:R-:W-:Y:S01]  /*4990*/  IMAD R107, R107, c[0x0][0x17c], R0 ;  /* 0x00005f006b6b7a24 */ /* 0x000fe200078e0200 */
[----:B------:R-:W-:Y:S01]  /*49a0*/  LOP3.LUT R0, R48, 0xfffffff8, RZ, 0xc0, !PT ;  /* 0xfffffff830007812 */ /* 0x000fe200078ec0ff */
[----:B------:R-:W-:Y:S01]  /*49b0*/  IMAD R3, R215, c[0x0][0x1bc], R3 ;  /* 0x00006f00d7037a24 */ /* 0x000fe200078e0203 */
[----:B------:R-:W-:Y:S01]  /*49c0*/  SHF.R.S32.HI R48, RZ, 0x3, R48 ;  /* 0x00000003ff307819 */ /* 0x000fe20000011430 */
[----:B------:R-:W-:Y:S01]  /*49d0*/  IMAD.IADD R17, R17, 0x1, R107 ;  /* 0x0000000111117824 */ /* 0x000fe200078e026b */
[----:B------:R-:W-:Y:S01]  /*49e0*/  ISETP.NE.AND.EX P0, PT, RZ, c[0x0][0x34c], PT, P0 ;  /* 0x0000d300ff007a0c */ /* 0x000fe20003f05300 */
[----:B------:R-:W-:Y:S01]  /*49f0*/  IMAD.IADD R0, R54, 0x1, -R0 ;  /* 0x0000000136007824 */ /* 0x000fe200078e0a00 */
[----:B------:R-:W-:Y:S01]  /*4a00*/  SHF.R.S32.HI R26, RZ, 0x1f, R2 ;  /* 0x0000001fff1a7819 */ /* 0x000fe20000011402 */
[----:B------:R-:W-:Y:S01]  /*4a10*/  IMAD.WIDE.U32 R16, R215, c[0x0][0x1b8], R16 ;  /* 0x00006e00d7107a25 */ /* 0x000fe200078e0010 */
[----:B------:R-:W-:-:S02]  /*4a20*/  SEL R8, R10, RZ, !P0 ;  /* 0x000000ff0a087207 */ /* 0x000fc40004000000 */
[----:B------:R-:W-:Y:S01]  /*4a30*/  SEL R14, R216, RZ, !P0 ;  /* 0x000000ffd80e7207 */ /* 0x000fe20004000000 */
[----:B------:R-:W-:Y:S01]  /*4a40*/  IMAD.IADD R17, R17, 0x1, R3 ;  /* 0x0000000111117824 */ /* 0x000fe200078e0203 */
[----:B------:R-:W-:Y:S01]  /*4a50*/  IADD3 R20, P0, R48, R2, RZ ;  /* 0x0000000230147210 */ /* 0x000fe20007f1e0ff */
[----:B------:R-:W-:Y:S01]  /*4a60*/  IMAD R8, R8, c[0x0][0x1c0], RZ ;  /* 0x0000700008087a24 */ /* 0x000fe200078e02ff */
[----:B------:R-:W-:Y:S01]  /*4a70*/  LEA.HI R123, R52, R54, RZ, 0x6 ;  /* 0x00000036347b7211 */ /* 0x000fe200078f30ff */
[----:B-1----:R-:W-:Y:S01]  /*4a80*/  IMAD R5, R0, 0x20, R48 ;  /* 0x0000002000057824 */ /* 0x002fe200078e0230 */
[----:B------:R-:W-:Y:S01]  /*4a90*/  LEA.HI.X.SX32 R26, R48, R26, 0x1, P0 ;  /* 0x0000001a301a7211 */ /* 0x000fe200000f0eff */
[C---:B------:R-:W-:Y:S02]  /*4aa0*/  IMAD R8, R14.reuse, c[0x0][0x1c4], R8 ;  /* 0x000071000e087a24 */ /* 0x040fe400078e0208 */
[----:B------:R-:W-:Y:S02]  /*4ab0*/  IMAD.IADD R5, R149, 0x1, R5 ;  /* 0x0000000195057824 */ /* 0x000fe400078e0205 */
[----:B------:R-:W-:-:S04]  /*4ac0*/  IMAD.WIDE.U32 R14, R14, c[0x0][0x1c0], R16 ;  /* 0x000070000e0e7a25 */ /* 0x000fc800078e0010 */
[----:B------:R-:W-:-:S04]  /*4ad0*/  @P1 IMAD.HI.U32 R3, R5, c[0x0][0x2c8], RZ ;  /* 0x0000b20005031a27 */ /* 0x000fc800078e00ff */
[----:B------:R-:W-:Y:S01]  /*4ae0*/  IMAD.MOV.U32 R12, RZ, RZ, R5 ;  /* 0x000000ffff0c7224 */ /* 0x000fe200078e0005 */
[----:B------:R-:W-:Y:S01]  /*4af0*/  @P1 SHF.R.U32.HI R12, RZ, c[0x0][0x2cc], R3 ;  /* 0x0000b300ff0c1a19 */ /* 0x000fe20000011603 */
[----:B------:R-:W-:Y:S01]  /*4b00*/  IMAD.IADD R15, R15, 0x1, R8 ;  /* 0x000000010f0f7824 */ /* 0x000fe200078e0208 */
[----:B------:R-:W-:Y:S01]  /*4b10*/  LEA.HI R3, R52, R54, RZ, 0x4 ;  /* 0x0000003634037211 */ /* 0x000fe200078f20ff */
[C---:B------:R-:W-:Y:S01]  /*4b20*/  IMAD.SHL.U32 R83, R0.reuse, 0x8, RZ ;  /* 0x0000000800537824 */ /* 0x040fe200078e00ff */
[--C-:B------:R-:W-:Y:S01]  /*4b30*/  SHF.R.S32.HI R7, RZ, 0x1f, R12.reuse ;  /* 0x0000001fff077819 */ /* 0x100fe2000001140c */
[----:B------:R-:W-:Y:S01]  /*4b40*/  IMAD.MOV R18, RZ, RZ, -R12 ;  /* 0x000000ffff127224 */ /* 0x000fe200078e0a0c */
[----:B------:R-:W-:Y:S01]  /*4b50*/  SHF.R.S32.HI R9, RZ, 0x4, R3 ;  /* 0x00000004ff097819 */ /* 0x000fe20000011403 */
[----:B------:R-:W-:Y:S01]  /*4b60*/  IMAD.SHL.U32 R110, R0, 0x8, RZ ;  /* 0x00000008006e7824 */ /* 0x000fe200078e00ff */
[C---:B------:R-:W-:Y:S01]  /*4b70*/  LOP3.LUT R2, R3.reuse, 0xfffffff0, RZ, 0xc0, !PT ;  /* 0xfffffff003027812 */ /* 0x040fe200078ec0ff */
[----:B------:R-:W-:Y:S01]  /*4b80*/  IMAD R18, R18, c[0x0][0x2c4], R5 ;  /* 0x0000b10012127a24 */ /* 0x000fe200078e0205 */
[----:B------:R-:W-:Y:S01]  /*4b90*/  LEA.HI R51, R3, R9, RZ, 0x1 ;  /* 0x0000000903337211 */ /* 0x000fe200078f08ff */
[----:B------:R-:W-:Y:S01]  /*4ba0*/  IMAD R7, R7, c[0x0][0x1b0], RZ ;  /* 0x00006c0007077a24 */ /* 0x000fe200078e02ff */
[----:B------:R-:W-:Y:S01]  /*4bb0*/  SHF.R.S32.HI R111, RZ, 0x1f, R110 ;  /* 0x0000001fff6f7819 */ /* 0x000fe2000001146e */
[----:B------:R-:W-:Y:S01]  /*4bc0*/  IMAD.IADD R2, R54, 0x1, -R2 ;  /* 0x0000000136027824 */ /* 0x000fe200078e0a02 */
[----:B------:R-:W-:Y:S01]  /*4bd0*/  LOP3.LUT R51, R51, 0xfffffffe, RZ, 0xc0, !PT ;  /* 0xfffffffe33337812 */ /* 0x000fe200078ec0ff */
[----:B------:R-:W-:Y:S01]  /*4be0*/  IMAD R7, R12, c[0x0][0x1b4], R7 ;  /* 0x00006d000c077a24 */ /* 0x000fe200078e0207 */
[----:B------:R-:W-:Y:S01]  /*4bf0*/  IADD3 R70, R110, 0x40, RZ ;  /* 0x000000406e467810 */ /* 0x000fe20007ffe0ff */
[----:B------:R-:W-:Y:S01]  /*4c00*/  IMAD.WIDE.U32 R12, R12, c[0x0][0x1b0], R14 ;  /* 0x00006c000c0c7a25 */ /* 0x000fe200078e000e */
[----:B------:R-:W-:-:S02]  /*4c10*/  ISETP.GE.AND P5, PT, R83, c[0x0][0x198], PT ;  /* 0x0000660053007a0c */ /* 0x000fc40003fa6270 */
[----:B------:R-:W-:Y:S01]  /*4c20*/  ISETP.GE.AND P6, PT, R70, c[0x0][0x1d4], PT ;  /* 0x0000750046007a0c */ /* 0x000fe20003fc6270 */
[----:B------:R-:W-:Y:S01]  /*4c30*/  IMAD.IADD R51, R9, 0x1, -R51 ;  /* 0x0000000109337824 */ /* 0x000fe200078e0a33 */
[----:B------:R-:W-:Y:S01]  /*4c40*/  SHF.R.S32.HI R9, RZ, 0x1f, R18 ;  /* 0x0000001fff097819 */ /* 0x000fe20000011412 */
[----:B------:R-:W-:Y:S01]  /*4c50*/  IMAD.IADD R13, R13, 0x1, R7 ;  /* 0x000000010d0d7824 */ /* 0x000fe200078e0207 */
[----:B------:R-:W-:Y:S01]  /*4c60*/  IADD3 R7, R83, 0x80, RZ ;  /* 0x0000008053077810 */ /* 0x000fe20007ffe0ff */
[----:B------:R-:W-:Y:S02]  /*4c70*/  IMAD.IADD R11, R149, 0x1, R48 ;  /* 0x00000001950b7824 */ /* 0x000fe400078e0230 */
[----:B------:R-:W-:Y:S01]  /*4c80*/  IMAD R9, R9, c[0x0][0x1a8], RZ ;  /* 0x00006a0009097a24 */ /* 0x000fe200078e02ff */
[----:B------:R-:W-:Y:S01]  /*4c90*/  ISETP.GE.AND P4, PT, R7, c[0x0][0x198], PT ;  /* 0x0000660007007a0c */ /* 0x000fe20003f86270 */
[----:B------:R-:W-:Y:S01]  /*4ca0*/  IMAD R8, R227, c[0x0][0x2c4], RZ ;  /* 0x0000b100e3087a24 */ /* 0x000fe200078e02ff */
[----:B------:R-:W-:Y:S01]  /*4cb0*/  IADD3 R5, R11, 0x20, RZ ;  /* 0x000000200b057810 */ /* 0x000fe20007ffe0ff */
[C---:B------:R-:W-:Y:S01]  /*4cc0*/  IMAD R9, R18.reuse, c[0x0][0x1ac], R9 ;  /* 0x00006b0012097a24 */ /* 0x040fe200078e0209 */
[----:B------:R-:W-:Y:S01]  /*4cd0*/  P2R R3, PR, RZ, 0x10 ;  /* 0x00000010ff037803 */ /* 0x000fe20000000000 */
[----:B------:R-:W-:Y:S01]  /*4ce0*/  IMAD.WIDE.U32 R18, R18, c[0x0][0x1a8], R12 ;  /* 0x00006a0012127a25 */ /* 0x000fe200078e000c */
[----:B------:R-:W-:-:S02]  /*4cf0*/  SHF.R.S32.HI R13, RZ, 0x1f, R2 ;  /* 0x0000001fff0d7819 */ /* 0x000fc40000011402 */
[----:B------:R-:W-:Y:S01]  /*4d00*/  ISETP.GE.AND P1, PT, R5, R8, PT ;  /* 0x000000080500720c */ /* 0x000fe20003f26270 */
[----:B------:R-:W-:Y:S01]  /*4d10*/  IMAD.IADD R9, R19, 0x1, R9 ;  /* 0x0000000113097824 */ /* 0x000fe200078e0209 */
[----:B------:R-:W-:Y:S01]  /*4d20*/  LEA R12, P0, R18, c[0x0][0x160], 0x1 ;  /* 0x00005800120c7a11 */ /* 0x000fe200078008ff */
[----:B------:R-:W-:Y:S01]  /*4d30*/  IMAD R16, R26, c[0x0][0x1e0], RZ ;  /* 0x000078001a107a24 */ /* 0x000fe200078e02ff */
[----:B------:R-:W-:Y:S01]  /*4d40*/  LEA.HI R13, R13, R2, RZ, 0x3 ;  /* 0x000000020d0d7211 */ /* 0x000fe200078f18ff */
[----:B------:R-:W-:Y:S01]  /*4d50*/  IMAD.WIDE.U32 R24, R20, c[0x0][0x1e0], R110 ;  /* 0x0000780014187a25 */ /* 0x000fe200078e006e */
[----:B------:R-:W-:Y:S01]  /*4d60*/  LEA.HI.X R9, R18, c[0x0][0x164], R9, 0x1, P0 ;  /* 0x0000590012097a11 */ /* 0x000fe200000f0c09 */
[----:B------:R-:W-:Y:S01]  /*4d70*/  SHFL.IDX PT, R22, R12, RZ, 0x181f ;  /* 0x00181fff0c167589 */ /* 0x000fe200000e0000 */
[----:B------:R-:W-:Y:S01]  /*4d80*/  LOP3.LUT R3, R13, 0xfffffff8, RZ, 0xc0, !PT ;  /* 0xfffffff80d037812 */ /* 0x000fe200078ec0ff */
[----:B------:R-:W-:Y:S01]  /*4d90*/  IMAD R16, R20, c[0x0][0x1e4], R16 ;  /* 0x0000790014107a24 */ /* 0x000fe200078e0210 */
[----:B------:R-:W-:Y:S01]  /*4da0*/  P2R R15, PR, RZ, 0x2 ;  /* 0x00000002ff0f7803 */ /* 0x000fe20000000000 */
[----:B------:R-:W1:Y:S01]  /*4db0*/  SHFL.IDX PT, R23, R9, RZ, 0x181f ;  /* 0x00181fff09177589 */ /* 0x000e6200000e0000 */
[----:B------:R-:W-:Y:S01]  /*4dc0*/  ISETP.GE.AND P1, PT, R11, R8, PT ;  /* 0x000000080b00720c */ /* 0x000fe20003f26270 */
[----:B------:R-:W-:Y:S01]  /*4dd0*/  IMAD.IADD R3, R2, 0x1, -R3 ;  /* 0x0000000102037824 */ /* 0x000fe200078e0a03 */
[----:B------:R-:W-:Y:S01]  /*4de0*/  ISETP.NE.U32.AND P0, PT, RZ, c[0x0][0x350], PT ;  /* 0x0000d400ff007a0c */ /* 0x000fe20003f05070 */
[----:B------:R-:W-:Y:S01]  /*4df0*/  IMAD.IADD R17, R25, 0x1, R16 ;  /* 0x0000000119117824 */ /* 0x000fe200078e0210 */
[----:B------:R-:W-:Y:S01]  /*4e00*/  IADD3 R5, R83, 0xc0, RZ ;  /* 0x000000c053057810 */ /* 0x000fe20007ffe0ff */
[----:B------:R-:W-:Y:S01]  /*4e10*/  IMAD.MOV.U32 R16, RZ, RZ, R24 ;  /* 0x000000ffff107224 */ /* 0x000fe200078e0018 */
[----:B------:R-:W-:Y:S01]  /*4e20*/  ISETP.NE.AND.EX P0, PT, RZ, c[0x0][0x354], PT, P0 ;  /* 0x0000d500ff007a0c */ /* 0x000fe20003f05300 */
[----:B------:R-:W-:Y:S01]  /*4e30*/  IMAD.SHL.U32 R2, R51, 0x8, RZ ;  /* 0x0000000833027824 */ /* 0x000fe200078e00ff */
[----:B------:R-:W-:Y:S01]  /*4e40*/  ISETP.GE.AND P3, PT, R5, c[0x0][0x198], PT ;  /* 0x0000660005007a0c */ /* 0x000fe20003f66270 */
[----:B------:R-:W-:-:S02]  /*4e50*/  IMAD R26, R26, c[0x0][0x208], RZ ;  /* 0x000082001a1a7a24 */ /* 0x000fc400078e02ff */
[----:B------:R-:W-:Y:S01]  /*4e60*/  IMAD.SHL.U32 R125, R48, 0x40, RZ ;  /* 0x00000040307d7824 */ /* 0x000fe200078e00ff */
[----:B------:R-:W-:Y:S01]  /*4e70*/  P2R R14, PR, RZ, 0x8 ;  /* 0x00000008ff0e7803 */ /* 0x000fe20000000000 */
[C---:B------:R-:W-:Y:S01]  /*4e80*/  IMAD R26, R20.reuse, c[0x0][0x20c], R26 ;  /* 0x00008300141a7a24 */ /* 0x040fe200078e021a */
[----:B------:R-:W-:Y:S01]  /*4e90*/  @!P1 SHF.R.S32.HI R19, RZ, 0x1f, R7 ;  /* 0x0000001fff139819 */ /* 0x000fe20000011407 */
[----:B------:R-:W-:Y:S01]  /*4ea0*/  IMAD.WIDE.U32 R20, R20, c[0x0][0x208], R110 ;  /* 0x0000820014147a25 */ /* 0x000fe200078e006e */
[----:B------:R-:W-:Y:S02]  /*4eb0*/  LOP3.LUT R125, R125, 0x1c0, RZ, 0xc0, !PT ;  /* 0x000001c07d7d7812 */ /* 0x000fe400078ec0ff */
[----:B------:R-:W-:Y:S01]  /*4ec0*/  @!P1 SHF.R.S32.HI R18, RZ, 0x1f, R5 ;  /* 0x0000001fff129819 */ /* 0x000fe20000011405 */
[----:B------:R-:W-:Y:S01]  /*4ed0*/  IMAD R218, R87, c[0x0][0x1e8], RZ ;  /* 0x00007a0057da7a24 */ /* 0x000fe200078e02ff */
[----:B------:R-:W-:Y:S01]  /*4ee0*/  LOP3.LUT R49, R125, 0x38, R110, 0xf8, !PT ;  /* 0x000000387d317812 */ /* 0x000fe200078ef86e */
[----:B------:R-:W-:Y:S01]  /*4ef0*/  IMAD.IADD R27, R21, 0x1, R26 ;  /* 0x00000001151b7824 */ /* 0x000fe200078e021a */
[----:B------:R-:W-:Y:S01]  /*4f00*/  SHF.R.U32.HI R124, RZ, 0x3, R125 ;  /* 0x00000003ff7c7819 */ /* 0x000fe2000001167d */
[----:B------:R-:W-:Y:S01]  /*4f10*/  IMAD.SHL.U32 R123, R123, 0x8, RZ ;  /* 0x000000087b7b7824 */ /* 0x000fe200078e00ff */
[----:B------:R-:W-:Y:S01]  /*4f20*/  @!P1 LEA.HI R19, R19, R7, RZ, 0x3 ;  /* 0x0000000713139211 */ /* 0x000fe200078f18ff */
[C---:B------:R-:W-:Y:S01]  /*4f30*/  IMAD R218, R215.reuse, c[0x0][0x1ec], R218 ;  /* 0x00007b00d7da7a24 */ /* 0x040fe200078e02da */
[----:B------:R-:W-:Y:S01]  /*4f40*/  @!P1 LEA.HI R18, R18, R5, RZ, 0x3 ;  /* 0x0000000512129211 */ /* 0x000fe200078f18ff */
[----:B------:R-:W-:Y:S01]  /*4f50*/  IMAD.WIDE.U32 R16, R215, c[0x0][0x1e8], R16 ;  /* 0x00007a00d7107a25 */ /* 0x000fe200078e0010 */
[----:B------:R-:W-:-:S02]  /*4f60*/  LOP3.LUT R123, R123, 0xfffffe00, RZ, 0xc0, !PT ;  /* 0xfffffe007b7b7812 */ /* 0x000fc400078ec0ff */
[----:B------:R-:W-:Y:S01]  /*4f70*/  @!P1 LOP3.LUT R19, R19, 0xfffffff8, RZ, 0xc0, !PT ;  /* 0xfffffff813139812 */ /* 0x000fe200078ec0ff */
[----:B------:R-:W-:Y:S01]  /*4f80*/  IMAD.MOV.U32 R26, RZ, RZ, R20 ;  /* 0x000000ffff1a7224 */ /* 0x000fe200078e0014 */
[----:B------:R-:W-:Y:S01]  /*4f90*/  @!P1 SHF.R.S32.HI R20, RZ, 0x1f, R70 ;  /* 0x0000001fff149819 */ /* 0x000fe20000011446 */
[----:B------:R-:W-:Y:S01]  /*4fa0*/  IMAD.IADD R219, R218, 0x1, R17 ;  /* 0x00000001dadb7824 */ /* 0x000fe200078e0211 */
[----:B------:R-:W-:Y:S01]  /*4fb0*/  LOP3.LUT R49, R123, R49, R124, 0xf6, !PT ;  /* 0x000000317b317212 */ /* 0x000fe200078ef67c */
[----:B------:R-:W-:Y:S01]  /*4fc0*/  IMAD.MOV.U32 R218, RZ, RZ, R16 ;  /* 0x000000ffffda7224 */ /* 0x000fe200078e0010 */
[----:B------:R-:W-:Y:S01]  /*4fd0*/  @!P1 LEA.HI R20, R20, R70, RZ, 0x3 ;  /* 0x0000004614149211 */ /* 0x000fe200078f18ff */
[----:B------:R-:W-:Y:S01]  /*4fe0*/  IMAD R16, R87, c[0x0][0x210], RZ ;  /* 0x0000840057107a24 */ /* 0x000fe200078e02ff */
[----:B------:R-:W-:Y:S01]  /*4ff0*/  P2R R14, PR, RZ, 0x20 ;  /* 0x00000020ff0e7803 */ /* 0x000fe20000000000 */
[----:B------:R-:W-:Y:S01]  /*5000*/  IMAD.WIDE.U32 R26, R215, c[0x0][0x210], R26 ;  /* 0x00008400d71a7a25 */ /* 0x000fe200078e001a */
[----:B------:R-:W-:-:S02]  /*5010*/  @!P1 LOP3.LUT R20, R20, 0xfffffff8, RZ, 0xc0, !PT ;  /* 0xfffffff814149812 */ /* 0x000fc400078ec0ff */
[----:B------:R-:W-:Y:S01]  /*5020*/  @!P1 LOP3.LUT R18, R18, 0xfffffff8, RZ, 0xc0, !PT ;  /* 0xfffffff812129812 */ /* 0x000fe200078ec0ff */
[----:B------:R-:W-:Y:S02]  /*5030*/  IMAD R16, R215, c[0x0][0x214], R16 ;  /* 0x00008500d7107a24 */ /* 0x000fe400078e0210 */
[----:B------:R-:W-:Y:S02]  /*5040*/  @!P1 IMAD.SHL.U32 R14, R49, 0x2, RZ ;  /* 0x00000002310e9824 */ /* 0x000fe400078e00ff */
[----:B------:R-:W-:Y:S02]  /*5050*/  IMAD.SHL.U32 R13, R13, 0x40, RZ ;  /* 0x000000400d0d7824 */ /* 0x000fe400078e00ff */
[----:B------:R-:W-:Y:S02]  /*5060*/  IMAD.IADD R17, R16, 0x1, R27 ;  /* 0x0000000110117824 */ /* 0x000fe400078e021b */
[----:B-1----:R-:W-:-:S04]  /*5070*/  @!P1 IMAD.WIDE R20, R20, 0x2, R22 ;  /* 0x0000000214149825 */ /* 0x002fc800078e0216 */
[----:B------:R-:W-:Y:S02]  /*5080*/  IMAD.MOV.U32 R16, RZ, RZ, R26 ;  /* 0x000000ffff107224 */ /* 0x000fe400078e001a */
[----:B------:R-:W-:-:S04]  /*5090*/  @!P1 IMAD.WIDE R26, R19, 0x2, R22 ;  /* 0x00000002131a9825 */ /* 0x000fc800078e0216 */
[----:B------:R-:W-:Y:S01]  /*50a0*/  @!P1 IMAD.WIDE R18, R18, 0x2, R22 ;  /* 0x0000000212129825 */ /* 0x000fe200078e0216 */
[----:B--2---:R-:W-:-:S03]  /*50b0*/  @P2 SHF.R.S32.HI R25, RZ, 0x1f, R4 ;  /* 0x0000001fff192819 */ /* 0x004fc60000011404 */
[----:B------:R-:W-:Y:S02]  /*50c0*/  @P2 IMAD.MOV.U32 R24, RZ, RZ, R4 ;  /* 0x000000ffff182224 */ /* 0x000fe400078e0004 */
[----:B------:R-:W-:Y:S02]  /*50d0*/  IMAD.SHL.U32 R4, R3, 0x40, RZ ;  /* 0x0000004003047824 */ /* 0x000fe400078e00ff */
[----:B------:R-:W-:Y:S02]  /*50e0*/  @!P2 IMAD.MOV.U32 R24, RZ, RZ, R216 ;  /* 0x000000ffff18a224 */ /* 0x000fe400078e00d8 */
[----:B------:R-:W-:Y:S01]  /*50f0*/  @!P2 IMAD.MOV.U32 R25, RZ, RZ, R10 ;  /* 0x000000ffff19a224 */ /* 0x000fe200078e000a */
[----:B------:R-:W-:Y:S02]  /*5100*/  LOP3.LUT R4, R4, 0x1c0, RZ, 0xc0, !PT ;  /* 0x000001c004047812 */ /* 0x000fe400078ec0ff */
[----:B------:R-:W-:Y:S02]  /*5110*/  SEL R228, R24, RZ, !P0 ;  /* 0x000000ff18e47207 */ /* 0x000fe40004000000 */
[----:B------:R-:W-:-:S02]  /*5120*/  LOP3.LUT R2, R4, 0x8, R2, 0xf8, !PT ;  /* 0x0000000804027812 */ /* 0x000fc400078ef802 */
[----:B------:R-:W-:Y:S01]  /*5130*/  SEL R10, R25, RZ, !P0 ;  /* 0x000000ff190a7207 */ /* 0x000fe20004000000 */
[----:B------:R-:W-:Y:S01]  /*5140*/  IMAD.WIDE.U32 R218, R228, c[0x0][0x1f0], R218 ;  /* 0x00007c00e4da7a25 */ /* 0x000fe200078e00da */
[----:B------:R-:W-:Y:S02]  /*5150*/  SHF.R.U32.HI R4, RZ, 0x3, R4 ;  /* 0x00000003ff047819 */ /* 0x000fe40000011604 */
[C---:B------:R-:W-:Y:S01]  /*5160*/  @!P1 LEA R24, P0, R83.reuse, R22, 0x1 ;  /* 0x0000001653189211 */ /* 0x040fe200078008ff */
[----:B------:R-:W-:Y:S01]  /*5170*/  IMAD R222, R10, c[0x0][0x1f0], RZ ;  /* 0x00007c000ade7a24 */ /* 0x000fe200078e02ff */
[----:B------:R-:W-:Y:S01]  /*5180*/  LOP3.LUT R4, R2, R4, RZ, 0x3c, !PT ;  /* 0x0000000402047212 */ /* 0x000fe200078e3cff */
[----:B------:R-:W-:Y:S01]  /*5190*/  IMAD.MOV.U32 R2, RZ, RZ, 0x20 ;  /* 0x00000020ff027424 */ /* 0x000fe200078e00ff */
[----:B------:R-:W-:Y:S01]  /*51a0*/  @!P1 LEA.HI.X R25, R83, R23, R111, 0x1, P0 ;  /* 0x0000001753199211 */ /* 0x000fe200000f0c6f */
[----:B------:R-:W-:Y:S01]  /*51b0*/  IMAD R221, R10, c[0x0][0x218], RZ ;  /* 0x000086000add7a24 */ /* 0x000fe200078e02ff */
[C---:B------:R-:W-:Y:S01]  /*51c0*/  LOP3.LUT P2, RZ, R3.reuse, 0x4, RZ, 0xc0, !PT ;  /* 0x0000000403ff7812 */ /* 0x040fe2000784c0ff */
[----:B------:R-:W-:Y:S01]  /*51d0*/  IMAD R222, R228, c[0x0][0x1f4], R222 ;  /* 0x00007d00e4de7a24 */ /* 0x000fe200078e02de */
[----:B------:R-:W-:Y:S01]  /*51e0*/  LOP3.LUT P0, RZ, R3, 0x2, RZ, 0xc0, !PT ;  /* 0x0000000203ff7812 */ /* 0x000fe2000780c0ff */
[----:B------:R-:W-:Y:S01]  /*51f0*/  IMAD.MOV.U32 R3, RZ, RZ, 0x10 ;  /* 0x00000010ff037424 */ /* 0x000fe200078e00ff */
[----:B------:R-:W-:Y:S01]  /*5200*/  SEL R2, R2, 0xffffffe0, !P2 ;  /* 0xffffffe002027807 */ /* 0x000fe20005000000 */
[----:B------:R-:W-:Y:S01]  /*5210*/  @!PT LDS RZ, [RZ] ;  /* 0x00000000fffff984 */ /* 0x000fe20000000800 */
[----:B------:R1:W-:Y:S01]  /*5220*/  @!P1 LDGSTS.E.BYPASS.LTC128B.128 [R14+0x10080], [R24.64], !P5 ;  /* 0x10080000180e9fae */ /* 0x0003e2000e901d48 */
[----:B------:R-:W-:Y:S01]  /*5230*/  ISETP.GE.AND P2, PT, R70, c[0x0][0x198], PT ;  /* 0x0000660046007a0c */ /* 0x000fe20003f46270 */
[C---:B------:R-:W-:Y:S01]  /*5240*/  IMAD R221, R228.reuse, c[0x0][0x21c], R221 ;  /* 0x00008700e4dd7a24 */ /* 0x040fe200078e02dd */
[----:B------:R-:W-:Y:S01]  /*5250*/  SEL R3, R3, 0xfffffff0, !P0 ;  /* 0xfffffff003037807 */ /* 0x000fe20004000000 */
[----:B------:R-:W-:Y:S01]  /*5260*/  IMAD.WIDE.U32 R228, R228, c[0x0][0x218], R16 ;  /* 0x00008600e4e47a25 */ /* 0x000fe200078e0010 */
[----:B------:R-:W-:-:S02]  /*5270*/  ISETP.NE.AND P0, PT, R15, RZ, PT ;  /* 0x000000ff0f00720c */ /* 0x000fc40003f05270 */
[----:B------:R-:W-:Y:S01]  /*5280*/  LOP3.LUT R4, R4, 0xfffffe00, R13, 0xf8, !PT ;  /* 0xfffffe0004047812 */ /* 0x000fe200078ef80d */
[----:B------:R-:W-:Y:S01]  /*5290*/  IMAD.IADD R223, R219, 0x1, R222 ;  /* 0x00000001dbdf7824 */ /* 0x000fe200078e02de */
[C---:B------:R-:W-:Y:S01]  /*52a0*/  IADD3 R13, R110.reuse, 0x80, RZ ;  /* 0x000000806e0d7810 */ /* 0x040fe20007ffe0ff */
[----:B------:R-:W-:Y:S01]  /*52b0*/  IMAD.IADD R221, R229, 0x1, R221 ;  /* 0x00000001e5dd7824 */ /* 0x000fe200078e02dd */
[----:B------:R-:W-:Y:S02]  /*52c0*/  IADD3 R10, R110, 0xc0, RZ ;  /* 0x000000c06e0a7810 */ /* 0x000fe40007ffe0ff */
[----:B------:R-:W-:Y:S01]  /*52d0*/  ISETP.GE.AND P5, PT, R13, c[0x0][0x1d4], PT ;  /* 0x000075000d007a0c */ /* 0x000fe20003fa6270 */
[----:B------:R2:W-:Y:S04]  /*52e0*/  @!P1 LDGSTS.E.BYPASS.LTC128B.128 [R14+0x14080], [R20.64], !P2 ;  /* 0x14080000140e9fae */ /* 0x0005e8000d101d48 */
[----:B------:R1:W-:Y:S01]  /*52f0*/  @!P1 LDGSTS.E.BYPASS.LTC128B.128 [R14+0x18080], [R26.64], !P4 ;  /* 0x180800001a0e9fae */ /* 0x0003e2000e101d48 */
[----:B------:R-:W-:-:S03]  /*5300*/  ISETP.GE.AND P4, PT, R10, c[0x0][0x1d4], PT ;  /* 0x000075000a007a0c */ /* 0x000fc60003f86270 */
[----:B------:R1:W-:Y:S01]  /*5310*/  @!P1 LDGSTS.E.BYPASS.LTC128B.128 [R14+0x1c080], [R18.64], !P3 ;  /* 0x1c080000120e9fae */ /* 0x0003e2000d901d48 */
[----:B------:R-:W-:-:S03]  /*5320*/  ISETP.GE.AND P3, PT, R110, c[0x0][0x1d4], PT ;  /* 0x000075006e007a0c */ /* 0x000fc60003f66270 */
[----:B--2---:R1:W2:Y:S04]  /*5330*/  SHFL.IDX PT, R20, R12, 0x1, 0x181f ;  /* 0x00381f000c147f89 */ /* 0x0042a800000e0000 */
[----:B------:R1:W3:Y:S01]  /*5340*/  SHFL.IDX PT, R21, R9, 0x1, 0x181f ;  /* 0x00381f0009157f89 */ /* 0x0002e200000e0000 */
[----:B------:R-:W-:Y:S05]  /*5350*/  @P0 BRA `(.L_x_591) ;  /* 0x000001c000000947 */ /* 0x000fea0003800000 */
[C---:B------:R-:W-:Y:S02]  /*5360*/  IADD3 R16, R83.reuse, 0x80, RZ ;  /* 0x0000008053107810 */ /* 0x040fe40007ffe0ff */
[----:B------:R-:W-:Y:S02]  /*5370*/  IADD3 R13, R83, 0xc0, RZ ;  /* 0x000000c0530d7810 */ /* 0x000fe40007ffe0ff */
[----:B------:R-:W-:Y:S02]  /*5380*/  SHF.R.S32.HI R17, RZ, 0x1f, R70 ;  /* 0x0000001fff117819 */ /* 0x000fe40000011446 */
[----:B-1----:R-:W-:-:S02]  /*5390*/  SHF.R.S32.HI R14, RZ, 0x1f, R16 ;  /* 0x0000001fff0e7819 */ /* 0x002fc40000011410 */
[----:B--2---:R-:W-:Y:S02]  /*53a0*/  LEA R22, P0, R83, R20, 0x1 ;  /* 0x0000001453167211 */ /* 0x004fe400078008ff */
[----:B------:R-:W-:Y:S02]  /*53b0*/  SHF.R.S32.HI R10, RZ, 0x1f, R13 ;  /* 0x0000001fff0a7819 */ /* 0x000fe4000001140d */
[----:B------:R-:W-:Y:S02]  /*53c0*/  P2R R19, PR, RZ, 0x8 ;  /* 0x00000008ff137803 */ /* 0x000fe40000000000 */
[----:B------:R-:W-:Y:S02]  /*53d0*/  LEA.HI R17, R17, R70, RZ, 0x3 ;  /* 0x0000004611117211 */ /* 0x000fe400078f18ff */
[----:B------:R-:W-:Y:S02]  /*53e0*/  ISETP.GE.AND P3, PT, R83, c[0x0][0x198], PT ;  /* 0x0000660053007a0c */ /* 0x000fe40003f66270 */
[----:B------:R-:W-:-:S02]  /*53f0*/  P2R R18, PR, RZ, 0x2 ;  /* 0x00000002ff127803 */ /* 0x000fc40000000000 */
[----:B------:R-:W-:Y:S02]  /*5400*/  LEA.HI R14, R14, R16, RZ, 0x3 ;  /* 0x000000100e0e7211 */ /* 0x000fe400078f18ff */
[----:B---3--:R-:W-:Y:S02]  /*5410*/  LEA.HI.X R23, R83, R21, R111, 0x1, P0 ;  /* 0x0000001553177211 */ /* 0x008fe400000f0c6f */
[----:B------:R-:W-:Y:S01]  /*5420*/  LEA.HI R10, R10, R13, RZ, 0x3 ;  /* 0x0000000d0a0a7211 */ /* 0x000fe200078f18ff */
[----:B------:R-:W-:Y:S01]  /*5430*/  IMAD.SHL.U32 R13, R49, 0x2, RZ ;  /* 0x00000002310d7824 */ /* 0x000fe200078e00ff */
[----:B------:R-:W-:Y:S02]  /*5440*/  ISETP.GE.AND P1, PT, R7, c[0x0][0x198], PT ;  /* 0x0000660007007a0c */ /* 0x000fe40003f26270 */
[----:B------:R-:W-:Y:S02]  /*5450*/  ISETP.GE.AND P0, PT, R5, c[0x0][0x198], PT ;  /* 0x0000660005007a0c */ /* 0x000fe40003f06270 */
[----:B------:R-:W-:Y:S01]  /*5460*/  LOP3.LUT R17, R17, 0xfffffff8, RZ, 0xc0, !PT ;  /* 0xfffffff811117812 */ /* 0x000fe200078ec0ff */
[----:B------:R1:W-:Y:S01]  /*5470*/  LDGSTS.E.BYPASS.LTC128B.128 [R13+0x11080], [R22.64], !P3 ;  /* 0x11080000160d7fae */ /* 0x0003e2000d901d48 */
[----:B------:R-:W-:-:S02]  /*5480*/  LOP3.LUT R14, R14, 0xfffffff8, RZ, 0xc0, !PT ;  /* 0xfffffff80e0e7812 */ /* 0x000fc400078ec0ff */
        /* <DEDUP_REMOVED lines=9> */
.L_x_591:
[----:B------:R-:W-:Y:S05]  /*5520*/  BSYNC B0 ;  /* 0x0000000000007941 */ /* 0x000fea0003800000 */
.L_x_590:
[----:B------:R-:W-:Y:S01]  /*5530*/  IADD3 R10, R11, 0x40, RZ ;  /* 0x000000400b0a7810 */ /* 0x000fe20007ffe0ff */
[----:B-1----:R1:W4:Y:S01]  /*5540*/  SHFL.IDX PT, R23, R9, 0x2, 0x181f ;  /* 0x00581f0009177f89 */ /* 0x00232200000e0000 */
[----:B------:R-:W-:Y:S02]  /*5550*/  BSSY B0, `(.L_x_592) ;  /* 0x0000022000007945 */ /* 0x000fe40003800000 */
[----:B------:R-:W-:Y:S01]  /*5560*/  ISETP.GE.AND P0, PT, R10, R8, PT ;  /* 0x000000080a00720c */ /* 0x000fe20003f06270 */
[----:B------:R1:W3:Y:S03]  /*5570*/  SHFL.IDX PT, R22, R12, 0x2, 0x181f ;  /* 0x00581f000c167f89 */ /* 0x0002e600000e0000 */
[----:B------:R-:W-:-:S09]  /*5580*/  P2R R10, PR, RZ, 0x1 ;  /* 0x00000001ff0a7803 */ /* 0x000fd20000000000 */
[----:B------:R-:W-:Y:S05]  /*5590*/  @P0 BRA `(.L_x_593) ;  /* 0x000001d000000947 */ /* 0x000fea0003800000 */
[C---:B------:R-:W-:Y:S02]  /*55a0*/  IADD3 R17, R83.reuse, 0x80, RZ ;  /* 0x0000008053117810 */ /* 0x040fe40007ffe0ff */
[C---:B------:R-:W-:Y:S02]  /*55b0*/  IADD3 R14, R83.reuse, 0xc0, RZ ;  /* 0x000000c0530e7810 */ /* 0x040fe40007ffe0ff */
[----:B------:R-:W-:Y:S02]  /*55c0*/  SHF.R.S32.HI R18, RZ, 0x1f, R70 ;  /* 0x0000001fff127819 */ /* 0x000fe40000011446 */
[----:B------:R-:W-:Y:S02]  /*55d0*/  SHF.R.S32.HI R16, RZ, 0x1f, R17 ;  /* 0x0000001fff107819 */ /* 0x000fe40000011411 */
[----:B---3--:R-:W-:Y:S02]  /*55e0*/  LEA R24, P0, R83, R22, 0x1 ;  /* 0x0000001653187211 */ /* 0x008fe400078008ff */
[----:B------:R-:W-:-:S02]  /*55f0*/  SHF.R.S32.HI R13, RZ, 0x1f, R14 ;  /* 0x0000001fff0d7819 */ /* 0x000fc4000001140e */
[----:B--2---:R-:W-:Y:S02]  /*5600*/  P2R R20, PR, RZ, 0x8 ;  /* 0x00000008ff147803 */ /* 0x004fe40000000000 */
[----:B------:R-:W-:Y:S02]  /*5610*/  LEA.HI R18, R18, R70, RZ, 0x3 ;  /* 0x0000004612127211 */ /* 0x000fe400078f18ff */
[C---:B------:R-:W-:Y:S02]  /*5620*/  ISETP.GE.AND P3, PT, R83.reuse, c[0x0][0x198], PT ;  /* 0x0000660053007a0c */ /* 0x040fe40003f66270 */
[----:B------:R-:W-:Y:S02]  /*5630*/  P2R R19, PR, RZ, 0x2 ;  /* 0x00000002ff137803 */ /* 0x000fe40000000000 */
[----:B------:R-:W-:Y:S02]  /*5640*/  LEA.HI R16, R16, R17, RZ, 0x3 ;  /* 0x0000001110107211 */ /* 0x000fe400078f18ff */
[----:B----4-:R-:W-:-:S02]  /*5650*/  LEA.HI.X R25, R83, R23, R111, 0x1, P0 ;  /* 0x0000001753197211 */ /* 0x010fc400000f0c6f */
[----:B------:R-:W-:Y:S01]  /*5660*/  LEA.HI R13, R13, R14, RZ, 0x3 ;  /* 0x0000000e0d0d7211 */ /* 0x000fe200078f18ff */
[----:B------:R-:W-:Y:S01]  /*5670*/  IMAD.SHL.U32 R14, R49, 0x2, RZ ;  /* 0x00000002310e7824 */ /* 0x000fe200078e00ff */
[----:B------:R-:W-:Y:S02]  /*5680*/  ISETP.GE.AND P1, PT, R7, c[0x0][0x198], PT ;  /* 0x0000660007007a0c */ /* 0x000fe40003f26270 */
[----:B------:R-:W-:Y:S02]  /*5690*/  ISETP.GE.AND P0, PT, R5, c[0x0][0x198], PT ;  /* 0x0000660005007a0c */ /* 0x000fe40003f06270 */
[----:B------:R-:W-:Y:S01]  /*56a0*/  LOP3.LUT R18, R18, 0xfffffff8, RZ, 0xc0, !PT ;  /* 0xfffffff812127812 */ /* 0x000fe200078ec0ff */
[----:B------:R-:W-:Y:S01]  /*56b0*/  @!PT LDS RZ, [RZ] ;  /* 0x00000000fffff984 */ /* 0x000fe20000000800 */
[----:B------:R2:W-:Y:S01]  /*56c0*/  LDGSTS.E.BYPASS.LTC128B.128 [R14+0x12080], [R24.64], !P3 ;  /* 0x12080000180e7fae */ /* 0x0005e2000d901d48 */
        /* <DEDUP_REMOVED lines=10> */
.L_x_593:
[----:B------:R-:W-:Y:S05]  /*5770*/  BSYNC B0 ;  /* 0x0000000000007941 */ /* 0x000fea0003800000 */
.L_x_592:
[----:B--2---:R2:W1:Y:S01]  /*5780*/  SHFL.IDX PT, R17, R9, 0x3, 0x181f ;  /* 0x00781f0009117f89 */ /* 0x00446200000e0000 */
[----:B------:R-:W-:Y:S03]  /*5790*/  BSSY B0, `(.L_x_594) ;  /* 0x000001f000007945 */ /* 0x000fe60003800000 */
[----:B------:R4:W3:Y:S01]  /*57a0*/  SHFL.IDX PT, R16, R12, 0x3, 0x181f ;  /* 0x00781f000c107f89 */ /* 0x0008e200000e0000 */
[----:B-12---:R-:W-:-:S04]  /*57b0*/  IADD3 R9, R11, 0x60, RZ ;  /* 0x000000600b097810 */ /* 0x006fc80007ffe0ff */
[----:B------:R-:W-:-:S04]  /*57c0*/  ISETP.GE.AND P0, PT, R9, R8, PT ;  /* 0x000000080900720c */ /* 0x000fc80003f06270 */
[----:B------:R-:W-:-:S09]  /*57d0*/  P2R R9, PR, RZ, 0x1 ;  /* 0x00000001ff097803 */ /* 0x000fd20000000000 */
[----:B------:R-:W-:Y:S05]  /*57e0*/  @P0 BRA `(.L_x_595) ;  /* 0x0000019000000947 */ /* 0x000fea0003800000 */
[----:B---34-:R-:W-:Y:S01]  /*57f0*/  LEA R12, P0, R83, R16, 0x1 ;  /* 0x00000010530c7211 */ /* 0x018fe200078008ff */
[----:B------:R-:W-:-:S03]  /*5800*/  IMAD.SHL.U32 R14, R49, 0x2, RZ ;  /* 0x00000002310e7824 */ /* 0x000fc600078e00ff */
[C---:B------:R-:W-:Y:S02]  /*5810*/  LEA.HI.X R13, R83.reuse, R17, R111, 0x1, P0 ;  /* 0x00000011530d7211 */ /* 0x040fe400000f0c6f */
[----:B------:R-:W-:-:S13]  /*5820*/  ISETP.GE.AND P0, PT, R83, c[0x0][0x198], PT ;  /* 0x0000660053007a0c */ /* 0x000fda0003f06270 */
[----:B------:R-:W-:Y:S01]  /*5830*/  @!PT LDS RZ, [RZ] ;  /* 0x00000000fffff984 */ /* 0x000fe20000000800 */
[----:B------:R1:W-:Y:S01]  /*5840*/  LDGSTS.E.BYPASS.LTC128B.128 [R14+0x13080], [R12.64], !P0 ;  /* 0x130800000c0e7fae */ /* 0x0003e2000c101d48 */
[----:B------:R-:W-:Y:S02]  /*5850*/  ISETP.GE.AND P0, PT, R7, c[0x0][0x198], PT ;  /* 0x0000660007007a0c */ /* 0x000fe40003f06270 */
[----:B-1----:R-:W-:-:S04]  /*5860*/  SHF.R.S32.HI R12, RZ, 0x1f, R70 ;  /* 0x0000001fff0c7819 */ /* 0x002fc80000011446 */
[----:B------:R-:W-:-:S04]  /*5870*/  LEA.HI R12, R12, R70, RZ, 0x3 ;  /* 0x000000460c0c7211 */ /* 0x000fc800078f18ff */
[----:B------:R-:W-:-:S05]  /*5880*/  LOP3.LUT R12, R12, 0xfffffff8, RZ, 0xc0, !PT ;  /* 0xfffffff80c0c7812 */ /* 0x000fca00078ec0ff */
[----:B------:R-:W-:-:S05]  /*5890*/  IMAD.WIDE R12, R12, 0x2, R16 ;  /* 0x000000020c0c7825 */ /* 0x000fca00078e0210 */
[----:B------:R1:W-:Y:S02]  /*58a0*/  LDGSTS.E.BYPASS.LTC128B.128 [R14+0x17080], [R12.64], !P2 ;  /* 0x170800000c0e7fae */ /* 0x0003e4000d101d48 */
[----:B-1----:R-:W-:-:S04]  /*58b0*/  IADD3 R13, R83, 0x80, RZ ;  /* 0x00000080530d7810 */ /* 0x002fc80007ffe0ff */
[----:B------:R-:W-:-:S04]  /*58c0*/  SHF.R.S32.HI R12, RZ, 0x1f, R13 ;  /* 0x0000001fff0c7819 */ /* 0x000fc8000001140d */
[----:B------:R-:W-:-:S04]  /*58d0*/  LEA.HI R7, R12, R13, RZ, 0x3 ;  /* 0x0000000d0c077211 */ /* 0x000fc800078f18ff */
[----:B------:R-:W-:-:S05]  /*58e0*/  LOP3.LUT R7, R7, 0xfffffff8, RZ, 0xc0, !PT ;  /* 0xfffffff807077812 */ /* 0x000fca00078ec0ff */
[----:B------:R-:W-:-:S05]  /*58f0*/  IMAD.WIDE R12, R7, 0x2, R16 ;  /* 0x00000002070c7825 */ /* 0x000fca00078e0210 */
[----:B------:R1:W-:Y:S01]  /*5900*/  LDGSTS.E.BYPASS.LTC128B.128 [R14+0x1b080], [R12.64], !P0 ;  /* 0x1b0800000c0e7fae */ /* 0x0003e2000c101d48 */
[----:B------:R-:W-:Y:S02]  /*5910*/  ISETP.GE.AND P0, PT, R5, c[0x0][0x198], PT ;  /* 0x0000660005007a0c */ /* 0x000fe40003f06270 */
[----:B-1----:R-:W-:-:S04]  /*5920*/  IADD3 R12, R83, 0xc0, RZ ;  /* 0x000000c0530c7810 */ /* 0x002fc80007ffe0ff */
[----:B------:R-:W-:-:S04]  /*5930*/  SHF.R.S32.HI R7, RZ, 0x1f, R12 ;  /* 0x0000001fff077819 */ /* 0x000fc8000001140c */
[----:B------:R-:W-:-:S04]  /*5940*/  LEA.HI R5, R7, R12, RZ, 0x3 ;  /* 0x0000000c07057211 */ /* 0x000fc800078f18ff */
[----:B------:R-:W-:-:S05]  /*5950*/  LOP3.LUT R5, R5, 0xfffffff8, RZ, 0xc0, !PT ;  /* 0xfffffff805057812 */ /* 0x000fca00078ec0ff */
[----:B------:R-:W-:-:S05]  /*5960*/  IMAD.WIDE R16, R5, 0x2, R16 ;  /* 0x0000000205107825 */ /* 0x000fca00078e0210 */
[----:B------:R1:W-:Y:S02]  /*5970*/  LDGSTS.E.BYPASS.LTC128B.128 [R14+0x1f080], [R16.64], !P0 ;  /* 0x1f080000100e7fae */ /* 0x0003e4000c101d48 */
.L_x_595:
[----:B---34-:R-:W-:Y:S05]  /*5980*/  BSYNC B0 ;  /* 0x0000000000007941 */ /* 0x018fea0003800000 */
.L_x_594:
[----:B------:R-:W-:Y:S01]  /*5990*/  IADD3 R53, R6, -0x1, RZ ;  /* 0xffffffff06357810 */ /* 0x000fe20007ffe0ff */
[----:B------:R-:W-:Y:S01]  /*59a0*/  IMAD.IADD R12, R220, 0x1, -R48 ;  /* 0x00000001dc0c7824 */ /* 0x000fe200078e0a30 */
[----:B------:R-:W0:Y:S01]  /*59b0*/  LDGDEPBAR ;  /* 0x00000000000079af */ /* 0x000e220000000000 */
[----:B------:R-:W-:Y:S01]  /*59c0*/  IMAD.MOV.U32 R5, RZ, RZ, c[0x0][0x1e0] ;  /* 0x00007800ff057624 */ /* 0x000fe200078e00ff */
[----:B------:R-:W-:Y:S01]  /*59d0*/  SHF.R.S32.HI R58, RZ, 0x1f, R53 ;  /* 0x0000001fff3a7819 */ /* 0x000fe20000011435 */
[----:B------:R-:W-:Y:S01]  /*59e0*/  IMAD R12, R53, -0x20, R12 ;  /* 0xffffffe0350c7824 */ /* 0x000fe200078e020c */
[----:B------:R-:W-:Y:S01]  /*59f0*/  LEA.HI R57, R52, R54, RZ, 0x5 ;  /* 0x0000003634397211 */ /* 0x000fe200078f28ff */
[----:B------:R-:W-:Y:S01]  /*5a00*/  IMAD.MOV.U32 R7, RZ, RZ, 0x5 ;  /* 0x00000005ff077424 */ /* 0x000fe200078e00ff */
[----:B------:R-:W-:Y:S01]  /*5a10*/  SEL R50, RZ, 0x1, P3 ;  /* 0x00000001ff327807 */ /* 0x000fe20001800000 */
[----:B------:R-:W-:Y:S01]  /*5a20*/  BAR.SYNC.DEFER_BLOCKING 0x0 ;  /* 0x0000000000007b1d */ /* 0x000fe20000010000 */
[----:B------:R-:W-:-:S02]  /*5a30*/  ISETP.GE.AND P0, PT, R12, 0x1, PT ;  /* 0x000000010c00780c */ /* 0x000fc40003f06270 */
[C---:B------:R-:W-:Y:S02]  /*5a40*/  SHF.L.U64.HI R7, R5.reuse, R7, c[0x0][0x1e4] ;  /* 0x0000790005077619 */ /* 0x040fe40000010207 */
[----:B------:R-:W-:Y:S02]  /*5a50*/  SHF.L.U32 R5, R5, 0x5, RZ ;  /* 0x0000000505057819 */ /* 0x000fe400000006ff */
[----:B------:R-:W-:-:S07]  /*5a60*/  SHF.R.S32.HI R56, RZ, 0x5, R57 ;  /* 0x00000005ff387819 */ /* 0x000fce0000011439 */
[----:B------:R-:W-:Y:S02]  /*5a70*/  @P0 IMAD R12, R7, R53, RZ ;  /* 0x00000035070c0224 */ /* 0x000fe400078e02ff */
[----:B------:R-:W-:Y:S02]  /*5a80*/  @P0 IMAD.MOV.U32 R222, RZ, RZ, R218 ;  /* 0x000000ffffde0224 */ /* 0x000fe400078e00da */
[-C--:B------:R-:W-:Y:S02]  /*5a90*/  @P0 IMAD R12, R58, R5.reuse, R12 ;  /* 0x000000053a0c0224 */ /* 0x080fe400078e020c */
[----:B-1----:R-:W-:-:S04]  /*5aa0*/  @P0 IMAD.WIDE.U32 R16, R53, R5, R222 ;  /* 0x0000000535100225 */ /* 0x002fc800078e00de */
[----:B------:R-:W-:Y:S01]  /*5ab0*/  @P0 IMAD.IADD R12, R17, 0x1, R12 ;  /* 0x00000001110c0824 */ /* 0x000fe200078e020c */
[----:B------:R-:W-:-:S04]  /*5ac0*/  @P0 LEA R18, P2, R16, c[0x0][0x1c8], 0x1 ;  /* 0x0000720010120a11 */ /* 0x000fc800078408ff */
[----:B------:R-:W-:Y:S02]  /*5ad0*/  @P0 LEA.HI.X R19, R16, c[0x0][0x1cc], R12, 0x1, P2 ;  /* 0x0000730010130a11 */ /* 0x000fe400010f0c0c */
[----:B------:R-:W-:-:S05]  /*5ae0*/  @P0 SHF.L.U32 R12, R49, 0x1, RZ ;  /* 0x00000001310c0819 */ /* 0x000fca00000006ff */
        /* <DEDUP_REMOVED lines=12> */
.L_x_596:
[----:B------:R-:W-:Y:S01]  /*5bb0*/  ULDC.U8 UR4, c[0x0][0x298] ;  /* 0x0000a60000047ab9 */ /* 0x000fe20000000000 */
[----:B-1---5:R-:W-:Y:S01]  /*5bc0*/  SHF.R.S32.HI R12, RZ, 0x1f, R55 ;  /* 0x0000001fff0c7819 */ /* 0x022fe20000011437 */
[----:B------:R-:W-:Y:S01]  /*5bd0*/  IMAD.WIDE.U32 R20, R55, c[0x0][0x280], RZ ;  /* 0x0000a00037147a25 */ /* 0x000fe200078e00ff */
[----:B------:R-:W-:Y:S01]  /*5be0*/  ISETP.NE.AND P0, PT, RZ, UR4, PT ;  /* 0x00000004ff007c0c */ /* 0x000fe2000bf05270 */
[----:B------:R-:W-:Y:S01]  /*5bf0*/  BSSY B2, `(.L_x_597) ;  /* 0x00008db000027945 */ /* 0x000fe20003800000 */
[----:B------:R-:W-:Y:S01]  /*5c00*/  LEA R11, R0, R11, 0x5 ;  /* 0x0000000b000b7211 */ /* 0x000fe200078e28ff */
[C---:B------:R-:W-:Y:S01]  /*5c10*/  IMAD R13, R12.reuse, c[0x0][0x280], RZ ;  /* 0x0000a0000c0d7a24 */ /* 0x040fe200078e02ff */
[----:B------:R-:W-:Y:S01]  /*5c20*/  SHF.L.U32 R126, R49, 0x1, RZ ;  /* 0x00000001317e7819 */ /* 0x000fe200000006ff */
[----:B------:R-:W-:Y:S02]  /*5c30*/  IMAD R12, R12, c[0x0][0x290], RZ ;  /* 0x0000a4000c0c7a24 */ /* 0x000fe400078e02ff */
[----:B------:R-:W-:-:S02]  /*5c40*/  IMAD R13, R55, c[0x0][0x284], R13 ;  /* 0x0000a100370d7a24 */ /* 0x000fc400078e020d */
[C---:B------:R-:W-:Y:S02]  /*5c50*/  IMAD R12, R55.reuse, c[0x0][0x294], R12 ;  /* 0x0000a500370c7a24 */ /* 0x040fe400078e020c */
[----:B------:R-:W-:Y:S01]  /*5c60*/  IMAD.WIDE.U32 R16, R55, c[0x0][0x290], RZ ;  /* 0x0000a40037107a25 */ /* 0x000fe200078e00ff */
[----:B------:R-:W-:-:S04]  /*5c70*/  IADD3 R23, R13, R21, RZ ;  /* 0x000000150d177210 */ /* 0x000fc80007ffe0ff */
[----:B------:R-:W-:Y:S01]  /*5c80*/  IADD3 R19, R12, R17, RZ ;  /* 0x000000110c137210 */ /* 0x000fe20007ffe0ff */
[----:B------:R-:W-:Y:S05]  /*5c90*/  @!P0 BRA `(.L_x_598) ;  /* 0x000044f000008947 */ /* 0x000fea0003800000 */
[----:B------:R-:W-:Y:S01]  /*5ca0*/  ISETP.NE.AND P2, PT, R226, 0x1, PT ;  /* 0x00000001e200780c */ /* 0x000fe20003f45270 */
[----:B------:R-:W-:Y:S01]  /*5cb0*/  IMAD.MOV.U32 R18, RZ, RZ, R16 ;  /* 0x000000ffff127224 */ /* 0x000fe200078e0010 */
[----:B------:R-:W-:Y:S01]  /*5cc0*/  MOV R22, R20 ;  /* 0x0000001400167202 */ /* 0x000fe20000000f00 */
        /* <DEDUP_REMOVED lines=11> */
[----:B------:R-:W-:-:S04]  /*5d80*/  CS2R R106, SRZ ;  /* 0x00000000006a7805 */ /* 0x000fc8000001ff00 */
[----:B------:R-:W-:-:S04]  /*5d90*/  @P2 SHF.R.U32.HI R11, RZ, c[0x0][0x2cc], R12 ;  /* 0x0000b300ff0b2a19 */ /* 0x000fc8000001160c */
[----:B------:R-:W-:Y:S01]  /*5da0*/  SHF.R.S32.HI R13, RZ, 0x1f, R11 ;  /* 0x0000001fff0d7819 */ /* 0x000fe2000001140b */
[----:B------:R-:W-:-:S04]  /*5db0*/  IMAD.WIDE.U32 R22, R11, c[0x0][0x280], R22 ;  /* 0x0000a0000b167a25 */ /* 0x000fc800078e0016 */
[C---:B------:R-:W-:Y:S02]  /*5dc0*/  IMAD R12, R13.reuse, c[0x0][0x280], RZ ;  /* 0x0000a0000d0c7a24 */ /* 0x040fe400078e02ff */
[----:B------:R-:W-:Y:S02]  /*5dd0*/  IMAD R13, R13, c[0x0][0x290], RZ ;  /* 0x0000a4000d0d7a24 */ /* 0x000fe400078e02ff */
[C---:B------:R-:W-:Y:S02]  /*5de0*/  IMAD R12, R11.reuse, c[0x0][0x284], R12 ;  /* 0x0000a1000b0c7a24 */ /* 0x040fe400078e020c */
[----:B------:R-:W-:-:S03]  /*5df0*/  IMAD.WIDE.U32 R18, R11, c[0x0][0x290], R18 ;  /* 0x0000a4000b127a25 */ /* 0x000fc600078e0012 */
[----:B------:R-:W-:Y:S01]  /*5e00*/  IADD3 R26, R23, R12, RZ ;  /* 0x0000000c171a7210 */ /* 0x000fe20007ffe0ff */
[----:B------:R-:W-:Y:S01]  /*5e10*/  IMAD R13, R11, c[0x0][0x294], R13 ;  /* 0x0000a5000b0d7a24 */ /* 0x000fe200078e020d */
[----:B------:R-:W-:-:S04]  /*5e20*/  LEA R12, P0, R22, c[0x0][0x270], 0x1 ;  /* 0x00009c00160c7a11 */ /* 0x000fc800078008ff */
[----:B------:R-:W-:Y:S02]  /*5e30*/  LEA.HI.X R26, R22, c[0x0][0x274], R26, 0x1, P0 ;  /* 0x00009d00161a7a11 */ /* 0x000fe400000f0c1a */
[----:B------:R-:W-:Y:S01]  /*5e40*/  IADD3 R20, R19, R13, RZ ;  /* 0x0000000d13147210 */ /* 0x000fe20007ffe0ff */
[----:B------:R1:W2:Y:S01]  /*5e50*/  SHFL.IDX PT, R22, R12, RZ, 0x181f ;  /* 0x00181fff0c167589 */ /* 0x0002a200000e0000 */
[----:B------:R-:W-:-:S03]  /*5e60*/  LEA R11, P0, R18, c[0x0][0x288], 0x1 ;  /* 0x0000a200120b7a11 */ /* 0x000fc600078008ff */
[----:B------:R1:W3:Y:S01]  /*5e70*/  SHFL.IDX PT, R23, R26, RZ, 0x181f ;  /* 0x00181fff1a177589 */ /* 0x0002e200000e0000 */
[----:B------:R-:W-:-:S03]  /*5e80*/  LEA.HI.X R20, R18, c[0x0][0x28c], R20, 0x1, P0 ;  /* 0x0000a30012147a11 */ /* 0x000fc600000f0c14 */
[----:B------:R1:W4:Y:S04]  /*5e90*/  SHFL.IDX PT, R18, R11, RZ, 0x181f ;  /* 0x00181fff0b127589 */ /* 0x00032800000e0000 */
[----:B------:R1:W1:Y:S01]  /*5ea0*/  SHFL.IDX PT, R19, R20, RZ, 0x181f ;  /* 0x00181fff14137589 */ /* 0x00026200000e0000 */
        /* <DEDUP_REMOVED lines=12> */
[----:B--2---:R-:W-:-:S04]  /*5f70*/  @!P0 SHF.R.S32.HI R16, RZ, 0x1f, R13 ;  /* 0x0000001fff108819 */ /* 0x004fc8000001140d */
[----:B------:R-:W-:-:S04]  /*5f80*/  @!P0 LEA.HI R13, R16, R13, RZ, 0x2 ;  /* 0x0000000d100d8211 */ /* 0x000fc800078f10ff */
[----:B------:R-:W-:-:S05]  /*5f90*/  @!P0 LOP3.LUT R13, R13, 0xfffffffc, RZ, 0xc0, !PT ;  /* 0xfffffffc0d0d8812 */ /* 0x000fca00078ec0ff */
[----:B------:R-:W-:-:S04]  /*5fa0*/  @!P0 IMAD.WIDE R16, R13, 0x2, R22 ;  /* 0x000000020d108825 */ /* 0x000fc800078e0216 */
[----:B-1----:R-:W-:Y:S01]  /*5fb0*/  @!P0 IMAD.WIDE R24, R13, 0x2, R18 ;  /* 0x000000020d188825 */ /* 0x002fe200078e0212 */
[----:B------:R-:W-:Y:S01]  /*5fc0*/  IADD3 R13, R14, 0x40, RZ ;  /* 0x000000400e0d7810 */ /* 0x000fe20007ffe0ff */
[----:B------:R1:W5:Y:S04]  /*5fd0*/  @!P0 LD.E.64 R128, [R16.64] ;  /* 0x0000000810808980 */ /* 0x000368000c101b00 */
[----:B------:R2:W5:Y:S01]  /*5fe0*/  @!P0 LD.E.64 R124, [R24.64] ;  /* 0x00000008187c8980 */ /* 0x000562000c101b00 */
[----:B------:R-:W-:Y:S01]  /*5ff0*/  ISETP.GE.AND P0, PT, R13, c[0x0][0x27c], PT ;  /* 0x00009f000d007a0c */ /* 0x000fe20003f06270 */
[----:B------:R-:W-:Y:S01]  /*6000*/  CS2R R122, SRZ ;  /* 0x00000000007a7805 */ /* 0x000fe2000001ff00 */
[----:B------:R-:W-:-:S11]  /*6010*/  CS2R R120, SRZ ;  /* 0x0000000000787805 */ /* 0x000fd6000001ff00 */
[----:B-1----:R-:W-:-:S04]  /*6020*/  @!P0 SHF.R.S32.HI R16, RZ, 0x1f, R13 ;  /* 0x0000001fff108819 */ /* 0x002fc8000001140d */
[----:B------:R-:W-:-:S04]  /*6030*/  @!P0 LEA.HI R13, R16, R13, RZ, 0x2 ;  /* 0x0000000d100d8211 */ /* 0x000fc800078f10ff */
[----:B------:R-:W-:-:S05]  /*6040*/  @!P0 LOP3.LUT R13, R13, 0xfffffffc, RZ, 0xc0, !PT ;  /* 0xfffffffc0d0d8812 */ /* 0x000fca00078ec0ff */
[----:B------:R-:W-:-:S04]  /*6050*/  @!P0 IMAD.WIDE R16, R13, 0x2, R22 ;  /* 0x000000020d108825 */ /* 0x000fc800078e0216 */
[----:B--2---:R-:W-:Y:S01]  /*6060*/  @!P0 IMAD.WIDE R24, R13, 0x2, R18 ;  /* 0x000000020d188825 */ /* 0x004fe200078e0212 */
        /* <DEDUP_REMOVED lines=10> */
[----:B------:R-:W-:Y:S01]  /*6110*/  @!P0 IMAD.WIDE R18, R13, 0x2, R18 ;  /* 0x000000020d128825 */ /* 0x000fe200078e0212 */
[----:B------:R2:W5:Y:S04]  /*6120*/  @!P0 LD.E.64 R114, [R22.64] ;  /* 0x0000000816728980 */ /* 0x000568000c101b00 */
[----:B------:R2:W5:Y:S02]  /*6130*/  @!P0 LD.E.64 R112, [R18.64] ;  /* 0x0000000812708980 */ /* 0x000564000c101b00 */
.L_x_600:
[----:B------:R-:W-:Y:S05]  /*6140*/  BSYNC B0 ;  /* 0x0000000000007941 */ /* 0x000fea0003800000 */
.L_x_599:
        /* <DEDUP_REMOVED lines=9> */
[----:B--2---:R-:W-:Y:S01]  /*61e0*/  IMAD.MOV.U32 R22, RZ, RZ, R112 ;  /* 0x000000ffff167224 */ /* 0x004fe200078e0070 */
        /* <DEDUP_REMOVED lines=13> */
[----:B----4-:R1:W4:Y:S01]  /*62c0*/  SHFL.IDX PT, R18, R12, 0x1, 0x181f ;  /* 0x00381f000c127f89 */ /* 0x01032200000e0000 */
[----:B------:R-:W-:Y:S01]  /*62d0*/  MOV R13, R107 ;  /* 0x0000006b000d7202 */ /* 0x000fe20000000f00 */
[----:B------:R-:W-:Y:S01]  /*62e0*/  BSSY B0, `(.L_x_601) ;  /* 0x0000035000007945 */ /* 0x000fe20003800000 */
[----:B------:R-:W-:Y:S01]  /*62f0*/  PRMT R96, R21, 0x5410, R22 ;  /* 0x0000541015607816 */ /* 0x000fe20000000016 */
[----:B------:R1:W3:Y:S01]  /*6300*/  SHFL.IDX PT, R17, R20, 0x1, 0x181f ;  /* 0x00381f0014117f89 */ /* 0x0002e200000e0000 */
        /* <DEDUP_REMOVED lines=14> */
[----:B--2-4-:R-:W-:-:S04]  /*63f0*/  @!P0 IMAD.WIDE R24, R14, 0x2, R18 ;  /* 0x000000020e188825 */ /* 0x014fc800078e0212 */
[----:B-1-3--:R-:W-:Y:S01]  /*6400*/  @!P0 IMAD.WIDE R22, R14, 0x2, R16 ;  /* 0x000000020e168825 */ /* 0x00afe200078e0210 */
[----:B------:R1:W5:Y:S04]  /*6410*/  @!P0 LD.E.64 R100, [R24.64] ;  /* 0x0000000818648980 */ /* 0x000368000c101b00 */
[----:B------:R2:W5:Y:S01]  /*6420*/  @!P0 LD.E.64 R98, [R22.64] ;  /* 0x0000000816628980 */ /* 0x000562000c101b00 */
[----:B------:R-:W-:Y:S01]  /*6430*/  ISETP.GE.AND P0, PT, R15, c[0x0][0x27c], PT ;  /* 0x00009f000f007a0c */ /* 0x000fe20003f06270 */
[----:B------:R-:W-:Y:S01]  /*6440*/  CS2R R94, SRZ ;  /* 0x00000000005e7805 */ /* 0x000fe2000001ff00 */
[----:B------:R-:W-:-:S11]  /*6450*/  CS2R R92, SRZ ;  /* 0x00000000005c7805 */ /* 0x000fd6000001ff00 */
[----:B------:R-:W-:-:S04]  /*6460*/  @!P0 SHF.R.S32.HI R13, RZ, 0x1f, R15 ;  /* 0x0000001fff0d8819 */ /* 0x000fc8000001140f */
[----:B------:R-:W-:-:S04]  /*6470*/  @!P0 LEA.HI R13, R13, R15, RZ, 0x2 ;  /* 0x0000000f0d0d8211 */ /* 0x000fc800078f10ff */
[----:B------:R-:W-:Y:S02]  /*6480*/  @!P0 LOP3.LUT R13, R13, 0xfffffffc, RZ, 0xc0, !PT ;  /* 0xfffffffc0d0d8812 */ /* 0x000fe400078ec0ff */
[----:B------:R-:W-:-:S03]  /*6490*/  IADD3 R15, R14, 0x40, RZ ;  /* 0x000000400e0f7810 */ /* 0x000fc60007ffe0ff */
        /* <DEDUP_REMOVED lines=11> */
[----:B-1----:R-:W-:-:S04]  /*6550*/  @!P0 IMAD.WIDE R22, R13, 0x2, R18 ;  /* 0x000000020d168825 */ /* 0x002fc800078e0212 */
[----:B--2---:R-:W-:Y:S01]  /*6560*/  @!P0 IMAD.WIDE R24, R13, 0x2, R16 ;  /* 0x000000020d188825 */ /* 0x004fe200078e0210 */
        /* <DEDUP_REMOVED lines=12> */
.L_x_602:
[----:B------:R-:W-:Y:S05]  /*6630*/  BSYNC B0 ;  /* 0x0000000000007941 */ /* 0x000fea0003800000 */
.L_x_601:
[----:B------:R-:W-:Y:S01]  /*6640*/  ISETP.NE.AND P0, PT, R10, RZ, PT ;  /* 0x000000ff0a00720c */ /* 0x000fe20003f05270 */
[----:B-1---5:R-:W-:Y:S01]  /*6650*/  IMAD.MOV.U32 R16, RZ, RZ, R80 ;  /* 0x000000ffff107224 */ /* 0x022fe200078e0050 */
[----:B------:R-:W-:Y:S01]  /*6660*/  MOV R10, R89 ;  /* 0x00000059000a7202 */ /* 0x000fe20000000f00 */
[----:B------:R-:W-:Y:S01]  /*6670*/  IMAD.MOV.U32 R15, RZ, RZ, R81 ;  /* 0x000000ffff0f7224 */ /* 0x000fe200078e0051 */
[----:B---3--:R1:W3:Y:S01]  /*6680*/  SHFL.IDX PT, R23, R26, 0x2, 0x181f ;  /* 0x00581f001a177f89 */ /* 0x0082e200000e0000 */
[----:B------:R-:W-:Y:S01]  /*6690*/  IMAD.MOV.U32 R13, RZ, RZ, R88 ;  /* 0x000000ffff0d7224 */ /* 0x000fe200078e0058 */
[----:B------:R-:W-:Y:S01]  /*66a0*/  BSSY B0, `(.L_x_603) ;  /* 0x000004a000007945 */ /* 0x000fe20003800000 */
[----:B----4-:R-:W-:Y:S01]  /*66b0*/  IMAD.MOV.U32 R18, RZ, RZ, R78 ;  /* 0x000000ffff127224 */ /* 0x010fe200078e004e */
        /* <DEDUP_REMOVED lines=9> */
[----:B------:R-:W-:Y:S01]  /*6750*/  CS2R R62, SRZ ;  /* 0x00000000003e7805 */ /* 0x000fe2000001ff00 */
        /* <DEDUP_REMOVED lines=17> */
[----:B--2---:R-:W-:Y:S01]  /*6870*/  CS2R R18, SRZ ;  /* 0x0000000000127805 */ /* 0x004fe2000001ff00 */
[----:B------:R-:W-:Y:S01]  /*6880*/  CS2R R60, SRZ ;  /* 0x00000000003c7805 */ /* 0x000fe2000001ff00 */
[----:B------:R-:W-:Y:S01]  /*6890*/  CS2R R66, SRZ ;  /* 0x0000000000427805 */ /* 0x000fe2000001ff00 */
[----:B------:R-:W-:Y:S01]  /*68a0*/  CS2R R72, SRZ ;  /* 0x0000000000487805 */ /* 0x000fe2000001ff00 */
[----:B------:R-:W-:Y:S05]  /*68b0*/  @P0 BRA `(.L_x_604) ;  /* 0x0000028000000947 */ /* 0x000fea0003800000 */
[C---:B---34-:R-:W-:Y:S01]  /*68c0*/  ISETP.GE.AND P0, PT, R14.reuse, c[0x0][0x27c], PT ;  /* 0x00009f000e007a0c */ /* 0x058fe20003f06270 */
[----:B------:R-:W-:Y:S01]  /*68d0*/  CS2R R74, SRZ ;  /* 0x00000000004a7805 */ /* 0x000fe2000001ff00 */
[----:B------:R-:W-:Y:S01]  /*68e0*/  CS2R R72, SRZ ;  /* 0x0000000000487805 */ /* 0x000fe2000001ff00 */
[----:B------:R-:W-:-:S10]  /*68f0*/  IADD3 R13, R14, 0x20, RZ ;  /* 0x000000200e0d7810 */ /* 0x000fd40007ffe0ff */
[----:B------:R-:W-:-:S04]  /*6900*/  @!P0 IMAD.WIDE R28, R14, 0x2, R22 ;  /* 0x000000020e1c8825 */ /* 0x000fc800078e0216 */
[----:B-1----:R-:W-:Y:S01]  /*6910*/  @!P0 IMAD.WIDE R24, R14, 0x2, R16 ;  /* 0x000000020e188825 */ /* 0x002fe200078e0210 */
        /* <DEDUP_REMOVED lines=34> */
.L_x_604:
[----:B---34-:R-:W-:Y:S05]  /*6b40*/  BSYNC B0 ;  /* 0x0000000000007941 */ /* 0x018fea0003800000 */
.L_x_603:
[----:B------:R-:W-:Y:S01]  /*6b50*/  ISETP.NE.AND P0, PT, R9, RZ, PT ;  /* 0x000000ff0900720c */ /* 0x000fe20003f05270 */
[----:B-----5:R-:W-:Y:S01]  /*6b60*/  IMAD.MOV.U32 R10, RZ, RZ, R62 ;  /* 0x000000ffff0a7224 */ /* 0x020fe200078e003e */
[----:B------:R-:W-:Y:S01]  /*6b70*/  MOV R9, R63 ;  /* 0x0000003f00097202 */ /* 0x000fe20000000f00 */
[----:B------:R-:W2:Y:S01]  /*6b80*/  SHFL.IDX PT, R27, R26, 0x3, 0x181f ;  /* 0x00781f001a1b7f89 */ /* 0x000ea200000e0000 */
[----:B------:R-:W-:Y:S01]  /*6b90*/  IMAD.MOV.U32 R15, RZ, RZ, R44 ;  /* 0x000000ffff0f7224 */ /* 0x000fe200078e002c */
[----:B------:R-:W-:Y:S01]  /*6ba0*/  BSSY B0, `(.L_x_605) ;  /* 0x0000049000007945 */ /* 0x000fe20003800000 */
[----:B------:R-:W-:Y:S01]  /*6bb0*/  PRMT R41, R9, 0x5410, R10 ;  /* 0x0000541009297816 */ /* 0x000fe2000000000a */
[----:B------:R-:W-:Y:S01]  /*6bc0*/  IMAD.MOV.U32 R9, RZ, RZ, R75 ;  /* 0x000000ffff097224 */ /* 0x000fe200078e004b */
[----:B------:R-:W-:Y:S01]  /*6bd0*/  MOV R10, R74 ;  /* 0x0000004a000a7202 */ /* 0x000fe20000000f00 */
[----:B-1----:R1:W3:Y:S01]  /*6be0*/  SHFL.IDX PT, R26, R12, 0x3, 0x181f ;  /* 0x00781f000c1a7f89 */ /* 0x0022e200000e0000 */
[----:B------:R-:W-:Y:S01]  /*6bf0*/  IMAD.MOV.U32 R13, RZ, RZ, R45 ;  /* 0x000000ffff0d7224 */ /* 0x000fe200078e002d */
[----:B------:R-:W-:Y:S01]  /*6c00*/  CS2R R24, SRZ ;  /* 0x0000000000187805 */ /* 0x000fe2000001ff00 */
[----:B------:R-:W-:Y:S01]  /*6c10*/  PRMT R59, R9, 0x5410, R10 ;  /* 0x00005410093b7816 */ /* 0x000fe2000000000a */
[----:B------:R-:W4:Y:S01]  /*6c20*/  SHFL.IDX PT, R21, R20, 0x3, 0x181f ;  /* 0x00781f0014157f89 */ /* 0x000f2200000e0000 */
[----:B------:R-:W-:Y:S01]  /*6c30*/  IMAD.MOV.U32 R10, RZ, RZ, R60 ;  /* 0x000000ffff0a7224 */ /* 0x000fe200078e003c */
[----:B------:R-:W-:Y:S01]  /*6c40*/  PRMT R35, R13, 0x5410, R15 ;  /* 0x000054100d237816 */ /* 0x000fe2000000000f */
[----:B------:R-:W-:Y:S01]  /*6c50*/  IMAD.MOV.U32 R9, RZ, RZ, R61 ;  /* 0x000000ffff097224 */ /* 0x000fe200078e003d */
[----:B------:R2:W3:Y:S01]  /*6c60*/  SHFL.IDX PT, R20, R11, 0x3, 0x181f ;  /* 0x00781f000b147f89 */ /* 0x0004e200000e0000 */
[----:B------:R-:W-:Y:S01]  /*6c70*/  IMAD.MOV.U32 R15, RZ, RZ, R68 ;  /* 0x000000ffff0f7224 */ /* 0x000fe200078e0044 */
[----:B------:R-:W-:Y:S01]  /*6c80*/  CS2R R32, SRZ ;  /* 0x0000000000207805 */ /* 0x000fe2000001ff00 */
[----:B------:R-:W-:Y:S01]  /*6c90*/  IMAD.MOV.U32 R13, RZ, RZ, R69 ;  /* 0x000000ffff0d7224 */ /* 0x000fe200078e0045 */
[----:B------:R-:W-:Y:S01]  /*6ca0*/  PRMT R40, R9, 0x5410, R10 ;  /* 0x0000541009287816 */ /* 0x000fe2000000000a */
[----:B------:R-:W-:Y:S01]  /*6cb0*/  IMAD.MOV.U32 R10, RZ, RZ, R72 ;  /* 0x000000ffff0a7224 */ /* 0x000fe200078e0048 */
        /* <DEDUP_REMOVED lines=8> */
[----:B-1----:R-:W-:Y:S01]  /*6d40*/  IMAD.MOV.U32 R12, RZ, RZ, R42 ;  /* 0x000000ffff0c7224 */ /* 0x002fe200078e002a */
[----:B--2---:R-:W-:-:S04]  /*6d50*/  MOV R11, R43 ;  /* 0x0000002b000b7202 */ /* 0x004fc80000000f00 */
[----:B------:R-:W-:Y:S01]  /*6d60*/  PRMT R34, R11, 0x5410, R12 ;  /* 0x000054100b227816 */ /* 0x000fe2000000000c */
[----:B------:R-:W-:Y:S01]  /*6d70*/  IMAD.MOV.U32 R11, RZ, RZ, R67 ;  /* 0x000000ffff0b7224 */ /* 0x000fe200078e0043 */
[----:B------:R-:W-:-:S04]  /*6d80*/  MOV R12, R66 ;  /* 0x00000042000c7202 */ /* 0x000fc80000000f00 */
[----:B------:R-:W-:Y:S01]  /*6d90*/  PRMT R46, R11, 0x5410, R12 ;  /* 0x000054100b2e7816 */ /* 0x000fe2000000000c */
[----:B------:R-:W-:Y:S05]  /*6da0*/  @P0 BRA `(.L_x_606) ;  /* 0x0000028000000947 */ /* 0x000fea0003800000 */
[C---:B---34-:R-:W-:Y:S01]  /*6db0*/  IADD3 R10, R14.reuse, 0x20, RZ ;  /* 0x000000200e0a7810 */ /* 0x058fe20007ffe0ff */
[----:B------:R-:W-:Y:S01]  /*6dc0*/  CS2R R38, SRZ ;  /* 0x0000000000267805 */ /* 0x000fe2000001ff00 */
[----:B------:R-:W-:Y:S01]  /*6dd0*/  ISETP.GE.AND P1, PT, R14, c[0x0][0x27c], PT ;  /* 0x00009f000e007a0c */ /* 0x000fe20003f26270 */
[----:B------:R-:W-:Y:S01]  /*6de0*/  CS2R R36, SRZ ;  /* 0x0000000000247805 */ /* 0x000fe2000001ff00 */
[----:B------:R-:W-:Y:S01]  /*6df0*/  ISETP.GE.AND P0, PT, R10, c[0x0][0x27c], PT ;  /* 0x00009f000a007a0c */ /* 0x000fe20003f06270 */
[----:B------:R-:W-:Y:S01]  /*6e00*/  CS2R R32, SRZ ;  /* 0x0000000000207805 */ /* 0x000fe2000001ff00 */
[----:B------:R-:W-:-:S09]  /*6e10*/  CS2R R30, SRZ ;  /* 0x00000000001e7805 */ /* 0x000fd2000001ff00 */
[----:B------:R-:W-:Y:S02]  /*6e20*/  @!P1 IMAD.WIDE R12, R14, 0x2, R26 ;  /* 0x000000020e0c9825 */ /* 0x000fe400078e021a */
[----:B------:R-:W-:-:S03]  /*6e30*/  @!P0 SHF.R.S32.HI R9, RZ, 0x1f, R10 ;  /* 0x0000001fff098819 */ /* 0x000fc6000001140a */
[----:B------:R1:W5:Y:S01]  /*6e40*/  @!P1 LD.E.64 R38, [R12.64] ;  /* 0x000000080c269980 */ /* 0x000362000c101b00 */
[----:B------:R-:W-:Y:S01]  /*6e50*/  @!P0 LEA.HI R9, R9, R10, RZ, 0x2 ;  /* 0x0000000a09098211 */ /* 0x000fe200078f10ff */
[----:B------:R-:W-:-:S03]  /*6e60*/  @!P1 IMAD.WIDE R10, R14, 0x2, R20 ;  /* 0x000000020e0a9825 */ /* 0x000fc600078e0214 */
[----:B------:R-:W-:Y:S02]  /*6e70*/  @!P0 LOP3.LUT R9, R9, 0xfffffffc, RZ, 0xc0, !PT ;  /* 0xfffffffc09098812 */ /* 0x000fe400078ec0ff */
[----:B------:R2:W5:Y:S03]  /*6e80*/  @!P1 LD.E.64 R36, [R10.64] ;  /* 0x000000080a249980 */ /* 0x000566000c101b00 */
[----:B------:R-:W-:-:S04]  /*6e90*/  @!P0 IMAD.WIDE R16, R9, 0x2, R26 ;  /* 0x0000000209108825 */ /* 0x000fc800078e021a */
[----:B------:R-:W-:Y:S01]  /*6ea0*/  @!P0 IMAD.WIDE R18, R9, 0x2, R20 ;  /* 0x0000000209128825 */ /* 0x000fe200078e0214 */
[----:B------:R3:W5:Y:S04]  /*6eb0*/  @!P0 LD.E.64 R32, [R16.64] ;  /* 0x0000000810208980 */ /* 0x000768000c101b00 */
[----:B------:R4:W5:Y:S01]  /*6ec0*/  @!P0 LD.E.64 R30, [R18.64] ;  /* 0x00000008121e8980 */ /* 0x000962000c101b00 */
[----:B-1----:R-:W-:-:S04]  /*6ed0*/  IADD3 R12, R14, 0x40, RZ ;  /* 0x000000400e0c7810 */ /* 0x002fc80007ffe0ff */
[----:B------:R-:W-:Y:S02]  /*6ee0*/  ISETP.GE.AND P1, PT, R12, c[0x0][0x27c], PT ;  /* 0x00009f000c007a0c */ /* 0x000fe40003f26270 */
[----:B--2---:R-:W-:-:S04]  /*6ef0*/  IADD3 R10, R14, 0x60, RZ ;  /* 0x000000600e0a7810 */ /* 0x004fc80007ffe0ff */
        /* <DEDUP_REMOVED lines=9> */
[----:B----4-:R-:W-:Y:S01]  /*6f90*/  CS2R R18, SRZ ;  /* 0x0000000000127805 */ /* 0x010fe2000001ff00 */
[----:B------:R-:W-:Y:S01]  /*6fa0*/  CS2R R22, SRZ ;  /* 0x0000000000167805 */ /* 0x000fe2000001ff00 */
[----:B------:R-:W-:Y:S01]  /*6fb0*/  @!P1 IMAD.WIDE R10, R11, 0x2, R20 ;  /* 0x000000020b0a9825 */ /* 0x000fe200078e0214 */
[----:B---3--:R-:W-:Y:S02]  /*6fc0*/  CS2R R16, SRZ ;  /* 0x0000000000107805 */ /* 0x008fe4000001ff00 */
[----:B------:R1:W5:Y:S01]  /*6fd0*/  @!P1 LD.E.64 R24, [R12.64] ;  /* 0x000000080c189980 */ /* 0x000362000c101b00 */
[----:B------:R-:W-:-:S03]  /*6fe0*/  @!P0 IMAD.WIDE R26, R9, 0x2, R26 ;  /* 0x00000002091a8825 */ /* 0x000fc600078e021a */
[----:B------:R1:W5:Y:S01]  /*6ff0*/  @!P1 LD.E.64 R22, [R10.64] ;  /* 0x000000080a169980 */ /* 0x000362000c101b00 */
[----:B------:R-:W-:-:S03]  /*7000*/  @!P0 IMAD.WIDE R20, R9, 0x2, R20 ;  /* 0x0000000209148825 */ /* 0x000fc600078e0214 */
[----:B------:R1:W5:Y:S04]  /*7010*/  @!P0 LD.E.64 R18, [R26.64] ;  /* 0x000000081a128980 */ /* 0x000368000c101b00 */
[----:B------:R1:W5:Y:S02]  /*7020*/  @!P0 LD.E.64 R16, [R20.64] ;  /* 0x0000000814108980 */ /* 0x000364000c101b00 */
.L_x_606:
[----:B---34-:R-:W-:Y:S05]  /*7030*/  BSYNC B0 ;  /* 0x0000000000007941 */ /* 0x018fea0003800000 */
.L_x_605:
[----:B-----5:R-:W-:Y:S01]  /*7040*/  IMAD.MOV.U32 R9, RZ, RZ, R18 ;  /* 0x000000ffff097224 */ /* 0x020fe200078e0012 */
[----:B-1----:R-:W-:Y:S01]  /*7050*/  MOV R20, R33 ;  /* 0x0000002100147202 */ /* 0x002fe20000000f00 */
[----:B------:R-:W-:Y:S01]  /*7060*/  IMAD.IADD R29, R8, 0x1, -R149 ;  /* 0x00000001081d7824 */ /* 0x000fe200078e0a95 */
[----:B------:R-:W-:-:S04]  /*7070*/  DEPBAR.LE SB0, 0x1 ;  /* 0x000080400000791a */ /* 0x000fc80000000000 */
[----:B------:R-:W-:Y:S01]  /*7080*/  PRMT R13, R9, 0x7610, R13 ;  /* 0x00007610090d7816 */ /* 0x000fe2000000000d */
[----:B------:R-:W-:Y:S01]  /*7090*/  IMAD.MOV.U32 R11, RZ, RZ, R24 ;  /* 0x000000ffff0b7224 */ /* 0x000fe200078e0018 */
[----:B------:R-:W-:Y:S01]  /*70a0*/  IMNMX R29, R29, 0x80, PT ;  /* 0x000000801d1d7817 */ /* 0x000fe20003800200 */
[----:B------:R-:W-:Y:S01]  /*70b0*/  IMAD.MOV.U32 R10, RZ, RZ, R25 ;  /* 0x000000ffff0a7224 */ /* 0x000fe200078e0019 */
[----:B------:R-:W-:Y:S01]  /*70c0*/  BSSY B1, `(.L_x_607) ;  /* 0x00000d3000017945 */ /* 0x000fe20003800000 */
[----:B------:R-:W-:Y:S01]  /*70d0*/  IMAD.MOV.U32 R9, RZ, RZ, R32 ;  /* 0x000000ffff097224 */ /* 0x000fe200078e0020 */
[----:B------:R-:W-:Y:S01]  /*70e0*/  BAR.SYNC.DEFER_BLOCKING 0x0 ;  /* 0x0000000000007b1d */ /* 0x000fe20000010000 */
[----:B------:R-:W-:Y:S01]  /*70f0*/  IMAD.MOV.U32 R12, RZ, RZ, R19 ;  /* 0x000000ffff0c7224 */ /* 0x000fe200078e0013 */
[----:B------:R-:W-:Y:S01]  /*7100*/  PRMT R15, R10, 0x5410, R11 ;  /* 0x000054100a0f7816 */ /* 0x000fe2000000000b */
[----:B------:R-:W-:Y:S01]  /*7110*/  IMAD.MOV.U32 R11, RZ, RZ, R38 ;  /* 0x000000ffff0b7224 */ /* 0x000fe200078e0026 */
[----:B------:R-:W-:Y:S01]  /*7120*/  PRMT R21, R21, 0x5410, R9 ;  /* 0x0000541015157816 */ /* 0x000fe20000000009 */
[----:B------:R-:W-:Y:S01]  /*7130*/  IMAD.MOV.U32 R10, RZ, RZ, R39 ;  /* 0x000000ffff0a7224 */ /* 0x000fe200078e0027 */
[----:B------:R-:W-:Y:S01]  /*7140*/  PRMT R12, R12, 0x5410, R12 ;  /* 0x000054100c0c7816 */ /* 0x000fe2000000000c */
[----:B------:R-:W-:Y:S01]  /*7150*/  IMAD.MOV.U32 R9, RZ, RZ, R16 ;  /* 0x000000ffff097224 */ /* 0x000fe200078e0010 */
[----:B------:R-:W-:Y:S01]  /*7160*/  ISETP.GE.AND P0, PT, R48, R29, PT ;  /* 0x0000001d3000720c */ /* 0x000fe20003f06270 */
        /* <DEDUP_REMOVED lines=8> */
[----:B------:R-:W-:Y:S01]  /*71f0*/  IMAD.MOV.U32 R9, RZ, RZ, R36 ;  /* 0x000000ffff097224 */ /* 0x000fe200078e0024 */
[----:B------:R-:W-:Y:S01]  /*7200*/  PRMT R13, R13, 0x5410, R10 ;  /* 0x000054100d0d7816 */ /* 0x000fe2000000000a */
[----:B------:R-:W-:Y:S01]  /*7210*/  IMAD.MOV.U32 R8, RZ, RZ, R37 ;  /* 0x000000ffff087224 */ /* 0x000fe200078e0025 */
[----:B------:R-:W-:-:S04]  /*7220*/  MOV R10, R31 ;  /* 0x0000001f000a7202 */ /* 0x000fc80000000f00 */
        /* <DEDUP_REMOVED lines=48> */
.L_x_610:
[----:B------:R-:W-:Y:S05]  /*7530*/  BSYNC B0 ;  /* 0x0000000000007941 */ /* 0x000fea0003800000 */
.L_x_609:
        /* <DEDUP_REMOVED lines=46> */
.L_x_612:
[----:B------:R-:W-:Y:S05]  /*7820*/  BSYNC B0 ;  /* 0x0000000000007941 */ /* 0x000fea0003800000 */
.L_x_611:
        /* <DEDUP_REMOVED lines=46> */
.L_x_614:
[----:B------:R-:W-:Y:S05]  /*7b10*/  BSYNC B0 ;  /* 0x0000000000007941 */ /* 0x000fea0003800000 */
.L_x_613:
[----:B-1----:R-:W-:-:S04]  /*7b20*/  IADD3 R8, R14, 0x60, RZ ;  /* 0x000000600e087810 */ /* 0x002fc80007ffe0ff */
        /* <DEDUP_REMOVED lines=44> */
.L_x_608:
[----:B------:R-:W-:Y:S05]  /*7df0*/  BSYNC B1 ;  /* 0x0000000000017941 */ /* 0x000fea0003800000 */
.L_x_607:
        /* <DEDUP_REMOVED lines=49> */
.L_x_618:
[----:B------:R-:W-:Y:S05]  /*8110*/  BSYNC B0 ;  /* 0x0000000000007941 */ /* 0x000fea0003800000 */
.L_x_617:
        /* <DEDUP_REMOVED lines=46> */
.L_x_620:
[----:B------:R-:W-:Y:S05]  /*8400*/  BSYNC B0 ;  /* 0x0000000000007941 */ /* 0x000fea0003800000 */
.L_x_619:
        /* <DEDUP_REMOVED lines=46> */
.L_x_622:
[----:B------:R-:W-:Y:S05]  /*86f0*/  BSYNC B0 ;  /* 0x0000000000007941 */ /* 0x000fea0003800000 */
.L_x_621:
        /* <DEDUP_REMOVED lines=45> */
.L_x_616:
[----:B------:R-:W-:Y:S05]  /*89d0*/  BSYNC B1 ;  /* 0x0000000000017941 */ /* 0x000fea0003800000 */
.L_x_615:
        /* <DEDUP_REMOVED lines=34> */
[----:B------:R-:W-:Y:S02]  /*8c00*/  FMUL.FTZ R64, R10, R55 ;  /* 0x000000370a407220 */ /* 0x000fe40000410000 */
[----:B------:R-:W-:Y:S02]  /*8c10*/  FMUL.FTZ R71, R9, R65 ;  /* 0x0000004109477220 */ /* 0x000fe40000410000 */
        /* <DEDUP_REMOVED lines=13> */
.L_x_626:
[----:B------:R-:W-:Y:S05]  /*8cf0*/  BSYNC B0 ;  /* 0x0000000000007941 */ /* 0x000fea0003800000 */
.L_x_625:
        /* <DEDUP_REMOVED lines=46> */
.L_x_628:
[----:B------:R-:W-:Y:S05]  /*8fe0*/  BSYNC B0 ;  /* 0x0000000000007941 */ /* 0x000fea0003800000 */
.L_x_627:
        /* <DEDUP_REMOVED lines=46> */
.L_x_630:
[----:B------:R-:W-:Y:S05]  /*92d0*/  BSYNC B0 ;  /* 0x0000000000007941 */ /* 0x000fea0003800000 */
.L_x_629:
        /* <DEDUP_REMOVED lines=45> */
.L_x_624:
[----:B------:R-:W-:Y:S05]  /*95b0*/  BSYNC B1 ;  /* 0x0000000000017941 */ /* 0x000fea0003800000 */
.L_x_623:
[----:B-1----:R-:W-:-:S04]  /*95c0*/  IADD3 R8, R48, 0x60, RZ ;  /* 0x0000006030087810 */ /* 0x002fc80007ffe0ff */
[----:B------:R-:W-:-:S13]  /*95d0*/  ISETP.GE.AND P0, PT, R8, R29, PT ;  /* 0x0000001d0800720c */ /* 0x000fda0003f06270 */
        /* <DEDUP_REMOVED lines=46> */
.L_x_633:
[----:B------:R-:W-:Y:S05]  /*98c0*/  BSYNC B0 ;  /* 0x0000000000007941 */ /* 0x000fea0003800000 */
.L_x_632:
        /* <DEDUP_REMOVED lines=46> */
.L_x_635:
[----:B------:R-:W-:Y:S05]  /*9bb0*/  BSYNC B0 ;  /* 0x0000000000007941 */ /* 0x000fea0003800000 */
.L_x_634:
        /* <DEDUP_REMOVED lines=46> */
.L_x_637:
[----:B------:R-:W-:Y:S05]  /*9ea0*/  BSYNC B0 ;  /* 0x0000000000007941 */ /* 0x000fea0003800000 */
.L_x_636:
[----:B------:R-:W-:-:S04]  /*9eb0*/  IADD3 R14, R14, 0x60, RZ ;  /* 0x000000600e0e7810 */ /* 0x000fc80007ffe0ff */
[----:B------:R-:W-:-:S13]  /*9ec0*/  ISETP.GE.AND P0, PT, R14, c[0x0][0x27c], PT ;  /* 0x00009f000e007a0c */ /* 0x000fda0003f06270 */
[----:B------:R-:W-:Y:S05]  /*9ed0*/  @P0 BRA `(.L_x_631) ;  /* 0x00004ac000000947 */ /* 0x000fea0003800000 */
[----:B-1----:R-:W1:Y:S01]  /*9ee0*/  LDS.128 R8, [R126+0x1f080] ;  /* 0x01f080007e087984 */ /* 0x002e620000000c00 */
[--C-:B------:R-:W-:Y:S01]  /*9ef0*/  SHF.R.U64 R15, R16, 0x10, R17.reuse ;  /* 0x00000010100f7819 */ /* 0x100fe20000001211 */
[--C-:B------:R-:W-:Y:S01]  /*9f00*/  HADD2.F32 R24, -RZ, R13.reuse.H0_H0 ;  /* 0x2000000dff187230 */ /* 0x100fe20000004100 */
[----:B------:R-:W-:Y:S01]  /*9f10*/  SHF.R.U32.HI R16, RZ, 0x10, R17 ;  /* 0x00000010ff107819 */ /* 0x000fe20000011611 */
[----:B------:R-:W-:Y:S01]  /*9f20*/  HADD2.F32 R22, -RZ, R12.H0_H0 ;  /* 0x2000000cff167230 */ /* 0x000fe20000004100 */
[--C-:B------:R-:W-:Y:S01]  /*9f30*/  SHF.R.U64 R14, R18, 0x10, R19.reuse ;  /* 0x00000010120e7819 */ /* 0x100fe20000001213 */
[----:B------:R-:W-:Y:S01]  /*9f40*/  HADD2.F32 R13, -RZ, R13.H1_H1 ;  /* 0x3000000dff0d7230 */ /* 0x000fe20000004100 */
[----:B------:R-:W-:Y:S01]  /*9f50*/  SHF.R.U32.HI R18, RZ, 0x10, R19 ;  /* 0x00000010ff127819 */ /* 0x000fe20000011613 */
[----:B------:R-:W-:Y:S02]  /*9f60*/  HADD2.F32 R16, -RZ, R16.H0_H0 ;  /* 0x20000010ff107230 */ /* 0x000fe40000004100 */
[----:B------:R-:W-:-:S02]  /*9f70*/  HADD2.F32 R15, -RZ, R15.H0_H0 ;  /* 0x2000000fff0f7230 */ /* 0x000fc40000004100 */
[----:B------:R-:W-:Y:S02]  /*9f80*/  HADD2.F32 R23, -RZ, R18.H0_H0 ;  /* 0x20000012ff177230 */ /* 0x000fe40000004100 */
[----:B------:R-:W-:Y:S02]  /*9f90*/  HADD2.F32 R12, -RZ, R12.H1_H1 ;  /* 0x3000000cff0c7230 */ /* 0x000fe40000004100 */
        /* <DEDUP_REMOVED lines=31> */
.L_x_598:
[----:B------:R-:W-:Y:S01]  /*a190*/  ISETP.NE.AND P0, PT, R226, 0x1, PT ;  /* 0x00000001e200780c */ /* 0x000fe20003f05270 */
[----:B------:R-:W-:Y:S01]  /*a1a0*/  IMAD.MOV.U32 R21, RZ, RZ, R23 ;  /* 0x000000ffff157224 */ /* 0x000fe200078e0017 */
[----:B------:R-:W-:Y:S01]  /*a1b0*/  MOV R17, R19 ;  /* 0x0000001300117202 */ /* 0x000fe20000000f00 */
        /* <DEDUP_REMOVED lines=10> */
[----:B------:R-:W-:-:S05]  /*a260*/  @P0 IMAD.HI.U32 R12, R11, c[0x0][0x2c8], RZ ;  /* 0x0000b2000b0c0a27 */ /* 0x000fca00078e00ff */
[----:B------:R-:W-:-:S04]  /*a270*/  @P0 SHF.R.U32.HI R11, RZ, c[0x0][0x2cc], R12 ;  /* 0x0000b300ff0b0a19 */ /* 0x000fc8000001160c */
[----:B------:R-:W-:Y:S01]  /*a280*/  SHF.R.S32.HI R12, RZ, 0x1f, R11 ;  /* 0x0000001fff0c7819 */ /* 0x000fe2000001140b */
[----:B------:R-:W-:-:S04]  /*a290*/  IMAD.WIDE.U32 R20, R11, c[0x0][0x280], R20 ;  /* 0x0000a0000b147a25 */ /* 0x000fc800078e0014 */
[----:B------:R-:W-:Y:S01]  /*a2a0*/  IMAD R13, R12, c[0x0][0x280], RZ ;  /* 0x0000a0000c0d7a24 */ /* 0x000fe200078e02ff */
[----:B------:R-:W-:Y:S01]  /*a2b0*/  LEA R14, P0, R20, c[0x0][0x270], 0x1 ;  /* 0x00009c00140e7a11 */ /* 0x000fe200078008ff */
[----:B------:R-:W-:Y:S02]  /*a2c0*/  IMAD R12, R12, c[0x0][0x290], RZ ;  /* 0x0000a4000c0c7a24 */ /* 0x000fe400078e02ff */
[C---:B------:R-:W-:Y:S02]  /*a2d0*/  IMAD R13, R11.reuse, c[0x0][0x284], R13 ;  /* 0x0000a1000b0d7a24 */ /* 0x040fe400078e020d */
[----:B------:R-:W-:-:S04]  /*a2e0*/  IMAD.WIDE.U32 R16, R11, c[0x0][0x290], R16 ;  /* 0x0000a4000b107a25 */ /* 0x000fc800078e0010 */
[----:B------:R-:W-:Y:S02]  /*a2f0*/  IMAD.IADD R13, R21, 0x1, R13 ;  /* 0x00000001150d7824 */ /* 0x000fe400078e020d */
[----:B------:R-:W-:-:S03]  /*a300*/  IMAD R11, R11, c[0x0][0x294], R12 ;  /* 0x0000a5000b0b7a24 */ /* 0x000fc600078e020c */
        /* <DEDUP_REMOVED lines=9> */
[----:B------:R-:W-:Y:S01]  /*a3a0*/  ISETP.GE.AND P0, PT, R83, c[0x0][0x27c], PT ;  /* 0x00009f0053007a0c */ /* 0x000fe20003f06270 */
[----:B------:R-:W-:Y:S01]  /*a3b0*/  CS2R R106, SRZ ;  /* 0x00000000006a7805 */ /* 0x000fe2000001ff00 */
[----:B------:R-:W-:Y:S01]  /*a3c0*/  CS2R R104, SRZ ;  /* 0x0000000000687805 */ /* 0x000fe2000001ff00 */
[----:B------:R-:W-:Y:S01]  /*a3d0*/  CS2R R102, SRZ ;  /* 0x0000000000667805 */ /* 0x000fe2000001ff00 */
[----:B------:R-:W-:-:S09]  /*a3e0*/  CS2R R100, SRZ ;  /* 0x0000000000647805 */ /* 0x000fd2000001ff00 */
[C---:B------:R-:W-:Y:S01]  /*a3f0*/  @!P0 IMAD.SHL.U32 R17, R83.reuse, 0x2, RZ ;  /* 0x0000000253118824 */ /* 0x040fe200078e00ff */
[----:B------:R-:W-:-:S04]  /*a400*/  @!P0 SHF.L.U64.HI R16, R83, 0x1, R111 ;  /* 0x0000000153108819 */ /* 0x000fc8000001026f */
[----:B--2---:R-:W-:-:S05]  /*a410*/  @!P0 IADD3 R22, P1, R20, R17, RZ ;  /* 0x0000001114168210 */ /* 0x004fca0007f3e0ff */
[----:B---3--:R-:W-:Y:S01]  /*a420*/  @!P0 IMAD.X R23, R21, 0x1, R16, P1 ;  /* 0x0000000115178824 */ /* 0x008fe200008e0610 */
[----:B----4-:R-:W-:-:S04]  /*a430*/  @!P0 IADD3 R24, P1, R18, R17, RZ ;  /* 0x0000001112188210 */ /* 0x010fc80007f3e0ff */
[----:B------:R2:W5:Y:S01]  /*a440*/  @!P0 LD.E.128 R104, [R22.64] ;  /* 0x0000000816688980 */ /* 0x000562000c101d00 */
[----:B-1----:R-:W-:-:S05]  /*a450*/  @!P0 IMAD.X R25, R19, 0x1, R16, P1 ;  /* 0x0000000113198824 */ /* 0x002fca00008e0610 */
        /* <DEDUP_REMOVED lines=13> */
.L_x_639:
[----:B------:R-:W-:Y:S05]  /*a530*/  BSYNC B0 ;  /* 0x0000000000007941 */ /* 0x000fea0003800000 */
.L_x_638:
[----:B------:R-:W-:Y:S01]  /*a540*/  ISETP.NE.AND P0, PT, R15, RZ, PT ;  /* 0x000000ff0f00720c */ /* 0x000fe20003f05270 */
[----:B--2--5:R-:W-:Y:S01]  /*a550*/  IMAD.MOV.U32 R16, RZ, RZ, R94 ;  /* 0x000000ffff107224 */ /* 0x024fe200078e005e */
[----:B------:R-:W-:Y:S01]  /*a560*/  MOV R17, R93 ;  /* 0x0000005d00117202 */ /* 0x000fe20000000f00 */
[----:B------:R-:W-:Y:S01]  /*a570*/  IMAD.MOV.U32 R15, RZ, RZ, R95 ;  /* 0x000000ffff0f7224 */ /* 0x000fe200078e005f */
[----:B------:R2:W4:Y:S02]  /*a580*/  SHFL.IDX PT, R23, R13, 0x1, 0x181f ;  /* 0x00381f000d177f89 */ /* 0x00052400000e0000 */
[----:B----4-:R-:W-:Y:S01]  /*a590*/  IMAD.MOV.U32 R18, RZ, RZ, R92 ;  /* 0x000000ffff127224 */ /* 0x010fe200078e005c */
        /* <DEDUP_REMOVED lines=39> */
[----:B----4-:R-:W-:-:S05]  /*a810*/  @!P0 IADD3 R18, P1, R22, R15, RZ ;  /* 0x0000000f16128210 */ /* 0x010fca0007f3e0ff */
[----:B-1----:R-:W-:Y:S01]  /*a820*/  @!P0 IMAD.X R19, R23, 0x1, R16, P1 ;  /* 0x0000000117138824 */ /* 0x002fe200008e0610 */
[----:B------:R-:W-:-:S04]  /*a830*/  @!P0 IADD3 R24, P1, R20, R15, RZ ;  /* 0x0000000f14188210 */ /* 0x000fc80007f3e0ff */
[----:B------:R1:W5:Y:S01]  /*a840*/  @!P0 LD.E.128 R76, [R18.64] ;  /* 0x00000008124c8980 */ /* 0x000362000c101d00 */
[----:B---3--:R-:W-:-:S05]  /*a850*/  @!P0 IMAD.X R25, R21, 0x1, R16, P1 ;  /* 0x0000000115198824 */ /* 0x008fca00008e0610 */
        /* <DEDUP_REMOVED lines=13> */
.L_x_641:
[----:B------:R-:W-:Y:S05]  /*a930*/  BSYNC B0 ;  /* 0x0000000000007941 */ /* 0x000fea0003800000 */
.L_x_640:
[----:B------:R-:W-:Y:S01]  /*a940*/  ISETP.NE.AND P0, PT, R10, RZ, PT ;  /* 0x000000ff0a00720c */ /* 0x000fe20003f05270 */
[----:B-----5:R-:W-:Y:S01]  /*a950*/  IMAD.MOV.U32 R17, RZ, RZ, R66 ;  /* 0x000000ffff117224 */ /* 0x020fe200078e0042 */
[----:B------:R-:W-:Y:S01]  /*a960*/  MOV R10, R65 ;  /* 0x00000041000a7202 */ /* 0x000fe20000000f00 */
[----:B------:R-:W-:Y:S01]  /*a970*/  IMAD.MOV.U32 R16, RZ, RZ, R67 ;  /* 0x000000ffff107224 */ /* 0x000fe200078e0043 */
[----:B-1-3--:R1:W3:Y:S01]  /*a980*/  SHFL.IDX PT, R21, R13, 0x2, 0x181f ;  /* 0x00581f000d157f89 */ /* 0x00a2e200000e0000 */
        /* <DEDUP_REMOVED lines=35> */
[----:B--23--:R-:W-:Y:S01]  /*abc0*/  ISETP.GE.AND P0, PT, R83, c[0x0][0x27c], PT ;  /* 0x00009f0053007a0c */ /* 0x00cfe20003f06270 */
[----:B------:R-:W-:Y:S01]  /*abd0*/  CS2R R46, SRZ ;  /* 0x00000000002e7805 */ /* 0x000fe2000001ff00 */
[----:B------:R-:W-:Y:S01]  /*abe0*/  CS2R R44, SRZ ;  /* 0x00000000002c7805 */ /* 0x000fe2000001ff00 */
[----:B------:R-:W-:Y:S01]  /*abf0*/  CS2R R42, SRZ ;  /* 0x00000000002a7805 */ /* 0x000fe2000001ff00 */
[----:B------:R-:W-:-:S09]  /*ac00*/  CS2R R40, SRZ ;  /* 0x0000000000287805 */ /* 0x000fd2000001ff00 */
[C---:B------:R-:W-:Y:S01]  /*ac10*/  @!P0 IMAD.SHL.U32 R10, R83.reuse, 0x2, RZ ;  /* 0x00000002530a8824 */ /* 0x040fe200078e00ff */
[----:B------:R-:W-:-:S04]  /*ac20*/  @!P0 SHF.L.U64.HI R15, R83, 0x1, R111 ;  /* 0x00000001530f8819 */ /* 0x000fc8000001026f */
[----:B------:R-:W-:-:S05]  /*ac30*/  @!P0 IADD3 R16, P1, R20, R10, RZ ;  /* 0x0000000a14108210 */ /* 0x000fca0007f3e0ff */
[----:B------:R-:W-:Y:S01]  /*ac40*/  @!P0 IMAD.X R17, R21, 0x1, R15, P1 ;  /* 0x0000000115118824 */ /* 0x000fe200008e060f */
[----:B-1--4-:R-:W-:-:S04]  /*ac50*/  @!P0 IADD3 R22, P1, R18, R10, RZ ;  /* 0x0000000a12168210 */ /* 0x012fc80007f3e0ff */
[----:B------:R1:W5:Y:S01]  /*ac60*/  @!P0 LD.E.128 R44, [R16.64] ;  /* 0x00000008102c8980 */ /* 0x000362000c101d00 */
[----:B------:R-:W-:-:S05]  /*ac70*/  @!P0 IMAD.X R23, R19, 0x1, R15, P1 ;  /* 0x0000000113178824 */ /* 0x000fca00008e060f */
        /* <DEDUP_REMOVED lines=13> */
.L_x_643:
[----:B--23--:R-:W-:Y:S05]  /*ad50*/  BSYNC B0 ;  /* 0x0000000000007941 */ /* 0x00cfea0003800000 */
.L_x_642:
[----:B------:R-:W-:Y:S01]  /*ad60*/  ISETP.NE.AND P0, PT, R9, RZ, PT ;  /* 0x000000ff0900720c */ /* 0x000fe20003f05270 */
[----:B-----5:R-:W-:Y:S01]  /*ad70*/  IMAD.MOV.U32 R10, RZ, RZ, R38 ;  /* 0x000000ffff0a7224 */ /* 0x020fe200078e0026 */
[----:B------:R-:W-:Y:S01]  /*ad80*/  MOV R15, R37 ;  /* 0x00000025000f7202 */ /* 0x000fe20000000f00 */
[----:B------:R-:W-:Y:S01]  /*ad90*/  IMAD.MOV.U32 R9, RZ, RZ, R39 ;  /* 0x000000ffff097224 */ /* 0x000fe200078e0027 */
[----:B------:R2:W3:Y:S01]  /*ada0*/  SHFL.IDX PT, R69, R11, 0x3, 0x181f ;  /* 0x00781f000b457f89 */ /* 0x0004e200000e0000 */
        /* <DEDUP_REMOVED lines=14> */
[----:B------:R-:W3:Y:S01]  /*ae90*/  SHFL.IDX PT, R14, R14, 0x3, 0x181f ;  /* 0x00781f000e0e7f89 */ /* 0x000ee200000e0000 */
[----:B------:R-:W-:Y:S01]  /*aea0*/  PRMT R99, R15, 0x5410, R16 ;  /* 0x000054100f637816 */ /* 0x000fe20000000010 */
[----:B------:R-:W-:Y:S01]  /*aeb0*/  CS2R R24, SRZ ;  /* 0x0000000000187805 */ /* 0x000fe2000001ff00 */
[----:B------:R-:W-:Y:S01]  /*aec0*/  PRMT R86, R9, 0x5410, R10 ;  /* 0x0000541009567816 */ /* 0x000fe2000000000a */
[----:B------:R-:W-:Y:S01]  /*aed0*/  IMAD.MOV.U32 R10, RZ, RZ, R32 ;  /* 0x000000ffff0a7224 */ /* 0x000fe200078e0020 */
[----:B------:R3:W3:Y:S01]  /*aee0*/  SHFL.IDX PT, R15, R13, 0x3, 0x181f ;  /* 0x00781f000d0f7f89 */ /* 0x0006e200000e0000 */
[----:B------:R-:W-:Y:S01]  /*aef0*/  IMAD.MOV.U32 R9, RZ, RZ, R33 ;  /* 0x000000ffff097224 */ /* 0x000fe200078e0021 */
[----:B----4-:R-:W-:Y:S01]  /*af00*/  CS2R R22, SRZ ;  /* 0x0000000000167805 */ /* 0x010fe2000001ff00 */
[----:B--2---:R-:W-:Y:S01]  /*af10*/  IMAD.MOV.U32 R11, RZ, RZ, R43 ;  /* 0x000000ffff0b7224 */ /* 0x004fe200078e002b */
[----:B------:R-:W-:Y:S01]  /*af20*/  CS2R R20, SRZ ;  /* 0x0000000000147805 */ /* 0x000fe2000001ff00 */
[----:B------:R-:W-:Y:S01]  /*af30*/  CS2R R18, SRZ ;  /* 0x0000000000127805 */ /* 0x000fe2000001ff00 */
[----:B------:R-:W-:Y:S01]  /*af40*/  PRMT R85, R9, 0x5410, R10 ;  /* 0x0000541009557816 */ /* 0x000fe2000000000a */
[----:B------:R-:W-:Y:S01]  /*af50*/  IMAD.MOV.U32 R10, RZ, RZ, R40 ;  /* 0x000000ffff0a7224 */ /* 0x000fe200078e0028 */
[----:B------:R-:W-:Y:S01]  /*af60*/  MOV R9, R41 ;  /* 0x0000002900097202 */ /* 0x000fe20000000f00 */
[----:B------:R-:W-:-:S03]  /*af70*/  CS2R R16, SRZ ;  /* 0x0000000000107805 */ /* 0x000fc6000001ff00 */
[----:B------:R-:W-:Y:S02]  /*af80*/  PRMT R97, R9, 0x5410, R10 ;  /* 0x0000541009617816 */ /* 0x000fe4000000000a */
[----:B-1----:R-:W-:-:S04]  /*af90*/  MOV R12, R42 ;  /* 0x0000002a000c7202 */ /* 0x002fc80000000f00 */
[----:B------:R-:W-:Y:S01]  /*afa0*/  PRMT R98, R11, 0x5410, R12 ;  /* 0x000054100b627816 */ /* 0x000fe2000000000c */
[----:B------:R-:W-:Y:S05]  /*afb0*/  @P0 BRA `(.L_x_645) ;  /* 0x0000019000000947 */ /* 0x000fea0003800000 */
[----:B------:R-:W-:Y:S01]  /*afc0*/  ISETP.GE.AND P0, PT, R83, c[0x0][0x27c], PT ;  /* 0x00009f0053007a0c */ /* 0x000fe20003f06270 */
        /* <DEDUP_REMOVED lines=10> */
[----:B---3--:R-:W-:-:S05]  /*b070*/  @!P0 IADD3 R12, P1, R14, R9, RZ ;  /* 0x000000090e0c8210 */ /* 0x008fca0007f3e0ff */
[----:B------:R-:W-:Y:S01]  /*b080*/  @!P0 IMAD.X R13, R15, 0x1, R10, P1 ;  /* 0x000000010f0d8824 */ /* 0x000fe200008e060a */
[----:B------:R-:W-:-:S04]  /*b090*/  @!P0 IADD3 R80, P1, R68, R9, RZ ;  /* 0x0000000944508210 */ /* 0x000fc80007f3e0ff */
[----:B------:R1:W5:Y:S01]  /*b0a0*/  @!P0 LD.E.128 R24, [R12.64] ;  /* 0x000000080c188980 */ /* 0x000362000c101d00 */
[----:B------:R-:W-:Y:S01]  /*b0b0*/  @!P0 IMAD.X R81, R69, 0x1, R10, P1 ;  /* 0x0000000145518824 */ /* 0x000fe200008e060a */
        /* <DEDUP_REMOVED lines=9> */
.L_x_645:
[----:B------:R-:W-:Y:S05]  /*b150*/  BSYNC B0 ;  /* 0x0000000000007941 */ /* 0x000fea0003800000 */
.L_x_644:
[----:B-----5:R-:W-:Y:S01]  /*b160*/  IMAD.MOV.U32 R9, RZ, RZ, R30 ;  /* 0x000000ffff097224 */ /* 0x020fe200078e001e */
[----:B------:R-:W-:-:S04]  /*b170*/  DEPBAR.LE SB0, 0x1 ;  /* 0x000080400000791a */ /* 0x000fc80000000000 */
[----:B-1----:R-:W-:Y:S01]  /*b180*/  IMAD.MOV.U32 R12, RZ, RZ, R31 ;  /* 0x000000ffff0c7224 */ /* 0x002fe200078e001f */
[----:B------:R-:W-:Y:S01]  /*b190*/  BSSY B1, `(.L_x_646) ;  /* 0x00000eb000017945 */ /* 0x000fe20003800000 */
[----:B------:R-:W-:Y:S01]  /*b1a0*/  IMAD.IADD R84, R8, 0x1, -R149 ;  /* 0x0000000108547824 */ /* 0x000fe200078e0a95 */
[----:B------:R-:W-:Y:S01]  /*b1b0*/  MOV R8, R21 ;  /* 0x0000001500087202 */ /* 0x000fe20000000f00 */
[----:B------:R-:W-:Y:S01]  /*b1c0*/  IMAD.MOV.U32 R11, RZ, RZ, R28 ;  /* 0x000000ffff0b7224 */ /* 0x000fe200078e001c */
[----:B---3--:R-:W-:Y:S01]  /*b1d0*/  PRMT R69, R12, 0x5410, R9 ;  /* 0x000054100c457816 */ /* 0x008fe20000000009 */
[----:B------:R-:W-:Y:S01]  /*b1e0*/  IMAD.MOV.U32 R10, RZ, RZ, R29 ;  /* 0x000000ffff0a7224 */ /* 0x000fe200078e001d */
[----:B------:R-:W-:Y:S01]  /*b1f0*/  MOV R9, R26 ;  /* 0x0000001a00097202 */ /* 0x000fe20000000f00 */
[----:B------:R-:W-:Y:S01]  /*b200*/  IMAD.MOV.U32 R12, RZ, RZ, R27 ;  /* 0x000000ffff0c7224 */ /* 0x000fe200078e001b */
[----:B------:R-:W-:Y:S02]  /*b210*/  IMNMX R84, R84, 0x80, PT ;  /* 0x0000008054547817 */ /* 0x000fe40003800200 */
[----:B------:R-:W-:Y:S01]  /*b220*/  PRMT R68, R10, 0x5410, R11 ;  /* 0x000054100a447816 */ /* 0x000fe2000000000b */
[----:B------:R-:W-:Y:S01]  /*b230*/  IMAD.MOV.U32 R11, RZ, RZ, R24 ;  /* 0x000000ffff0b7224 */ /* 0x000fe200078e0018 */
[----:B------:R-:W-:Y:S01]  /*b240*/  PRMT R82, R82, 0x5410, R9 ;  /* 0x0000541052527816 */ /* 0x000fe20000000009 */
[----:B------:R-:W-:Y:S01]  /*b250*/  IMAD.MOV.U32 R10, RZ, RZ, R25 ;  /* 0x000000ffff0a7224 */ /* 0x000fe200078e0019 */
[----:B------:R-:W-:Y:S01]  /*b260*/  MOV R9, R22 ;  /* 0x0000001600097202 */ /* 0x000fe20000000f00 */
[----:B------:R-:W-:Y:S01]  /*b270*/  BAR.SYNC.DEFER_BLOCKING 0x0 ;  /* 0x0000000000007b1d */ /* 0x000fe20000010000 */
[----:B------:R-:W-:-:S02]  /*b280*/  ISETP.GE.AND P0, PT, R48, R84, PT ;  /* 0x000000543000720c */ /* 0x000fc40003f06270 */
[----:B------:R-:W-:Y:S01]  /*b290*/  PRMT R81, R10, 0x5410, R11 ;  /* 0x000054100a517816 */ /* 0x000fe2000000000b */
[----:B------:R-:W-:Y:S01]  /*b2a0*/  IMAD.MOV.U32 R10, RZ, RZ, R23 ;  /* 0x000000ffff0a7224 */ /* 0x000fe200078e0017 */
        /* <DEDUP_REMOVED lines=19> */
[----:B------:R-:W-:Y:S01]  /*b3e0*/  SHF.R.U64 R100, R100, 0x10, R101 ;  /* 0x0000001064647819 */ /* 0x000fe20000001265 */
[----:B------:R-:W-:Y:S01]  /*b3f0*/  HADD2.F32 R137, -RZ, R129.H0_H0 ;  /* 0x20000081ff897230 */ /* 0x000fe20000004100 */
[----:B------:R-:W-:Y:S01]  /*b400*/  SHF.R.S32.HI R9, RZ, 0x1f, R10 ;  /* 0x0000001fff097819 */ /* 0x000fe2000001140a */
[----:B------:R-:W-:Y:S01]  /*b410*/  HADD2.F32 R143, -RZ, R131.H0_H0 ;  /* 0x20000083ff8f7230 */ /* 0x000fe20000004100 */
[----:B------:R-:W-:Y:S01]  /*b420*/  SHF.L.U32 R8, R10, 0x3, RZ ;  /* 0x000000030a087819 */ /* 0x000fe200000006ff */
[----:B------:R-:W-:Y:S01]  /*b430*/  HADD2.F32 R129, -RZ, R129.H1_H1 ;  /* 0x30000081ff817230 */ /* 0x000fe20000004100 */
[----:B------:R-:W-:Y:S01]  /*b440*/  LEA.HI R9, R9, R10, RZ, 0x3 ;  /* 0x0000000a09097211 */ /* 0x000fe200078f18ff */
[----:B------:R-:W-:Y:S01]  /*b450*/  HADD2.F32 R144, -RZ, R131.H1_H1 ;  /* 0x30000083ff907230 */ /* 0x000fe20000004100 */
[----:B------:R-:W-:Y:S01]  /*b460*/  LOP3.LUT R8, R125, 0x38, R8, 0xf8, !PT ;  /* 0x000000387d087812 */ /* 0x000fe200078ef808 */
[----:B------:R-:W-:Y:S01]  /*b470*/  HADD2.F32 R100, -RZ, R100.H0_H0 ;  /* 0x20000064ff647230 */ /* 0x000fe20000004100 */
[----:B------:R-:W-:-:S02]  /*b480*/  SHF.L.U32 R9, R9, 0xa, RZ ;  /* 0x0000000a09097819 */ /* 0x000fc400000006ff */
[----:B------:R-:W-:Y:S02]  /*b490*/  LOP3.LUT R8, R8, R124, RZ, 0x3c, !PT ;  /* 0x0000007c08087212 */ /* 0x000fe400078e3cff */
[----:B------:R-:W-:Y:S02]  /*b4a0*/  LOP3.LUT R9, R9, 0x7fffe000, RZ, 0xc0, !PT ;  /* 0x7fffe00009097812 */ /* 0x000fe400078ec0ff */
[----:B------:R-:W-:Y:S02]  /*b4b0*/  SHF.R.U32.HI R133, RZ, 0x10, R101 ;  /* 0x00000010ff857819 */ /* 0x000fe40000011665 */
[----:B------:R-:W-:Y:S02]  /*b4c0*/  IADD3 R8, R8, R9, R123 ;  /* 0x0000000908087210 */ /* 0x000fe40007ffe07b */
[----:B------:R-:W-:Y:S01]  /*b4d0*/  SHF.R.U64 R101, R106, 0x10, R107 ;  /* 0x000000106a657819 */ /* 0x000fe2000000126b */
[----:B------:R-:W-:Y:S01]  /*b4e0*/  HADD2.F32 R133, -RZ, R133.H0_H0 ;  /* 0x20000085ff857230 */ /* 0x000fe20000004100 */
        /* <DEDUP_REMOVED lines=9> */
[----:B------:R-:W-:-:S03]  /*b580*/  SHF.R.U32.HI R103, RZ, 0x10, R103 ;  /* 0x00000010ff677819 */ /* 0x000fc60000011667 */
[----:B------:R-:W-:Y:S02]  /*b590*/  HADD2.F32 R102, -RZ, R102.H0_H0 ;  /* 0x20000066ff667230 */ /* 0x000fe40000004100 */
[----:B------:R-:W-:Y:S02]  /*b5a0*/  HADD2.F32 R147, -RZ, R103.H0_H0 ;  /* 0x20000067ff937230 */ /* 0x000fe40000004100 */
[--C-:B-1----:R-:W-:Y:S02]  /*b5b0*/  HADD2.F32 R107, -RZ, R13.reuse.H0_H0 ;  /* 0x2000000dff6b7230 */ /* 0x102fe40000004100 */
[----:B------:R-:W-:Y:S02]  /*b5c0*/  HADD2.F32 R13, -RZ, R13.H1_H1 ;  /* 0x3000000dff0d7230 */ /* 0x000fe40000004100 */
[--C-:B------:R-:W-:Y:S01]  /*b5d0*/  HADD2.F32 R134, -RZ, R12.reuse.H0_H0 ;  /* 0x2000000cff867230 */ /* 0x100fe20000004100 */
[----:B------:R-:W-:Y:S01]  /*b5e0*/  FMUL.FTZ R142, R107, R137 ;  /* 0x000000896b8e7220 */ /* 0x000fe20000410000 */
[----:B------:R-:W-:-:S02]  /*b5f0*/  HADD2.F32 R135, -RZ, R12.H1_H1 ;  /* 0x3000000cff877230 */ /* 0x000fc40000004100 */
[--C-:B------:R-:W-:Y:S01]  /*b600*/  HADD2.F32 R12, -RZ, R14.reuse.H0_H0 ;  /* 0x2000000eff0c7230 */ /* 0x100fe20000004100 */
[----:B------:R-:W-:Y:S01]  /*b610*/  FMUL.FTZ R131, R134, R129 ;  /* 0x0000008186837220 */ /* 0x000fe20000410000 */
[----:B------:R-:W-:Y:S02]  /*b620*/  HADD2.F32 R136, -RZ, R14.H1_H1 ;  /* 0x3000000eff887230 */ /* 0x000fe40000004100 */
[--C-:B------:R-:W-:Y:S02]  /*b630*/  HADD2.F32 R14, -RZ, R15.reuse.H0_H0 ;  /* 0x2000000fff0e7230 */ /* 0x100fe40000004100 */
[----:B------:R-:W-:Y:S02]  /*b640*/  HADD2.F32 R15, -RZ, R15.H1_H1 ;  /* 0x3000000fff0f7230 */ /* 0x000fe40000004100 */
[--C-:B--2---:R-:W-:Y:S02]  /*b650*/  HADD2.F32 R138, -RZ, R9.reuse.H0_H0 ;  /* 0x20000009ff8a7230 */ /* 0x104fe40000004100 */
[----:B------:R-:W-:-:S02]  /*b660*/  HADD2.F32 R9, -RZ, R9.H1_H1 ;  /* 0x30000009ff097230 */ /* 0x000fc40000004100 */
[--C-:B------:R-:W-:Y:S01]  /*b670*/  HADD2.F32 R139, -RZ, R8.reuse.H0_H0 ;  /* 0x20000008ff8b7230 */ /* 0x100fe20000004100 */
[C---:B------:R-:W-:Y:S01]  /*b680*/  FMUL.FTZ R137, R138.reuse, R137 ;  /* 0x000000898a897220 */ /* 0x040fe20000410000 */
[----:B------:R-:W-:Y:S01]  /*b690*/  HADD2.F32 R140, -RZ, R8.H1_H1 ;  /* 0x30000008ff8c7230 */ /* 0x000fe20000004100 */
[----:B------:R-:W-:Y:S01]  /*b6a0*/  FFMA.FTZ R142, R138, R143, R142 ;  /* 0x0000008f8a8e7223 */ /* 0x000fe2000001008e */
[----:B------:R-:W-:Y:S01]  /*b6b0*/  HADD2.F32 R138, -RZ, R105.H0_H0 ;  /* 0x20000069ff8a7230 */ /* 0x000fe20000004100 */
[-C--:B------:R-:W-:Y:S01]  /*b6c0*/  FMUL.FTZ R105, R13, R133.reuse ;  /* 0x000000850d697220 */ /* 0x080fe20000410000 */
[--C-:B------:R-:W-:Y:S01]  /*b6d0*/  HADD2.F32 R8, -RZ, R10.reuse.H0_H0 ;  /* 0x2000000aff087230 */ /* 0x100fe20000004100 */
[C---:B------:R-:W-:Y:S01]  /*b6e0*/  FMUL.FTZ R133, R9.reuse, R133 ;  /* 0x0000008509857220 */ /* 0x040fe20000410000 */
[----:B------:R-:W-:Y:S01]  /*b6f0*/  HADD2.F32 R141, -RZ, R10.H1_H1 ;  /* 0x3000000aff8d7230 */ /* 0x000fe20000004100 */
[----:B------:R-:W-:Y:S01]  /*b700*/  FFMA.FTZ R9, R9, R138, R105 ;  /* 0x0000008a09097223 */ /* 0x000fe20000010069 */
[--C-:B------:R-:W-:Y:S01]  /*b710*/  HADD2.F32 R105, -RZ, R130.reuse.H1_H1 ;  /* 0x30000082ff697230 */ /* 0x100fe20000004100 */
[C---:B------:R-:W-:Y:S01]  /*b720*/  FMUL.FTZ R129, R139.reuse, R129 ;  /* 0x000000818b817220 */ /* 0x040fe20000410000 */
[----:B------:R-:W-:Y:S01]  /*b730*/  HADD2.F32 R130, -RZ, R130.H0_H0 ;  /* 0x20000082ff827230 */ /* 0x000fe20000004100 */
[----:B------:R-:W-:Y:S01]  /*b740*/  FFMA.FTZ R131, R139, R144, R131 ;  /* 0x000000908b837223 */ /* 0x000fe20000010083 */
[--C-:B------:R-:W-:Y:S01]  /*b750*/  HADD2.F32 R139, -RZ, R132.reuse.H1_H1 ;  /* 0x30000084ff8b7230 */ /* 0x100fe20000004100 */
[-C--:B------:R-:W-:Y:S01]  /*b760*/  FMUL.FTZ R146, R12, R105.reuse ;  /* 0x000000690c927220 */ /* 0x080fe20000410000 */
[--C-:B------:R-:W-:Y:S01]  /*b770*/  HADD2.F32 R10, -RZ, R11.reuse.H0_H0 ;  /* 0x2000000bff0a7230 */ /* 0x100fe20000004100 */
[C---:B------:R-:W-:Y:S01]  /*b780*/  FMUL.FTZ R105, R8.reuse, R105 ;  /* 0x0000006908697220 */ /* 0x040fe20000410000 */
[----:B------:R-:W-:Y:S01]  /*b790*/  HADD2.F32 R11, -RZ, R11.H1_H1 ;  /* 0x3000000bff0b7230 */ /* 0x000fe20000004100 */
[----:B------:R-:W-:Y:S01]  /*b7a0*/  FFMA.FTZ R103, R8, R139, R146 ;  /* 0x0000008b08677223 */ /* 0x000fe20000010092 */
[----:B------:R-:W-:Y:S01]  /*b7b0*/  HADD2.F32 R132, -RZ, R132.H0_H0 ;  /* 0x20000084ff847230 */ /* 0x000fe20000004100 */
[----:B------:R-:W-:Y:S01]  /*b7c0*/  FMUL.FTZ R145, R14, R130 ;  /* 0x000000820e917220 */ /* 0x000fe20000410000 */
[----:B------:R-:W-:Y:S01]  /*b7d0*/  F2FP.PACK_AB R9, R9, R142 ;  /* 0x0000008e0909723e */ /* 0x000fe200000000ff */
[----:B------:R-:W-:-:S02]  /*b7e0*/  FMUL.FTZ R8, R15, R147 ;  /* 0x000000930f087220 */ /* 0x000fc40000410000 */
[C---:B------:R-:W-:Y:S02]  /*b7f0*/  FMUL.FTZ R147, R11.reuse, R147 ;  /* 0x000000930b937220 */ /* 0x040fe40000410000 */
[C---:B------:R-:W-:Y:S02]  /*b800*/  FMUL.FTZ R130, R10.reuse, R130 ;  /* 0x000000820a827220 */ /* 0x040fe40000410000 */
[----:B------:R-:W-:Y:S02]  /*b810*/  FFMA.FTZ R145, R10, R132, R145 ;  /* 0x000000840a917223 */ /* 0x000fe40000010091 */
[----:B------:R-:W-:Y:S02]  /*b820*/  FFMA.FTZ R11, R11, R106, R8 ;  /* 0x0000006a0b0b7223 */ /* 0x000fe40000010008 */
        /* <DEDUP_REMOVED lines=18> */
[----:B------:R-:W-:Y:S02]  /*b950*/  F2FP.PACK_AB R14, R14, R105 ;  /* 0x000000690e0e723e */ /* 0x000fe400000000ff */
[----:B------:R-:W-:-:S02]  /*b960*/  F2FP.PACK_AB R8, R8, R131 ;  /* 0x000000830808723e */ /* 0x000fc400000000ff */
[----:B------:R-:W-:Y:S01]  /*b970*/  F2FP.PACK_AB R10, R10, R103 ;  /* 0x000000670a0a723e */ /* 0x000fe200000000ff */
[----:B------:R1:W-:Y:S04]  /*b980*/  STS.128 [R126+0x10080], R12 ;  /* 0x0100800c7e007388 */ /* 0x0003e80000000c00 */
[----:B------:R1:W-:Y:S02]  /*b990*/  STS.128 [R127+0x10080], R8 ;  /* 0x010080087f007388 */ /* 0x0003e40000000c00 */
.L_x_649:
[----:B------:R-:W-:Y:S05]  /*b9a0*/  BSYNC B0 ;  /* 0x0000000000007941 */ /* 0x000fea0003800000 */
.L_x_648:
[----:B------:R-:W-:-:S13]  /*b9b0*/  ISETP.GE.AND P0, PT, R70, c[0x0][0x27c], PT ;  /* 0x00009f0046007a0c */ /* 0x000fda0003f06270 */
[----:B------:R-:W-:Y:S05]  /*b9c0*/  @P0 BRA `(.L_x_647) ;  /* 0x0000067000000947 */ /* 0x000fea0003800000 */
[----:B-1----:R-:W-:Y:S01]  /*b9d0*/  SHF.R.S32.HI R11, RZ, 0x1f, R70 ;  /* 0x0000001fff0b7819 */ /* 0x002fe20000011446 */
[----:B------:R-:W-:Y:S01]  /*b9e0*/  HADD2.F32 R106, -RZ, R119.H0_H0 ;  /* 0x20000077ff6a7230 */ /* 0x000fe20000004100 */
[----:B------:R-:W-:Y:S01]  /*b9f0*/  SHF.R.U64 R88, R88, 0x10, R89 ;  /* 0x0000001058587819 */ /* 0x000fe20000001259 */
[----:B------:R-:W-:Y:S01]  /*ba00*/  HADD2.F32 R127, -RZ, R121.H0_H0 ;  /* 0x20000079ff7f7230 */ /* 0x000fe20000004100 */
[CC--:B------:R-:W-:Y:S01]  /*ba10*/  LEA.HI R10, R11.reuse, R70.reuse, RZ, 0x3 ;  /* 0x000000460b0a7211 */ /* 0x0c0fe200078f18ff */
[--C-:B------:R-:W-:Y:S01]  /*ba20*/  HADD2.F32 R130, -RZ, R122.reuse.H0_H0 ;  /* 0x2000007aff827230 */ /* 0x100fe20000004100 */
[----:B------:R-:W-:Y:S01]  /*ba30*/  LEA.HI R11, R11, R70, RZ, 0x6 ;  /* 0x000000460b0b7211 */ /* 0x000fe200078f30ff */
[----:B------:R-:W-:Y:S01]  /*ba40*/  HADD2.F32 R119, -RZ, R119.H1_H1 ;  /* 0x30000077ff777230 */ /* 0x000fe20000004100 */
[----:B------:R-:W-:Y:S01]  /*ba50*/  LEA.HI.SX32 R128, R10, R128, 0x1d ;  /* 0x000000800a807211 */ /* 0x000fe200078feaff */
[----:B------:R-:W-:Y:S01]  /*ba60*/  HADD2.F32 R121, -RZ, R121.H1_H1 ;  /* 0x30000079ff797230 */ /* 0x000fe20000004100 */
[----:B------:R-:W-:Y:S01]  /*ba70*/  SHF.L.U32 R11, R11, 0x7, RZ ;  /* 0x000000070b0b7819 */ /* 0x000fe200000006ff */
[----:B------:R-:W-:Y:S01]  /*ba80*/  HADD2.F32 R122, -RZ, R122.H1_H1 ;  /* 0x3000007aff7a7230 */ /* 0x000fe20000004100 */
[----:B------:R-:W-:-:S02]  /*ba90*/  SHF.R.S32.HI R8, RZ, 0x1f, R128 ;  /* 0x0000001fff087819 */ /* 0x000fc40000011480 */
[----:B------:R-:W-:Y:S02]  /*baa0*/  LOP3.LUT R10, R125, 0x38, R10, 0xf8, !PT ;  /* 0x000000387d0a7812 */ /* 0x000fe400078ef80a */
[----:B------:R-:W-:Y:S02]  /*bab0*/  SHF.L.U32 R9, R128, 0x3, RZ ;  /* 0x0000000380097819 */ /* 0x000fe400000006ff */
[----:B------:R-:W-:Y:S01]  /*bac0*/  LEA.HI R8, R8, R128, RZ, 0x3 ;  /* 0x0000008008087211 */ /* 0x000fe200078f18ff */
[----:B------:R-:W-:Y:S01]  /*bad0*/  HADD2.F32 R128, -RZ, R120.H0_H0 ;  /* 0x20000078ff807230 */ /* 0x000fe20000004100 */
        /* <DEDUP_REMOVED lines=9> */
[----:B------:R-:W-:Y:S01]  /*bb70*/  SHF.R.U32.HI R102, RZ, 0x10, R89 ;  /* 0x00000010ff667819 */ /* 0x000fe20000011659 */
[----:B------:R-:W1:Y:S01]  /*bb80*/  LDS.128 R12, [R100+0x10080] ;  /* 0x01008000640c7984 */ /* 0x000e620000000c00 */
[----:B------:R-:W-:Y:S02]  /*bb90*/  SHF.L.U32 R101, R8, 0x1, RZ ;  /* 0x0000000108657819 */ /* 0x000fe400000006ff */
[--C-:B------:R-:W-:Y:S01]  /*bba0*/  SHF.R.U64 R89, R94, 0x10, R95.reuse ;  /* 0x000000105e597819 */ /* 0x100fe2000000125f */
[----:B------:R-:W-:Y:S01]  /*bbb0*/  HADD2.F32 R102, -RZ, R102.H0_H0 ;  /* 0x20000066ff667230 */ /* 0x000fe20000004100 */
[----:B------:R-:W-:Y:S01]  /*bbc0*/  SHF.R.U32.HI R94, RZ, 0x10, R95 ;  /* 0x00000010ff5e7819 */ /* 0x000fe2000001165f */
[----:B------:R-:W2:Y:S01]  /*bbd0*/  LDS.128 R8, [R101+0x10080] ;  /* 0x0100800065087984 */ /* 0x000ea20000000c00 */
[--C-:B------:R-:W-:Y:S01]  /*bbe0*/  SHF.R.U64 R92, R92, 0x10, R93.reuse ;  /* 0x000000105c5c7819 */ /* 0x100fe2000000125d */
[----:B------:R-:W-:Y:S01]  /*bbf0*/  HADD2.F32 R89, -RZ, R89.H0_H0 ;  /* 0x20000059ff597230 */ /* 0x000fe20000004100 */
        /* <DEDUP_REMOVED lines=9> */
[----:B------:R-:W-:Y:S01]  /*bc90*/  HADD2.F32 R13, -RZ, R15.H0_H0 ;  /* 0x2000000fff0d7230 */ /* 0x000fe20000004100 */
[----:B------:R-:W-:Y:S01]  /*bca0*/  FMUL.FTZ R126, R95, R106 ;  /* 0x0000006a5f7e7220 */ /* 0x000fe20000410000 */
[----:B--2---:R-:W-:-:S02]  /*bcb0*/  HADD2.F32 R107, -RZ, R9.H0_H0 ;  /* 0x20000009ff6b7230 */ /* 0x004fc40000004100 */
[----:B------:R-:W-:Y:S01]  /*bcc0*/  HADD2.F32 R123, -RZ, R9.H1_H1 ;  /* 0x30000009ff7b7230 */ /* 0x000fe20000004100 */
[----:B------:R-:W-:Y:S01]  /*bcd0*/  FMUL.FTZ R129, R13, R128 ;  /* 0x000000800d817220 */ /* 0x000fe20000410000 */
[----:B------:R-:W-:Y:S01]  /*bce0*/  HADD2.F32 R9, -RZ, R11.H0_H0 ;  /* 0x2000000bff097230 */ /* 0x000fe20000004100 */
        /* <DEDUP_REMOVED lines=25> */
[----:B------:R-:W-:Y:S01]  /*be80*/  HADD2.F32 R124, -RZ, R88.H0_H0 ;  /* 0x20000058ff7c7230 */ /* 0x000fe20000004100 */
[----:B------:R-:W-:Y:S01]  /*be90*/  FMUL.FTZ R9, R12, R123 ;  /* 0x0000007b0c097220 */ /* 0x000fe20000410000 */
[----:B------:R-:W-:Y:S01]  /*bea0*/  F2FP.PACK_AB R11, R11, R129 ;  /* 0x000000810b0b723e */ /* 0x000fe200000000ff */
[----:B------:R-:W-:-:S02]  /*beb0*/  FMUL.FTZ R123, R8, R123 ;  /* 0x0000007b087b7220 */ /* 0x000fc40000410000 */
[----:B------:R-:W-:Y:S02]  /*bec0*/  FFMA.FTZ R88, R8, R122, R9 ;  /* 0x0000007a08587223 */ /* 0x000fe40000010009 */
[----:B------:R-:W-:Y:S02]  /*bed0*/  FMUL.FTZ R8, R105, R124 ;  /* 0x0000007c69087220 */ /* 0x000fe40000410000 */
[----:B------:R-:W-:Y:S02]  /*bee0*/  FMUL.FTZ R9, R14, R90 ;  /* 0x0000005a0e097220 */ /* 0x000fe40000410000 */
[----:B------:R-:W-:Y:S02]  /*bef0*/  FMUL.FTZ R124, R125, R124 ;  /* 0x0000007c7d7c7220 */ /* 0x000fe40000410000 */
[----:B------:R-:W-:Y:S02]  /*bf00*/  FMUL.FTZ R90, R10, R90 ;  /* 0x0000005a0a5a7220 */ /* 0x000fe40000410000 */
[----:B------:R-:W-:-:S02]  /*bf10*/  FFMA.FTZ R123, R12, R122, -R123 ;  /* 0x0000007a0c7b7223 */ /* 0x000fc4000001087b */
        /* <DEDUP_REMOVED lines=9> */
[----:B------:R-:W-:Y:S01]  /*bfb0*/  FFMA.FTZ R8, R125, R92, R8 ;  /* 0x0000005c7d087223 */ /* 0x000fe20000010008 */
[----:B------:R-:W-:Y:S01]  /*bfc0*/  F2FP.PACK_AB R12, R12, R119 ;  /* 0x000000770c0c723e */ /* 0x000fe200000000ff */
[----:B------:R-:W-:Y:S01]  /*bfd0*/  FFMA.FTZ R10, R10, R89, R9 ;  /* 0x000000590a0a7223 */ /* 0x000fe20000010009 */
[----:B------:R-:W-:Y:S02]  /*bfe0*/  F2FP.PACK_AB R14, R14, R123 ;  /* 0x0000007b0e0e723e */ /* 0x000fe400000000ff */
[----:B------:R-:W-:Y:S02]  /*bff0*/  F2FP.PACK_AB R9, R93, R126 ;  /* 0x0000007e5d09723e */ /* 0x000fe400000000ff */
[----:B------:R-:W-:Y:S01]  /*c000*/  F2FP.PACK_AB R8, R8, R120 ;  /* 0x000000780808723e */ /* 0x000fe200000000ff */
[----:B------:R1:W-:Y:S01]  /*c010*/  STS.128 [R100+0x10080], R12 ;  /* 0x0100800c64007388 */ /* 0x0003e20000000c00 */
[----:B------:R-:W-:-:S05]  /*c020*/  F2FP.PACK_AB R10, R10, R88 ;  /* 0x000000580a0a723e */ /* 0x000fca00000000ff */
[----:B------:R1:W-:Y:S02]  /*c030*/  STS.128 [R101+0x10080], R8 ;  /* 0x0100800865007388 */ /* 0x0003e40000000c00 */
.L_x_647:
[----:B------:R-:W-:Y:S05]  /*c040*/  BSYNC B1 ;  /* 0x0000000000017941 */ /* 0x000fea0003800000 */
.L_x_646:
[----:B------:R-:W-:Y:S01]  /*c050*/  IADD3 R88, R48, 0x20, RZ ;  /* 0x0000002030587810 */ /* 0x000fe20007ffe0ff */
[----:B------:R-:W-:Y:S03]  /*c060*/  BSSY B1, `(.L_x_650) ;  /* 0x00000db000017945 */ /* 0x000fe60003800000 */
[----:B------:R-:W-:-:S13]  /*c070*/  ISETP.GE.AND P0, PT, R88, R84, PT ;  /* 0x000000545800720c */ /* 0x000fda0003f06270 */
        /* <DEDUP_REMOVED lines=21> */
[----:B------:R-:W-:Y:S02]  /*c1d0*/  LEA.HI R8, R8, R10, RZ, 0x3 ;  /* 0x0000000a08087211 */ /* 0x000fe400078f18ff */
[----:B------:R-:W-:-:S02]  /*c1e0*/  LOP3.LUT R91, R91, R92, RZ, 0x3c, !PT ;  /* 0x0000005c5b5b7212 */ /* 0x000fc400078e3cff */
[----:B------:R-:W-:Y:S02]  /*c1f0*/  LOP3.LUT R9, R93, 0x38, R9, 0xf8, !PT ;  /* 0x000000385d097812 */ /* 0x000fe400078ef809 */
[----:B------:R-:W-:Y:S02]  /*c200*/  SHF.L.U32 R8, R8, 0xa, RZ ;  /* 0x0000000a08087819 */ /* 0x000fe400000006ff */
[----:B------:R-:W-:Y:S02]  /*c210*/  IADD3 R91, R88, R91, RZ ;  /* 0x0000005b585b7210 */ /* 0x000fe40007ffe0ff */
[----:B------:R-:W-:Y:S02]  /*c220*/  LOP3.LUT R9, R9, R92, RZ, 0x3c, !PT ;  /* 0x0000005c09097212 */ /* 0x000fe400078e3cff */
[----:B------:R-:W-:Y:S02]  /*c230*/  LOP3.LUT R8, R8, 0x7fffe000, RZ, 0xc0, !PT ;  /* 0x7fffe00008087812 */ /* 0x000fe400078ec0ff */
[----:B------:R-:W-:-:S02]  /*c240*/  SHF.L.U32 R91, R91, 0x1, RZ ;  /* 0x000000015b5b7819 */ /* 0x000fc400000006ff */
[----:B------:R-:W-:Y:S02]  /*c250*/  IADD3 R8, R9, R8, R88 ;  /* 0x0000000809087210 */ /* 0x000fe40007ffe058 */
[--C-:B------:R-:W-:Y:S01]  /*c260*/  SHF.R.U64 R72, R72, 0x10, R73.reuse ;  /* 0x0000001048487819 */ /* 0x100fe20000001249 */
[----:B------:R-:W1:Y:S01]  /*c270*/  LDS.128 R12, [R91+0x10080] ;  /* 0x010080005b0c7984 */ /* 0x000e620000000c00 */
        /* <DEDUP_REMOVED lines=42> */
[----:B------:R-:W-:Y:S01]  /*c520*/  FFMA.FTZ R13, R13, R103, -R94 ;  /* 0x000000670d0d7223 */ /* 0x000fe2000001085e */
[----:B------:R-:W-:Y:S01]  /*c530*/  HADD2.F32 R15, -RZ, R15.H1_H1 ;  /* 0x3000000fff0f7230 */ /* 0x000fe20000004100 */
[C---:B------:R-:W-:Y:S01]  /*c540*/  FMUL.FTZ R77, R8.reuse, R77 ;  /* 0x0000004d084d7220 */ /* 0x040fe20000410000 */
[----:B------:R-:W-:Y:S01]  /*c550*/  HADD2.F32 R116, -RZ, R116.H0_H0 ;  /* 0x20000074ff747230 */ /* 0x000fe20000004100 */
[----:B------:R-:W-:Y:S01]  /*c560*/  FFMA.FTZ R75, R8, R104, R122 ;  /* 0x00000068084b7223 */ /* 0x000fe2000001007a */
[----:B------:R-:W-:Y:S01]  /*c570*/  HADD2.F32 R106, -RZ, R10.H1_H1 ;  /* 0x3000000aff6a7230 */ /* 0x000fe20000004100 */
[-C--:B------:R-:W-:Y:S01]  /*c580*/  FMUL.FTZ R8, R15, R123.reuse ;  /* 0x0000007b0f087220 */ /* 0x080fe20000410000 */
[--C-:B------:R-:W-:Y:S01]  /*c590*/  HADD2.F32 R10, -RZ, R11.reuse.H0_H0 ;  /* 0x2000000bff0a7230 */ /* 0x100fe20000004100 */
[----:B------:R-:W-:Y:S01]  /*c5a0*/  FMUL.FTZ R121, R14, R116 ;  /* 0x000000740e797220 */ /* 0x000fe20000410000 */
[----:B------:R-:W-:Y:S01]  /*c5b0*/  HADD2.F32 R11, -RZ, R11.H1_H1 ;  /* 0x3000000bff0b7230 */ /* 0x000fe20000004100 */
[----:B------:R-:W-:Y:S01]  /*c5c0*/  FFMA.FTZ R77, R12, R104, -R77 ;  /* 0x000000680c4d7223 */ /* 0x000fe2000001084d */
[----:B------:R-:W-:Y:S01]  /*c5d0*/  HADD2.F32 R118, -RZ, R118.H0_H0 ;  /* 0x20000076ff767230 */ /* 0x000fe20000004100 */
[C---:B------:R-:W-:Y:S01]  /*c5e0*/  FMUL.FTZ R116, R10.reuse, R116 ;  /* 0x000000740a747220 */ /* 0x040fe20000410000 */
[----:B------:R-:W-:Y:S01]  /*c5f0*/  F2FP.PACK_AB R13, R13, R102 ;  /* 0x000000660d0d723e */ /* 0x000fe200000000ff */
[----:B------:R-:W-:Y:S01]  /*c600*/  FMUL.FTZ R123, R11, R123 ;  /* 0x0000007b0b7b7220 */ /* 0x000fe20000410000 */
[----:B------:R-:W-:Y:S01]  /*c610*/  F2FP.PACK_AB R9, R9, R107 ;  /* 0x0000006b0909723e */ /* 0x000fe200000000ff */
[----:B------:R-:W-:-:S02]  /*c620*/  FFMA.FTZ R121, R10, R118, R121 ;  /* 0x000000760a797223 */ /* 0x000fc40000010079 */
[----:B------:R-:W-:Y:S02]  /*c630*/  FFMA.FTZ R11, R11, R78, R8 ;  /* 0x0000004e0b0b7223 */ /* 0x000fe40000010008 */
[----:B------:R-:W-:Y:S02]  /*c640*/  FMUL.FTZ R8, R100, R72 ;  /* 0x0000004864087220 */ /* 0x000fe40000410000 */
[----:B------:R-:W-:Y:S01]  /*c650*/  FMUL.FTZ R10, R101, R74 ;  /* 0x0000004a650a7220 */ /* 0x000fe20000410000 */
[----:B------:R-:W-:Y:S01]  /*c660*/  F2FP.PACK_AB R11, R11, R121 ;  /* 0x000000790b0b723e */ /* 0x000fe200000000ff */
        /* <DEDUP_REMOVED lines=16> */
.L_x_653:
[----:B------:R-:W-:Y:S05]  /*c770*/  BSYNC B0 ;  /* 0x0000000000007941 */ /* 0x000fea0003800000 */
.L_x_652:
        /* <DEDUP_REMOVED lines=9> */
[----:B------:R-:W-:Y:S01]  /*c810*/  HADD2.F32 R114, -RZ, R114.H1_H1 ;  /* 0x30000072ff727230 */ /* 0x000fe20000004100 */
        /* <DEDUP_REMOVED lines=8> */
[----:B------:R-:W-:Y:S01]  /*c8a0*/  LOP3.LUT R9, R93, 0x38, R9, 0xf8, !PT ;  /* 0x000000385d097812 */ /* 0x000fe200078ef809 */
[--C-:B------:R-:W-:Y:S01]  /*c8b0*/  HADD2.F32 R93, -RZ, R112.reuse.H0_H0 ;  /* 0x20000070ff5d7230 */ /* 0x100fe20000004100 */
[----:B------:R-:W-:Y:S01]  /*c8c0*/  SHF.L.U32 R8, R8, 0xa, RZ ;  /* 0x0000000a08087819 */ /* 0x000fe200000006ff */
[----:B------:R-:W-:Y:S01]  /*c8d0*/  HADD2.F32 R112, -RZ, R112.H1_H1 ;  /* 0x30000070ff707230 */ /* 0x000fe20000004100 */
[----:B------:R-:W-:Y:S02]  /*c8e0*/  IADD3 R10, R11, R10, R88 ;  /* 0x0000000a0b0a7210 */ /* 0x000fe40007ffe058 */
[----:B------:R-:W-:Y:S02]  /*c8f0*/  LOP3.LUT R92, R9, R92, RZ, 0x3c, !PT ;  /* 0x0000005c095c7212 */ /* 0x000fe400078e3cff */
[----:B------:R-:W-:Y:S02]  /*c900*/  LOP3.LUT R8, R8, 0x7fffe000, RZ, 0xc0, !PT ;  /* 0x7fffe00008087812 */ /* 0x000fe400078ec0ff */
[----:B------:R-:W-:-:S02]  /*c910*/  SHF.L.U32 R72, R10, 0x1, RZ ;  /* 0x000000010a487819 */ /* 0x000fc400000006ff */
[----:B------:R-:W-:Y:S01]  /*c920*/  IADD3 R8, R92, R8, R88 ;  /* 0x000000085c087210 */ /* 0x000fe20007ffe058 */
[--C-:B------:R-:W-:Y:S01]  /*c930*/  HADD2.F32 R92, -RZ, R113.reuse.H0_H0 ;  /* 0x20000071ff5c7230 */ /* 0x100fe20000004100 */
[----:B------:R-:W-:Y:S01]  /*c940*/  SHF.R.U32.HI R74, RZ, 0x10, R61 ;  /* 0x00000010ff4a7819 */ /* 0x000fe2000001163d */
[----:B------:R-:W1:Y:S01]  /*c950*/  LDS.128 R12, [R72+0x10080] ;  /* 0x01008000480c7984 */ /* 0x000e620000000c00 */
[----:B------:R-:W-:Y:S01]  /*c960*/  SHF.L.U32 R73, R8, 0x1, RZ ;  /* 0x0000000108497819 */ /* 0x000fe200000006ff */
[----:B------:R-:W-:Y:S01]  /*c970*/  HADD2.F32 R113, -RZ, R113.H1_H1 ;  /* 0x30000071ff717230 */ /* 0x000fe20000004100 */
        /* <DEDUP_REMOVED lines=34> */
[----:B------:R-:W-:Y:S01]  /*cba0*/  HADD2.F32 R12, -RZ, R14.H0_H0 ;  /* 0x2000000eff0c7230 */ /* 0x000fe20000004100 */
[----:B------:R-:W-:Y:S01]  /*cbb0*/  FMUL.FTZ R9, R15, R63 ;  /* 0x0000003f0f097220 */ /* 0x000fe20000410000 */
[----:B------:R-:W-:Y:S01]  /*cbc0*/  HADD2.F32 R90, -RZ, R8.H1_H1 ;  /* 0x30000008ff5a7230 */ /* 0x000fe20000004100 */
[----:B------:R-:W-:Y:S01]  /*cbd0*/  FMUL.FTZ R88, R76, R109 ;  /* 0x0000006d4c587220 */ /* 0x000fe20000410000 */
[----:B------:R-:W-:Y:S01]  /*cbe0*/  HADD2.F32 R8, -RZ, R10.H0_H0 ;  /* 0x2000000aff087230 */ /* 0x000fe20000004100 */
[C---:B------:R-:W-:Y:S01]  /*cbf0*/  FMUL.FTZ R63, R11.reuse, R63 ;  /* 0x0000003f0b3f7220 */ /* 0x040fe20000410000 */
[----:B------:R-:W-:Y:S01]  /*cc00*/  HADD2.F32 R14, -RZ, R14.H1_H1 ;  /* 0x3000000eff0e7230 */ /* 0x000fe20000004100 */
[----:B------:R-:W-:Y:S01]  /*cc10*/  FFMA.FTZ R11, R11, R66, R9 ;  /* 0x000000420b0b7223 */ /* 0x000fe20000010009 */
[----:B------:R-:W-:Y:S01]  /*cc20*/  HADD2.F32 R10, -RZ, R10.H1_H1 ;  /* 0x3000000aff0a7230 */ /* 0x000fe20000004100 */
[----:B------:R-:W-:-:S02]  /*cc30*/  FMUL.FTZ R109, R89, R109 ;  /* 0x0000006d596d7220 */ /* 0x000fc40000410000 */
[----:B------:R-:W-:Y:S01]  /*cc40*/  FFMA.FTZ R88, R89, R113, R88 ;  /* 0x0000007159587223 */ /* 0x000fe20000010058 */
[----:B------:R-:W-:Y:S01]  /*cc50*/  HADD2.F32 R89, -RZ, R60.H0_H0 ;  /* 0x2000003cff597230 */ /* 0x000fe20000004100 */
[----:B------:R-:W-:Y:S01]  /*cc60*/  FMUL.FTZ R9, R12, R112 ;  /* 0x000000700c097220 */ /* 0x000fe20000410000 */
[----:B------:R-:W-:Y:S01]  /*cc70*/  F2FP.PACK_AB R11, R11, R94 ;  /* 0x0000005e0b0b723e */ /* 0x000fe200000000ff */
[C---:B------:R-:W-:Y:S02]  /*cc80*/  FMUL.FTZ R112, R8.reuse, R112 ;  /* 0x0000007008707220 */ /* 0x040fe40000410000 */
[----:B------:R-:W-:Y:S02]  /*cc90*/  FFMA.FTZ R60, R8, R114, R9 ;  /* 0x00000072083c7223 */ /* 0x000fe40000010009 */
[----:B------:R-:W-:Y:S02]  /*cca0*/  FMUL.FTZ R8, R77, R89 ;  /* 0x000000594d087220 */ /* 0x000fe40000410000 */
[----:B------:R-:W-:-:S02]  /*ccb0*/  FMUL.FTZ R9, R14, R62 ;  /* 0x0000003e0e097220 */ /* 0x000fc40000410000 */
[----:B------:R-:W-:Y:S02]  /*ccc0*/  FMUL.FTZ R89, R90, R89 ;  /* 0x000000595a597220 */ /* 0x000fe40000410000 */
        /* <DEDUP_REMOVED lines=8> */
[-C--:B------:R-:W-:Y:S01]  /*cd50*/  FFMA.FTZ R12, R77, R64.reuse, -R89 ;  /* 0x000000404d0c7223 */ /* 0x080fe20000010859 */
        /* <DEDUP_REMOVED lines=8> */
[----:B------:R1:W-:Y:S01]  /*cde0*/  STS.128 [R72+0x10080], R12 ;  /* 0x0100800c48007388 */ /* 0x0003e20000000c00 */
[----:B------:R-:W-:-:S05]  /*cdf0*/  F2FP.PACK_AB R10, R10, R60 ;  /* 0x0000003c0a0a723e */ /* 0x000fca00000000ff */
[----:B------:R1:W-:Y:S02]  /*ce00*/  STS.128 [R73+0x10080], R8 ;  /* 0x0100800849007388 */ /* 0x0003e40000000c00 */
.L_x_651:
[----:B------:R-:W-:Y:S05]  /*ce10*/  BSYNC B1 ;  /* 0x0000000000017941 */ /* 0x000fea0003800000 */
.L_x_650:
        /* <DEDUP_REMOVED lines=83> */
[----:B------:R-:W-:Y:S01]  /*d350*/  FMUL.FTZ R8, R15, R92 ;  /* 0x0000005c0f087220 */ /* 0x000fe20000410000 */
        /* <DEDUP_REMOVED lines=30> */
.L_x_657:
[----:B------:R-:W-:Y:S05]  /*d540*/  BSYNC B0 ;  /* 0x0000000000007941 */ /* 0x000fea0003800000 */
.L_x_656:
        /* <DEDUP_REMOVED lines=105> */
.L_x_655:
[----:B------:R-:W-:Y:S05]  /*dbe0*/  BSYNC B1 ;  /* 0x0000000000017941 */ /* 0x000fea0003800000 */
.L_x_654:
[----:B------:R-:W-:-:S04]  /*dbf0*/  IADD3 R32, R48, 0x60, RZ ;  /* 0x0000006030207810 */ /* 0x000fc80007ffe0ff */
        /* <DEDUP_REMOVED lines=112> */
.L_x_659:
[----:B------:R-:W-:Y:S05]  /*e300*/  BSYNC B0 ;  /* 0x0000000000007941 */ /* 0x000fea0003800000 */
.L_x_658:
[----:B------:R-:W-:-:S13]  /*e310*/  ISETP.GE.AND P0, PT, R70, c[0x0][0x27c], PT ;  /* 0x00009f0046007a0c */ /* 0x000fda0003f06270 */
[----:B------:R-:W-:Y:S05]  /*e320*/  @P0 BRA `(.L_x_631) ;  /* 0x0000067000000947 */ /* 0x000fea0003800000 */
[----:B-1----:R-:W-:Y:S01]  /*e330*/  SHF.R.S32.HI R10, RZ, 0x1f, R70 ;  /* 0x0000001fff0a7819 */ /* 0x002fe20000011446 */
[----:B------:R-:W-:Y:S01]  /*e340*/  HADD2.F32 R36, -RZ, R69.H0_H0 ;  /* 0x20000045ff247230 */ /* 0x000fe20000004100 */
[----:B------:R-:W-:Y:S01]  /*e350*/  SHF.R.U64 R19, R22, 0x10, R23 ;  /* 0x0000001016137819 */ /* 0x000fe20000001217 */
[--C-:B------:R-:W-:Y:S01]  /*e360*/  HADD2.F32 R37, -RZ, R55.reuse.H0_H0 ;  /* 0x20000037ff257230 */ /* 0x100fe20000004100 */
[CC--:B------:R-:W-:Y:S01]  /*e370*/  LEA.HI R8, R10.reuse, R70.reuse, RZ, 0x3 ;  /* 0x000000460a087211 */ /* 0x0c0fe200078f18ff */
[--C-:B------:R-:W-:Y:S01]  /*e380*/  HADD2.F32 R39, -RZ, R68.reuse.H0_H0 ;  /* 0x20000044ff277230 */ /* 0x100fe20000004100 */
[----:B------:R-:W-:Y:S01]  /*e390*/  LEA.HI R10, R10, R70, RZ, 0x6 ;  /* 0x000000460a0a7211 */ /* 0x000fe200078f30ff */
[----:B------:R-:W-:Y:S01]  /*e3a0*/  HADD2.F32 R55, -RZ, R55.H1_H1 ;  /* 0x30000037ff377230 */ /* 0x000fe20000004100 */
[----:B------:R-:W-:Y:S01]  /*e3b0*/  LEA.HI.SX32 R33, R8, R33, 0x1d ;  /* 0x0000002108217211 */ /* 0x000fe200078feaff */
[----:B------:R-:W-:Y:S01]  /*e3c0*/  HADD2.F32 R68, -RZ, R68.H1_H1 ;  /* 0x30000044ff447230 */ /* 0x000fe20000004100 */
[----:B------:R-:W-:Y:S01]  /*e3d0*/  LOP3.LUT R11, R35, 0x38, R8, 0xf8, !PT ;  /* 0x00000038230b7812 */ /* 0x000fe200078ef808 */
        /* <DEDUP_REMOVED lines=67> */
[C---:B------:R-:W-:Y:S01]  /*e810*/  FMUL.FTZ R59, R8.reuse, R59 ;  /* 0x0000003b083b7220 */ /* 0x040fe20000410000 */
[----:B------:R-:W-:Y:S01]  /*e820*/  F2FP.PACK_AB R9, R9, R38 ;  /* 0x000000260909723e */ /* 0x000fe200000000ff */
[----:B------:R-:W-:-:S02]  /*e830*/  FFMA.FTZ R19, R8, R69, R28 ;  /* 0x0000004508137223 */ /* 0x000fc4000001001c */
[-C--:B------:R-:W-:Y:S02]  /*e840*/  FMUL.FTZ R8, R27, R20.reuse ;  /* 0x000000141b087220 */ /* 0x080fe40000410000 */
[-C--:B------:R-:W-:Y:S02]  /*e850*/  FMUL.FTZ R28, R14, R33.reuse ;  /* 0x000000210e1c7220 */ /* 0x080fe40000410000 */
[----:B------:R-:W-:Y:S02]  /*e860*/  FMUL.FTZ R20, R34, R20 ;  /* 0x0000001422147220 */ /* 0x000fe40000410000 */
[----:B------:R-:W-:Y:S02]  /*e870*/  FMUL.FTZ R33, R10, R33 ;  /* 0x000000210a217220 */ /* 0x000fe40000410000 */
[----:B------:R-:W-:Y:S02]  /*e880*/  FFMA.FTZ R59, R12, R69, -R59 ;  /* 0x000000450c3b7223 */ /* 0x000fe4000001083b */
[----:B------:R-:W-:-:S02]  /*e890*/  FFMA.FTZ R29, R24, R36, -R29 ;  /* 0x00000024181d7223 */ /* 0x000fc4000001081d */
        /* <DEDUP_REMOVED lines=16> */
.L_x_631:
[----:B------:R-:W-:Y:S05]  /*e9a0*/  BSYNC B2 ;  /* 0x0000000000027941 */ /* 0x000fea0003800000 */
.L_x_597:
[----:B-1----:R-:W-:Y:S01]  /*e9b0*/  IMAD.SHL.U32 R8, R0, 0x40, RZ ;  /* 0x0000004000087824 */ /* 0x002fe200078e00ff */
[----:B------:R-:W-:-:S04]  /*e9c0*/  DEPBAR.LE SB0, 0x0 ;  /* 0x000080000000791a */ /* 0x000fc80000000000 */
[----:B------:R-:W-:Y:S01]  /*e9d0*/  IMAD.SHL.U32 R213, R48, 0x8, RZ ;  /* 0x0000000830d57824 */ /* 0x000fe200078e00ff */
[----:B------:R-:W-:Y:S01]  /*e9e0*/  LOP3.LUT R8, R8, 0x1c0, RZ, 0xc0, !PT ;  /* 0x000001c008087812 */ /* 0x000fe200078ec0ff */
[----:B------:R-:W-:Y:S01]  /*e9f0*/  IMAD R13, R58, c[0x0][0x208], RZ ;  /* 0x000082003a0d7a24 */ /* 0x000fe200078e02ff */
[----:B------:R-:W-:Y:S01]  /*ea00*/  SEL R14, RZ, 0x2, P6 ;  /* 0x00000002ff0e7807 */ /* 0x000fe20003000000 */
[----:B------:R-:W-:Y:S01]  /*ea10*/  IMAD R214, R56, 0x400, R4 ;  /* 0x0000040038d67824 */ /* 0x000fe200078e0204 */
[----:B------:R-:W-:Y:S01]  /*ea20*/  LOP3.LUT R213, R8, 0x8, R213, 0xf8, !PT ;  /* 0x0000000808d57812 */ /* 0x000fe200078ef8d5 */
[C---:B------:R-:W-:Y:S01]  /*ea30*/  IMAD.WIDE.U32 R16, R53.reuse, c[0x0][0x208], RZ ;  /* 0x0000820035107a25 */ /* 0x040fe200078e00ff */
[----:B------:R-:W-:Y:S02]  /*ea40*/  SHF.R.U32.HI R8, RZ, 0x3, R8 ;  /* 0x00000003ff087819 */ /* 0x000fe40000011608 */
[----:B------:R-:W-:Y:S01]  /*ea50*/  SEL R12, RZ, 0x4, P5 ;  /* 0x00000004ff0c7807 */ /* 0x000fe20002800000 */
[----:B------:R-:W-:Y:S01]  /*ea60*/  IMAD R13, R53, c[0x0][0x20c], R13 ;  /* 0x00008300350d7a24 */ /* 0x000fe200078e020d */
[----:B------:R-:W-:Y:S01]  /*ea70*/  LOP3.LUT R213, R213, R8, RZ, 0x3c, !PT ;  /* 0x00000008d5d57212 */ /* 0x000fe200078e3cff */
[----:B------:R-:W-:Y:S01]  /*ea80*/  IMAD.SHL.U32 R214, R214, 0x2, RZ ;  /* 0x00000002d6d67824 */ /* 0x000fe200078e00ff */
[----:B------:R-:W-:Y:S01]  /*ea90*/  BAR.SYNC.DEFER_BLOCKING 0x0 ;  /* 0x0000000000007b1d */ /* 0x000fe20000010000 */
[----:B------:R-:W-:Y:S01]  /*eaa0*/  IADD3 R50, R12, R14, R50 ;  /* 0x0000000e0c327210 */ /* 0x000fe20007ffe032 */
[----:B------:R-:W-:Y:S01]  /*eab0*/  IMAD.IADD R13, R17, 0x1, R13 ;  /* 0x00000001110d7824 */ /* 0x000fe200078e020d */
[----:B------:R-:W-:Y:S01]  /*eac0*/  LEA R14, P0, R16, R228, 0x5 ;  /* 0x000000e4100e7211 */ /* 0x000fe200078028ff */
[----:B------:R-:W-:Y:S01]  /*ead0*/  IMAD R213, R51, 0x200, R213 ;  /* 0x0000020033d57824 */ /* 0x000fe200078e02d5 */
[----:B------:R-:W-:Y:S01]  /*eae0*/  LOP3.LUT P1, RZ, R0, 0x2, RZ, 0xc0, !PT ;  /* 0x0000000200ff7812 */ /* 0x000fe2000782c0ff */
[----:B-----5:R-:W-:Y:S01]  /*eaf0*/  IMAD R55, R53, -0x20, R220 ;  /* 0xffffffe035377824 */ /* 0x020fe200078e02dc */
[----:B------:R-:W-:Y:S01]  /*eb00*/  LEA.HI.X R13, R16, R221, R13, 0x5, P0 ;  /* 0x000000dd100d7211 */ /* 0x000fe200000f2c0d */
[----:B------:R-:W-:Y:S01]  /*eb10*/  IMAD.SHL.U32 R213, R213, 0x2, RZ ;  /* 0x00000002d5d57824 */ /* 0x000fe200078e00ff */
[----:B------:R-:W-:Y:S01]  /*eb20*/  SEL R12, RZ, 0x8, P4 ;  /* 0x00000008ff0c7807 */ /* 0x000fe20002000000 */
[----:B------:R-:W-:Y:S01]  /*eb30*/  IMAD R210, R3, 0x2, R214 ;  /* 0x0000000203d27824 */ /* 0x000fe200078e02d6 */
[----:B------:R-:W-:Y:S01]  /*eb40*/  LEA R20, P0, R14, c[0x0][0x1f8], 0x1 ;  /* 0x00007e000e147a11 */ /* 0x000fe200078008ff */
[----:B------:R-:W-:Y:S01]  /*eb50*/  IMAD.SHL.U32 R217, R49, 0x2, RZ ;  /* 0x0000000231d97824 */ /* 0x000fe200078e00ff */
[C---:B------:R-:W-:Y:S01]  /*eb60*/  IADD3 R15, R213.reuse, 0xc080, RZ ;  /* 0x0000c080d50f7810 */ /* 0x040fe20007ffe0ff */
[----:B------:R-:W-:Y:S01]  /*eb70*/  IMAD.IADD R12, R12, 0x1, R50 ;  /* 0x000000010c0c7824 */ /* 0x000fe200078e0232 */
[----:B------:R-:W-:Y:S01]  /*eb80*/  LEA.HI.X R21, R14, c[0x0][0x1fc], R13, 0x1, P0 ;  /* 0x00007f000e157a11 */ /* 0x000fe200000f0c0d */
[C---:B------:R-:W-:Y:S01]  /*eb90*/  IMAD R209, R2.reuse, 0x2, R214 ;  /* 0x0000000202d17824 */ /* 0x040fe200078e02d6 */
[----:B------:R-:W-:Y:S01]  /*eba0*/  IADD3 R212, R213, 0xc0a0, RZ ;  /* 0x0000c0a0d5d47810 */ /* 0x000fe20007ffe0ff */
[----:B------:R-:W-:Y:S01]  /*ebb0*/  IMAD R207, R2, 0x2, R210 ;  /* 0x0000000202cf7824 */ /* 0x000fe200078e02d2 */
[----:B------:R-:W-:Y:S01]  /*ebc0*/  LOP3.LUT P0, RZ, R12, 0x2, RZ, 0xc0, !PT ;  /* 0x000000020cff7812 */ /* 0x000fe2000780c0ff */
[----:B------:R-:W-:Y:S01]  /*ebd0*/  IMAD.SHL.U32 R211, R4, 0x2, RZ ;  /* 0x0000000204d37824 */ /* 0x000fe200078e00ff */
[----:B------:R-:W-:-:S02]  /*ebe0*/  @P1 IADD3 R212, R15, -0x20, RZ ;  /* 0xffffffe00fd41810 */ /* 0x000fc40007ffe0ff */
[CC--:B------:R-:W-:Y:S01]  /*ebf0*/  ISETP.LE.OR P2, PT, R55.reuse, R48.reuse, P3 ;  /* 0x000000303700720c */ /* 0x0c0fe20001f43670 */
[----:B------:R-:W-:Y:S01]  /*ec00*/  LDSM.16.M88.4 R28, [R214+0x10080] ;  /* 0x01008000d61c783b */ /* 0x000fe20000000200 */
[----:B------:R-:W-:Y:S01]  /*ec10*/  ISETP.LE.OR P1, PT, R55, R48, !P0 ;  /* 0x000000303700720c */ /* 0x000fe20004723670 */
[--C-:B------:R-:W-:Y:S01]  /*ec20*/  IMAD R206, R3, 0x2, R211.reuse ;  /* 0x0000000203ce7824 */ /* 0x100fe200078e02d3 */
[----:B------:R-:W-:Y:S01]  /*ec30*/  LOP3.LUT P0, RZ, R0, 0x4, RZ, 0xc0, !PT ;  /* 0x0000000400ff7812 */ /* 0x000fe2000780c0ff */
[----:B------:R-:W1:Y:S01]  /*ec40*/  LDSM.16.M88.4 R8, [R213+0xc080] ;  /* 0x00c08000d508783b */ /* 0x000e620000000200 */
[----:B------:R-:W-:Y:S01]  /*ec50*/  IMAD.MOV.U32 R0, RZ, RZ, 0x40 ;  /* 0x00000040ff007424 */ /* 0x000fe200078e00ff */
[----:B------:R-:W-:Y:S01]  /*ec60*/  LEA.HI R52, R52, R54, RZ, 0x2 ;  /* 0x0000003634347211 */ /* 0x000fe200078f10ff */
[----:B------:R-:W-:Y:S01]  /*ec70*/  IMAD R204, R2, 0x2, R206 ;  /* 0x0000000202cc7824 */ /* 0x000fe200078e02ce */
[----:B------:R-:W2:Y:S01]  /*ec80*/  LDSM.16.M88.4 R16, [R213+0xc880] ;  /* 0x00c88000d510783b */ /* 0x000ea20000000200 */
[----:B------:R-:W-:Y:S01]  /*ec90*/  IADD3 R230, R6, -0x2, RZ ;  /* 0xfffffffe06e67810 */ /* 0x000fe20007ffe0ff */
[----:B------:R-:W-:Y:S01]  /*eca0*/  IMAD R205, R2, 0x2, R211 ;  /* 0x0000000202cd7824 */ /* 0x000fe200078e02d3 */
[----:B------:R-:W-:Y:S01]  /*ecb0*/  SEL R0, R0, 0xffffffc0, !P0 ;  /* 0xffffffc000007807 */ /* 0x000fe20004000000 */
[----:B------:R-:W-:Y:S01]  /*ecc0*/  LDSM.16.M88.4 R40, [R210+0x10080] ;  /* 0x01008000d228783b */ /* 0x000fe20000000200 */
[----:B------:R-:W-:-:S02]  /*ecd0*/  LOP3.LUT P0, RZ, R12, 0x8, RZ, 0xc0, !PT ;  /* 0x000000080cff7812 */ /* 0x000fc4000780c0ff */
[----:B------:R-:W-:Y:S01]  /*ece0*/  LOP3.LUT R52, R52, 0xfffffffc, RZ, 0xc0, !PT ;  /* 0xfffffffc34347812 */ /* 0x000fe200078ec0ff */
[----:B------:R-:W3:Y:S01]  /*ecf0*/  LDSM.16.M88.4 R44, [R212] ;  /* 0x00000000d42c783b */ /* 0x000ee20000000200 */
[----:B------:R-:W-:Y:S01]  /*ed00*/  ISETP.LE.OR P0, PT, R55, R48, !P0 ;  /* 0x000000303700720c */ /* 0x000fe20004703670 */
[----:B------:R-:W-:Y:S01]  /*ed10*/  IMAD.IADD R208, R213, 0x1, R0 ;  /* 0x00000001d5d07824 */ /* 0x000fe200078e0200 */
[----:B------:R-:W-:Y:S01]  /*ed20*/  IADD3 R203, R212, 0x800, RZ ;  /* 0x00000800d4cb7810 */ /* 0x000fe20007ffe0ff */
[----:B------:R-:W4:Y:S01]  /*ed30*/  LDSM.16.M88.4 R36, [R212+0x800] ;  /* 0x00080000d424783b */ /* 0x000f220000000200 */
[----:B------:R-:W-:Y:S01]  /*ed40*/  IMAD.IADD R202, R0, 0x1, R212 ;  /* 0x0000000100ca7824 */ /* 0x000fe200078e02d4 */
[----:B------:R-:W-:Y:S02]  /*ed50*/  LOP3.LUT R0, R57, 0xffffffe0, RZ, 0xc0, !PT ;  /* 0xffffffe039007812 */ /* 0x000fe400078ec0ff */
[----:B------:R-:W-:Y:S01]  /*ed60*/  @!PT LDS RZ, [RZ] ;  /* 0x00000000fffff984 */ /* 0x000fe20000000800 */
[----:B------:R-:W-:Y:S01]  /*ed70*/  @!PT LDS RZ, [RZ] ;  /* 0x00000000fffff984 */ /* 0x000fe20000000800 */
[----:B------:R-:W-:Y:S01]  /*ed80*/  @!PT LDS RZ, [RZ] ;  /* 0x00000000fffff984 */ /* 0x000fe20000000800 */
[----:B------:R2:W-:Y:S01]  /*ed90*/  LDGSTS.E.BYPASS.LTC128B.128 [R217+0x8080], [R20.64], !P2 ;  /* 0x0808000014d97fae */ /* 0x0005e2000d101d48 */
[----:B------:R-:W-:-:S02]  /*eda0*/  ISETP.NE.AND P2, PT, R226, 0x1, PT ;  /* 0x00000001e200780c */ /* 0x000fc40003f45270 */
[----:B------:R-:W-:Y:S01]  /*edb0*/  IMAD.IADD R0, R54, 0x1, -R0 ;  /* 0x0000000136007824 */ /* 0x000fe200078e0a00 */
[----:B------:R3:W-:Y:S01]  /*edc0*/  LDGSTS.E.BYPASS.LTC128B.128 [R217+0x9080], [R20.64+0x80], !P1 ;  /* 0x0908008014d97fae */ /* 0x0007e2000c901d48 */
[----:B------:R-:W-:Y:S01]  /*edd0*/  LOP3.LUT P1, RZ, R12, 0x4, RZ, 0xc0, !PT ;  /* 0x000000040cff7812 */ /* 0x000fe2000782c0ff */
[----:B------:R-:W-:-:S03]  /*ede0*/  IMAD.IADD R54, R54, 0x1, -R52 ;  /* 0x0000000136367824 */ /* 0x000fc600078e0a34 */
[----:B------:R-:W-:Y:S01]  /*edf0*/  ISETP.LE.OR P1, PT, R55, R48, !P1 ;  /* 0x000000303700720c */ /* 0x000fe20004f23670 */
[C---:B-1----:R-:W-:Y:S11]  /*ee00*/  HMMA.16816.F32 R12, R28.reuse, R8, RZ ;  /* 0x000000081c0c723c */ /* 0x042ff600000018ff */
[----:B------:R-:W-:Y:S01]  /*ee10*/  @!UPT UIADD3 URZ, URZ, URZ, URZ ;  /* 0x0000003f3f3ff290 */ /* 0x000fe2000fffe03f */
[----:B------:R1:W-:Y:S04]  /*ee20*/  LDGSTS.E.BYPASS.LTC128B.128 [R217+0xa080], [R20.64+0x100], !P1 ;  /* 0x0a08010014d97fae */ /* 0x0003e8000c901d48 */
[----:B------:R1:W-:Y:S01]  /*ee30*/  LDGSTS.E.BYPASS.LTC128B.128 [R217+0xb080], [R20.64+0x180], !P0 ;  /* 0x0b08018014d97fae */ /* 0x0003e2000c101d48 */
[C---:B--2---:R-:W-:Y:S03]  /*ee40*/  HMMA.16816.F32 R32, R28.reuse, R16, RZ ;  /* 0x000000101c20723c */ /* 0x044fe600000018ff */
[----:B------:R-:W-:Y:S04]  /*ee50*/  LDSM.16.M88.4 R24, [R209+0x10080] ;  /* 0x01008000d118783b */ /* 0x000fe80000000200 */
[----:B------:R-:W-:Y:S01]  /*ee60*/  LDSM.16.M88.4 R48, [R207+0x10080] ;  /* 0x01008000cf30783b */ /* 0x000fe20000000200 */
[C---:B------:R-:W-:Y:S03]  /*ee70*/  HMMA.16816.F32 R8, R28.reuse, R10, RZ ;  /* 0x0000000a1c08723c */ /* 0x040fe600000018ff */
[----:B------:R-:W0:Y:S05]  /*ee80*/  LDGDEPBAR ;  /* 0x00000000000079af */ /* 0x000e2a0000000000 */
[----:B------:R-:W-:Y:S01]  /*ee90*/  HMMA.16816.F32 R28, R28, R18, RZ ;  /* 0x000000121c1c723c */ /* 0x000fe200000018ff */
[----:B------:R-:W2:Y:S07]  /*eea0*/  LDSM.16.M88.4 R16, [R208+0xc880] ;  /* 0x00c88000d010783b */ /* 0x000eae0000000200 */
[C---:B---3--:R-:W-:Y:S01]  /*eeb0*/  HMMA.16816.F32 R12, R40.reuse, R44, R12 ;  /* 0x0000002c280c723c */ /* 0x048fe2000000180c */
[----:B-1----:R-:W1:Y:S07]  /*eec0*/  LDSM.16.M88.4 R20, [R208+0xc080] ;  /* 0x00c08000d014783b */ /* 0x002e6e0000000200 */
[C---:B----4-:R-:W-:Y:S08]  /*eed0*/  HMMA.16816.F32 R32, R40.reuse, R36, R32 ;  /* 0x000000242820723c */ /* 0x050ff00000001820 */
[C---:B------:R-:W-:Y:S01]  /*eee0*/  HMMA.16816.F32 R8, R40.reuse, R46, R8 ;  /* 0x0000002e2808723c */ /* 0x040fe20000001808 */
[----:B------:R-:W3:Y:S07]  /*eef0*/  LDSM.16.M88.4 R44, [R202] ;  /* 0x00000000ca2c783b */ /* 0x000eee0000000200 */
[----:B------:R-:W-:Y:S01]  /*ef00*/  HMMA.16816.F32 R36, R40, R38, R28 ;  /* 0x000000262824723c */ /* 0x000fe2000000181c */
[----:B------:R-:W4:Y:S07]  /*ef10*/  LDSM.16.M88.4 R28, [R202+0x800] ;  /* 0x00080000ca1c783b */ /* 0x000f2e0000000200 */
[C---:B--2---:R-:W-:Y:S08]  /*ef20*/  HMMA.16816.F32 R32, R24.reuse, R16, R32 ;  /* 0x000000101820723c */ /* 0x044ff00000001820 */
[C---:B-1----:R-:W-:Y:S08]  /*ef30*/  HMMA.16816.F32 R12, R24.reuse, R20, R12 ;  /* 0x00000014180c723c */ /* 0x042ff0000000180c */
[C---:B------:R-:W-:Y:S01]  /*ef40*/  HMMA.16816.F32 R40, R24.reuse, R22, R8 ;  /* 0x000000161828723c */ /* 0x040fe20000001808 */
[----:B------:R-:W-:Y:S04]  /*ef50*/  LDSM.16.M88.4 R20, [R214+0x14080] ;  /* 0x01408000d614783b */ /* 0x000fe80000000200 */
[----:B------:R-:W1:Y:S03]  /*ef60*/  LDSM.16.M88.4 R8, [R213+0xd080] ;  /* 0x00d08000d508783b */ /* 0x000e660000000200 */
[----:B------:R-:W-:Y:S01]  /*ef70*/  HMMA.16816.F32 R36, R24, R18, R36 ;  /* 0x000000121824723c */ /* 0x000fe20000001824 */
[----:B------:R-:W2:Y:S04]  /*ef80*/  LDSM.16.M88.4 R16, [R213+0xd880] ;  /* 0x00d88000d510783b */ /* 0x000ea80000000200 */
[----:B------:R-:W-:Y:S03]  /*ef90*/  LDSM.16.M88.4 R24, [R212+0x1000] ;  /* 0x00100000d418783b */ /* 0x000fe60000000200 */
[C---:B---3--:R-:W-:Y:S08]  /*efa0*/  HMMA.16816.F32 R12, R48.reuse, R44, R12 ;  /* 0x0000002c300c723c */ /* 0x048ff0000000180c */
[C---:B----4-:R-:W-:Y:S08]  /*efb0*/  HMMA.16816.F32 R32, R48.reuse, R28, R32 ;  /* 0x0000001c3020723c */ /* 0x050ff00000001820 */
[C---:B------:R-:W-:Y:S01]  /*efc0*/  HMMA.16816.F32 R44, R48.reuse, R46, R40 ;  /* 0x0000002e302c723c */ /* 0x040fe20000001828 */
[----:B------:R-:W3:Y:S07]  /*efd0*/  LDSM.16.M88.4 R40, [R210+0x14080] ;  /* 0x01408000d228783b */ /* 0x000eee0000000200 */
[----:B------:R-:W-:Y:S01]  /*efe0*/  HMMA.16816.F32 R36, R48, R30, R36 ;  /* 0x0000001e3024723c */ /* 0x000fe20000001824 */
[----:B------:R-:W4:Y:S07]  /*eff0*/  LDSM.16.M88.4 R28, [R212+0x1800] ;  /* 0x00180000d41c783b */ /* 0x000f2e0000000200 */
[C---:B-1----:R-:W-:Y:S08]  /*f000*/  HMMA.16816.F32 R12, R20.reuse, R8, R12 ;  /* 0x00000008140c723c */ /* 0x042ff0000000180c */
[C---:B--2---:R-:W-:Y:S08]  /*f010*/  HMMA.16816.F32 R32, R20.reuse, R16, R32 ;  /* 0x000000101420723c */ /* 0x044ff00000001820 */
        /* <DEDUP_REMOVED lines=11> */
[----:B------:R-:W4:Y:S04]  /*f0d0*/  LDSM.16.M88.4 R28, [R202+0x1800] ;  /* 0x00180000ca1c783b */ /* 0x000f280000000200 */
[----:B------:R-:W-:Y:S03]  /*f0e0*/  LDSM.16.M88.4 R40, [R214+0x18080] ;  /* 0x01808000d628783b */ /* 0x000fe60000000200 */
[C---:B-1----:R-:W-:Y:S08]  /*f0f0*/  HMMA.16816.F32 R12, R44.reuse, R8, R12 ;  /* 0x000000082c0c723c */ /* 0x042ff0000000180c */
[C---:B--2---:R-:W-:Y:S08]  /*f100*/  HMMA.16816.F32 R32, R44.reuse, R16, R32 ;  /* 0x000000102c20723c */ /* 0x044ff00000001820 */
[C---:B------:R-:W-:Y:S01]  /*f110*/  HMMA.16816.F32 R48, R44.reuse, R10, R48 ;  /* 0x0000000a2c30723c */ /* 0x040fe20000001830 */
[----:B------:R-:W1:Y:S07]  /*f120*/  LDSM.16.M88.4 R8, [R213+0xe080] ;  /* 0x00e08000d508783b */ /* 0x000e6e0000000200 */
        /* <DEDUP_REMOVED lines=15> */
[----:B------:R-:W2:Y:S07]  /*f220*/  LDSM.16.M88.4 R16, [R208+0xe880] ;  /* 0x00e88000d010783b */ /* 0x000eae0000000200 */
[C---:B---3--:R-:W-:Y:S08]  /*f230*/  HMMA.16816.F32 R12, R44.reuse, R20, R12 ;  /* 0x000000142c0c723c */ /* 0x048ff0000000180c */
[C---:B----4-:R-:W-:Y:S01]  /*f240*/  HMMA.16816.F32 R40, R44.reuse, R24, R32 ;  /* 0x000000182c28723c */ /* 0x050fe20000001820 */
[----:B------:R-:W-:Y:S07]  /*f250*/  LDSM.16.M88.4 R32, [R207+0x18080] ;  /* 0x01808000cf20783b */ /* 0x000fee0000000200 */
[C---:B------:R-:W-:Y:S01]  /*f260*/  HMMA.16816.F32 R48, R44.reuse, R22, R48 ;  /* 0x000000162c30723c */ /* 0x040fe20000001830 */
[----:B------:R-:W3:Y:S07]  /*f270*/  LDSM.16.M88.4 R20, [R202+0x2000] ;  /* 0x00200000ca14783b */ /* 0x000eee0000000200 */
[----:B------:R-:W-:Y:S01]  /*f280*/  HMMA.16816.F32 R36, R44, R26, R36 ;  /* 0x0000001a2c24723c */ /* 0x000fe20000001824 */
[----:B------:R-:W4:Y:S07]  /*f290*/  LDSM.16.M88.4 R24, [R202+0x2800] ;  /* 0x00280000ca18783b */ /* 0x000f2e0000000200 */
[C---:B-1----:R-:W-:Y:S08]  /*f2a0*/  HMMA.16816.F32 R12, R28.reuse, R8, R12 ;  /* 0x000000081c0c723c */ /* 0x042ff0000000180c */
[C---:B--2---:R-:W-:Y:S01]  /*f2b0*/  HMMA.16816.F32 R44, R28.reuse, R16, R40 ;  /* 0x000000101c2c723c */ /* 0x044fe20000001828 */
[----:B------:R-:W-:Y:S07]  /*f2c0*/  LDSM.16.M88.4 R40, [R214+0x1c080] ;  /* 0x01c08000d628783b */ /* 0x000fee0000000200 */
        /* <DEDUP_REMOVED lines=8> */
[----:B------:R-:W-:Y:S07]  /*f350*/  LDSM.16.M88.4 R20, [R212+0x3000] ;  /* 0x00300000d414783b */ /* 0x000fee0000000200 */
[----:B------:R-:W-:Y:S01]  /*f360*/  HMMA.16816.F32 R36, R32, R26, R36 ;  /* 0x0000001a2024723c */ /* 0x000fe20000001824 */
[----:B------:R-:W3:Y:S04]  /*f370*/  LDSM.16.M88.4 R24, [R210+0x1c080] ;  /* 0x01c08000d218783b */ /* 0x000ee80000000200 */
[----:B------:R-:W-:Y:S03]  /*f380*/  LDSM.16.M88.4 R32, [R208+0xf080] ;  /* 0x00f08000d020783b */ /* 0x000fe60000000200 */
[C---:B-1----:R-:W-:Y:S08]  /*f390*/  HMMA.16816.F32 R12, R40.reuse, R8, R12 ;  /* 0x00000008280c723c */ /* 0x042ff0000000180c */
[C---:B--2---:R-:W-:Y:S08]  /*f3a0*/  HMMA.16816.F32 R44, R40.reuse, R16, R44 ;  /* 0x00000010282c723c */ /* 0x044ff0000000182c */
[C---:B------:R-:W-:Y:S01]  /*f3b0*/  HMMA.16816.F32 R48, R40.reuse, R10, R48 ;  /* 0x0000000a2830723c */ /* 0x040fe20000001830 */
[----:B------:R-:W1:Y:S07]  /*f3c0*/  LDSM.16.M88.4 R8, [R209+0x1c080] ;  /* 0x01c08000d108783b */ /* 0x000e6e0000000200 */
[----:B------:R-:W-:Y:S01]  /*f3d0*/  HMMA.16816.F32 R36, R40, R18, R36 ;  /* 0x000000122824723c */ /* 0x000fe20000001824 */
[----:B------:R-:W2:Y:S06]  /*f3e0*/  LDSM.16.M88.4 R16, [R208+0xf880] ;  /* 0x00f88000d010783b */ /* 0x000eac0000000200 */
[----:B------:R-:W-:Y:S01]  /*f3f0*/  SHF.R.S32.HI R40, RZ, 0x1f, R0 ;  /* 0x0000001fff287819 */ /* 0x000fe20000011400 */
[----:B---3--:R-:W-:Y:S03]  /*f400*/  HMMA.16816.F32 R12, R24, R20, R12 ;  /* 0x00000014180c723c */ /* 0x008fe6000000180c */
[----:B------:R-:W-:-:S04]  /*f410*/  LEA.HI R40, R40, R0, RZ, 0x2 ;  /* 0x0000000028287211 */ /* 0x000fc800078f10ff */
[C---:B------:R-:W-:Y:S01]  /*f420*/  LEA.HI.SX32 R231, R40.reuse, R149, 0x1e ;  /* 0x0000009528e77211 */ /* 0x040fe200078ff2ff */
[----:B------:R-:W-:Y:S01]  /*f430*/  HMMA.16816.F32 R44, R24, R28, R44 ;  /* 0x0000001c182c723c */ /* 0x000fe2000000182c */
[----:B------:R-:W-:Y:S02]  /*f440*/  SHF.R.S32.HI R20, RZ, 0x1f, R56 ;  /* 0x0000001fff147819 */ /* 0x000fe40000011438 */
[----:B------:R-:W-:-:S04]  /*f450*/  LOP3.LUT R40, R40, 0x7ffffffc, RZ, 0xc0, !PT ;  /* 0x7ffffffc28287812 */ /* 0x000fc800078ec0ff */
[----:B------:R-:W-:Y:S01]  /*f460*/  LEA.HI R29, R20, R56, RZ, 0x3 ;  /* 0x00000038141d7211 */ /* 0x000fe200078f18ff */
[C---:B------:R-:W-:Y:S01]  /*f470*/  HMMA.16816.F32 R48, R24.reuse, R22, R48 ;  /* 0x000000161830723c */ /* 0x040fe20000001830 */
[----:B------:R-:W-:Y:S01]  /*f480*/  LDSM.16.M88.4 R20, [R207+0x1c080] ;  /* 0x01c08000cf14783b */ /* 0x000fe20000000200 */
[----:B------:R-:W-:Y:S01]  /*f490*/  LEA.HI R28, R54, R54, RZ, 0x1 ;  /* 0x00000036361c7211 */ /* 0x000fe200078f08ff */
[----:B------:R-:W-:Y:S01]  /*f4a0*/  IMAD.IADD R40, R0, 0x1, -R40 ;  /* 0x0000000100287824 */ /* 0x000fe200078e0a28 */
[----:B------:R-:W-:Y:S02]  /*f4b0*/  LOP3.LUT R29, R29, 0xffffff8, RZ, 0xc0, !PT ;  /* 0x0ffffff81d1d7812 */ /* 0x000fe400078ec0ff */
[----:B------:R-:W-:Y:S01]  /*f4c0*/  LOP3.LUT R28, R28, 0x1ffffffe, RZ, 0xc0, !PT ;  /* 0x1ffffffe1c1c7812 */ /* 0x000fe200078ec0ff */
[----:B------:R-:W-:Y:S01]  /*f4d0*/  IMAD.SHL.U32 R232, R40, 0x2, RZ ;  /* 0x0000000228e87824 */ /* 0x000fe200078e00ff */
[----:B------:R-:W-:Y:S01]  /*f4e0*/  HMMA.16816.F32 R36, R24, R30, R36 ;  /* 0x0000001e1824723c */ /* 0x000fe20000001824 */
[----:B------:R-:W3:Y:S01]  /*f4f0*/  LDSM.16.M88.4 R24, [R202+0x3000] ;  /* 0x00300000ca18783b */ /* 0x000ee20000000200 */
[----:B------:R-:W-:-:S02]  /*f500*/  IMAD.IADD R29, R56, 0x1, -R29 ;  /* 0x00000001381d7824 */ /* 0x000fc400078e0a1d */
[----:B------:R-:W-:Y:S02]  /*f510*/  IMAD.IADD R54, R54, 0x1, -R28 ;  /* 0x0000000136367824 */ /* 0x000fe400078e0a1c */
[----:B------:R-:W-:Y:S02]  /*f520*/  IMAD R231, R29, 0x10, R231 ;  /* 0x000000101de77824 */ /* 0x000fe400078e02e7 */
[----:B------:R-:W4:Y:S01]  /*f530*/  LDSM.16.M88.4 R28, [R202+0x3800] ;  /* 0x00380000ca1c783b */ /* 0x000f220000000200 */
[----:B-1----:R-:W-:Y:S01]  /*f540*/  HMMA.16816.F32 R12, R8, R32, R12 ;  /* 0x00000020080c723c */ /* 0x002fe2000000180c */
[----:B------:R-:W-:Y:S01]  /*f550*/  IMAD R231, R54, 0x8, R231 ;  /* 0x0000000836e77824 */ /* 0x000fe200078e02e7 */
[----:B------:R-:W-:-:S04]  /*f560*/  DEPBAR.LE SB0, 0x0 ;  /* 0x000080000000791a */ /* 0x000fc80000000000 */
[----:B------:R-:W-:Y:S02]  /*f570*/  IMAD.IADD R55, R55, 0x1, -R232 ;  /* 0x0000000137377824 */ /* 0x000fe400078e0ae8 */
[C---:B--2---:R-:W-:Y:S07]  /*f580*/  HMMA.16816.F32 R44, R8.reuse, R16, R44 ;  /* 0x00000010082c723c */ /* 0x044fee000000182c */
[----:B------:R-:W-:Y:S01]  /*f590*/  @P2 IMAD.HI.U32 R17, R231, c[0x0][0x2c8], RZ ;  /* 0x0000b200e7112a27 */ /* 0x000fe200078e00ff */
[----:B------:R-:W-:Y:S03]  /*f5a0*/  HMMA.16816.F32 R48, R8, R34, R48 ;  /* 0x000000220830723c */ /* 0x000fe60000001830 */
[----:B------:R-:W-:Y:S01]  /*f5b0*/  IMAD.MOV.U32 R16, RZ, RZ, R231 ;  /* 0x000000ffff107224 */ /* 0x000fe200078e00e7 */
[----:B------:R-:W-:-:S04]  /*f5c0*/  @P2 SHF.R.U32.HI R16, RZ, c[0x0][0x2cc], R17 ;  /* 0x0000b300ff102a19 */ /* 0x000fc80000011611 */
[----:B------:R-:W-:Y:S01]  /*f5d0*/  HMMA.16816.F32 R36, R8, R18, R36 ;  /* 0x000000120824723c */ /* 0x000fe20000001824 */
[----:B------:R-:W1:Y:S04]  /*f5e0*/  SHFL.IDX PT, R8, R16, RZ, 0x1c1f ;  /* 0x001c1fff10087589 */ /* 0x000e6800000e0000 */
[----:B------:R-:W2:Y:S02]  /*f5f0*/  SHFL.IDX PT, R10, R16, 0x1, 0x1c1f ;  /* 0x003c1f00100a7f89 */ /* 0x000ea400000e0000 */
[----:B------:R-:W-:Y:S01]  /*f600*/  IMAD.MOV.U32 R9, RZ, RZ, -0x20 ;  /* 0xffffffe0ff097424 */ /* 0x000fe200078e00ff */
[----:B---3--:R-:W-:Y:S03]  /*f610*/  HMMA.16816.F32 R12, R20, R24, R12 ;  /* 0x00000018140c723c */ /* 0x008fe6000000180c */
[----:B------:R-:W-:-:S05]  /*f620*/  IMAD R9, R53, R9, 0x1 ;  /* 0x0000000135097424 */ /* 0x000fca00078e0209 */
[----:B------:R-:W-:Y:S01]  /*f630*/  IADD3 R0, -R232, R9, R220 ;  /* 0x00000009e8007210 */ /* 0x000fe20007ffe1dc */
[----:B------:R-:W-:Y:S04]  /*f640*/  HMMA.16816.F32 R48, R20, R26, R48 ;  /* 0x0000001a1430723c */ /* 0x000fe80000001830 */
[----:B------:R-:W-:-:S04]  /*f650*/  IMAD.IADD R0, R0, 0x1, -R227 ;  /* 0x0000000100007824 */ /* 0x000fc800078e0ae3 */
[----:B----4-:R-:W-:Y:S01]  /*f660*/  HMMA.16816.F32 R44, R20, R28, R44 ;  /* 0x0000001c142c723c */ /* 0x010fe2000000182c */
[C---:B-1----:R-:W-:Y:S02]  /*f670*/  IMAD.IADD R8, R0.reuse, 0x1, R8 ;  /* 0x0000000100087824 */ /* 0x042fe400078e0208 */
[----:B--2---:R-:W-:-:S03]  /*f680*/  IMAD.IADD R10, R0, 0x1, R10 ;  /* 0x00000001000a7824 */ /* 0x004fc600078e020a */
[C---:B------:R-:W-:Y:S02]  /*f690*/  IMNMX R8, R55.reuse, R8, PT ;  /* 0x0000000837087217 */ /* 0x040fe40003800200 */
[----:B------:R-:W-:Y:S01]  /*f6a0*/  HMMA.16816.F32 R36, R20, R30, R36 ;  /* 0x0000001e1424723c */ /* 0x000fe20000001824 */
[----:B------:R-:W-:Y:S01]  /*f6b0*/  IMNMX R55, R55, R10, PT ;  /* 0x0000000a37377217 */ /* 0x000fe20003800200 */
[----:B------:R-:W-:Y:S01]  /*f6c0*/  BAR.SYNC.DEFER_BLOCKING 0x0 ;  /* 0x0000000000007b1d */ /* 0x000fe20000010000 */
[C---:B------:R-:W-:Y:S02]  /*f6d0*/  ISETP.GT.AND P0, PT, R8.reuse, RZ, PT ;  /* 0x000000ff0800720c */ /* 0x040fe40003f04270 */
[----:B------:R-:W-:Y:S02]  /*f6e0*/  ISETP.GT.AND P1, PT, R8, 0x1, PT ;  /* 0x000000010800780c */ /* 0x000fe40003f24270 */
[----:B------:R-:W-:Y:S02]  /*f6f0*/  FSEL R19, R12, -INF , P0 ;  /* 0xff8000000c137808 */ /* 0x000fe40000000000 */
[----:B------:R-:W-:-:S02]  /*f700*/  ISETP.GT.AND P0, PT, R8, 0x8, PT ;  /* 0x000000080800780c */ /* 0x000fc40003f04270 */
[----:B------:R-:W-:Y:S02]  /*f710*/  FSEL R9, R13, -INF , P1 ;  /* 0xff8000000d097808 */ /* 0x000fe40000800000 */
[----:B------:R-:W-:Y:S02]  /*f720*/  ISETP.GT.AND P1, PT, R8, 0x9, PT ;  /* 0x000000090800780c */ /* 0x000fe40003f24270 */
[----:B------:R-:W-:Y:S02]  /*f730*/  FSEL R48, R48, -INF , P0 ;  /* 0xff80000030307808 */ /* 0x000fe40000000000 */
[----:B------:R-:W-:Y:S02]  /*f740*/  FMNMX.FTZ R11, R19, R9, !PT ;  /* 0x00000009130b7209 */ /* 0x000fe40007810000 */
[----:B------:R-:W-:Y:S02]  /*f750*/  ISETP.GT.AND P0, PT, R8, 0x10, PT ;  /* 0x000000100800780c */ /* 0x000fe40003f04270 */
[----:B------:R-:W-:-:S02]  /*f760*/  FSEL R49, R49, -INF , P1 ;  /* 0xff80000031317808 */ /* 0x000fc40000800000 */
[----:B------:R-:W-:Y:S02]  /*f770*/  FMNMX.FTZ R11, R48, R11, !PT ;  /* 0x0000000b300b7209 */ /* 0x000fe40007810000 */
[----:B------:R-:W-:Y:S02]  /*f780*/  ISETP.GT.AND P1, PT, R8, 0x11, PT ;  /* 0x000000110800780c */ /* 0x000fe40003f24270 */
[----:B------:R-:W-:Y:S02]  /*f790*/  FSEL R18, R44, -INF , P0 ;  /* 0xff8000002c127808 */ /* 0x000fe40000000000 */
[----:B------:R-:W-:Y:S02]  /*f7a0*/  ISETP.GT.AND P0, PT, R8, 0x18, PT ;  /* 0x000000180800780c */ /* 0x000fe40003f04270 */
[----:B------:R-:W-:Y:S02]  /*f7b0*/  FMNMX.FTZ R11, R49, R11, !PT ;  /* 0x0000000b310b7209 */ /* 0x000fe40007810000 */
[----:B------:R-:W-:-:S02]  /*f7c0*/  FSEL R17, R45, -INF , P1 ;  /* 0xff8000002d117808 */ /* 0x000fc40000800000 */
[----:B------:R-:W-:Y:S02]  /*f7d0*/  ISETP.GT.AND P1, PT, R8, 0x19, PT ;  /* 0x000000190800780c */ /* 0x000fe40003f24270 */
[----:B------:R-:W-:Y:S02]  /*f7e0*/  FSEL R16, R36, -INF , P0 ;  /* 0xff80000024107808 */ /* 0x000fe40000000000 */
[----:B------:R-:W-:Y:S02]  /*f7f0*/  FMNMX.FTZ R0, R18, R11, !PT ;  /* 0x0000000b12007209 */ /* 0x000fe40007810000 */
[C---:B------:R-:W-:Y:S02]  /*f800*/  ISETP.GT.AND P0, PT, R55.reuse, RZ, PT ;  /* 0x000000ff3700720c */ /* 0x040fe40003f04270 */
[----:B------:R-:W-:Y:S02]  /*f810*/  ISETP.GT.AND P2, PT, R55, 0x1, PT ;  /* 0x000000013700780c */ /* 0x000fe40003f44270 */
[----:B------:R-:W-:-:S02]  /*f820*/  FSEL R13, R37, -INF , P1 ;  /* 0xff800000250d7808 */ /* 0x000fc40000800000 */
[----:B------:R-:W-:Y:S02]  /*f830*/  FMNMX.FTZ R0, R17, R0, !PT ;  /* 0x0000000011007209 */ /* 0x000fe40007810000 */
[----:B------:R-:W-:Y:S02]  /*f840*/  FSEL R20, R14, -INF , P0 ;  /* 0xff8000000e147808 */ /* 0x000fe40000000000 */
[----:B------:R-:W-:Y:S02]  /*f850*/  ISETP.GT.AND P1, PT, R55, 0x8, PT ;  /* 0x000000083700780c */ /* 0x000fe40003f24270 */
[----:B------:R-:W-:Y:S02]  /*f860*/  FSEL R15, R15, -INF , P2 ;  /* 0xff8000000f0f7808 */ /* 0x000fe40001000000 */
[----:B------:R-:W-:Y:S02]  /*f870*/  FMNMX.FTZ R0, R16, R0, !PT ;  /* 0x0000000010007209 */ /* 0x000fe40007810000 */
[----:B------:R-:W-:-:S02]  /*f880*/  ISETP.GT.AND P0, PT, R55, 0x9, PT ;  /* 0x000000093700780c */ /* 0x000fc40003f04270 */
[----:B------:R-:W-:Y:S02]  /*f890*/  FSEL R50, R50, -INF , P1 ;  /* 0xff80000032327808 */ /* 0x000fe40000800000 */
[----:B------:R-:W-:Y:S02]  /*f8a0*/  FMNMX.FTZ R8, R20, R15, !PT ;  /* 0x0000000f14087209 */ /* 0x000fe40007810000 */
[----:B------:R-:W-:Y:S02]  /*f8b0*/  FMNMX.FTZ R0, R13, R0, !PT ;  /* 0x000000000d007209 */ /* 0x000fe40007810000 */
[----:B------:R-:W-:Y:S02]  /*f8c0*/  FSEL R51, R51, -INF , P0 ;  /* 0xff80000033337808 */ /* 0x000fe40000000000 */
[----:B------:R-:W-:Y:S01]  /*f8d0*/  ISETP.GT.AND P1, PT, R55, 0x10, PT ;  /* 0x000000103700780c */ /* 0x000fe20003f24270 */
[----:B------:R-:W1:Y:S01]  /*f8e0*/  SHFL.BFLY PT, R14, R0, 0x2, 0x1f ;  /* 0x0c401f00000e7f89 */ /* 0x000e6200000e0000 */
[----:B------:R-:W-:-:S02]  /*f8f0*/  FMNMX.FTZ R8, R50, R8, !PT ;  /* 0x0000000832087209 */ /* 0x000fc40007810000 */
[----:B------:R-:W-:Y:S02]  /*f900*/  ISETP.GT.AND P0, PT, R55, 0x11, PT ;  /* 0x000000113700780c */ /* 0x000fe40003f04270 */
[----:B------:R-:W-:Y:S02]  /*f910*/  FSEL R12, R46, -INF , P1 ;  /* 0xff8000002e0c7808 */ /* 0x000fe40000800000 */
[----:B------:R-:W-:Y:S02]  /*f920*/  FMNMX.FTZ R8, R51, R8, !PT ;  /* 0x0000000833087209 */ /* 0x000fe40007810000 */
[----:B------:R-:W-:Y:S02]  /*f930*/  FSEL R11, R47, -INF , P0 ;  /* 0xff8000002f0b7808 */ /* 0x000fe40000000000 */
[----:B------:R-:W-:Y:S02]  /*f940*/  ISETP.GT.AND P1, PT, R55, 0x18, PT ;  /* 0x000000183700780c */ /* 0x000fe40003f24270 */
[----:B------:R-:W-:-:S02]  /*f950*/  FMNMX.FTZ R8, R12, R8, !PT ;  /* 0x000000080c087209 */ /* 0x000fc40007810000 */
[----:B------:R-:W-:Y:S02]  /*f960*/  ISETP.GT.AND P0, PT, R55, 0x19, PT ;  /* 0x000000193700780c */ /* 0x000fe40003f04270 */
[----:B------:R-:W-:Y:S02]  /*f970*/  FSEL R10, R38, -INF , P1 ;  /* 0xff800000260a7808 */ /* 0x000fe40000800000 */
[----:B------:R-:W-:Y:S02]  /*f980*/  FMNMX.FTZ R21, R11, R8, !PT ;  /* 0x000000080b157209 */ /* 0x000fe40007810000 */
[----:B------:R-:W-:Y:S02]  /*f990*/  FSEL R8, R39, -INF , P0 ;  /* 0xff80000027087808 */ /* 0x000fe40000000000 */
[----:B------:R-:W-:Y:S02]  /*f9a0*/  FMNMX.FTZ R21, R10, R21, !PT ;  /* 0x000000150a157209 */ /* 0x000fe40007810000 */
[----:B-1----:R-:W-:-:S02]  /*f9b0*/  FMNMX.FTZ R14, R0, R14, !PT ;  /* 0x0000000e000e7209 */ /* 0x002fc40007810000 */
[----:B------:R-:W-:Y:S02]  /*f9c0*/  FMNMX.FTZ R21, R8, R21, !PT ;  /* 0x0000001508157209 */ /* 0x000fe40007810000 */
[----:B------:R-:W-:Y:S01]  /*f9d0*/  ISETP.GE.AND P0, PT, R6, 0x2, PT ;  /* 0x000000020600780c */ /* 0x000fe20003f06270 */
[----:B------:R-:W1:Y:S01]  /*f9e0*/  SHFL.BFLY PT, R0, R14, 0x1, 0x1f ;  /* 0x0c201f000e007f89 */ /* 0x000e6200000e0000 */
[----:B------:R-:W-:-:S03]  /*f9f0*/  ISETP.NE.AND P2, PT, R226, 0x1, PT ;  /* 0x00000001e200780c */ /* 0x000fc60003f45270 */
[----:B------:R-:W2:Y:S08]  /*fa00*/  SHFL.BFLY PT, R22, R21, 0x2, 0x1f ;  /* 0x0c401f0015167f89 */ /* 0x000eb000000e0000 */
[----:B------:R-:W-:Y:S01]  /*fa10*/  @P0 SHF.R.S32.HI R6, RZ, 0x1f, R230 ;  /* 0x0000001fff060819 */ /* 0x000fe200000114e6 */
[----:B------:R-:W-:Y:S02]  /*fa20*/  @P0 IMAD R7, R7, R230, RZ ;  /* 0x000000e607070224 */ /* 0x000fe400078e02ff */
[----:B------:R-:W-:-:S02]  /*fa30*/  @P0 IMAD.MOV.U32 R23, RZ, RZ, R223 ;  /* 0x000000ffff170224 */ /* 0x000fc400078e00df */
[-C--:B------:R-:W-:Y:S01]  /*fa40*/  @P0 IMAD R6, R6, R5.reuse, R7 ;  /* 0x0000000506060224 */ /* 0x080fe200078e0207 */
[----:B-1----:R-:W-:Y:S02]  /*fa50*/  FMNMX.FTZ R0, R14, R0, !PT ;  /* 0x000000000e007209 */ /* 0x002fe40007810000 */
[----:B--2---:R-:W-:Y:S01]  /*fa60*/  FMNMX.FTZ R21, R21, R22, !PT ;  /* 0x0000001615157209 */ /* 0x004fe20007810000 */
[----:B------:R-:W-:Y:S01]  /*fa70*/  @P0 IMAD.MOV.U32 R22, RZ, RZ, R218 ;  /* 0x000000ffff160224 */ /* 0x000fe200078e00da */
[C---:B------:R-:W-:Y:S01]  /*fa80*/  FSETP.NEU.FTZ.AND P1, PT, R0.reuse, -INF , PT ;  /* 0xff8000000000780b */ /* 0x040fe20003f3d000 */
[----:B------:R-:W-:Y:S02]  /*fa90*/  FMUL.FTZ R14, R0, c[0x0][0x2d0] ;  /* 0x0000b400000e7a20 */ /* 0x000fe40000410000 */
[----:B------:R-:W1:Y:S01]  /*faa0*/  SHFL.BFLY PT, R148, R21, 0x1, 0x1f ;  /* 0x0c201f0015947f89 */ /* 0x000e6200000e0000 */
[----:B------:R-:W-:Y:S02]  /*fab0*/  @P0 IMAD.WIDE.U32 R22, R230, R5, R22 ;  /* 0x00000005e6160225 */ /* 0x000fe400078e0016 */
[----:B------:R-:W-:-:S02]  /*fac0*/  FSEL R14, R14, RZ, P1 ;  /* 0x000000ff0e0e7208 */ /* 0x000fc40000800000 */
[----:B------:R-:W-:Y:S01]  /*fad0*/  @P0 IMAD.IADD R5, R23, 0x1, R6 ;  /* 0x0000000117050824 */ /* 0x000fe200078e0206 */
[C---:B------:R-:W-:Y:S02]  /*fae0*/  @P0 LEA R6, P1, R22.reuse, c[0x0][0x1c8], 0x1 ;  /* 0x0000720016060a11 */ /* 0x040fe400078208ff */
[--C-:B------:R-:W-:Y:S02]  /*faf0*/  FFMA.FTZ R192, R9, c[0x0][0x2d0], -R14.reuse ;  /* 0x0000b40009c07a23 */ /* 0x100fe4000001080e */
[----:B------:R-:W-:Y:S01]  /*fb00*/  @P0 LEA.HI.X R7, R22, c[0x0][0x1cc], R5, 0x1, P1 ;  /* 0x0000730016070a11 */ /* 0x000fe200008f0c05 */
[--C-:B------:R-:W-:Y:S02]  /*fb10*/  FFMA.FTZ R193, R19, c[0x0][0x2d0], -R14.reuse ;  /* 0x0000b40013c17a23 */ /* 0x100fe4000001080e */
[--C-:B------:R-:W-:Y:S01]  /*fb20*/  FFMA.FTZ R151, R48, c[0x0][0x2d0], -R14.reuse ;  /* 0x0000b40030977a23 */ /* 0x100fe2000001080e */
[----:B------:R-:W-:Y:S01]  /*fb30*/  MUFU.EX2 R192, R192 ;  /* 0x000000c000c07308 */ /* 0x000fe20000000800 */
[----:B------:R2:W-:Y:S01]  /*fb40*/  @P0 LDGSTS.E.BYPASS.LTC128B.128 [R217+0xc080], [R6.64], !P3 ;  /* 0x0c08000006d90fae */ /* 0x0005e2000d901d48 */
[----:B------:R-:W-:-:S02]  /*fb50*/  FFMA.FTZ R150, R49, c[0x0][0x2d0], -R14 ;  /* 0x0000b40031967a23 */ /* 0x000fc4000001080e */
[--C-:B------:R-:W-:Y:S01]  /*fb60*/  FFMA.FTZ R198, R18, c[0x0][0x2d0], -R14.reuse ;  /* 0x0000b40012c67a23 */ /* 0x100fe2000001080e */
[----:B------:R2:W-:Y:S01]  /*fb70*/  @P0 LDGSTS.E.BYPASS.LTC128B.128 [R217+0xd080], [R6.64+0x80], !P6 ;  /* 0x0d08008006d90fae */ /* 0x0005e2000f101d48 */
[--C-:B------:R-:W-:Y:S02]  /*fb80*/  FFMA.FTZ R196, R17, c[0x0][0x2d0], -R14.reuse ;  /* 0x0000b40011c47a23 */ /* 0x100fe4000001080e */
[----:B------:R-:W3:Y:S01]  /*fb90*/  MUFU.EX2 R193, R193 ;  /* 0x000000c100c17308 */ /* 0x000ee20000000800 */
[----:B------:R2:W-:Y:S01]  /*fba0*/  @P0 LDGSTS.E.BYPASS.LTC128B.128 [R217+0xe080], [R6.64+0x100], !P5 ;  /* 0x0e08010006d90fae */ /* 0x0005e2000e901d48 */
[----:B-1----:R-:W-:Y:S01]  /*fbb0*/  FMNMX.FTZ R148, R21, R148, !PT ;  /* 0x0000009415947209 */ /* 0x002fe20007810000 */
[--C-:B------:R-:W-:Y:S02]  /*fbc0*/  FFMA.FTZ R197, R16, c[0x0][0x2d0], -R14.reuse ;  /* 0x0000b40010c57a23 */ /* 0x100fe4000001080e */
[----:B------:R2:W-:Y:S01]  /*fbd0*/  @P0 LDGSTS.E.BYPASS.LTC128B.128 [R217+0xf080], [R6.64+0x180], !P4 ;  /* 0x0f08018006d90fae */ /* 0x0005e2000e101d48 */
[C---:B------:R-:W-:Y:S01]  /*fbe0*/  FSETP.NEU.FTZ.AND P1, PT, R148.reuse, -INF , PT ;  /* 0xff8000009400780b */ /* 0x040fe20003f3d000 */
[----:B------:R-:W-:Y:S01]  /*fbf0*/  FMUL.FTZ R9, R148, c[0x0][0x2d0] ;  /* 0x0000b40094097a20 */ /* 0x000fe20000410000 */
[----:B------:R-:W-:Y:S01]  /*fc00*/  MUFU.EX2 R151, R151 ;  /* 0x0000009700977308 */ /* 0x000fe20000000800 */
[----:B------:R-:W1:Y:S01]  /*fc10*/  LDSM.16.MT88.4 R136, [R206+0x8080] ;  /* 0x00808000ce88783b */ /* 0x000e620000004200 */
[----:B------:R-:W-:-:S02]  /*fc20*/  FFMA.FTZ R225, R13, c[0x0][0x2d0], -R14 ;  /* 0x0000b4000de17a23 */ /* 0x000fc4000001080e */
[----:B------:R-:W-:Y:S01]  /*fc30*/  FSEL R9, R9, RZ, P1 ;  /* 0x000000ff09097208 */ /* 0x000fe20000800000 */
[----:B------:R-:W4:Y:S03]  /*fc40*/  LDSM.16.MT88.4 R32, [R204+0x8080] ;  /* 0x00808000cc20783b */ /* 0x000f260000004200 */
[----:B------:R-:W2:Y:S01]  /*fc50*/  MUFU.EX2 R150, R150 ;  /* 0x0000009600967308 */ /* 0x000ea20000000800 */
[--C-:B------:R-:W-:Y:S01]  /*fc60*/  FFMA.FTZ R195, R20, c[0x0][0x2d0], -R9.reuse ;  /* 0x0000b40014c37a23 */ /* 0x100fe20000010809 */
[----:B------:R-:W1:Y:S01]  /*fc70*/  LDSM.16.MT88.4 R140, [R211+0x8080] ;  /* 0x00808000d38c783b */ /* 0x000e620000004200 */
[--C-:B------:R-:W-:Y:S01]  /*fc80*/  FFMA.FTZ R194, R15, c[0x0][0x2d0], -R9.reuse ;  /* 0x0000b4000fc27a23 */ /* 0x100fe20000010809 */
[----:B---3--:R-:W-:Y:S01]  /*fc90*/  F2FP.PACK_AB R128, R192, R193 ;  /* 0x000000c1c080723e */ /* 0x008fe200000000ff */
[--C-:B------:R-:W-:Y:S01]  /*fca0*/  FFMA.FTZ R3, R50, c[0x0][0x2d0], -R9.reuse ;  /* 0x0000b40032037a23 */ /* 0x100fe20000010809 */
[----:B------:R-:W3:Y:S01]  /*fcb0*/  LDSM.16.MT88.4 R24, [R205+0x8080] ;  /* 0x00808000cd18783b */ /* 0x000ee20000004200 */
[--C-:B------:R-:W-:Y:S01]  /*fcc0*/  FFMA.FTZ R2, R51, c[0x0][0x2d0], -R9.reuse ;  /* 0x0000b40033027a23 */ /* 0x100fe20000010809 */
[----:B------:R-:W-:Y:S01]  /*fcd0*/  MUFU.EX2 R195, R195 ;  /* 0x000000c300c37308 */ /* 0x000fe20000000800 */
[--C-:B------:R-:W-:Y:S01]  /*fce0*/  FFMA.FTZ R201, R12, c[0x0][0x2d0], -R9.reuse ;  /* 0x0000b4000cc97a23 */ /* 0x100fe20000010809 */
[----:B------:R-:W1:Y:S01]  /*fcf0*/  LDSM.16.MT88.4 R40, [R211+0x9080] ;  /* 0x00908000d328783b */ /* 0x000e620000004200 */
[----:B------:R-:W-:-:S02]  /*fd00*/  FFMA.FTZ R199, R11, c[0x0][0x2d0], -R9 ;  /* 0x0000b4000bc77a23 */ /* 0x000fc40000010809 */
[--C-:B------:R-:W-:Y:S01]  /*fd10*/  FFMA.FTZ R200, R10, c[0x0][0x2d0], -R9.reuse ;  /* 0x0000b4000ac87a23 */ /* 0x100fe20000010809 */
[----:B------:R-:W1:Y:S01]  /*fd20*/  LDSM.16.MT88.4 R48, [R206+0x9080] ;  /* 0x00908000ce30783b */ /* 0x000e620000004200 */
[----:B------:R-:W-:Y:S01]  /*fd30*/  FFMA.FTZ R224, R8, c[0x0][0x2d0], -R9 ;  /* 0x0000b40008e07a23 */ /* 0x000fe20000010809 */
[----:B------:R-:W4:Y:S01]  /*fd40*/  MUFU.EX2 R194, R194 ;  /* 0x000000c200c27308 */ /* 0x000f220000000800 */
[----:B--2---:R-:W-:Y:S01]  /*fd50*/  F2FP.PACK_AB R130, R150, R151 ;  /* 0x000000979682723e */ /* 0x004fe200000000ff */
[----:B------:R-:W2:Y:S01]  /*fd60*/  LDSM.16.MT88.4 R56, [R205+0x9080] ;  /* 0x00908000cd38783b */ /* 0x000ea20000004200 */
[----:B------:R-:W-:-:S03]  /*fd70*/  FADD.FTZ R192, R193, R192 ;  /* 0x000000c0c1c07221 */ /* 0x000fc60000010000 */
[----:B------:R-:W2:Y:S01]  /*fd80*/  LDSM.16.MT88.4 R64, [R204+0x9080] ;  /* 0x00908000cc40783b */ /* 0x000ea20000004200 */
[----:B------:R-:W-:Y:S01]  /*fd90*/  FADD.FTZ R151, R151, R192 ;  /* 0x000000c097977221 */ /* 0x000fe20000010000 */
[----:B------:R-:W-:Y:S02]  /*fda0*/  MUFU.EX2 R3, R3 ;  /* 0x0000000300037308 */ /* 0x000fe40000000800 */
[----:B------:R-:W2:Y:S01]  /*fdb0*/  LDSM.16.MT88.4 R72, [R211+0xa080] ;  /* 0x00a08000d348783b */ /* 0x000ea20000004200 */
[----:B------:R-:W-:-:S03]  /*fdc0*/  FADD.FTZ R151, R150, R151 ;  /* 0x0000009796977221 */ /* 0x000fc60000010000 */
[----:B------:R-:W2:Y:S02]  /*fdd0*/  LDSM.16.MT88.4 R80, [R206+0xa080] ;  /* 0x00a08000ce50783b */ /* 0x000ea40000004200 */
[----:B------:R-:W3:Y:S01]  /*fde0*/  MUFU.EX2 R2, R2 ;  /* 0x0000000200027308 */ /* 0x000ee20000000800 */
[----:B----4-:R-:W-:Y:S01]  /*fdf0*/  F2FP.PACK_AB R129, R194, R195 ;  /* 0x000000c3c281723e */ /* 0x010fe200000000ff */
[----:B------:R-:W4:Y:S01]  /*fe00*/  LDSM.16.MT88.4 R88, [R205+0xa080] ;  /* 0x00a08000cd58783b */ /* 0x000f220000004200 */
[----:B------:R-:W-:-:S03]  /*fe10*/  FADD.FTZ R194, R195, R194 ;  /* 0x000000c2c3c27221 */ /* 0x000fc60000010000 */
[----:B------:R-:W2:Y:S02]  /*fe20*/  LDSM.16.MT88.4 R96, [R204+0xa080] ;  /* 0x00a08000cc60783b */ /* 0x000ea40000004200 */
[----:B------:R-:W-:Y:S02]  /*fe30*/  MUFU.EX2 R198, R198 ;  /* 0x000000c600c67308 */ /* 0x000fe40000000800 */
[----:B------:R-:W2:Y:S04]  /*fe40*/  LDSM.16.MT88.4 R104, [R211+0xb080] ;  /* 0x00b08000d368783b */ /* 0x000ea80000004200 */
[----:B------:R-:W2:Y:S01]  /*fe50*/  LDSM.16.MT88.4 R112, [R206+0xb080] ;  /* 0x00b08000ce70783b */ /* 0x000ea20000004200 */
[----:B---3--:R-:W-:Y:S01]  /*fe60*/  F2FP.PACK_AB R131, R2, R3 ;  /* 0x000000030283723e */ /* 0x008fe200000000ff */
[----:B------:R-:W-:Y:S02]  /*fe70*/  MUFU.EX2 R196, R196 ;  /* 0x000000c400c47308 */ /* 0x000fe40000000800 */
[----:B------:R-:W3:Y:S01]  /*fe80*/  LDSM.16.MT88.4 R120, [R205+0xb080] ;  /* 0x00b08000cd78783b */ /* 0x000ee20000004200 */
[----:B------:R-:W-:-:S03]  /*fe90*/  FADD.FTZ R3, R3, R194 ;  /* 0x000000c203037221 */ /* 0x000fc60000010000 */
[----:B------:R-:W2:Y:S01]  /*fea0*/  LDSM.16.MT88.4 R4, [R204+0xb080] ;  /* 0x00b08000cc04783b */ /* 0x000ea20000004200 */
[C---:B-1----:R-:W-:Y:S01]  /*feb0*/  HMMA.16816.F32 R132, R128.reuse, R136, RZ ;  /* 0x000000888084723c */ /* 0x042fe200000018ff */
[----:B------:R-:W-:Y:S01]  /*fec0*/  FADD.FTZ R3, R2, R3 ;  /* 0x0000000302037221 */ /* 0x000fe20000010000 */
[----:B------:R-:W-:Y:S01]  /*fed0*/  MUFU.EX2 R197, R197 ;  /* 0x000000c500c57308 */ /* 0x000fe20000000800 */
[----:B------:R-:W1:Y:S04]  /*fee0*/  LDSM.16.MT88.4 R12, [R206+0x8880] ;  /* 0x00888000ce0c783b */ /* 0x000e680000004200 */
[----:B------:R-:W1:Y:S01]  /*fef0*/  LDSM.16.MT88.4 R8, [R204+0x8880] ;  /* 0x00888000cc08783b */ /* 0x000e620000004200 */
[C---:B------:R-:W-:Y:S02]  /*ff00*/  HMMA.16816.F32 R136, R128.reuse, R138, RZ ;  /* 0x0000008a8088723c */ /* 0x040fe400000018ff */
[----:B------:R-:W-:Y:S01]  /*ff10*/  MUFU.EX2 R225, R225 ;  /* 0x000000e100e17308 */ /* 0x000fe20000000800 */
[----:B------:R-:W1:Y:S04]  /*ff20*/  LDSM.16.MT88.4 R16, [R211+0x8880] ;  /* 0x00888000d310783b */ /* 0x000e680000004200 */
[----:B------:R-:W1:Y:S01]  /*ff30*/  LDSM.16.MT88.4 R188, [R205+0x8880] ;  /* 0x00888000cdbc783b */ /* 0x000e620000004200 */
[C---:B------:R-:W-:Y:S02]  /*ff40*/  HMMA.16816.F32 R28, R128.reuse, R32, RZ ;  /* 0x00000020801c723c */ /* 0x040fe400000018ff */
[----:B------:R-:W3:Y:S01]  /*ff50*/  MUFU.EX2 R201, R201 ;  /* 0x000000c900c97308 */ /* 0x000ee20000000800 */
[----:B------:R-:W-:Y:S04]  /*ff60*/  LDSM.16.MT88.4 R184, [R211+0x9880] ;  /* 0x00988000d3b8783b */ /* 0x000fe80000004200 */
[----:B------:R-:W-:Y:S01]  /*ff70*/  LDSM.16.MT88.4 R180, [R206+0x9880] ;  /* 0x00988000ceb4783b */ /* 0x000fe20000004200 */
[C---:B------:R-:W-:Y:S02]  /*ff80*/  HMMA.16816.F32 R32, R128.reuse, R34, RZ ;  /* 0x000000228020723c */ /* 0x040fe400000018ff */
[----:B------:R-:W2:Y:S01]  /*ff90*/  MUFU.EX2 R199, R199 ;  /* 0x000000c700c77308 */ /* 0x000ea20000000800 */
[----:B------:R-:W-:Y:S04]  /*ffa0*/  LDSM.16.MT88.4 R176, [R205+0x9880] ;  /* 0x00988000cdb0783b */ /* 0x000fe80000004200 */
[----:B------:R-:W-:Y:S01]  /*ffb0*/  LDSM.16.MT88.4 R172, [R204+0x9880] ;  /* 0x00988000ccac783b */ /* 0x000fe20000004200 */
[----:B------:R-:W-:Y:S02]  /*ffc0*/  HMMA.16816.F32 R144, R128, R140, RZ ;  /* 0x0000008c8090723c */ /* 0x000fe400000018ff */
[----:B------:R-:W4:Y:S01]  /*ffd0*/  MUFU.EX2 R200, R200 ;  /* 0x000000c800c87308 */ /* 0x000f220000000800 */
[----:B------:R-:W-:Y:S01]  /*ffe0*/  LDSM.16.MT88.4 R168, [R211+0xa880] ;  /* 0x00a88000d3a8783b */ /* 0x000fe20000004200 */
[----:B---3--:R-:W-:-:S03]  /*fff0*/  FADD.FTZ R3, R201, R3 ;  /* 0x00000003c9037221 */ /* 0x008fc60000010000 */
[----:B------:R-:W-:Y:S01]  /*10000*/  LDSM.16.MT88.4 R164, [R206+0xa880] ;  /* 0x00a88000cea4783b */ /* 0x000fe20000004200 */
[----:B------:R-:W-:Y:S02]  /*10010*/  HMMA.16816.F32 R20, R128, R24, RZ ;  /* 0x000000188014723c */ /* 0x000fe400000018ff */
[----:B------:R-:W3:Y:S01]  /*10020*/  MUFU.EX2 R224, R224 ;  /* 0x000000e000e07308 */ /* 0x000ee20000000800 */
[----:B------:R-:W-:Y:S01]  /*10030*/  LDSM.16.MT88.4 R160, [R205+0xa880] ;  /* 0x00a88000cda0783b */ /* 0x000fe20000004200 */
[----:B--2---:R-:W-:-:S03]  /*10040*/  FADD.FTZ R3, R199, R3 ;  /* 0x00000003c7037221 */ /* 0x004fc60000010000 */
[----:B------:R-:W-:Y:S01]  /*10050*/  LDSM.16.MT88.4 R156, [R204+0xa880] ;  /* 0x00a88000cc9c783b */ /* 0x000fe20000004200 */
[C---:B------:R-:W-:Y:S01]  /*10060*/  HMMA.16816.F32 R36, R128.reuse, R40, RZ ;  /* 0x000000288024723c */ /* 0x040fe200000018ff */
[----:B----4-:R-:W-:Y:S02]  /*10070*/  FADD.FTZ R3, R200, R3 ;  /* 0x00000003c8037221 */ /* 0x010fe40000010000 */
[----:B------:R-:W-:Y:S04]  /*10080*/  LDSM.16.MT88.4 R152, [R211+0xb880] ;  /* 0x00b88000d398783b */ /* 0x000fe80000004200 */
[----:B------:R-:W0:Y:S01]  /*10090*/  LDGDEPBAR ;  /* 0x00000000000079af */ /* 0x000e220000000000 */
        /* <DEDUP_REMOVED lines=27> */
[----:B------:R-:W-:Y:S01]  /*10250*/  FADD.FTZ R198, R198, R151 ;  /* 0x00000097c6c67221 */ /* 0x000fe20000010000 */
[----:B------:R-:W-:-:S02]  /*10260*/  IADD3 R201, R212, 0x1000, RZ ;  /* 0x00001000d4c97810 */ /* 0x000fc40007ffe0ff */
[----:B------:R-:W-:Y:S01]  /*10270*/  IADD3 R199, R212, 0x2000, RZ ;  /* 0x00002000d4c77810 */ /* 0x000fe20007ffe0ff */
[----:B------:R-:W-:Y:S01]  /*10280*/  FADD.FTZ R198, R196, R198 ;  /* 0x000000c6c4c67221 */ /* 0x000fe20000010000 */
[----:B------:R-:W-:Y:S02]  /*10290*/  F2FP.PACK_AB R6, R225, R197 ;  /* 0x000000c5e106723e */ /* 0x000fe400000000ff */
[----:B---3--:R-:W-:Y:S01]  /*102a0*/  F2FP.PACK_AB R7, R224, R200 ;  /* 0x000000c8e007723e */ /* 0x008fe200000000ff */
[----:B------:R-:W-:Y:S01]  /*102b0*/  FADD.FTZ R198, R197, R198 ;  /* 0x000000c6c5c67221 */ /* 0x000fe20000010000 */
[----:B------:R-:W-:Y:S01]  /*102c0*/  IADD3 R200, R212, 0x1800, RZ ;  /* 0x00001800d4c87810 */ /* 0x000fe20007ffe0ff */
[----:B------:R-:W-:Y:S01]  /*102d0*/  FADD.FTZ R224, R224, R3 ;  /* 0x00000003e0e07221 */ /* 0x000fe20000010000 */
[C---:B------:R-:W-:Y:S01]  /*102e0*/  IADD3 R197, R212.reuse, 0x3000, RZ ;  /* 0x00003000d4c57810 */ /* 0x040fe20007ffe0ff */
[----:B------:R-:W-:Y:S01]  /*102f0*/  FADD.FTZ R225, R225, R198 ;  /* 0x000000c6e1e17221 */ /* 0x000fe20000010000 */
[C---:B------:R-:W-:Y:S01]  /*10300*/  IADD3 R198, R212.reuse, 0x2800, RZ ;  /* 0x00002800d4c67810 */ /* 0x040fe20007ffe0ff */
[----:B-1----:R-:W-:Y:S01]  /*10310*/  HMMA.16816.F32 R132, R4, R12, R132 ;  /* 0x0000000c0484723c */ /* 0x002fe20000001884 */
[----:B------:R-:W-:-:S07]  /*10320*/  IADD3 R196, R212, 0x3800, RZ ;  /* 0x00003800d4c47810 */ /* 0x000fce0007ffe0ff */
[C---:B------:R-:W-:Y:S01]  /*10330*/  HMMA.16816.F32 R136, R4.reuse, R14, R136 ;  /* 0x0000000e0488723c */ /* 0x040fe20000001888 */
[----:B------:R-:W1:Y:S07]  /*10340*/  LDSM.16.MT88.4 R12, [R205+0xb880] ;  /* 0x00b88000cd0c783b */ /* 0x000e6e0000004200 */
[C---:B------:R-:W-:Y:S08]  /*10350*/  HMMA.16816.F32 R28, R4.reuse, R8, R28 ;  /* 0x00000008041c723c */ /* 0x040ff0000000181c */
[C---:B------:R-:W-:Y:S01]  /*10360*/  HMMA.16816.F32 R32, R4.reuse, R10, R32 ;  /* 0x0000000a0420723c */ /* 0x040fe20000001820 */
[----:B------:R-:W2:Y:S07]  /*10370*/  LDSM.16.MT88.4 R8, [R204+0xb880] ;  /* 0x00b88000cc08783b */ /* 0x000eae0000004200 */
[C---:B------:R-:W-:Y:S08]  /*10380*/  HMMA.16816.F32 R144, R4.reuse, R16, R144 ;  /* 0x000000100490723c */ /* 0x040ff00000001890 */
[C---:B------:R-:W-:Y:S01]  /*10390*/  HMMA.16816.F32 R140, R4.reuse, R18, R140 ;  /* 0x00000012048c723c */ /* 0x040fe2000000188c */
[----:B------:R-:W3:Y:S07]  /*103a0*/  LDSM.16.MT88.4 R16, [R206+0xb880] ;  /* 0x00b88000ce10783b */ /* 0x000eee0000004200 */
[C---:B------:R-:W-:Y:S08]  /*103b0*/  HMMA.16816.F32 R20, R4.reuse, R188, R20 ;  /* 0x000000bc0414723c */ /* 0x040ff00000001814 */
[C---:B-1----:R-:W-:Y:S07]  /*103c0*/  HMMA.16816.F32 R116, R4.reuse, R12, R116 ;  /* 0x0000000c0474723c */ /* 0x042fee0000001874 */
[----:B------:R-:W-:Y:S01]  /*103d0*/  @P2 IMAD.HI.U32 R12, R149, c[0x0][0x2c8], RZ ;  /* 0x0000b200950c2a27 */ /* 0x000fe200078e00ff */
[----:B------:R-:W-:Y:S04]  /*103e0*/  HMMA.16816.F32 R24, R4, R190, R24 ;  /* 0x000000be0418723c */ /* 0x000fe80000001818 */
[----:B------:R-:W-:-:S04]  /*103f0*/  @P2 SHF.R.U32.HI R149, RZ, c[0x0][0x2cc], R12 ;  /* 0x0000b300ff952a19 */ /* 0x000fc8000001160c */
[----:B------:R-:W-:Y:S01]  /*10400*/  IADD3 R149, R149, R220, -R227 ;  /* 0x000000dc95957210 */ /* 0x000fe20007ffe8e3 */
[C---:B--2---:R-:W-:Y:S07]  /*10410*/  HMMA.16816.F32 R124, R4.reuse, R8, R124 ;  /* 0x00000008047c723c */ /* 0x044fee000000187c */
[----:B------:R-:W-:Y:S01]  /*10420*/  SHF.R.S32.HI R8, RZ, 0x1f, R149 ;  /* 0x0000001fff087819 */ /* 0x000fe20000011495 */
[----:B------:R-:W-:Y:S03]  /*10430*/  HMMA.16816.F32 R36, R4, R184, R36 ;  /* 0x000000b80424723c */ /* 0x000fe60000001824 */
[----:B------:R-:W-:-:S04]  /*10440*/  LEA.HI R149, R8, R149, RZ, 0x5 ;  /* 0x0000009508957211 */ /* 0x000fc800078f28ff */
[----:B------:R-:W-:Y:S01]  /*10450*/  SHF.R.S32.HI R149, RZ, 0x5, R149 ;  /* 0x00000005ff957819 */ /* 0x000fe20000011495 */
[----:B------:R-:W-:Y:S03]  /*10460*/  HMMA.16816.F32 R40, R4, R186, R40 ;  /* 0x000000ba0428723c */ /* 0x000fe60000001828 */
[----:B------:R-:W-:-:S04]  /*10470*/  IMNMX R235, RZ, R149, !PT ;  /* 0x00000095ffeb7217 */ /* 0x000fc80007800200 */
[----:B------:R-:W-:Y:S01]  /*10480*/  ISETP.GE.AND P0, PT, R230, R235, PT ;  /* 0x000000ebe600720c */ /* 0x000fe20003f06270 */
        /* <DEDUP_REMOVED lines=19> */
[----:B------:R-:W-:Y:S01]  /*105c0*/  HMMA.16816.F32 R128, R4, R10, R128 ;  /* 0x0000000a0480723c */ /* 0x000fe20000001880 */
[----:B------:R-:W-:Y:S10]  /*105d0*/  @!P0 BRA `(.L_x_660) ;  /* 0x000020a000008947 */ /* 0x000ff40003800000 */
[----:B------:R-:W-:Y:S01]  /*105e0*/  @P2 IMAD.HI.U32 R234, R231, c[0x0][0x2c8], RZ ;  /* 0x0000b200e7ea2a27 */ /* 0x000fe200078e00ff */
[----:B------:R-:W-:-:S02]  /*105f0*/  MOV R236, R230 ;  /* 0x000000e600ec7202 */ /* 0x000fc40000000f00 */
[----:B------:R-:W-:Y:S01]  /*10600*/  MOV R233, 0xffffffe0 ;  /* 0xffffffe000e97802 */ /* 0x000fe20000000f00 */
[----:B------:R-:W-:Y:S01]  /*10610*/  IMAD.MOV.U32 R2, RZ, RZ, R148 ;  /* 0x000000ffff027224 */ /* 0x000fe200078e0094 */
[----:B------:R-:W-:Y:S01]  /*10620*/  @P2 SHF.R.U32.HI R234, RZ, c[0x0][0x2cc], R234 ;  /* 0x0000b300ffea2a19 */ /* 0x000fe200000116ea */
[----:B------:R-:W-:-:S07]  /*10630*/  IMAD.MOV.U32 R3, RZ, RZ, R0 ;  /* 0x000000ffff037224 */ /* 0x000fce00078e0000 */
.L_x_661:
[----:B------:R-:W-:Y:S04]  /*10640*/  DEPBAR.LE SB0, 0x0 ;  /* 0x000080000000791a */ /* 0x000fe80000000000 */
[----:B------:R-:W-:Y:S01]  /*10650*/  BAR.SYNC.DEFER_BLOCKING 0x0 ;  /* 0x0000000000007b1d */ /* 0x000fe20000010000 */
[----:B------:R-:W-:Y:S02]  /*10660*/  ISETP.GE.AND P0, PT, R236, RZ, PT ;  /* 0x000000ffec00720c */ /* 0x000fe40003f06270 */
[----:B------:R-:W-:Y:S11]  /*10670*/  ISETP.NE.AND P2, PT, R226, 0x1, PT ;  /* 0x00000001e200780c */ /* 0x000ff60003f45270 */
[----:B------:R-:W-:Y:S01]  /*10680*/  @P0 SHF.R.S32.HI R0, RZ, 0x1f, R236 ;  /* 0x0000001fff000819 */ /* 0x000fe200000114ec */
[----:B------:R-:W-:Y:S04]  /*10690*/  @P0 IMAD.WIDE.U32 R4, R236, c[0x0][0x208], RZ ;  /* 0x00008200ec040a25 */ /* 0x000fe800078e00ff */
[----:B------:R-:W-:Y:S01]  /*106a0*/  @P0 IMAD R0, R0, c[0x0][0x208], RZ ;  /* 0x0000820000000a24 */ /* 0x000fe200078e02ff */
[----:B------:R-:W-:Y:S03]  /*106b0*/  @P0 LEA R12, P1, R4, R228, 0x5 ;  /* 0x000000e4040c0211 */ /* 0x000fe600078228ff */
[----:B------:R-:W-:Y:S01]  /*106c0*/  @P0 IMAD R0, R236, c[0x0][0x20c], R0 ;  /* 0x00008300ec000a24 */ /* 0x000fe200078e0200 */
[----:B------:R-:W-:Y:S04]  /*106d0*/  LDSM.16.M88.4 R16, [R214+0x10080] ;  /* 0x01008000d610783b */ /* 0x000fe80000000200 */
[----:B------:R-:W-:Y:S03]  /*106e0*/  @P0 IADD3 R0, R5, R0, RZ ;  /* 0x0000000005000210 */ /* 0x000fe60007ffe0ff */
[----:B------:R-:W1:Y:S01]  /*106f0*/  LDSM.16.M88.4 R8, [R213+0xc080] ;  /* 0x00c08000d508783b */ /* 0x000e620000000200 */
[----:B------:R-:W-:Y:S02]  /*10700*/  @P0 LEA.HI.X R0, R4, R221, R0, 0x5, P1 ;  /* 0x000000dd04000211 */ /* 0x000fe400008f2c00 */
[C---:B------:R-:W-:Y:S04]  /*10710*/  @P0 LEA R176, P1, R12.reuse, c[0x0][0x1f8], 0x1 ;  /* 0x00007e000cb00a11 */ /* 0x040fe800078208ff */
[----:B------:R-:W2:Y:S01]  /*10720*/  LDSM.16.M88.4 R148, [R213+0xc880] ;  /* 0x00c88000d594783b */ /* 0x000ea20000000200 */
[----:B------:R-:W-:Y:S02]  /*10730*/  @P0 LEA.HI.X R177, R12, c[0x0][0x1fc], R0, 0x1, P1 ;  /* 0x00007f000cb10a11 */ /* 0x000fe400008f0c00 */
[----:B------:R-:W-:Y:S02]  /*10740*/  MOV R0, R231 ;  /* 0x000000e700007202 */ /* 0x000fe40000000f00 */
[----:B------:R-:W-:Y:S02]  /*10750*/  @P2 MOV R0, R234 ;  /* 0x000000ea00002202 */ /* 0x000fe40000000f00 */
[----:B------:R-:W-:Y:S07]  /*10760*/  LDSM.16.M88.4 R152, [R210+0x10080] ;  /* 0x01008000d298783b */ /* 0x000fee0000000200 */
[----:B------:R-:W3:Y:S07]  /*10770*/  LDSM.16.M88.4 R156, [R212] ;  /* 0x00000000d49c783b */ /* 0x000eee0000000200 */
[----:B------:R-:W4:Y:S07]  /*10780*/  LDSM.16.M88.4 R160, [R203] ;  /* 0x00000000cba0783b */ /* 0x000f2e0000000200 */
[----:B------:R-:W-:Y:S01]  /*10790*/  @!PT LDS RZ, [RZ] ;  /* 0x00000000fffff984 */ /* 0x000fe20000000800 */
[----:B------:R-:W-:Y:S01]  /*107a0*/  @!PT LDS RZ, [RZ] ;  /* 0x00000000fffff984 */ /* 0x000fe20000000800 */
[----:B------:R-:W-:Y:S01]  /*107b0*/  @!PT LDS RZ, [RZ] ;  /* 0x00000000fffff984 */ /* 0x000fe20000000800 */
[----:B------:R5:W-:Y:S01]  /*107c0*/  @P0 LDGSTS.E.BYPASS.LTC128B.128 [R217+0x8080], [R176.64], !P3 ;  /* 0x08080000b0d90fae */ /* 0x000be2000d901d48 */
[C---:B-1----:R-:W-:Y:S06]  /*107d0*/  HMMA.16816.F32 R4, R16.reuse, R8, RZ ;  /* 0x000000081004723c */ /* 0x042fec00000018ff */
[----:B------:R5:W-:Y:S02]  /*107e0*/  @P0 LDGSTS.E.BYPASS.LTC128B.128 [R217+0x9080], [R176.64+0x80], !P6 ;  /* 0x09080080b0d90fae */ /* 0x000be4000f101d48 */
[C---:B------:R-:W-:Y:S05]  /*107f0*/  HMMA.16816.F32 R8, R16.reuse, R10, RZ ;  /* 0x0000000a1008723c */ /* 0x040fea00000018ff */
[----:B------:R5:W-:Y:S03]  /*10800*/  @P0 LDGSTS.E.BYPASS.LTC128B.128 [R217+0xa080], [R176.64+0x100], !P5 ;  /* 0x0a080100b0d90fae */ /* 0x000be6000e901d48 */
[C---:B--2---:R-:W-:Y:S04]  /*10810*/  HMMA.16816.F32 R12, R16.reuse, R148, RZ ;  /* 0x00000094100c723c */ /* 0x044fe800000018ff */
[----:B------:R5:W-:Y:S04]  /*10820*/  @P0 LDGSTS.E.BYPASS.LTC128B.128 [R217+0xb080], [R176.64+0x180], !P4 ;  /* 0x0b080180b0d90fae */ /* 0x000be8000e101d48 */
        /* <DEDUP_REMOVED lines=16> */
[C---:B--2---:R-:W-:Y:S08]  /*10930*/  HMMA.16816.F32 R12, R164.reuse, R148, R12 ;  /* 0x00000094a40c723c */ /* 0x044ff0000000180c */
[----:B------:R-:W-:Y:S01]  /*10940*/  HMMA.16816.F32 R16, R164, R150, R16 ;  /* 0x00000096a410723c */ /* 0x000fe20000001810 */
[----:B------:R-:W2:Y:S07]  /*10950*/  LDSM.16.M88.4 R148, [R213+0xd880] ;  /* 0x00d88000d594783b */ /* 0x000eae0000000200 */
[C---:B---3--:R-:W-:Y:S01]  /*10960*/  HMMA.16816.F32 R4, R156.reuse, R172, R4 ;  /* 0x000000ac9c04723c */ /* 0x048fe20000001804 */
[----:B------:R-:W-:Y:S07]  /*10970*/  LDSM.16.M88.4 R164, [R210+0x14080] ;  /* 0x01408000d2a4783b */ /* 0x000fee0000000200 */
[C---:B------:R-:W-:Y:S01]  /*10980*/  HMMA.16816.F32 R8, R156.reuse, R174, R8 ;  /* 0x000000ae9c08723c */ /* 0x040fe20000001808 */
[----:B------:R-:W3:Y:S07]  /*10990*/  LDSM.16.M88.4 R172, [R201] ;  /* 0x00000000c9ac783b */ /* 0x000eee0000000200 */
[C---:B----4-:R-:W-:Y:S08]  /*109a0*/  HMMA.16816.F32 R12, R156.reuse, R152, R12 ;  /* 0x000000989c0c723c */ /* 0x050ff0000000180c */
[----:B------:R-:W-:Y:S01]  /*109b0*/  HMMA.16816.F32 R16, R156, R154, R16 ;  /* 0x0000009a9c10723c */ /* 0x000fe20000001810 */
[----:B------:R-:W4:Y:S07]  /*109c0*/  LDSM.16.M88.4 R152, [R200] ;  /* 0x00000000c898783b */ /* 0x000f2e0000000200 */
[C---:B-1----:R-:W-:Y:S01]  /*109d0*/  HMMA.16816.F32 R4, R160.reuse, R168, R4 ;  /* 0x000000a8a004723c */ /* 0x042fe20000001804 */
[----:B------:R-:W-:Y:S07]  /*109e0*/  LDSM.16.M88.4 R156, [R209+0x14080] ;  /* 0x01408000d19c783b */ /* 0x000fee0000000200 */
[C---:B------:R-:W-:Y:S01]  /*109f0*/  HMMA.16816.F32 R8, R160.reuse, R170, R8 ;  /* 0x000000aaa008723c */ /* 0x040fe20000001808 */
[----:B------:R-:W1:Y:S07]  /*10a00*/  LDSM.16.M88.4 R168, [R208+0xd080] ;  /* 0x00d08000d0a8783b */ /* 0x000e6e0000000200 */
[C---:B--2---:R-:W-:Y:S08]  /*10a10*/  HMMA.16816.F32 R12, R160.reuse, R148, R12 ;  /* 0x00000094a00c723c */ /* 0x044ff0000000180c */
[----:B------:R-:W-:Y:S01]  /*10a20*/  HMMA.16816.F32 R16, R160, R150, R16 ;  /* 0x00000096a010723c */ /* 0x000fe20000001810 */
[----:B------:R-:W2:Y:S07]  /*10a30*/  LDSM.16.M88.4 R148, [R208+0xd880] ;  /* 0x00d88000d094783b */ /* 0x000eae0000000200 */
[C---:B---3--:R-:W-:Y:S01]  /*10a40*/  HMMA.16816.F32 R4, R164.reuse, R172, R4 ;  /* 0x000000aca404723c */ /* 0x048fe20000001804 */
[----:B------:R-:W-:Y:S07]  /*10a50*/  LDSM.16.M88.4 R160, [R207+0x14080] ;  /* 0x01408000cfa0783b */ /* 0x000fee0000000200 */
[C---:B------:R-:W-:Y:S01]  /*10a60*/  HMMA.16816.F32 R8, R164.reuse, R174, R8 ;  /* 0x000000aea408723c */ /* 0x040fe20000001808 */
[----:B------:R-:W3:Y:S07]  /*10a70*/  LDSM.16.M88.4 R172, [R202+0x1000] ;  /* 0x00100000caac783b */ /* 0x000eee0000000200 */
[C---:B----4-:R-:W-:Y:S08]  /*10a80*/  HMMA.16816.F32 R12, R164.reuse, R152, R12 ;  /* 0x00000098a40c723c */ /* 0x050ff0000000180c */
[----:B------:R-:W-:Y:S01]  /*10a90*/  HMMA.16816.F32 R16, R164, R154, R16 ;  /* 0x0000009aa410723c */ /* 0x000fe20000001810 */
[----:B------:R-:W4:Y:S07]  /*10aa0*/  LDSM.16.M88.4 R152, [R202+0x1800] ;  /* 0x00180000ca98783b */ /* 0x000f2e0000000200 */
        /* <DEDUP_REMOVED lines=55> */
[----:B------:R-:W4:Y:S01]  /*10e20*/  LDSM.16.M88.4 R152, [R202+0x3800] ;  /* 0x00380000ca98783b */ /* 0x000f220000000200 */
[----:B------:R-:W-:Y:S06]  /*10e30*/  DEPBAR.LE SB0, 0x0 ;  /* 0x000080000000791a */ /* 0x000fec0000000000 */
[C---:B-1----:R-:W-:Y:S01]  /*10e40*/  HMMA.16816.F32 R4, R164.reuse, R168, R4 ;  /* 0x000000a8a404723c */ /* 0x042fe20000001804 */
[----:B------:R-:W-:Y:S07]  /*10e50*/  BAR.SYNC.DEFER_BLOCKING 0x0 ;  /* 0x0000000000007b1d */ /* 0x000fee0000010000 */
[C---:B------:R-:W-:Y:S08]  /*10e60*/  HMMA.16816.F32 R8, R164.reuse, R170, R8 ;  /* 0x000000aaa408723c */ /* 0x040ff00000001808 */
[C---:B--2---:R-:W-:Y:S07]  /*10e70*/  HMMA.16816.F32 R12, R164.reuse, R148, R12 ;  /* 0x00000094a40c723c */ /* 0x044fee000000180c */
[----:B------:R-:W-:Y:S01]  /*10e80*/  IMAD R149, R236, R233, 0x1 ;  /* 0x00000001ec957424 */ /* 0x000fe200078e02e9 */
[----:B------:R-:W-:Y:S01]  /*10e90*/  HMMA.16816.F32 R16, R164, R150, R16 ;  /* 0x00000096a410723c */ /* 0x000fe20000001810 */
[----:B------:R-:W1:Y:S03]  /*10ea0*/  SHFL.IDX PT, R148, R0, RZ, 0x1c1f ;  /* 0x001c1fff00947589 */ /* 0x000e6600000e0000 */
[----:B------:R-:W-:Y:S04]  /*10eb0*/  IADD3 R149, R220, R149, -R232 ;  /* 0x00000095dc957210 */ /* 0x000fe80007ffe8e8 */
[C---:B---3--:R-:W-:Y:S01]  /*10ec0*/  HMMA.16816.F32 R4, R156.reuse, R172, R4 ;  /* 0x000000ac9c04723c */ /* 0x048fe20000001804 */
[----:B------:R-:W2:Y:S04]  /*10ed0*/  SHFL.IDX PT, R0, R0, 0x1, 0x1c1f ;  /* 0x003c1f0000007f89 */ /* 0x000ea800000e0000 */
[----:B------:R-:W-:Y:S03]  /*10ee0*/  IADD3 R149, R149, -R227, RZ ;  /* 0x800000e395957210 */ /* 0x000fe60007ffe0ff */
[C---:B------:R-:W-:Y:S08]  /*10ef0*/  HMMA.16816.F32 R8, R156.reuse, R174, R8 ;  /* 0x000000ae9c08723c */ /* 0x040ff00000001808 */
[C---:B----4-:R-:W-:Y:S04]  /*10f00*/  HMMA.16816.F32 R12, R156.reuse, R152, R12 ;  /* 0x000000989c0c723c */ /* 0x050fe8000000180c */
[----:B-1----:R-:W-:Y:S04]  /*10f10*/  IADD3 R148, R149, R148, RZ ;  /* 0x0000009495947210 */ /* 0x002fe80007ffe0ff */
[----:B------:R-:W-:Y:S03]  /*10f20*/  HMMA.16816.F32 R16, R156, R154, R16 ;  /* 0x0000009a9c10723c */ /* 0x000fe60000001810 */
[C---:B------:R-:W-:Y:S02]  /*10f30*/  ISETP.GT.AND P0, PT, R148.reuse, RZ, PT ;  /* 0x000000ff9400720c */ /* 0x040fe40003f04270 */
[----:B------:R-:W-:Y:S02]  /*10f40*/  ISETP.GT.AND P1, PT, R148, 0x1, PT ;  /* 0x000000019400780c */ /* 0x000fe40003f24270 */
[----:B------:R-:W-:Y:S02]  /*10f50*/  FSEL R150, R4, -INF , P0 ;  /* 0xff80000004967808 */ /* 0x000fe40000000000 */
[----:B------:R-:W-:Y:S02]  /*10f60*/  FSEL R5, R5, -INF , P1 ;  /* 0xff80000005057808 */ /* 0x000fe40000800000 */
[----:B------:R-:W-:Y:S02]  /*10f70*/  ISETP.GT.AND P0, PT, R148, 0x8, PT ;  /* 0x000000089400780c */ /* 0x000fe40003f04270 */
[----:B------:R-:W-:Y:S02]  /*10f80*/  FMNMX.FTZ R4, R150, R3, !PT ;  /* 0x0000000396047209 */ /* 0x000fe40007810000 */
[----:B------:R-:W-:Y:S02]  /*10f90*/  FSEL R8, R8, -INF , P0 ;  /* 0xff80000008087808 */ /* 0x000fe40000000000 */
[----:B------:R-:W-:Y:S02]  /*10fa0*/  FMNMX.FTZ R4, R5, R4, !PT ;  /* 0x0000000405047209 */ /* 0x000fe40007810000 */
[C---:B------:R-:W-:Y:S02]  /*10fb0*/  ISETP.GT.AND P2, PT, R148.reuse, 0x9, PT ;  /* 0x000000099400780c */ /* 0x040fe40003f44270 */
[----:B--2---:R-:W-:Y:S02]  /*10fc0*/  IADD3 R0, R149, R0, RZ ;  /* 0x0000000095007210 */ /* 0x004fe40007ffe0ff */
[----:B------:R-:W-:Y:S02]  /*10fd0*/  ISETP.GT.AND P1, PT, R148, 0x10, PT ;  /* 0x000000109400780c */ /* 0x000fe40003f24270 */
[----:B------:R-:W-:Y:S02]  /*10fe0*/  FSEL R9, R9, -INF , P2 ;  /* 0xff80000009097808 */ /* 0x000fe40001000000 */
[----:B------:R-:W-:Y:S02]  /*10ff0*/  FMNMX.FTZ R4, R8, R4, !PT ;  /* 0x0000000408047209 */ /* 0x000fe40007810000 */
[----:B------:R-:W-:Y:S02]  /*11000*/  FSEL R168, R12, -INF , P1 ;  /* 0xff8000000ca87808 */ /* 0x000fe40000800000 */
[----:B------:R-:W-:Y:S02]  /*11010*/  ISETP.GT.AND P0, PT, R0, RZ, PT ;  /* 0x000000ff0000720c */ /* 0x000fe40003f04270 */
[----:B------:R-:W-:Y:S02]  /*11020*/  ISETP.GT.AND P1, PT, R148, 0x11, PT ;  /* 0x000000119400780c */ /* 0x000fe40003f24270 */
[----:B------:R-:W-:Y:S02]  /*11030*/  FMNMX.FTZ R4, R9, R4, !PT ;  /* 0x0000000409047209 */ /* 0x000fe40007810000 */
[----:B------:R-:W-:Y:S02]  /*11040*/  FSEL R167, R13, -INF , P1 ;  /* 0xff8000000da77808 */ /* 0x000fe40000800000 */
[----:B------:R-:W-:Y:S02]  /*11050*/  FMNMX.FTZ R4, R168, R4, !PT ;  /* 0x00000004a8047209 */ /* 0x000fe40007810000 */
[----:B------:R-:W-:Y:S02]  /*11060*/  FSEL R6, R6, -INF , P0 ;  /* 0xff80000006067808 */ /* 0x000fe40000000000 */
[----:B------:R-:W-:Y:S02]  /*11070*/  ISETP.GT.AND P0, PT, R148, 0x18, PT ;  /* 0x000000189400780c */ /* 0x000fe40003f04270 */
[----:B------:R-:W-:Y:S02]  /*11080*/  FMNMX.FTZ R4, R167, R4, !PT ;  /* 0x00000004a7047209 */ /* 0x000fe40007810000 */
[----:B------:R-:W-:Y:S02]  /*11090*/  FSEL R164, R16, -INF , P0 ;  /* 0xff80000010a47808 */ /* 0x000fe40000000000 */
[----:B------:R-:W-:Y:S02]  /*110a0*/  ISETP.GT.AND P0, PT, R148, 0x19, PT ;  /* 0x000000199400780c */ /* 0x000fe40003f04270 */
[----:B------:R-:W-:Y:S02]  /*110b0*/  ISETP.GT.AND P1, PT, R0, 0x1, PT ;  /* 0x000000010000780c */ /* 0x000fe40003f24270 */
[----:B------:R-:W-:Y:S02]  /*110c0*/  FSEL R162, R17, -INF , P0 ;  /* 0xff80000011a27808 */ /* 0x000fe40000000000 */
[----:B------:R-:W-:Y:S02]  /*110d0*/  FMNMX.FTZ R4, R164, R4, !PT ;  /* 0x00000004a4047209 */ /* 0x000fe40007810000 */
[----:B------:R-:W-:Y:S02]  /*110e0*/  FSEL R7, R7, -INF , P1 ;  /* 0xff80000007077808 */ /* 0x000fe40000800000 */
[----:B------:R-:W-:Y:S02]  /*110f0*/  ISETP.GT.AND P1, PT, R0, 0x8, PT ;  /* 0x000000080000780c */ /* 0x000fe40003f24270 */
[----:B------:R-:W-:Y:S02]  /*11100*/  FMNMX.FTZ R13, R6, R2, !PT ;  /* 0x00000002060d7209 */ /* 0x000fe40007810000 */
[----:B------:R-:W-:Y:S02]  /*11110*/  FMNMX.FTZ R4, R162, R4, !PT ;  /* 0x00000004a2047209 */ /* 0x000fe40007810000 */
[----:B------:R-:W-:Y:S02]  /*11120*/  ISETP.GT.AND P0, PT, R0, 0x9, PT ;  /* 0x000000090000780c */ /* 0x000fe40003f04270 */
[----:B------:R-:W-:Y:S01]  /*11130*/  FSEL R10, R10, -INF , P1 ;  /* 0xff8000000a0a7808 */ /* 0x000fe20000800000 */
[----:B------:R-:W1:Y:S01]  /*11140*/  SHFL.BFLY PT, R12, R4, 0x2, 0x1f ;  /* 0x0c401f00040c7f89 */ /* 0x000e6200000e0000 */
        /* <DEDUP_REMOVED lines=8> */
[----:B------:R-:W-:Y:S02]  /*111d0*/  FMNMX.FTZ R13, R166, R13, !PT ;  /* 0x0000000da60d7209 */ /* 0x000fe40007810000 */
[C---:B------:R-:W-:Y:S02]  /*111e0*/  ISETP.GT.AND P1, PT, R0.reuse, 0x18, PT ;  /* 0x000000180000780c */ /* 0x040fe40003f24270 */
[----:B------:R-:W-:Y:S02]  /*111f0*/  ISETP.GT.AND P0, PT, R0, 0x19, PT ;  /* 0x000000190000780c */ /* 0x000fe40003f04270 */
[----:B------:R-:W-:Y:S02]  /*11200*/  FSEL R161, R18, -INF , P1 ;  /* 0xff80000012a17808 */ /* 0x000fe40000800000 */
[----:B------:R-:W-:Y:S02]  /*11210*/  FMNMX.FTZ R0, R165, R13, !PT ;  /* 0x0000000da5007209 */ /* 0x000fe40007810000 */
[----:B------:R-:W-:Y:S02]  /*11220*/  FSEL R149, R19, -INF , P0 ;  /* 0xff80000013957808 */ /* 0x000fe40000000000 */
[----:B------:R-:W-:Y:S02]  /*11230*/  FMNMX.FTZ R0, R161, R0, !PT ;  /* 0x00000000a1007209 */ /* 0x000fe40007810000 */
[----:B-1----:R-:W-:Y:S02]  /*11240*/  FMNMX.FTZ R15, R4, R12, !PT ;  /* 0x0000000c040f7209 */ /* 0x002fe40007810000 */
[----:B------:R-:W-:Y:S02]  /*11250*/  FMNMX.FTZ R0, R149, R0, !PT ;  /* 0x0000000095007209 */ /* 0x000fe40007810000 */
[C---:B------:R-:W-:Y:S01]  /*11260*/  ISETP.GE.AND P1, PT, R236.reuse, 0x1, PT ;  /* 0x00000001ec00780c */ /* 0x040fe20003f26270 */
[----:B------:R-:W-:Y:S01]  /*11270*/  SHFL.BFLY PT, R14, R15, 0x1, 0x1f ;  /* 0x0c201f000f0e7f89 */ /* 0x000fe200000e0000 */
[----:B------:R-:W-:Y:S06]  /*11280*/  IADD3 R12, R236, -0x1, RZ ;  /* 0xffffffffec0c7810 */ /* 0x000fec0007ffe0ff */
[----:B------:R-:W1:Y:S05]  /*11290*/  SHFL.BFLY PT, R4, R0, 0x2, 0x1f ;  /* 0x0c401f0000047f89 */ /* 0x000e6a00000e0000 */
[----:B------:R-:W-:Y:S01]  /*112a0*/  @P1 SHF.R.S32.HI R13, RZ, 0x1f, R12 ;  /* 0x0000001fff0d1819 */ /* 0x000fe2000001140c */
[C---:B------:R-:W-:Y:S04]  /*112b0*/  @P1 IMAD.WIDE.U32 R16, R12.reuse, c[0x0][0x1e0], RZ ;  /* 0x000078000c101a25 */ /* 0x040fe800078e00ff */
[----:B------:R-:W-:Y:S04]  /*112c0*/  @P1 IMAD R13, R13, c[0x0][0x1e0], RZ ;  /* 0x000078000d0d1a24 */ /* 0x000fe800078e02ff */
[----:B------:R-:W-:Y:S01]  /*112d0*/  @P1 IMAD R13, R12, c[0x0][0x1e4], R13 ;  /* 0x000079000c0d1a24 */ /* 0x000fe200078e020d */
[C---:B------:R-:W-:Y:S04]  /*112e0*/  @P1 LEA R12, P0, R16.reuse, R218, 0x5 ;  /* 0x000000da100c1211 */ /* 0x040fe800078028ff */
[----:B------:R-:W-:Y:S04]  /*112f0*/  @P1 IADD3 R13, R17, R13, RZ ;  /* 0x0000000d110d1210 */ /* 0x000fe80007ffe0ff */
[----:B------:R-:W-:Y:S02]  /*11300*/  @P1 LEA.HI.X R13, R16, R223, R13, 0x5, P0 ;  /* 0x000000df100d1211 */ /* 0x000fe400000f2c0d */
[----:B-1----:R-:W-:Y:S02]  /*11310*/  FMNMX.FTZ R4, R0, R4, !PT ;  /* 0x0000000400047209 */ /* 0x002fe40007810000 */
[C---:B------:R-:W-:Y:S02]  /*11320*/  @P1 LEA R16, P0, R12.reuse, c[0x0][0x1c8], 0x1 ;  /* 0x000072000c101a11 */ /* 0x040fe400078008ff */
[----:B------:R-:W-:Y:S01]  /*11330*/  FMNMX.FTZ R0, R15, R14, !PT ;  /* 0x0000000e0f007209 */ /* 0x000fe20007810000 */
[----:B------:R-:W1:Y:S01]  /*11340*/  SHFL.BFLY PT, R148, R4, 0x1, 0x1f ;  /* 0x0c201f0004947f89 */ /* 0x000e6200000e0000 */
[----:B------:R-:W-:Y:S02]  /*11350*/  @P1 LEA.HI.X R17, R12, c[0x0][0x1cc], R13, 0x1, P0 ;  /* 0x000073000c111a11 */ /* 0x000fe400000f0c0d */
[C---:B------:R-:W-:Y:S01]  /*11360*/  FSETP.NEU.FTZ.AND P0, PT, R0.reuse, -INF , PT ;  /* 0xff8000000000780b */ /* 0x040fe20003f1d000 */
[----:B------:R-:W-:Y:S03]  /*11370*/  FMUL.FTZ R163, R0, c[0x0][0x2d0] ;  /* 0x0000b40000a37a20 */ /* 0x000fe60000410000 */
[----:B------:R2:W-:Y:S02]  /*11380*/  @P1 LDGSTS.E.BYPASS.LTC128B.128 [R217+0xc080], [R16.64], !P3 ;  /* 0x0c08000010d91fae */ /* 0x0005e4000d901d48 */
[----:B------:R-:W-:Y:S05]  /*11390*/  FSEL R163, R163, RZ, P0 ;  /* 0x000000ffa3a37208 */ /* 0x000fea0000000000 */
[----:B------:R2:W-:Y:S01]  /*113a0*/  @P1 LDGSTS.E.BYPASS.LTC128B.128 [R217+0xd080], [R16.64+0x80], !P6 ;  /* 0x0d08008010d91fae */ /* 0x0005e2000f101d48 */
[--C-:B------:R-:W-:Y:S02]  /*113b0*/  FFMA.FTZ R151, R150, c[0x0][0x2d0], -R163.reuse ;  /* 0x0000b40096977a23 */ /* 0x100fe400000108a3 */
[--C-:B------:R-:W-:Y:S02]  /*113c0*/  FFMA.FTZ R150, R5, c[0x0][0x2d0], -R163.reuse ;  /* 0x0000b40005967a23 */ /* 0x100fe400000108a3 */
[--C-:B------:R-:W-:Y:S02]  /*113d0*/  FFMA.FTZ R240, R8, c[0x0][0x2d0], -R163.reuse ;  /* 0x0000b40008f07a23 */ /* 0x100fe400000108a3 */
[----:B------:R2:W-:Y:S01]  /*113e0*/  @P1 LDGSTS.E.BYPASS.LTC128B.128 [R217+0xe080], [R16.64+0x100], !P5 ;  /* 0x0e08010010d91fae */ /* 0x0005e2000e901d48 */
[--C-:B------:R-:W-:Y:S01]  /*113f0*/  FFMA.FTZ R239, R9, c[0x0][0x2d0], -R163.reuse ;  /* 0x0000b40009ef7a23 */ /* 0x100fe200000108a3 */
[----:B------:R-:W-:Y:S01]  /*11400*/  MUFU.EX2 R151, R151 ;  /* 0x0000009700977308 */ /* 0x000fe20000000800 */
[----:B-1----:R-:W-:Y:S01]  /*11410*/  FMNMX.FTZ R148, R4, R148, !PT ;  /* 0x0000009404947209 */ /* 0x002fe20007810000 */
[--C-:B------:R-:W-:Y:S01]  /*11420*/  FFMA.FTZ R242, R168, c[0x0][0x2d0], -R163.reuse ;  /* 0x0000b400a8f27a23 */ /* 0x100fe200000108a3 */
[----:B------:R-:W-:Y:S01]  /*11430*/  FSEL R4, R0, RZ, P0 ;  /* 0x000000ff00047208 */ /* 0x000fe20000000000 */
[----:B------:R-:W-:Y:S01]  /*11440*/  FFMA.FTZ R243, R167, c[0x0][0x2d0], -R163 ;  /* 0x0000b400a7f37a23 */ /* 0x000fe200000108a3 */
[C---:B------:R-:W-:Y:S01]  /*11450*/  FSETP.NEU.FTZ.AND P0, PT, R148.reuse, -INF , PT ;  /* 0xff8000009400780b */ /* 0x040fe20003f1d000 */
[----:B------:R2:W-:Y:S01]  /*11460*/  @P1 LDGSTS.E.BYPASS.LTC128B.128 [R217+0xf080], [R16.64+0x180], !P4 ;  /* 0x0f08018010d91fae */ /* 0x0005e2000e101d48 */
[----:B------:R-:W-:Y:S02]  /*11470*/  FMUL.FTZ R160, R148, c[0x0][0x2d0] ;  /* 0x0000b40094a07a20 */ /* 0x000fe40000410000 */
[----:B------:R-:W-:Y:S01]  /*11480*/  FADD.FTZ R3, -R4, R3 ;  /* 0x0000000304037221 */ /* 0x000fe20000010100 */
[----:B------:R-:W-:Y:S01]  /*11490*/  FSEL R4, R148, RZ, P0 ;  /* 0x000000ff94047208 */ /* 0x000fe20000000000 */
[----:B------:R-:W1:Y:S01]  /*114a0*/  MUFU.EX2 R150, R150 ;  /* 0x0000009600967308 */ /* 0x000e620000000800 */
[----:B------:R-:W-:Y:S01]  /*114b0*/  FSEL R160, R160, RZ, P0 ;  /* 0x000000ffa0a07208 */ /* 0x000fe20000000000 */
[----:B------:R-:W3:Y:S01]  /*114c0*/  LDSM.16.MT88.4 R12, [R211+0x8080] ;  /* 0x00808000d30c783b */ /* 0x000ee20000004200 */
[----:B------:R-:W-:Y:S01]  /*114d0*/  FMUL.FTZ R3, R3, c[0x0][0x2d0] ;  /* 0x0000b40003037a20 */ /* 0x000fe20000410000 */
[----:B------:R-:W-:Y:S01]  /*114e0*/  ISETP.GT.AND P0, PT, R236, R235, PT ;  /* 0x000000ebec00720c */ /* 0x000fe20003f04270 */
[----:B------:R-:W-:Y:S02]  /*114f0*/  FADD.FTZ R2, -R4, R2 ;  /* 0x0000000204027221 */ /* 0x000fe40000010100 */
[--C-:B------:R-:W-:Y:S02]  /*11500*/  FFMA.FTZ R238, R6, c[0x0][0x2d0], -R160.reuse ;  /* 0x0000b40006ee7a23 */ /* 0x100fe400000108a0 */
[--C-:B------:R-:W-:Y:S01]  /*11510*/  FFMA.FTZ R237, R7, c[0x0][0x2d0], -R160.reuse ;  /* 0x0000b40007ed7a23 */ /* 0x100fe200000108a0 */
[----:B------:R-:W4:Y:S01]  /*11520*/  MUFU.EX2 R3, R3 ;  /* 0x0000000300037308 */ /* 0x000f220000000800 */
[--C-:B------:R-:W-:Y:S01]  /*11530*/  FFMA.FTZ R230, R10, c[0x0][0x2d0], -R160.reuse ;  /* 0x0000b4000ae67a23 */ /* 0x100fe200000108a0 */
[----:B------:R-:W3:Y:S01]  /*11540*/  LDSM.16.MT88.4 R156, [R206+0x8080] ;  /* 0x00808000ce9c783b */ /* 0x000ee20000004200 */
[--C-:B------:R-:W-:Y:S02]  /*11550*/  FFMA.FTZ R241, R11, c[0x0][0x2d0], -R160.reuse ;  /* 0x0000b4000bf17a23 */ /* 0x100fe400000108a0 */
[----:B------:R-:W-:Y:S02]  /*11560*/  FMUL.FTZ R2, R2, c[0x0][0x2d0] ;  /* 0x0000b40002027a20 */ /* 0x000fe40000410000 */
[--C-:B------:R-:W-:Y:S02]  /*11570*/  FFMA.FTZ R244, R166, c[0x0][0x2d0], -R160.reuse ;  /* 0x0000b400a6f47a23 */ /* 0x100fe400000108a0 */
[----:B------:R-:W-:Y:S01]  /*11580*/  LDSM.16.MT88.4 R168, [R206+0x9880] ;  /* 0x00988000cea8783b */ /* 0x000fe20000004200 */
[----:B------:R-:W-:Y:S01]  /*11590*/  MUFU.EX2 R240, R240 ;  /* 0x000000f000f07308 */ /* 0x000fe20000000800 */
[--C-:B------:R-:W-:Y:S02]  /*115a0*/  FFMA.FTZ R245, R165, c[0x0][0x2d0], -R160.reuse ;  /* 0x0000b400a5f57a23 */ /* 0x100fe400000108a0 */
[--C-:B------:R-:W-:Y:S01]  /*115b0*/  FFMA.FTZ R246, R164, c[0x0][0x2d0], -R163.reuse ;  /* 0x0000b400a4f67a23 */ /* 0x100fe200000108a3 */
[----:B-1----:R-:W-:Y:S01]  /*115c0*/  F2FP.PACK_AB R152, R150, R151 ;  /* 0x000000979698723e */ /* 0x002fe200000000ff */
[--C-:B------:R-:W-:Y:S01]  /*115d0*/  FFMA.FTZ R248, R161, c[0x0][0x2d0], -R160.reuse ;  /* 0x0000b400a1f87a23 */ /* 0x100fe200000108a0 */
[----:B------:R-:W-:Y:S01]  /*115e0*/  LDSM.16.MT88.4 R164, [R204+0x8880] ;  /* 0x00888000cca4783b */ /* 0x000fe20000004200 */
[----:B------:R-:W-:Y:S02]  /*115f0*/  FFMA.FTZ R163, R162, c[0x0][0x2d0], -R163 ;  /* 0x0000b400a2a37a23 */ /* 0x000fe400000108a3 */
[----:B------:R-:W-:Y:S01]  /*11600*/  FFMA.FTZ R160, R149, c[0x0][0x2d0], -R160 ;  /* 0x0000b40095a07a23 */ /* 0x000fe200000108a0 */
[----:B------:R-:W1:Y:S03]  /*11610*/  MUFU.EX2 R2, R2 ;  /* 0x0000000200027308 */ /* 0x000e660000000800 */
[----:B------:R-:W-:Y:S01]  /*11620*/  LDSM.16.MT88.4 R172, [R204+0x9880] ;  /* 0x00988000ccac783b */ /* 0x000fe20000004200 */
[C---:B----4-:R-:W-:Y:S02]  /*11630*/  FMUL.FTZ R4, R3.reuse, R144 ;  /* 0x0000009003047220 */ /* 0x050fe40000410000 */
[C---:B------:R-:W-:Y:S02]  /*11640*/  FMUL.FTZ R5, R3.reuse, R145 ;  /* 0x0000009103057220 */ /* 0x040fe40000410000 */
[C---:B------:R-:W-:Y:S02]  /*11650*/  FMUL.FTZ R8, R3.reuse, R140 ;  /* 0x0000008c03087220 */ /* 0x040fe40000410000 */
[----:B------:R-:W4:Y:S01]  /*11660*/  MUFU.EX2 R239, R239 ;  /* 0x000000ef00ef7308 */ /* 0x000f220000000800 */
[C---:B------:R-:W-:Y:S01]  /*11670*/  FMUL.FTZ R9, R3.reuse, R141 ;  /* 0x0000008d03097220 */ /* 0x040fe20000410000 */
[----:B-----5:R-:W-:Y:S01]  /*11680*/  LDSM.16.MT88.4 R176, [R211+0xa880] ;  /* 0x00a88000d3b0783b */ /* 0x020fe20000004200 */
[C---:B--2---:R-:W-:Y:S02]  /*11690*/  FMUL.FTZ R16, R3.reuse, R136 ;  /* 0x0000008803107220 */ /* 0x044fe40000410000 */
[C---:B------:R-:W-:Y:S02]  /*116a0*/  FMUL.FTZ R17, R3.reuse, R137 ;  /* 0x0000008903117220 */ /* 0x040fe40000410000 */
[C---:B------:R-:W-:Y:S02]  /*116b0*/  FMUL.FTZ R28, R3.reuse, R28 ;  /* 0x0000001c031c7220 */ /* 0x040fe40000410000 */
[----:B------:R-:W-:Y:S01]  /*116c0*/  LDSM.16.MT88.4 R180, [R206+0xa880] ;  /* 0x00a88000ceb4783b */ /* 0x000fe20000004200 */
[----:B------:R-:W-:Y:S01]  /*116d0*/  MUFU.EX2 R238, R238 ;  /* 0x000000ee00ee7308 */ /* 0x000fe20000000800 */
[C---:B------:R-:W-:Y:S02]  /*116e0*/  FMUL.FTZ R29, R3.reuse, R29 ;  /* 0x0000001d031d7220 */ /* 0x040fe40000410000 */
[----:B------:R-:W-:Y:S02]  /*116f0*/  FMUL.FTZ R32, R3, R32 ;  /* 0x0000002003207220 */ /* 0x000fe40000410000 */
[C---:B-1----:R-:W-:Y:S01]  /*11700*/  FMUL.FTZ R6, R2.reuse, R146 ;  /* 0x0000009202067220 */ /* 0x042fe20000410000 */
[----:B------:R-:W-:Y:S01]  /*11710*/  LDSM.16.MT88.4 R184, [R204+0xa880] ;  /* 0x00a88000ccb8783b */ /* 0x000fe20000004200 */
[C---:B------:R-:W-:Y:S02]  /*11720*/  FMUL.FTZ R7, R2.reuse, R147 ;  /* 0x0000009302077220 */ /* 0x040fe40000410000 */
[C---:B------:R-:W-:Y:S01]  /*11730*/  FMUL.FTZ R10, R2.reuse, R142 ;  /* 0x0000008e020a7220 */ /* 0x040fe20000410000 */
[----:B------:R-:W1:Y:S01]  /*11740*/  MUFU.EX2 R237, R237 ;  /* 0x000000ed00ed7308 */ /* 0x000e620000000800 */
[C---:B------:R-:W-:Y:S02]  /*11750*/  FMUL.FTZ R11, R2.reuse, R143 ;  /* 0x0000008f020b7220 */ /* 0x040fe40000410000 */
[----:B------:R-:W2:Y:S01]  /*11760*/  LDSM.16.MT88.4 R144, [R205+0x8080] ;  /* 0x00808000cd90783b */ /* 0x000ea20000004200 */
[----:B----4-:R-:W-:Y:S01]  /*11770*/  F2FP.PACK_AB R154, R239, R240 ;  /* 0x000000f0ef9a723e */ /* 0x010fe200000000ff */
[C---:B------:R-:W-:Y:S02]  /*11780*/  FMUL.FTZ R18, R2.reuse, R138 ;  /* 0x0000008a02127220 */ /* 0x040fe40000410000 */
[C---:B------:R-:W-:Y:S02]  /*11790*/  FMUL.FTZ R19, R2.reuse, R139 ;  /* 0x0000008b02137220 */ /* 0x040fe40000410000 */
[C---:B------:R-:W-:Y:S01]  /*117a0*/  FMUL.FTZ R30, R2.reuse, R30 ;  /* 0x0000001e021e7220 */ /* 0x040fe20000410000 */
[----:B------:R-:W-:Y:S01]  /*117b0*/  MUFU.EX2 R230, R230 ;  /* 0x000000e600e67308 */ /* 0x000fe20000000800 */
[----:B------:R-:W-:Y:S01]  /*117c0*/  LDSM.16.MT88.4 R136, [R211+0x9080] ;  /* 0x00908000d388783b */ /* 0x000fe20000004200 */
[C---:B------:R-:W-:Y:S02]  /*117d0*/  FMUL.FTZ R31, R2.reuse, R31 ;  /* 0x0000001f021f7220 */ /* 0x040fe40000410000 */
[C---:B------:R-:W-:Y:S02]  /*117e0*/  FMUL.FTZ R33, R3.reuse, R33 ;  /* 0x0000002103217220 */ /* 0x040fe40000410000 */
[C---:B------:R-:W-:Y:S02]  /*117f0*/  FMUL.FTZ R34, R2.reuse, R34 ;  /* 0x0000002202227220 */ /* 0x040fe40000410000 */
[----:B------:R-:W-:Y:S01]  /*11800*/  LDSM.16.MT88.4 R140, [R206+0x9080] ;  /* 0x00908000ce8c783b */ /* 0x000fe20000004200 */
[C---:B------:R-:W-:Y:S01]  /*11810*/  FMUL.FTZ R35, R2.reuse, R35 ;  /* 0x0000002302237220 */ /* 0x040fe20000410000 */
[----:B------:R-:W4:Y:S01]  /*11820*/  MUFU.EX2 R241, R241 ;  /* 0x000000f100f17308 */ /* 0x000f220000000800 */
[C---:B------:R-:W-:Y:S02]  /*11830*/  FMUL.FTZ R36, R3.reuse, R36 ;  /* 0x0000002403247220 */ /* 0x040fe40000410000 */
[----:B------:R-:W-:Y:S01]  /*11840*/  FMUL.FTZ R37, R3, R37 ;  /* 0x0000002503257220 */ /* 0x000fe20000410000 */
[----:B-1----:R-:W-:Y:S01]  /*11850*/  F2FP.PACK_AB R153, R237, R238 ;  /* 0x000000eeed99723e */ /* 0x002fe200000000ff */
[----:B------:R-:W-:Y:S01]  /*11860*/  LDSM.16.MT88.4 R188, [R211+0xb880] ;  /* 0x00b88000d3bc783b */ /* 0x000fe20000004200 */
[C---:B------:R-:W-:Y:S02]  /*11870*/  FMUL.FTZ R38, R2.reuse, R38 ;  /* 0x0000002602267220 */ /* 0x040fe40000410000 */
[C---:B------:R-:W-:Y:S02]  /*11880*/  FMUL.FTZ R39, R2.reuse, R39 ;  /* 0x0000002702277220 */ /* 0x040fe40000410000 */
[----:B------:R-:W-:Y:S01]  /*11890*/  MUFU.EX2 R247, R163 ;  /* 0x000000a300f77308 */ /* 0x000fe20000000800 */
[C---:B------:R-:W-:Y:S01]  /*118a0*/  FMUL.FTZ R40, R3.reuse, R40 ;  /* 0x0000002803287220 */ /* 0x040fe20000410000 */
[----:B------:R-:W-:Y:S01]  /*118b0*/  LDSM.16.MT88.4 R192, [R206+0xb880] ;  /* 0x00b88000cec0783b */ /* 0x000fe20000004200 */
[C---:B------:R-:W-:Y:S02]  /*118c0*/  FMUL.FTZ R41, R3.reuse, R41 ;  /* 0x0000002903297220 */ /* 0x040fe40000410000 */
[C---:B------:R-:W-:Y:S02]  /*118d0*/  FMUL.FTZ R42, R2.reuse, R42 ;  /* 0x0000002a022a7220 */ /* 0x040fe40000410000 */
[C---:B------:R-:W-:Y:S02]  /*118e0*/  FMUL.FTZ R43, R2.reuse, R43 ;  /* 0x0000002b022b7220 */ /* 0x040fe40000410000 */
[----:B------:R-:W0:Y:S01]  /*118f0*/  LDGDEPBAR ;  /* 0x00000000000079af */ /* 0x000e220000000000 */
        /* <DEDUP_REMOVED lines=8> */
[C---:B---3--:R-:W-:Y:S05]  /*11980*/  HMMA.16816.F32 R4, R152.reuse, R12, R4 ;  /* 0x0000000c9804723c */ /* 0x048fea0000001804 */
[C---:B------:R-:W-:Y:S02]  /*11990*/  FMUL.FTZ R49, R3.reuse, R49 ;  /* 0x0000003103317220 */ /* 0x040fe40000410000 */
[C---:B------:R-:W-:Y:S01]  /*119a0*/  FMUL.FTZ R12, R3.reuse, R132 ;  /* 0x00000084030c7220 */ /* 0x040fe20000410000 */
[C---:B------:R-:W-:Y:S01]  /*119b0*/  HMMA.16816.F32 R8, R152.reuse, R14, R8 ;  /* 0x0000000e9808723c */ /* 0x040fe20000001808 */
[----:B------:R-:W3:Y:S03]  /*119c0*/  MUFU.EX2 R243, R243 ;  /* 0x000000f300f37308 */ /* 0x000ee60000000800 */
[C---:B------:R-:W-:Y:S01]  /*119d0*/  FMUL.FTZ R13, R3.reuse, R133 ;  /* 0x00000085030d7220 */ /* 0x040fe20000410000 */
[----:B-1----:R-:W-:Y:S01]  /*119e0*/  LDSM.16.MT88.4 R160, [R205+0x8880] ;  /* 0x00888000cda0783b */ /* 0x002fe20000004200 */
[C---:B------:R-:W-:Y:S02]  /*119f0*/  FMUL.FTZ R20, R3.reuse, R20 ;  /* 0x0000001403147220 */ /* 0x040fe40000410000 */
[C---:B------:R-:W-:Y:S03]  /*11a00*/  FMUL.FTZ R14, R2.reuse, R134 ;  /* 0x00000086020e7220 */ /* 0x040fe60000410000 */
[----:B------:R-:W-:Y:S01]  /*11a10*/  MUFU.EX2 R244, R244 ;  /* 0x000000f400f47308 */ /* 0x000fe20000000800 */
[C---:B------:R-:W-:Y:S02]  /*11a20*/  FMUL.FTZ R15, R2.reuse, R135 ;  /* 0x00000087020f7220 */ /* 0x040fe40000410000 */
[----:B------:R-:W1:Y:S01]  /*11a30*/  LDSM.16.MT88.4 R132, [R204+0x8080] ;  /* 0x00808000cc84783b */ /* 0x000e620000004200 */
[C---:B------:R-:W-:Y:S02]  /*11a40*/  FMUL.FTZ R50, R2.reuse, R50 ;  /* 0x0000003202327220 */ /* 0x040fe40000410000 */
[C---:B------:R-:W-:Y:S02]  /*11a50*/  FMUL.FTZ R51, R2.reuse, R51 ;  /* 0x0000003302337220 */ /* 0x040fe40000410000 */
[C---:B------:R-:W-:Y:S02]  /*11a60*/  HMMA.16816.F32 R12, R152.reuse, R156, R12 ;  /* 0x0000009c980c723c */ /* 0x040fe4000000180c */
[----:B------:R-:W4:Y:S01]  /*11a70*/  MUFU.EX2 R245, R245 ;  /* 0x000000f500f57308 */ /* 0x000f220000000800 */
        /* <DEDUP_REMOVED lines=11> */
[C---:B--2---:R-:W-:Y:S01]  /*11b30*/  HMMA.16816.F32 R20, R152.reuse, R144, R20 ;  /* 0x000000909814723c */ /* 0x044fe20000001814 */
[----:B------:R-:W2:Y:S02]  /*11b40*/  MUFU.EX2 R248, R248 ;  /* 0x000000f800f87308 */ /* 0x000ea40000000800 */
        /* <DEDUP_REMOVED lines=10> */
[C---:B-1----:R-:W-:Y:S04]  /*11bf0*/  HMMA.16816.F32 R28, R152.reuse, R132, R28 ;  /* 0x00000084981c723c */ /* 0x042fe8000000181c */
        /* <DEDUP_REMOVED lines=13> */
[C---:B------:R-:W-:Y:S04]  /*11cd0*/  HMMA.16816.F32 R44, R152.reuse, R140, R44 ;  /* 0x0000008c982c723c */ /* 0x040fe8000000182c */
        /* <DEDUP_REMOVED lines=48> */
[C---:B------:R-:W-:Y:S04]  /*11fe0*/  FMUL.FTZ R100, R3.reuse, R100 ;  /* 0x0000006403647220 */ /* 0x040fe80000410000 */
[C---:B------:R-:W-:Y:S01]  /*11ff0*/  FMUL.FTZ R101, R3.reuse, R101 ;  /* 0x0000006503657220 */ /* 0x040fe20000410000 */
        /* <DEDUP_REMOVED lines=50> */
[----:B----4-:R-:W-:Y:S03]  /*12320*/  F2FP.PACK_AB R153, R245, R244 ;  /* 0x000000f4f599723e */ /* 0x010fe600000000ff */
[----:B-----5:R-:W-:Y:S01]  /*12330*/  F2FP.PACK_AB R154, R247, R246 ;  /* 0x000000f6f79a723e */ /* 0x020fe200000000ff */
[----:B------:R-:W-:Y:S01]  /*12340*/  FADD.FTZ R238, R230, R238 ;  /* 0x000000eee6ee7221 */ /* 0x000fe20000010000 */
[----:B------:R-:W-:Y:S01]  /*12350*/  F2FP.PACK_AB R155, R149, R248 ;  /* 0x000000f8959b723e */ /* 0x000fe200000000ff */
[----:B------:R-:W-:Y:S01]  /*12360*/  FADD.FTZ R240, R239, R240 ;  /* 0x000000f0eff07221 */ /* 0x000fe20000010000 */
[----:B------:R-:W-:Y:S01]  /*12370*/  IADD3 R230, R236, -0x1, RZ ;  /* 0xffffffffece67810 */ /* 0x000fe20007ffe0ff */
[----:B------:R-:W-:Y:S02]  /*12380*/  FADD.FTZ R241, R241, R238 ;  /* 0x000000eef1f17221 */ /* 0x000fe40000010000 */
[----:B------:R-:W-:Y:S01]  /*12390*/  FADD.FTZ R242, R242, R240 ;  /* 0x000000f0f2f27221 */ /* 0x000fe20000010000 */
[----:B------:R-:W-:Y:S01]  /*123a0*/  MOV R236, R230 ;  /* 0x000000e600ec7202 */ /* 0x000fe20000000f00 */
[C---:B--2---:R-:W-:Y:S01]  /*123b0*/  HMMA.16816.F32 R144, R152.reuse, R136, R4 ;  /* 0x000000889890723c */ /* 0x044fe20000001804 */
        /* <DEDUP_REMOVED lines=14> */
[C---:B------:R-:W-:Y:S01]  /*124a0*/  HMMA.16816.F32 R20, R152.reuse, R160, R20 ;  /* 0x000000a09814723c */ /* 0x040fe20000001814 */
[----:B------:R-:W5:Y:S07]  /*124b0*/  LDSM.16.MT88.4 R156, [R204+0xb880] ;  /* 0x00b88000cc9c783b */ /* 0x000f6e0000004200 */
[C---:B------:R-:W-:Y:S08]  /*124c0*/  HMMA.16816.F32 R24, R152.reuse, R162, R24 ;  /* 0x000000a29818723c */ /* 0x040ff00000001818 */
        /* <DEDUP_REMOVED lines=27> */
.L_x_660:
[----:B------:R-:W-:-:S13]  /*12680*/  ISETP.GE.AND P0, PT, R230, RZ, PT ;  /* 0x000000ffe600720c */ /* 0x000fda0003f06270 */
[----:B------:R-:W-:Y:S05]  /*12690*/  @!P0 BRA `(.L_x_662) ;  /* 0x00001d5000008947 */ /* 0x000fea0003800000 */
[----:B------:R-:W-:Y:S01]  /*126a0*/  UMOV UR6, 0x5 ;  /* 0x0000000500067882 */ /* 0x000fe20000000000 */
[----:B------:R-:W-:Y:S01]  /*126b0*/  MOV R2, R148 ;  /* 0x0000009400027202 */ /* 0x000fe20000000f00 */
[----:B------:R-:W-:Y:S01]  /*126c0*/  ULDC.64 UR4, c[0x0][0x208] ;  /* 0x0000820000047ab9 */ /* 0x000fe20000000a00 */
[----:B------:R-:W-:Y:S01]  /*126d0*/  MOV R3, R0 ;  /* 0x0000000000037202 */ /* 0x000fe20000000f00 */
[----:B------:R-:W-:Y:S01]  /*126e0*/  USHF.L.U64.HI UR5, UR4, UR6, UR5 ;  /* 0x0000000604057299 */ /* 0x000fe20008010205 */
[----:B------:R-:W-:Y:S01]  /*126f0*/  MOV R220, R228 ;  /* 0x000000e400dc7202 */ /* 0x000fe20000000f00 */
[----:B------:R-:W-:Y:S02]  /*12700*/  USHF.L.U32 UR4, UR4, 0x5, URZ ;  /* 0x0000000504047899 */ /* 0x000fe4000800063f */
.L_x_663:
[----:B------:R-:W-:Y:S04]  /*12710*/  DEPBAR.LE SB0, 0x0 ;  /* 0x000080000000791a */ /* 0x000fe80000000000 */
[----:B------:R-:W-:Y:S01]  /*12720*/  BAR.SYNC.DEFER_BLOCKING 0x0 ;  /* 0x0000000000007b1d */ /* 0x000fe20000010000 */
[----:B------:R-:W-:Y:S01]  /*12730*/  SHF.R.S32.HI R4, RZ, 0x1f, R230 ;  /* 0x0000001fff047819 */ /* 0x000fe200000114e6 */
[C---:B------:R-:W-:Y:S02]  /*12740*/  IMAD R0, R230.reuse, UR5, RZ ;  /* 0x00000005e6007c24 */ /* 0x040fe4000f8e02ff */
[----:B------:R-:W-:Y:S04]  /*12750*/  IMAD.WIDE.U32 R6, R230, UR4, R220 ;  /* 0x00000004e6067c25 */ /* 0x000fe8000f8e00dc */
[----:B------:R-:W-:Y:S01]  /*12760*/  IMAD R0, R4, UR4, R0 ;  /* 0x0000000404007c24 */ /* 0x000fe2000f8e0200 */
[C---:B------:R-:W-:Y:S04]  /*12770*/  LEA R12, P0, R6.reuse, c[0x0][0x1f8], 0x1 ;  /* 0x00007e00060c7a11 */ /* 0x040fe800078008ff */
[----:B------:R-:W-:Y:S04]  /*12780*/  IADD3 R0, R7, R0, RZ ;  /* 0x0000000007007210 */ /* 0x000fe80007ffe0ff */
[----:B------:R-:W-:Y:S02]  /*12790*/  LEA.HI.X R13, R6, c[0x0][0x1fc], R0, 0x1, P0 ;  /* 0x00007f00060d7a11 */ /* 0x000fe400000f0c00 */
[C---:B------:R-:W-:Y:S02]  /*127a0*/  ISETP.GT.AND P0, PT, R230.reuse, RZ, PT ;  /* 0x000000ffe600720c */ /* 0x040fe40003f04270 */
[----:B------:R-:W-:Y:S01]  /*127b0*/  IADD3 R230, R230, -0x1, RZ ;  /* 0xffffffffe6e67810 */ /* 0x000fe20007ffe0ff */
[----:B------:R-:W-:Y:S07]  /*127c0*/  LDSM.16.M88.4 R16, [R214+0x10080] ;  /* 0x01008000d610783b */ /* 0x000fee0000000200 */
        /* <DEDUP_REMOVED lines=12> */
[----:B------:R2:W-:Y:S07]  /*12890*/  LDGSTS.E.BYPASS.LTC128B.128 [R217+0xa080], [R12.64+0x100], !P5 ;  /* 0x0a0801000cd97fae */ /* 0x0005ee000e901d48 */
[----:B------:R2:W-:Y:S07]  /*128a0*/  LDGSTS.E.BYPASS.LTC128B.128 [R217+0xb080], [R12.64+0x180], !P4 ;  /* 0x0b0801800cd97fae */ /* 0x0005ee000e101d48 */
[----:B------:R-:W-:Y:S07]  /*128b0*/  LDSM.16.M88.4 R164, [R209+0x10080] ;  /* 0x01008000d1a4783b */ /* 0x000fee0000000200 */
[----:B------:R-:W0:Y:S07]  /*128c0*/  LDGDEPBAR ;  /* 0x00000000000079af */ /* 0x000e2e0000000000 */
[----:B------:R-:W1:Y:S01]  /*128d0*/  LDSM.16.M88.4 R168, [R208+0xc080] ;  /* 0x00c08000d0a8783b */ /* 0x000e620000000200 */
[C---:B--2---:R-:W-:Y:S06]  /*128e0*/  HMMA.16816.F32 R12, R16.reuse, R148, RZ ;  /* 0x00000094100c723c */ /* 0x044fec00000018ff */
[----:B------:R-:W-:Y:S02]  /*128f0*/  LDSM.16.M88.4 R172, [R207+0x10080] ;  /* 0x01008000cfac783b */ /* 0x000fe40000000200 */
[----:B------:R-:W-:Y:S05]  /*12900*/  HMMA.16816.F32 R16, R16, R150, RZ ;  /* 0x000000961010723c */ /* 0x000fea00000018ff */
[----:B------:R-:W2:Y:S03]  /*12910*/  LDSM.16.M88.4 R148, [R208+0xc880] ;  /* 0x00c88000d094783b */ /* 0x000ea60000000200 */
[C---:B---3--:R-:W-:Y:S04]  /*12920*/  HMMA.16816.F32 R4, R152.reuse, R156, R4 ;  /* 0x0000009c9804723c */ /* 0x048fe80000001804 */
[----:B------:R-:W3:Y:S04]  /*12930*/  LDSM.16.M88.4 R176, [R202] ;  /* 0x00000000cab0783b */ /* 0x000ee80000000200 */
[C---:B------:R-:W-:Y:S03]  /*12940*/  HMMA.16816.F32 R8, R152.reuse, R158, R8 ;  /* 0x0000009e9808723c */ /* 0x040fe60000001808 */
[----:B------:R-:W-:Y:S05]  /*12950*/  LDSM.16.M88.4 R156, [R214+0x14080] ;  /* 0x01408000d69c783b */ /* 0x000fea0000000200 */
        /* <DEDUP_REMOVED lines=94> */
[C---:B----4-:R-:W-:Y:S07]  /*12f40*/  HMMA.16816.F32 R12, R172.reuse, R152, R12 ;  /* 0x00000098ac0c723c */ /* 0x050fee000000180c */
[----:B------:R-:W-:Y:S01]  /*12f50*/  @P0 IMAD.WIDE.U32 R152, R230, c[0x0][0x1e0], RZ ;  /* 0x00007800e6980a25 */ /* 0x000fe200078e00ff */
[----:B------:R-:W-:Y:S04]  /*12f60*/  HMMA.16816.F32 R16, R172, R154, R16 ;  /* 0x0000009aac10723c */ /* 0x000fe80000001810 */
[----:B------:R-:W-:Y:S04]  /*12f70*/  FMNMX.FTZ R0, R4, R3, !PT ;  /* 0x0000000304007209 */ /* 0x000fe80007810000 */
        /* <DEDUP_REMOVED lines=16> */
[----:B------:R-:W2:Y:S01]  /*13080*/  SHFL.BFLY PT, R149, R0, 0x2, 0x1f ;  /* 0x0c401f0000957f89 */ /* 0x000ea200000e0000 */
[----:B-1----:R-:W-:Y:S06]  /*13090*/  FMNMX.FTZ R151, R151, R148, !PT ;  /* 0x0000009497977209 */ /* 0x002fec0007810000 */
[----:B------:R-:W1:Y:S01]  /*130a0*/  SHFL.BFLY PT, R150, R151, 0x1, 0x1f ;  /* 0x0c201f0097967f89 */ /* 0x000e6200000e0000 */
[----:B--2---:R-:W-:Y:S06]  /*130b0*/  FMNMX.FTZ R149, R0, R149, !PT ;  /* 0x0000009500957209 */ /* 0x004fec0007810000 */
[----:B------:R-:W2:Y:S01]  /*130c0*/  SHFL.BFLY PT, R148, R149, 0x1, 0x1f ;  /* 0x0c201f0095947f89 */ /* 0x000ea200000e0000 */
[----:B-1----:R-:W-:Y:S05]  /*130d0*/  FMNMX.FTZ R0, R151, R150, !PT ;  /* 0x0000009697007209 */ /* 0x002fea0007810000 */
[C---:B------:R-:W-:Y:S02]  /*130e0*/  FMUL.FTZ R165, R0.reuse, c[0x0][0x2d0] ;  /* 0x0000b40000a57a20 */ /* 0x040fe40000410000 */
[----:B------:R-:W-:Y:S02]  /*130f0*/  FADD.FTZ R3, -R0, R3 ;  /* 0x0000000300037221 */ /* 0x000fe40000010100 */
[--C-:B------:R-:W-:Y:S01]  /*13100*/  FFMA.FTZ R150, R5, c[0x0][0x2d0], -R165.reuse ;  /* 0x0000b40005967a23 */ /* 0x100fe200000108a5 */
[----:B--2---:R-:W-:Y:S01]  /*13110*/  FMNMX.FTZ R148, R149, R148, !PT ;  /* 0x0000009495947209 */ /* 0x004fe20007810000 */
[--C-:B------:R-:W-:Y:S01]  /*13120*/  FFMA.FTZ R149, R4, c[0x0][0x2d0], -R165.reuse ;  /* 0x0000b40004957a23 */ /* 0x100fe200000108a5 */
[----:B------:R-:W-:Y:S01]  /*13130*/  @P0 SHF.R.S32.HI R4, RZ, 0x1f, R230 ;  /* 0x0000001fff040819 */ /* 0x000fe200000114e6 */
[--C-:B------:R-:W-:Y:S01]  /*13140*/  FFMA.FTZ R151, R8, c[0x0][0x2d0], -R165.reuse ;  /* 0x0000b40008977a23 */ /* 0x100fe200000108a5 */
[----:B------:R-:W-:Y:S01]  /*13150*/  @P0 LEA R5, P1, R152, R218, 0x5 ;  /* 0x000000da98050211 */ /* 0x000fe200078228ff */
[--C-:B------:R-:W-:Y:S01]  /*13160*/  FFMA.FTZ R226, R9, c[0x0][0x2d0], -R165.reuse ;  /* 0x0000b40009e27a23 */ /* 0x100fe200000108a5 */
[----:B------:R-:W-:Y:S01]  /*13170*/  MUFU.EX2 R150, R150 ;  /* 0x0000009600967308 */ /* 0x000fe20000000800 */
[----:B------:R-:W-:Y:S02]  /*13180*/  @P0 IMAD R4, R4, c[0x0][0x1e0], RZ ;  /* 0x0000780004040a24 */ /* 0x000fe400078e02ff */
[----:B------:R-:W-:Y:S02]  /*13190*/  FMUL.FTZ R164, R148, c[0x0][0x2d0] ;  /* 0x0000b40094a47a20 */ /* 0x000fe40000410000 */
[----:B------:R-:W-:Y:S02]  /*131a0*/  @P0 IMAD R4, R230, c[0x0][0x1e4], R4 ;  /* 0x00007900e6040a24 */ /* 0x000fe400078e0204 */
[----:B------:R-:W-:Y:S02]  /*131b0*/  FADD.FTZ R2, -R148, R2 ;  /* 0x0000000294027221 */ /* 0x000fe40000010100 */
[--C-:B------:R-:W-:Y:S01]  /*131c0*/  FFMA.FTZ R227, R6, c[0x0][0x2d0], -R164.reuse ;  /* 0x0000b40006e37a23 */ /* 0x100fe200000108a4 */
[----:B------:R-:W-:Y:S01]  /*131d0*/  @P0 IADD3 R4, R153, R4, RZ ;  /* 0x0000000499040210 */ /* 0x000fe20007ffe0ff */
[--C-:B------:R-:W-:Y:S01]  /*131e0*/  FFMA.FTZ R228, R7, c[0x0][0x2d0], -R164.reuse ;  /* 0x0000b40007e47a23 */ /* 0x100fe200000108a4 */
[----:B------:R-:W-:Y:S01]  /*131f0*/  MUFU.EX2 R149, R149 ;  /* 0x0000009500957308 */ /* 0x000fe20000000800 */
[----:B------:R-:W-:Y:S01]  /*13200*/  FFMA.FTZ R229, R10, c[0x0][0x2d0], -R164 ;  /* 0x0000b4000ae57a23 */ /* 0x000fe200000108a4 */
[----:B------:R-:W-:Y:S01]  /*13210*/  @P0 LEA.HI.X R4, R152, R223, R4, 0x5, P1 ;  /* 0x000000df98040211 */ /* 0x000fe200008f2c04 */
[----:B------:R-:W-:Y:S01]  /*13220*/  FFMA.FTZ R231, R11, c[0x0][0x2d0], -R164 ;  /* 0x0000b4000be77a23 */ /* 0x000fe200000108a4 */
[----:B------:R-:W-:Y:S01]  /*13230*/  @P0 LEA R8, P1, R5, c[0x0][0x1c8], 0x1 ;  /* 0x0000720005080a11 */ /* 0x000fe200078208ff */
[----:B------:R-:W-:Y:S02]  /*13240*/  FMUL.FTZ R3, R3, c[0x0][0x2d0] ;  /* 0x0000b40003037a20 */ /* 0x000fe40000410000 */
[----:B------:R-:W-:Y:S01]  /*13250*/  FMUL.FTZ R2, R2, c[0x0][0x2d0] ;  /* 0x0000b40002027a20 */ /* 0x000fe20000410000 */
[----:B------:R-:W-:Y:S01]  /*13260*/  @P0 LEA.HI.X R9, R5, c[0x0][0x1cc], R4, 0x1, P1 ;  /* 0x0000730005090a11 */ /* 0x000fe200008f0c04 */
[--C-:B------:R-:W-:Y:S01]  /*13270*/  FFMA.FTZ R232, R12, c[0x0][0x2d0], -R165.reuse ;  /* 0x0000b4000ce87a23 */ /* 0x100fe200000108a5 */
[----:B------:R-:W-:Y:S01]  /*13280*/  MUFU.EX2 R151, R151 ;  /* 0x0000009700977308 */ /* 0x000fe20000000800 */
[--C-:B------:R-:W-:Y:S02]  /*13290*/  FFMA.FTZ R233, R13, c[0x0][0x2d0], -R165.reuse ;  /* 0x0000b4000de97a23 */ /* 0x100fe400000108a5 */
[----:B------:R1:W-:Y:S01]  /*132a0*/  @P0 LDGSTS.E.BYPASS.LTC128B.128 [R217+0xc080], [R8.64], !P3 ;  /* 0x0c08000008d90fae */ /* 0x0003e2000d901d48 */
[--C-:B------:R-:W-:Y:S02]  /*132b0*/  FFMA.FTZ R234, R14, c[0x0][0x2d0], -R164.reuse ;  /* 0x0000b4000eea7a23 */ /* 0x100fe400000108a4 */
[--C-:B------:R-:W-:Y:S02]  /*132c0*/  FFMA.FTZ R235, R15, c[0x0][0x2d0], -R164.reuse ;  /* 0x0000b4000feb7a23 */ /* 0x100fe400000108a4 */
[--C-:B------:R-:W-:Y:S02]  /*132d0*/  FFMA.FTZ R236, R16, c[0x0][0x2d0], -R165.reuse ;  /* 0x0000b40010ec7a23 */ /* 0x100fe400000108a5 */
[----:B------:R1:W-:Y:S01]  /*132e0*/  @P0 LDGSTS.E.BYPASS.LTC128B.128 [R217+0xd080], [R8.64+0x80], !P6 ;  /* 0x0d08008008d90fae */ /* 0x0003e2000f101d48 */
[----:B------:R-:W2:Y:S01]  /*132f0*/  MUFU.EX2 R3, R3 ;  /* 0x0000000300037308 */ /* 0x000ea20000000800 */
[--C-:B------:R-:W-:Y:S02]  /*13300*/  FFMA.FTZ R238, R18, c[0x0][0x2d0], -R164.reuse ;  /* 0x0000b40012ee7a23 */ /* 0x100fe400000108a4 */
[----:B------:R-:W-:Y:S02]  /*13310*/  FFMA.FTZ R165, R17, c[0x0][0x2d0], -R165 ;  /* 0x0000b40011a57a23 */ /* 0x000fe400000108a5 */
[----:B------:R-:W-:Y:S01]  /*13320*/  FFMA.FTZ R164, R19, c[0x0][0x2d0], -R164 ;  /* 0x0000b40013a47a23 */ /* 0x000fe200000108a4 */
[----:B------:R1:W-:Y:S04]  /*13330*/  @P0 LDGSTS.E.BYPASS.LTC128B.128 [R217+0xe080], [R8.64+0x100], !P5 ;  /* 0x0e08010008d90fae */ /* 0x0003e8000e901d48 */
[----:B------:R-:W3:Y:S03]  /*13340*/  MUFU.EX2 R2, R2 ;  /* 0x0000000200027308 */ /* 0x000ee60000000800 */
[----:B------:R1:W-:Y:S07]  /*13350*/  @P0 LDGSTS.E.BYPASS.LTC128B.128 [R217+0xf080], [R8.64+0x180], !P4 ;  /* 0x0f08018008d90fae */ /* 0x0003ee000e101d48 */
[----:B------:R-:W4:Y:S01]  /*13360*/  LDSM.16.MT88.4 R152, [R211+0x8080] ;  /* 0x00808000d398783b */ /* 0x000f220000004200 */
[----:B------:R-:W5:Y:S01]  /*13370*/  MUFU.EX2 R226, R226 ;  /* 0x000000e200e27308 */ /* 0x000f620000000800 */
[C---:B--2---:R-:W-:Y:S01]  /*13380*/  FMUL.FTZ R4, R3.reuse, R144 ;  /* 0x0000009003047220 */ /* 0x044fe20000410000 */
[----:B------:R-:W-:Y:S01]  /*13390*/  F2FP.PACK_AB R144, R150, R149 ;  /* 0x000000959690723e */ /* 0x000fe200000000ff */
[C---:B------:R-:W-:Y:S03]  /*133a0*/  FMUL.FTZ R5, R3.reuse, R145 ;  /* 0x0000009103057220 */ /* 0x040fe60000410000 */
[----:B------:R-:W2:Y:S01]  /*133b0*/  LDSM.16.MT88.4 R156, [R206+0x8080] ;  /* 0x00808000ce9c783b */ /* 0x000ea20000004200 */
[C---:B------:R-:W-:Y:S02]  /*133c0*/  FMUL.FTZ R132, R3.reuse, R132 ;  /* 0x0000008403847220 */ /* 0x040fe40000410000 */
[C---:B------:R-:W-:Y:S01]  /*133d0*/  FMUL.FTZ R133, R3.reuse, R133 ;  /* 0x0000008503857220 */ /* 0x040fe20000410000 */
[----:B------:R-:W-:Y:S01]  /*133e0*/  MUFU.EX2 R227, R227 ;  /* 0x000000e300e37308 */ /* 0x000fe20000000800 */
[C---:B------:R-:W-:Y:S02]  /*133f0*/  FMUL.FTZ R136, R3.reuse, R136 ;  /* 0x0000008803887220 */ /* 0x040fe40000410000 */
[----:B------:R-:W2:Y:S01]  /*13400*/  LDSM.16.MT88.4 R160, [R205+0x8080] ;  /* 0x00808000cda0783b */ /* 0x000ea20000004200 */
[C---:B---3--:R-:W-:Y:S02]  /*13410*/  FMUL.FTZ R6, R2.reuse, R146 ;  /* 0x0000009202067220 */ /* 0x048fe40000410000 */
[C---:B------:R-:W-:Y:S02]  /*13420*/  FMUL.FTZ R7, R2.reuse, R147 ;  /* 0x0000009302077220 */ /* 0x040fe40000410000 */
[----:B------:R-:W-:Y:S02]  /*13430*/  FMUL.FTZ R10, R2, R142 ;  /* 0x0000008e020a7220 */ /* 0x000fe40000410000 */
[----:B------:R-:W3:Y:S01]  /*13440*/  MUFU.EX2 R228, R228 ;  /* 0x000000e400e47308 */ /* 0x000ee20000000800 */
[C---:B-1----:R-:W-:Y:S01]  /*13450*/  FMUL.FTZ R8, R3.reuse, R140 ;  /* 0x0000008c03087220 */ /* 0x042fe20000410000 */
[----:B------:R-:W-:Y:S01]  /*13460*/  LDSM.16.MT88.4 R12, [R204+0xb080] ;  /* 0x00b08000cc0c783b */ /* 0x000fe20000004200 */
[C---:B------:R-:W-:Y:S01]  /*13470*/  FMUL.FTZ R9, R3.reuse, R141 ;  /* 0x0000008d03097220 */ /* 0x040fe20000410000 */
[----:B-----5:R-:W-:Y:S01]  /*13480*/  F2FP.PACK_AB R146, R226, R151 ;  /* 0x00000097e292723e */ /* 0x020fe200000000ff */
[C---:B------:R-:W-:Y:S02]  /*13490*/  FMUL.FTZ R11, R2.reuse, R143 ;  /* 0x0000008f020b7220 */ /* 0x040fe40000410000 */
[C---:B------:R-:W-:Y:S02]  /*134a0*/  FMUL.FTZ R134, R2.reuse, R134 ;  /* 0x0000008602867220 */ /* 0x040fe40000410000 */
[----:B------:R-:W1:Y:S01]  /*134b0*/  LDSM.16.MT88.4 R140, [R204+0x8080] ;  /* 0x00808000cc8c783b */ /* 0x000e620000004200 */
[----:B------:R-:W-:Y:S01]  /*134c0*/  MUFU.EX2 R229, R229 ;  /* 0x000000e500e57308 */ /* 0x000fe20000000800 */
[C---:B------:R-:W-:Y:S02]  /*134d0*/  FMUL.FTZ R135, R2.reuse, R135 ;  /* 0x0000008702877220 */ /* 0x040fe40000410000 */
[C---:B------:R-:W-:Y:S02]  /*134e0*/  FMUL.FTZ R137, R3.reuse, R137 ;  /* 0x0000008903897220 */ /* 0x040fe40000410000 */
[C---:B------:R-:W-:Y:S01]  /*134f0*/  FMUL.FTZ R138, R2.reuse, R138 ;  /* 0x0000008a028a7220 */ /* 0x040fe20000410000 */
[----:B------:R-:W-:Y:S01]  /*13500*/  LDSM.16.MT88.4 R16, [R206+0x8880] ;  /* 0x00888000ce10783b */ /* 0x000fe20000004200 */
[----:B------:R-:W-:Y:S02]  /*13510*/  FMUL.FTZ R139, R2, R139 ;  /* 0x0000008b028b7220 */ /* 0x000fe40000410000 */
[C---:B------:R-:W-:Y:S01]  /*13520*/  FMUL.FTZ R20, R3.reuse, R20 ;  /* 0x0000001403147220 */ /* 0x040fe20000410000 */
[----:B------:R-:W5:Y:S01]  /*13530*/  MUFU.EX2 R231, R231 ;  /* 0x000000e700e77308 */ /* 0x000f620000000800 */
[C---:B------:R-:W-:Y:S02]  /*13540*/  FMUL.FTZ R21, R3.reuse, R21 ;  /* 0x0000001503157220 */ /* 0x040fe40000410000 */
[----:B------:R-:W-:Y:S01]  /*13550*/  LDSM.16.MT88.4 R168, [R211+0xa880] ;  /* 0x00a88000d3a8783b */ /* 0x000fe20000004200 */
[----:B---3--:R-:W-:Y:S01]  /*13560*/  F2FP.PACK_AB R145, R228, R227 ;  /* 0x000000e3e491723e */ /* 0x008fe200000000ff */
[C---:B------:R-:W-:Y:S02]  /*13570*/  FMUL.FTZ R22, R2.reuse, R22 ;  /* 0x0000001602167220 */ /* 0x040fe40000410000 */
[C---:B------:R-:W-:Y:S02]  /*13580*/  FMUL.FTZ R23, R2.reuse, R23 ;  /* 0x0000001702177220 */ /* 0x040fe40000410000 */
[C---:B------:R-:W-:Y:S01]  /*13590*/  FMUL.FTZ R24, R3.reuse, R24 ;  /* 0x0000001803187220 */ /* 0x040fe20000410000 */
[----:B------:R-:W-:Y:S01]  /*135a0*/  LDSM.16.MT88.4 R172, [R206+0xa880] ;  /* 0x00a88000ceac783b */ /* 0x000fe20000004200 */
[----:B------:R-:W-:Y:S01]  /*135b0*/  MUFU.EX2 R237, R165 ;  /* 0x000000a500ed7308 */ /* 0x000fe20000000800 */
[C---:B------:R-:W-:Y:S02]  /*135c0*/  FMUL.FTZ R25, R3.reuse, R25 ;  /* 0x0000001903197220 */ /* 0x040fe40000410000 */
[C---:B------:R-:W-:Y:S02]  /*135d0*/  FMUL.FTZ R26, R2.reuse, R26 ;  /* 0x0000001a021a7220 */ /* 0x040fe40000410000 */
[C---:B------:R-:W-:Y:S01]  /*135e0*/  FMUL.FTZ R27, R2.reuse, R27 ;  /* 0x0000001b021b7220 */ /* 0x040fe20000410000 */
[----:B------:R-:W-:Y:S01]  /*135f0*/  LDSM.16.MT88.4 R176, [R205+0xa880] ;  /* 0x00a88000cdb0783b */ /* 0x000fe20000004200 */
[C---:B------:R-:W-:Y:S02]  /*13600*/  FMUL.FTZ R28, R3.reuse, R28 ;  /* 0x0000001c031c7220 */ /* 0x040fe40000410000 */
[----:B------:R-:W-:Y:S01]  /*13610*/  FMUL.FTZ R29, R3, R29 ;  /* 0x0000001d031d7220 */ /* 0x000fe20000410000 */
[----:B------:R3:W-:Y:S01]  /*13620*/  MUFU.EX2 R239, R164 ;  /* 0x000000a400ef7308 */ /* 0x0007e20000000800 */
[C---:B------:R-:W-:Y:S01]  /*13630*/  FMUL.FTZ R30, R2.reuse, R30 ;  /* 0x0000001e021e7220 */ /* 0x040fe20000410000 */
[----:B-----5:R-:W-:Y:S01]  /*13640*/  F2FP.PACK_AB R147, R231, R229 ;  /* 0x000000e5e793723e */ /* 0x020fe200000000ff */
[----:B------:R-:W-:Y:S01]  /*13650*/  LDSM.16.MT88.4 R180, [R204+0xa880] ;  /* 0x00a88000ccb4783b */ /* 0x000fe20000004200 */
[C---:B------:R-:W-:Y:S02]  /*13660*/  FMUL.FTZ R31, R2.reuse, R31 ;  /* 0x0000001f021f7220 */ /* 0x040fe40000410000 */
[C---:B------:R-:W-:Y:S02]  /*13670*/  FMUL.FTZ R32, R3.reuse, R32 ;  /* 0x0000002003207220 */ /* 0x040fe40000410000 */
[C---:B------:R-:W-:Y:S01]  /*13680*/  FMUL.FTZ R33, R3.reuse, R33 ;  /* 0x0000002103217220 */ /* 0x040fe20000410000 */
[C---:B----4-:R-:W-:Y:S01]  /*13690*/  HMMA.16816.F32 R4, R144.reuse, R152, R4 ;  /* 0x000000989004723c */ /* 0x050fe20000001804 */
[----:B------:R-:W-:Y:S01]  /*136a0*/  LDSM.16.MT88.4 R184, [R211+0xb880] ;  /* 0x00b88000d3b8783b */ /* 0x000fe20000004200 */
[----:B------:R-:W-:Y:S03]  /*136b0*/  MUFU.EX2 R232, R232 ;  /* 0x000000e800e87308 */ /* 0x000fe60000000800 */
[C---:B------:R-:W-:Y:S02]  /*136c0*/  FMUL.FTZ R34, R2.reuse, R34 ;  /* 0x0000002202227220 */ /* 0x040fe40000410000 */
[C---:B------:R-:W-:Y:S01]  /*136d0*/  FMUL.FTZ R35, R2.reuse, R35 ;  /* 0x0000002302237220 */ /* 0x040fe20000410000 */
[C---:B------:R-:W-:Y:S01]  /*136e0*/  HMMA.16816.F32 R8, R144.reuse, R154, R8 ;  /* 0x0000009a9008723c */ /* 0x040fe20000001808 */
[----:B------:R-:W4:Y:S03]  /*136f0*/  LDSM.16.MT88.4 R152, [R211+0x9080] ;  /* 0x00908000d398783b */ /* 0x000f260000004200 */
[C---:B------:R-:W-:Y:S01]  /*13700*/  FMUL.FTZ R36, R3.reuse, R36 ;  /* 0x0000002403247220 */ /* 0x040fe20000410000 */
[----:B------:R-:W5:Y:S01]  /*13710*/  MUFU.EX2 R233, R233 ;  /* 0x000000e900e97308 */ /* 0x000f620000000800 */
[C---:B------:R-:W-:Y:S02]  /*13720*/  FMUL.FTZ R37, R3.reuse, R37 ;  /* 0x0000002503257220 */ /* 0x040fe40000410000 */
[C---:B--2---:R-:W-:Y:S01]  /*13730*/  HMMA.16816.F32 R132, R144.reuse, R156, R132 ;  /* 0x0000009c9084723c */ /* 0x044fe20000001884 */
[----:B---3--:R-:W-:Y:S03]  /*13740*/  LDSM.16.MT88.4 R164, [R204+0x9880] ;  /* 0x00988000cca4783b */ /* 0x008fe60000004200 */
[C---:B------:R-:W-:Y:S02]  /*13750*/  FMUL.FTZ R38, R2.reuse, R38 ;  /* 0x0000002602267220 */ /* 0x040fe40000410000 */
[C---:B------:R-:W-:Y:S01]  /*13760*/  FMUL.FTZ R39, R2.reuse, R39 ;  /* 0x0000002702277220 */ /* 0x040fe20000410000 */
[----:B------:R-:W-:Y:S01]  /*13770*/  MUFU.EX2 R234, R234 ;  /* 0x000000ea00ea7308 */ /* 0x000fe20000000800 */
[C---:B------:R-:W-:Y:S01]  /*13780*/  HMMA.16816.F32 R136, R144.reuse, R158, R136 ;  /* 0x0000009e9088723c */ /* 0x040fe20000001888 */
[----:B------:R-:W2:Y:S03]  /*13790*/  LDSM.16.MT88.4 R156, [R206+0x9080] ;  /* 0x00908000ce9c783b */ /* 0x000ea60000004200 */
[C---:B------:R-:W-:Y:S02]  /*137a0*/  FMUL.FTZ R40, R3.reuse, R40 ;  /* 0x0000002803287220 */ /* 0x040fe40000410000 */
[C---:B------:R-:W-:Y:S02]  /*137b0*/  FMUL.FTZ R41, R3.reuse, R41 ;  /* 0x0000002903297220 */ /* 0x040fe40000410000 */
[C---:B------:R-:W-:Y:S01]  /*137c0*/  HMMA.16816.F32 R20, R144.reuse, R160, R20 ;  /* 0x000000a09014723c */ /* 0x040fe20000001814 */
[----:B------:R-:W-:Y:S01]  /*137d0*/  LDSM.16.MT88.4 R188, [R206+0xb880] ;  /* 0x00b88000cebc783b */ /* 0x000fe20000004200 */
[----:B------:R-:W3:Y:S02]  /*137e0*/  MUFU.EX2 R235, R235 ;  /* 0x000000eb00eb7308 */ /* 0x000ee40000000800 */
[C---:B------:R-:W-:Y:S02]  /*137f0*/  FMUL.FTZ R42, R2.reuse, R42 ;  /* 0x0000002a022a7220 */ /* 0x040fe40000410000 */
[C---:B------:R-:W-:Y:S02]  /*13800*/  FMUL.FTZ R43, R2.reuse, R43 ;  /* 0x0000002b022b7220 */ /* 0x040fe40000410000 */
[C---:B------:R-:W-:Y:S01]  /*13810*/  HMMA.16816.F32 R24, R144.reuse, R162, R24 ;  /* 0x000000a29018723c */ /* 0x040fe20000001818 */
[----:B------:R-:W-:Y:S03]  /*13820*/  LDSM.16.MT88.4 R160, [R206+0x9880] ;  /* 0x00988000cea0783b */ /* 0x000fe60000004200 */
[C---:B------:R-:W-:Y:S01]  /*13830*/  FMUL.FTZ R44, R3.reuse, R44 ;  /* 0x0000002c032c7220 */ /* 0x040fe20000410000 */
[----:B------:R-:W2:Y:S01]  /*13840*/  MUFU.EX2 R236, R236 ;  /* 0x000000ec00ec7308 */ /* 0x000ea20000000800 */
[C---:B------:R-:W-:Y:S02]  /*13850*/  FMUL.FTZ R45, R3.reuse, R45 ;  /* 0x0000002d032d7220 */ /* 0x040fe40000410000 */
[C---:B-1----:R-:W-:Y:S01]  /*13860*/  HMMA.16816.F32 R28, R144.reuse, R140, R28 ;  /* 0x0000008c901c723c */ /* 0x042fe2000000181c */
[----:B------:R-:W-:Y:S03]  /*13870*/  LDSM.16.MT88.4 R192, [R204+0xb880] ;  /* 0x00b88000ccc0783b */ /* 0x000fe60000004200 */
[C---:B------:R-:W-:Y:S02]  /*13880*/  FMUL.FTZ R46, R2.reuse, R46 ;  /* 0x0000002e022e7220 */ /* 0x040fe40000410000 */
[C---:B------:R-:W-:Y:S01]  /*13890*/  FMUL.FTZ R47, R2.reuse, R47 ;  /* 0x0000002f022f7220 */ /* 0x040fe20000410000 */
[----:B------:R-:W1:Y:S01]  /*138a0*/  MUFU.EX2 R238, R238 ;  /* 0x000000ee00ee7308 */ /* 0x000e620000000800 */
[C---:B------:R-:W-:Y:S01]  /*138b0*/  HMMA.16816.F32 R32, R144.reuse, R142, R32 ;  /* 0x0000008e9020723c */ /* 0x040fe20000001820 */
[----:B------:R-:W1:Y:S03]  /*138c0*/  LDSM.16.MT88.4 R140, [R205+0x9080] ;  /* 0x00908000cd8c783b */ /* 0x000e660000004200 */
[C---:B------:R-:W-:Y:S02]  /*138d0*/  FMUL.FTZ R48, R3.reuse, R48 ;  /* 0x0000003003307220 */ /* 0x040fe40000410000 */
[C---:B------:R-:W-:Y:S02]  /*138e0*/  FMUL.FTZ R49, R3.reuse, R49 ;  /* 0x0000003103317220 */ /* 0x040fe40000410000 */
[C---:B----4-:R-:W-:Y:S01]  /*138f0*/  HMMA.16816.F32 R36, R144.reuse, R152, R36 ;  /* 0x000000989024723c */ /* 0x050fe20000001824 */
[----:B------:R-:W0:Y:S03]  /*13900*/  LDGDEPBAR ;  /* 0x00000000000079af */ /* 0x000e260000000000 */
[C---:B------:R-:W-:Y:S02]  /*13910*/  FMUL.FTZ R50, R2.reuse, R50 ;  /* 0x0000003202327220 */ /* 0x040fe40000410000 */
[C---:B------:R-:W-:Y:S02]  /*13920*/  FMUL.FTZ R51, R2.reuse, R51 ;  /* 0x0000003302337220 */ /* 0x040fe40000410000 */
[C---:B------:R-:W-:Y:S01]  /*13930*/  HMMA.16816.F32 R40, R144.reuse, R154, R40 ;  /* 0x0000009a9028723c */ /* 0x040fe20000001828 */
[----:B------:R-:W4:Y:S03]  /*13940*/  LDSM.16.MT88.4 R152, [R204+0x9080] ;  /* 0x00908000cc98783b */ /* 0x000f260000004200 */
        /* <DEDUP_REMOVED lines=10> */
[C---:B-1----:R-:W-:Y:S03]  /*139f0*/  HMMA.16816.F32 R52, R144.reuse, R140, R52 ;  /* 0x0000008c9034723c */ /* 0x042fe60000001834 */
[C---:B------:R-:W-:Y:S02]  /*13a00*/  FMUL.FTZ R59, R2.reuse, R59 ;  /* 0x0000003b023b7220 */ /* 0x040fe40000410000 */
[C---:B------:R-:W-:Y:S02]  /*13a10*/  FMUL.FTZ R60, R3.reuse, R60 ;  /* 0x0000003c033c7220 */ /* 0x040fe40000410000 */
[C---:B------:R-:W-:Y:S02]  /*13a20*/  FMUL.FTZ R61, R3.reuse, R61 ;  /* 0x0000003d033d7220 */ /* 0x040fe40000410000 */
[C---:B------:R-:W-:Y:S01]  /*13a30*/  FMUL.FTZ R62, R2.reuse, R62 ;  /* 0x0000003e023e7220 */ /* 0x040fe20000410000 */
[C---:B------:R-:W-:Y:S01]  /*13a40*/  HMMA.16816.F32 R56, R144.reuse, R142, R56 ;  /* 0x0000008e9038723c */ /* 0x040fe20000001838 */
[----:B------:R-:W1:Y:S02]  /*13a50*/  LDSM.16.MT88.4 R140, [R206+0xa080] ;  /* 0x00a08000ce8c783b */ /* 0x000e640000004200 */
[C---:B------:R-:W-:Y:S02]  /*13a60*/  FMUL.FTZ R63, R2.reuse, R63 ;  /* 0x0000003f023f7220 */ /* 0x040fe40000410000 */
[C---:B------:R-:W-:Y:S02]  /*13a70*/  FMUL.FTZ R64, R3.reuse, R64 ;  /* 0x0000004003407220 */ /* 0x040fe40000410000 */
[C---:B------:R-:W-:Y:S02]  /*13a80*/  FMUL.FTZ R65, R3.reuse, R65 ;  /* 0x0000004103417220 */ /* 0x040fe40000410000 */
[C---:B------:R-:W-:Y:S01]  /*13a90*/  FMUL.FTZ R66, R2.reuse, R66 ;  /* 0x0000004202427220 */ /* 0x040fe20000410000 */
[C---:B----4-:R-:W-:Y:S03]  /*13aa0*/  HMMA.16816.F32 R60, R144.reuse, R152, R60 ;  /* 0x00000098903c723c */ /* 0x050fe6000000183c */
[C---:B------:R-:W-:Y:S02]  /*13ab0*/  FMUL.FTZ R67, R2.reuse, R67 ;  /* 0x0000004302437220 */ /* 0x040fe40000410000 */
[C---:B------:R-:W-:Y:S02]  /*13ac0*/  FMUL.FTZ R68, R3.reuse, R68 ;  /* 0x0000004403447220 */ /* 0x040fe40000410000 */
[C---:B------:R-:W-:Y:S02]  /*13ad0*/  FMUL.FTZ R69, R3.reuse, R69 ;  /* 0x0000004503457220 */ /* 0x040fe40000410000 */
[C---:B------:R-:W-:Y:S01]  /*13ae0*/  FMUL.FTZ R70, R2.reuse, R70 ;  /* 0x0000004602467220 */ /* 0x040fe20000410000 */
[C---:B------:R-:W-:Y:S01]  /*13af0*/  HMMA.16816.F32 R64, R144.reuse, R154, R64 ;  /* 0x0000009a9040723c */ /* 0x040fe20000001840 */
[----:B------:R-:W4:Y:S02]  /*13b00*/  LDSM.16.MT88.4 R152, [R205+0xa080] ;  /* 0x00a08000cd98783b */ /* 0x000f240000004200 */
[C---:B------:R-:W-:Y:S02]  /*13b10*/  FMUL.FTZ R71, R2.reuse, R71 ;  /* 0x0000004702477220 */ /* 0x040fe40000410000 */
[C---:B------:R-:W-:Y:S02]  /*13b20*/  FMUL.FTZ R72, R3.reuse, R72 ;  /* 0x0000004803487220 */ /* 0x040fe40000410000 */
[C---:B------:R-:W-:Y:S02]  /*13b30*/  FMUL.FTZ R73, R3.reuse, R73 ;  /* 0x0000004903497220 */ /* 0x040fe40000410000 */
[C---:B------:R-:W-:Y:S01]  /*13b40*/  FMUL.FTZ R74, R2.reuse, R74 ;  /* 0x0000004a024a7220 */ /* 0x040fe20000410000 */
[C---:B--2---:R-:W-:Y:S03]  /*13b50*/  HMMA.16816.F32 R68, R144.reuse, R156, R68 ;  /* 0x0000009c9044723c */ /* 0x044fe60000001844 */
[C---:B------:R-:W-:Y:S02]  /*13b60*/  FMUL.FTZ R75, R2.reuse, R75 ;  /* 0x0000004b024b7220 */ /* 0x040fe40000410000 */
[C---:B------:R-:W-:Y:S02]  /*13b70*/  FMUL.FTZ R76, R3.reuse, R76 ;  /* 0x0000004c034c7220 */ /* 0x040fe40000410000 */
[C---:B------:R-:W-:Y:S02]  /*13b80*/  FMUL.FTZ R77, R3.reuse, R77 ;  /* 0x0000004d034d7220 */ /* 0x040fe40000410000 */
[C---:B------:R-:W-:Y:S01]  /*13b90*/  FMUL.FTZ R78, R2.reuse, R78 ;  /* 0x0000004e024e7220 */ /* 0x040fe20000410000 */
[C---:B------:R-:W-:Y:S01]  /*13ba0*/  HMMA.16816.F32 R72, R144.reuse, R158, R72 ;  /* 0x0000009e9048723c */ /* 0x040fe20000001848 */
[----:B------:R-:W2:Y:S02]  /*13bb0*/  LDSM.16.MT88.4 R156, [R204+0xa080] ;  /* 0x00a08000cc9c783b */ /* 0x000ea40000004200 */
[C---:B------:R-:W-:Y:S02]  /*13bc0*/  FMUL.FTZ R79, R2.reuse, R79 ;  /* 0x0000004f024f7220 */ /* 0x040fe40000410000 */
        /* <DEDUP_REMOVED lines=64> */
[----:B------:R-:W-:Y:S02]  /*13fd0*/  LDSM.16.MT88.4 R156, [R211+0x9880] ;  /* 0x00988000d39c783b */ /* 0x000fe40000004200 */
[C---:B------:R-:W-:Y:S02]  /*13fe0*/  FMUL.FTZ R127, R2.reuse, R127 ;  /* 0x0000007f027f7220 */ /* 0x040fe40000410000 */
[C---:B------:R-:W-:Y:S02]  /*13ff0*/  FMUL.FTZ R128, R3.reuse, R128 ;  /* 0x0000008003807220 */ /* 0x040fe40000410000 */
[C---:B------:R-:W-:Y:S02]  /*14000*/  FMUL.FTZ R129, R3.reuse, R129 ;  /* 0x0000008103817220 */ /* 0x040fe40000410000 */
[C---:B------:R-:W-:Y:S01]  /*14010*/  FMUL.FTZ R130, R2.reuse, R130 ;  /* 0x0000008202827220 */ /* 0x040fe20000410000 */
[C---:B------:R-:W-:Y:S03]  /*14020*/  HMMA.16816.F32 R124, R144.reuse, R12, R124 ;  /* 0x0000000c907c723c */ /* 0x040fe6000000187c */
[C---:B------:R-:W-:Y:S02]  /*14030*/  FMUL.FTZ R131, R2.reuse, R131 ;  /* 0x0000008302837220 */ /* 0x040fe40000410000 */
[----:B------:R-:W-:Y:S01]  /*14040*/  FFMA.FTZ R149, R3, R225, R149 ;  /* 0x000000e103957223 */ /* 0x000fe20000010095 */
[----:B------:R-:W-:Y:S01]  /*14050*/  MOV R3, R0 ;  /* 0x0000000000037202 */ /* 0x000fe20000000f00 */
[----:B------:R-:W-:Y:S01]  /*14060*/  FFMA.FTZ R227, R2, R224, R227 ;  /* 0x000000e002e37223 */ /* 0x000fe200000100e3 */
[----:B-----5:R-:W-:Y:S01]  /*14070*/  F2FP.PACK_AB R12, R233, R232 ;  /* 0x000000e8e90c723e */ /* 0x020fe200000000ff */
[----:B------:R-:W-:Y:S01]  /*14080*/  FADD.FTZ R149, R150, R149 ;  /* 0x0000009596957221 */ /* 0x000fe20000010000 */
[----:B------:R-:W-:Y:S03]  /*14090*/  HMMA.16816.F32 R128, R144, R14, R128 ;  /* 0x0000000e9080723c */ /* 0x000fe60000001880 */
[----:B---3--:R-:W-:Y:S01]  /*140a0*/  F2FP.PACK_AB R13, R235, R234 ;  /* 0x000000eaeb0d723e */ /* 0x008fe200000000ff */
[----:B------:R-:W-:Y:S01]  /*140b0*/  FADD.FTZ R227, R228, R227 ;  /* 0x000000e3e4e37221 */ /* 0x000fe20000010000 */
[----:B------:R-:W-:Y:S01]  /*140c0*/  MOV R2, R148 ;  /* 0x0000009400027202 */ /* 0x000fe20000000f00 */
[----:B------:R-:W-:Y:S01]  /*140d0*/  FADD.FTZ R149, R151, R149 ;  /* 0x0000009597957221 */ /* 0x000fe20000010000 */
[----:B------:R-:W-:Y:S01]  /*140e0*/  F2FP.PACK_AB R14, R237, R236 ;  /* 0x000000eced0e723e */ /* 0x000fe200000000ff */
[----:B------:R-:W-:Y:S01]  /*140f0*/  FADD.FTZ R227, R229, R227 ;  /* 0x000000e3e5e37221 */ /* 0x000fe20000010000 */
[----:B------:R-:W-:Y:S03]  /*14100*/  F2FP.PACK_AB R15, R239, R238 ;  /* 0x000000eeef0f723e */ /* 0x000fe600000000ff */
[----:B------:R-:W-:Y:S02]  /*14110*/  FADD.FTZ R226, R226, R149 ;  /* 0x00000095e2e27221 */ /* 0x000fe40000010000 */
[----:B------:R-:W-:Y:S02]  /*14120*/  FADD.FTZ R231, R231, R227 ;  /* 0x000000e3e7e77221 */ /* 0x000fe40000010000 */
[C---:B-1----:R-:W-:Y:S01]  /*14130*/  HMMA.16816.F32 R144, R12.reuse, R140, R4 ;  /* 0x0000008c0c90723c */ /* 0x042fe20000001804 */
[----:B------:R-:W1:Y:S04]  /*14140*/  LDSM.16.MT88.4 R4, [R204+0x8880] ;  /* 0x00888000cc04783b */ /* 0x000e680000004200 */
[----:B------:R-:W-:Y:S02]  /*14150*/  FADD.FTZ R226, R232, R226 ;  /* 0x000000e2e8e27221 */ /* 0x000fe40000010000 */
[----:B------:R-:W-:Y:S01]  /*14160*/  FADD.FTZ R231, R234, R231 ;  /* 0x000000e7eae77221 */ /* 0x000fe20000010000 */
[C---:B------:R-:W-:Y:S01]  /*14170*/  HMMA.16816.F32 R140, R12.reuse, R142, R8 ;  /* 0x0000008e0c8c723c */ /* 0x040fe20000001808 */
[----:B------:R-:W2:Y:S03]  /*14180*/  LDSM.16.MT88.4 R8, [R205+0x9880] ;  /* 0x00988000cd08783b */ /* 0x000ea60000004200 */
[----:B------:R-:W-:Y:S02]  /*14190*/  FADD.FTZ R226, R233, R226 ;  /* 0x000000e2e9e27221 */ /* 0x000fe40000010000 */
[----:B------:R-:W-:Y:S02]  /*141a0*/  FADD.FTZ R231, R235, R231 ;  /* 0x000000e7ebe77221 */ /* 0x000fe40000010000 */
[C---:B------:R-:W-:Y:S04]  /*141b0*/  HMMA.16816.F32 R132, R12.reuse, R16, R132 ;  /* 0x000000100c84723c */ /* 0x040fe80000001884 */
[----:B------:R-:W-:Y:S02]  /*141c0*/  FADD.FTZ R226, R236, R226 ;  /* 0x000000e2ece27221 */ /* 0x000fe40000010000 */
[----:B------:R-:W-:Y:S02]  /*141d0*/  FADD.FTZ R231, R238, R231 ;  /* 0x000000e7eee77221 */ /* 0x000fe40000010000 */
[C---:B------:R-:W-:Y:S01]  /*141e0*/  HMMA.16816.F32 R136, R12.reuse, R18, R136 ;  /* 0x000000120c88723c */ /* 0x040fe20000001888 */
[----:B------:R-:W3:Y:S03]  /*141f0*/  LDSM.16.MT88.4 R16, [R205+0xb880] ;  /* 0x00b88000cd10783b */ /* 0x000ee60000004200 */
[----:B------:R-:W-:Y:S02]  /*14200*/  FADD.FTZ R225, R237, R226 ;  /* 0x000000e2ede17221 */ /* 0x000fe40000010000 */
[----:B------:R-:W-:Y:S02]  /*14210*/  FADD.FTZ R224, R239, R231 ;  /* 0x000000e7efe07221 */ /* 0x000fe40000010000 */
[C---:B----4-:R-:W-:Y:S08]  /*14220*/  HMMA.16816.F32 R20, R12.reuse, R152, R20 ;  /* 0x000000980c14723c */ /* 0x050ff00000001814 */
[C---:B------:R-:W-:Y:S08]  /*14230*/  HMMA.16816.F32 R24, R12.reuse, R154, R24 ;  /* 0x0000009a0c18723c */ /* 0x040ff00000001818 */
[C---:B-1----:R-:W-:Y:S08]  /*14240*/  HMMA.16816.F32 R28, R12.reuse, R4, R28 ;  /* 0x000000040c1c723c */ /* 0x042ff0000000181c */
[C---:B------:R-:W-:Y:S08]  /*14250*/  HMMA.16816.F32 R32, R12.reuse, R6, R32 ;  /* 0x000000060c20723c */ /* 0x040ff00000001820 */
        /* <DEDUP_REMOVED lines=24> */
[----:B------:R-:W-:-:S07]  /*143e0*/  @P0 BRA `(.L_x_663) ;  /* 0xffffe32000000947 */ /* 0x000fce000383ffff */
.L_x_662:
[----:B------:R-:W1:Y:S01]  /*143f0*/  SHFL.BFLY PT, R2, R224, 0x2, 0x1f ;  /* 0x0c401f00e0027f89 */ /* 0x000e6200000e0000 */
[----:B------:R-:W-:-:S02]  /*14400*/  MOV R4, RZ ;  /* 0x000000ff00047202 */ /* 0x000fc40000000f00 */
[----:B------:R-:W-:Y:S01]  /*14410*/  MOV R10, 0xff800000 ;  /* 0xff800000000a7802 */ /* 0x000fe20000000f00 */
[----:B------:R-:W2:Y:S01]  /*14420*/  SHFL.BFLY PT, R5, R225, 0x2, 0x1f ;  /* 0x0c401f00e1057f89 */ /* 0x000ea200000e0000 */
        /* <DEDUP_REMOVED lines=9> */
[----:B------:R-:W-:Y:S02]  /*144c0*/  MOV R3, RZ ;  /* 0x000000ff00037202 */ /* 0x000fe40000000f00 */
[----:B------:R-:W-:-:S09]  /*144d0*/  FSETP.NE.FTZ.AND P1, PT, R5, RZ, PT ;  /* 0x000000ff0500720b */ /* 0x000fd20003f35000 */
[----:B------:R-:W1:Y:S01]  /*144e0*/  @P0 MUFU.RCP R3, R2 ;  /* 0x0000000200030308 */ /* 0x000e620000001000 */
[----:B------:R-:W-:-:S03]  /*144f0*/  @P0 MOV R14, 0x3f317218 ;  /* 0x3f317218000e0802 */ /* 0x000fc60000000f00 */
[----:B------:R-:W-:-:S04]  /*14500*/  @P1 MOV R12, 0x3f317218 ;  /* 0x3f317218000c1802 */ /* 0x000fc80000000f00 */
[----:B------:R-:W2:Y:S01]  /*14510*/  @P0 MUFU.LG2 R2, R2 ;  /* 0x0000000200020308 */ /* 0x000ea20000000c00 */
[----:B------:R-:W-:-:S07]  /*14520*/  @P1 FMUL.FTZ R12, R12, c[0x0][0x2d0] ;  /* 0x0000b4000c0c1a20 */ /* 0x000fce0000410000 */
[----:B------:R-:W3:Y:S01]  /*14530*/  @P1 MUFU.LG2 R6, R5 ;  /* 0x0000000500061308 */ /* 0x000ee20000000c00 */
[C---:B-1----:R-:W-:Y:S02]  /*14540*/  FMUL.FTZ R146, R3.reuse, R146 ;  /* 0x0000009203927220 */ /* 0x042fe40000410000 */
[C---:B------:R-:W-:Y:S02]  /*14550*/  FMUL.FTZ R147, R3.reuse, R147 ;  /* 0x0000009303937220 */ /* 0x040fe40000410000 */
[C---:B------:R-:W-:Y:S02]  /*14560*/  FMUL.FTZ R142, R3.reuse, R142 ;  /* 0x0000008e038e7220 */ /* 0x040fe40000410000 */
[----:B------:R-:W-:Y:S01]  /*14570*/  FMUL.FTZ R143, R3, R143 ;  /* 0x0000008f038f7220 */ /* 0x000fe20000410000 */
[----:B------:R-:W1:Y:S01]  /*14580*/  @P1 MUFU.RCP R4, R5 ;  /* 0x0000000500041308 */ /* 0x000e620000001000 */
[----:B--2---:R-:W-:Y:S02]  /*14590*/  @P0 FMUL.FTZ R13, R2, 0.69314718246459960938 ;  /* 0x3f317218020d0820 */ /* 0x004fe40000410000 */
[----:B------:R-:W-:-:S02]  /*145a0*/  @P0 FMUL.FTZ R2, R14, c[0x0][0x2d0] ;  /* 0x0000b4000e020a20 */ /* 0x000fc40000410000 */
[C---:B------:R-:W-:Y:S02]  /*145b0*/  FMUL.FTZ R134, R3.reuse, R134 ;  /* 0x0000008603867220 */ /* 0x040fe40000410000 */
[C---:B------:R-:W-:Y:S02]  /*145c0*/  FMUL.FTZ R135, R3.reuse, R135 ;  /* 0x0000008703877220 */ /* 0x040fe40000410000 */
[----:B---3--:R-:W-:Y:S02]  /*145d0*/  @P1 FMUL.FTZ R6, R6, 0.69314718246459960938 ;  /* 0x3f31721806061820 */ /* 0x008fe40000410000 */
[C---:B------:R-:W-:Y:S02]  /*145e0*/  FMUL.FTZ R138, R3.reuse, R138 ;  /* 0x0000008a038a7220 */ /* 0x040fe40000410000 */
[C---:B------:R-:W-:Y:S02]  /*145f0*/  FMUL.FTZ R139, R3.reuse, R139 ;  /* 0x0000008b038b7220 */ /* 0x040fe40000410000 */
[----:B------:R-:W-:-:S02]  /*14600*/  FMUL.FTZ R22, R3, R22 ;  /* 0x0000001603167220 */ /* 0x000fc40000410000 */
[C---:B-1----:R-:W-:Y:S02]  /*14610*/  FMUL.FTZ R144, R4.reuse, R144 ;  /* 0x0000009004907220 */ /* 0x042fe40000410000 */
        /* <DEDUP_REMOVED lines=117> */
[----:B------:R-:W-:Y:S02]  /*14d70*/  FMUL.FTZ R3, R3, R131 ;  /* 0x0000008303037220 */ /* 0x000fe40000410000 */
[----:B------:R-:W-:-:S02]  /*14d80*/  @P1 FFMA.FTZ R10, R12, R0, R6 ;  /* 0x000000000c0a1223 */ /* 0x000fc40000010006 */
[----:B------:R-:W-:Y:S02]  /*14d90*/  @P0 FFMA.FTZ R11, R2, R148, R13 ;  /* 0x00000094020b0223 */ /* 0x000fe4000001000d */
.L_x_589:
        /* <DEDUP_REMOVED lines=56> */
[----:B------:R-:W-:Y:S01]  /*15120*/  IMAD.IADD R13, R13, 0x1, R4 ;  /* 0x000000010d0d7824 */ /* 0x000fe200078e0204 */
[----:B------:R-:W-:Y:S01]  /*15130*/  SEL R16, R16, 0xffffffc0, !P2 ;  /* 0xffffffc010107807 */ /* 0x000fe20005000000 */
[----:B------:R-:W-:Y:S01]  /*15140*/  STS [R4], R140 ;  /* 0x0000008c04007388 */ /* 0x000fe20000000800 */
[----:B------:R-:W-:-:S02]  /*15150*/  F2FP.PACK_AB R46, R47, R46 ;  /* 0x0000002e2f2e723e */ /* 0x000fc400000000ff */
[----:B------:R-:W-:Y:S01]  /*15160*/  F2FP.PACK_AB R48, R49, R48 ;  /* 0x000000303130723e */ /* 0x000fe200000000ff */
[----:B------:R-:W-:Y:S01]  /*15170*/  IMAD.IADD R18, R15, 0x1, R16 ;  /* 0x000000010f127824 */ /* 0x000fe200078e0210 */
[----:B------:R-:W-:Y:S01]  /*15180*/  STS [R4+0x400], R142 ;  /* 0x0004008e04007388 */ /* 0x000fe20000000800 */
[----:B------:R-:W-:Y:S01]  /*15190*/  IMAD.IADD R19, R16, 0x1, R4 ;  /* 0x0000000110137824 */ /* 0x000fe200078e0204 */
[----:B------:R-:W-:Y:S02]  /*151a0*/  F2FP.PACK_AB R50, R51, R50 ;  /* 0x000000323332723e */ /* 0x000fe400000000ff */
        /* <DEDUP_REMOVED lines=23> */
[----:B------:R-:W-:Y:S02]  /*15320*/  F2FP.PACK_AB R84, R85, R84 ;  /* 0x000000545554723e */ /* 0x000fe400000000ff */
        /* <DEDUP_REMOVED lines=8> */
[----:B------:R-:W-:Y:S01]  /*153b0*/  STS [R20+0x80], R28 ;  /* 0x0000801c14007388 */ /* 0x000fe20000000800 */
[----:B------:R-:W-:Y:S02]  /*153c0*/  F2FP.PACK_AB R98, R99, R98 ;  /* 0x000000626362723e */ /* 0x000fe400000000ff */
        /* <DEDUP_REMOVED lines=23> */
[----:B------:R-:W-:Y:S02]  /*15540*/  ISETP.NE.U32.AND P0, PT, RZ, c[0x0][0x500], PT ;  /* 0x00014000ff007a0c */ /* 0x000fe40003f05070 */
[----:B------:R-:W-:Y:S01]  /*15550*/  ISETP.NE.U32.AND P1, PT, RZ, c[0x0][0x508], PT ;  /* 0x00014200ff007a0c */ /* 0x000fe20003f25070 */
[----:B------:R-:W-:Y:S01]  /*15560*/  STS [R17+0x4480], R46 ;  /* 0x0044802e11007388 */ /* 0x000fe20000000800 */
[----:B------:R-:W-:-:S02]  /*15570*/  ISETP.NE.AND.EX P0, PT, RZ, c[0x0][0x504], PT, P0 ;  /* 0x00014100ff007a0c */ /* 0x000fc40003f05300 */
        /* <DEDUP_REMOVED lines=39> */
[----:B------:R1:W-:Y:S04]  /*157f0*/  STS [R19+0xc400], R122 ;  /* 0x00c4007a13007388 */ /* 0x0003e80000000800 */
[----:B------:R-:W-:Y:S04]  /*15800*/  STS [R20+0xc080], R124 ;  /* 0x00c0807c14007388 */ /* 0x000fe80000000800 */
[----:B------:R-:W-:Y:S04]  /*15810*/  STS [R20+0xc480], R126 ;  /* 0x00c4807e14007388 */ /* 0x000fe80000000800 */
[----:B------:R-:W-:Y:S04]  /*15820*/  STS [R16+0xc000], R128 ;  /* 0x00c0008010007388 */ /* 0x000fe80000000800 */
[----:B------:R2:W-:Y:S01]  /*15830*/  STS [R16+0xc400], R3 ;  /* 0x00c4000310007388 */ /* 0x0005e20000000800 */
[----:B-1----:R-:W-:-:S03]  /*15840*/  IMAD.WIDE R18, R216, R5, c[0x0][0x500] ;  /* 0x00014000d8127625 */ /* 0x002fc600078e0205 */
[----:B------:R-:W-:Y:S06]  /*15850*/  BAR.SYNC.DEFER_BLOCKING 0x1, 0x100 ;  /* 0x0044000000007b1d */ /* 0x000fec0000010000 */
[----:B--2---:R-:W2:Y:S01]  /*15860*/  @P0 LDG.E R3, [R18.64] ;  /* 0x0000000812030981 */ /* 0x004ea2000c1e1900 */
[----:B------:R-:W-:Y:S02]  /*15870*/  IMAD.MOV.U32 R4, RZ, RZ, c[0x0][0x388] ;  /* 0x0000e200ff047624 */ /* 0x000fe400078e00ff */
[----:B------:R-:W-:-:S05]  /*15880*/  @P1 IMAD.WIDE R16, R216, R5, c[0x0][0x508] ;  /* 0x00014200d8101625 */ /* 0x000fca00078e0205 */
[----:B------:R1:W5:Y:S02]  /*15890*/  @P1 LDG.E R4, [R16.64] ;  /* 0x0000000810041981 */ /* 0x000364000c1e1900 */
[----:B-1----:R-:W-:Y:S02]  /*158a0*/  CS2R R16, SRZ ;  /* 0x0000000000107805 */ /* 0x002fe4000001ff00 */
[--C-:B--2---:R-:W-:Y:S01]  /*158b0*/  @P0 SHF.R.S32.HI R17, RZ, 0x1f, R3.reuse ;  /* 0x0000001fff110819 */ /* 0x104fe20000011403 */
[----:B------:R-:W-:Y:S01]  /*158c0*/  @P0 IMAD.MOV.U32 R16, RZ, RZ, R3 ;  /* 0x000000ffff100224 */ /* 0x000fe200078e0003 */
[----:B------:R-:W-:Y:S05]  /*158d0*/  @P1 BRA `(.L_x_665) ;  /* 0x0000004000001947 */ /* 0x000fea0003800000 */
[----:B------:R-:W-:Y:S05]  /*158e0*/  @!P0 BRA `(.L_x_665) ;  /* 0x0000003000008947 */ /* 0x000fea0003800000 */
[----:B-----5:R1:W2:Y:S04]  /*158f0*/  LDG.E R4, [R18.64] ;  /* 0x0000000812047981 */ /* 0x0202a8000c1e1900 */
[----:B-1----:R-:W2:Y:S02]  /*15900*/  LDG.E R18, [R18.64+0x4] ;  /* 0x0000040812127981 */ /* 0x002ea4000c1e1900 */
[----:B--2---:R-:W-:-:S02]  /*15910*/  IADD3 R4, -R4, R18, RZ ;  /* 0x0000001204047210 */ /* 0x004fc40007ffe1ff */
.L_x_665:
[----:B------:R-:W-:Y:S01]  /*15920*/  LOP3.LUT R9, R12, 0xffffffe0, RZ, 0xc0, !PT ;  /* 0xffffffe00c097812 */ /* 0x000fe200078ec0ff */
[----:B------:R-:W1:Y:S01]  /*15930*/  S2R R75, SR_CTAID.X ;  /* 0x00000000004b7919 */ /* 0x000e620000002500 */
[----:B------:R-:W-:Y:S01]  /*15940*/  SHF.R.S32.HI R5, RZ, 0x1f, R14 ;  /* 0x0000001fff057819 */ /* 0x000fe2000001140e */
[----:B------:R-:W-:Y:S01]  /*15950*/  IMAD.MOV.U32 R12, RZ, RZ, c[0x0][0x4e8] ;  /* 0x00013a00ff0c7624 */ /* 0x000fe200078e00ff */
[----:B------:R-:W-:Y:S01]  /*15960*/  LEA.HI R3, R8, R8, RZ, 0x1 ;  /* 0x0000000808037211 */ /* 0x000fe200078f08ff */
[----:B------:R-:W-:Y:S01]  /*15970*/  IMAD.IADD R9, R2, 0x1, -R9 ;  /* 0x0000000102097824 */ /* 0x000fe200078e0a09 */
[----:B------:R-:W-:Y:S01]  /*15980*/  LEA.HI R5, R5, R14, RZ, 0x3 ;  /* 0x0000000e05057211 */ /* 0x000fe200078f18ff */
[----:B------:R-:W-:Y:S01]  /*15990*/  IMAD.MOV.U32 R19, RZ, RZ, R17 ;  /* 0x000000ffff137224 */ /* 0x000fe200078e0011 */
[----:B------:R-:W-:Y:S01]  /*159a0*/  LOP3.LUT R3, R3, 0x1ffffffe, RZ, 0xc0, !PT ;  /* 0x1ffffffe03037812 */ /* 0x000fe200078ec0ff */
[----:B------:R-:W-:Y:S01]  /*159b0*/  BSSY B0, `(.L_x_666) ;  /* 0x000008b000007945 */ /* 0x000fe20003800000 */
[----:B------:R-:W-:-:S02]  /*159c0*/  SHF.R.S32.HI R7, RZ, 0x1f, R9 ;  /* 0x0000001fff077819 */ /* 0x000fc40000011409 */
[----:B------:R-:W-:Y:S02]  /*159d0*/  LOP3.LUT R5, R5, 0xffffff8, RZ, 0xc0, !PT ;  /* 0x0ffffff805057812 */ /* 0x000fe400078ec0ff */
[----:B------:R-:W-:Y:S02]  /*159e0*/  LEA.HI R7, R7, R9, RZ, 0x2 ;  /* 0x0000000907077211 */ /* 0x000fe400078f10ff */
[----:B------:R-:W-:Y:S01]  /*159f0*/  IADD3 R5, -R5, R14, RZ ;  /* 0x0000000e05057210 */ /* 0x000fe20007ffe1ff */
[----:B------:R-:W-:Y:S01]  /*15a00*/  IMAD.WIDE.U32 R14, R16, c[0x0][0x3a0], RZ ;  /* 0x0000e800100e7a25 */ /* 0x000fe200078e00ff */
[----:B------:R-:W-:Y:S02]  /*15a10*/  SHF.R.S32.HI R7, RZ, 0x2, R7 ;  /* 0x00000002ff077819 */ /* 0x000fe40000011407 */
[----:B------:R-:W-:Y:S01]  /*15a20*/  LOP3.LUT P2, RZ, R9, 0x3, RZ, 0xc0, !PT ;  /* 0x0000000309ff7812 */ /* 0x000fe2000784c0ff */
[----:B------:R-:W-:Y:S01]  /*15a30*/  IMAD.IADD R9, R8, 0x1, -R3 ;  /* 0x0000000108097824 */ /* 0x000fe200078e0a03 */
[----:B------:R-:W-:Y:S01]  /*15a40*/  ISETP.NE.AND P1, PT, R12, 0x1, PT ;  /* 0x000000010c00780c */ /* 0x000fe20003f25270 */
[----:B------:R-:W-:Y:S01]  /*15a50*/  IMAD R5, R5, 0x10, R7 ;  /* 0x0000001005057824 */ /* 0x000fe200078e0207 */
[----:B------:R-:W-:Y:S01]  /*15a60*/  MOV R18, R16 ;  /* 0x0000001000127202 */ /* 0x000fe20000000f00 */
[----:B------:R-:W-:Y:S01]  /*15a70*/  IMAD R12, R0, c[0x0][0x490], RZ ;  /* 0x00012400000c7a24 */ /* 0x000fe200078e02ff */
[CC--:B------:R-:W-:Y:S01]  /*15a80*/  LEA.HI R3, R6.reuse, R2.reuse, RZ, 0x3 ;  /* 0x0000000206037211 */ /* 0x0c0fe200078f18ff */
[----:B------:R-:W-:Y:S01]  /*15a90*/  IMAD R9, R9, 0x8, R5 ;  /* 0x0000000809097824 */ /* 0x000fe200078e0205 */
[----:B------:R-:W-:Y:S01]  /*15aa0*/  LEA.HI R6, R6, R2, RZ, 0x6 ;  /* 0x0000000206067211 */ /* 0x000fe200078f30ff */
[----:B------:R-:W-:Y:S01]  /*15ab0*/  IMAD R7, R17, c[0x0][0x3a0], RZ ;  /* 0x0000e80011077a24 */ /* 0x000fe200078e02ff */
[----:B------:R-:W-:Y:S01]  /*15ac0*/  LOP3.LUT R8, R3, 0xfffffff8, RZ, 0xc0, !PT ;  /* 0xfffffff803087812 */ /* 0x000fe200078ec0ff */
[----:B------:R-:W-:Y:S01]  /*15ad0*/  IMAD.WIDE.U32 R18, R215, c[0x0][0x490], R18 ;  /* 0x00012400d7127a25 */ /* 0x000fe200078e0012 */
[----:B-1----:R-:W-:-:S02]  /*15ae0*/  LEA R9, R75, R9, 0x7 ;  /* 0x000000094b097211 */ /* 0x002fc400078e38ff */
[----:B------:R-:W-:Y:S01]  /*15af0*/  SHF.R.S32.HI R3, RZ, 0x3, R3 ;  /* 0x00000003ff037819 */ /* 0x000fe20000011403 */
[----:B------:R-:W-:Y:S01]  /*15b00*/  IMAD R12, R215, c[0x0][0x494], R12 ;  /* 0x00012500d70c7a24 */ /* 0x000fe200078e020c */
[----:B------:R-:W-:Y:S01]  /*15b10*/  SHF.L.U32 R6, R6, 0x3, RZ ;  /* 0x0000000306067819 */ /* 0x000fe200000006ff */
[----:B------:R-:W-:Y:S02]  /*15b20*/  IMAD R7, R16, c[0x0][0x3a4], R7 ;  /* 0x0000e90010077a24 */ /* 0x000fe400078e0207 */
[----:B------:R-:W-:Y:S02]  /*15b30*/  IMAD.IADD R19, R19, 0x1, R12 ;  /* 0x0000000113137824 */ /* 0x000fe400078e020c */
[----:B------:R-:W-:Y:S01]  /*15b40*/  @P1 IMAD.HI.U32 R12, R9, c[0x0][0x4ec], RZ ;  /* 0x00013b00090c1a27 */ /* 0x000fe200078e00ff */
[----:B------:R-:W-:Y:S02]  /*15b50*/  IADD3 R15, R15, R7, RZ ;  /* 0x000000070f0f7210 */ /* 0x000fe40007ffe0ff */
[----:B------:R-:W-:Y:S01]  /*15b60*/  SHF.R.S32.HI R7, RZ, 0x1f, R216 ;  /* 0x0000001fff077819 */ /* 0x000fe200000114d8 */
[----:B------:R-:W-:Y:S01]  /*15b70*/  IMAD.IADD R2, R2, 0x1, -R8 ;  /* 0x0000000102027824 */ /* 0x000fe200078e0a08 */
[----:B------:R-:W-:Y:S01]  /*15b80*/  SEL R216, R216, RZ, !P0 ;  /* 0x000000ffd8d87207 */ /* 0x000fe20004000000 */
[----:B------:R-:W-:Y:S01]  /*15b90*/  IMAD.MOV.U32 R8, RZ, RZ, R9 ;  /* 0x000000ffff087224 */ /* 0x000fe200078e0009 */
[----:B------:R-:W-:Y:S01]  /*15ba0*/  @P1 SHF.R.U32.HI R8, RZ, c[0x0][0x4f0], R12 ;  /* 0x00013c00ff081a19 */ /* 0x000fe2000001160c */
[----:B------:R-:W-:Y:S01]  /*15bb0*/  IMAD R16, R0, c[0x0][0x3e8], RZ ;  /* 0x0000fa0000107a24 */ /* 0x000fe200078e02ff */
[----:B------:R-:W-:Y:S01]  /*15bc0*/  SEL R7, R7, RZ, !P0 ;  /* 0x000000ff07077207 */ /* 0x000fe20004000000 */
[----:B------:R-:W-:Y:S01]  /*15bd0*/  IMAD.WIDE.U32 R14, R215, c[0x0][0x3e8], R14 ;  /* 0x0000fa00d70e7a25 */ /* 0x000fe200078e000e */
[----:B------:R-:W-:-:S03]  /*15be0*/  LEA R0, R2, R3, 0x5 ;  /* 0x0000000302007211 */ /* 0x000fc600078e28ff */
[----:B------:R-:W-:Y:S02]  /*15bf0*/  IMAD.MOV R12, RZ, RZ, -R8 ;  /* 0x000000ffff0c7224 */ /* 0x000fe400078e0a08 */
[----:B------:R-:W-:Y:S02]  /*15c00*/  IMAD R16, R215, c[0x0][0x3ec], R16 ;  /* 0x0000fb00d7107a24 */ /* 0x000fe400078e0210 */
[----:B------:R-:W-:-:S03]  /*15c10*/  IMAD.WIDE.U32 R18, R216, c[0x0][0x498], R18 ;  /* 0x00012600d8127a25 */ /* 0x000fc600078e0012 */
[----:B------:R-:W-:Y:S01]  /*15c20*/  IADD3 R15, R15, R16, RZ ;  /* 0x000000100f0f7210 */ /* 0x000fe20007ffe0ff */
[----:B------:R-:W-:Y:S01]  /*15c30*/  IMAD R12, R12, c[0x0][0x4e8], R9 ;  /* 0x00013a000c0c7a24 */ /* 0x000fe200078e0209 */
[----:B------:R-:W-:Y:S01]  /*15c40*/  IADD3 R20, P0, R8, R18, RZ ;  /* 0x0000001208147210 */ /* 0x000fe20007f1e0ff */
[----:B------:R-:W-:Y:S01]  /*15c50*/  IMAD R13, R7, c[0x0][0x498], RZ ;  /* 0x00012600070d7a24 */ /* 0x000fe200078e02ff */
[----:B------:R-:W-:Y:S01]  /*15c60*/  SHF.R.S32.HI R16, RZ, 0x1f, R8 ;  /* 0x0000001fff107819 */ /* 0x000fe20000011408 */
[----:B------:R-:W-:Y:S01]  /*15c70*/  IMAD R9, R75, 0x80, R0 ;  /* 0x000000804b097824 */ /* 0x000fe200078e0200 */
[----:B------:R-:W-:Y:S01]  /*15c80*/  SHF.R.S32.HI R18, RZ, 0x1f, R12 ;  /* 0x0000001fff127819 */ /* 0x000fe2000001140c */
[----:B------:R-:W-:Y:S02]  /*15c90*/  IMAD R13, R216, c[0x0][0x49c], R13 ;  /* 0x00012700d80d7a24 */ /* 0x000fe400078e020d */
[----:B------:R-:W-:Y:S02]  /*15ca0*/  IMAD.SHL.U32 R0, R3, 0x40, RZ ;  /* 0x0000004003007824 */ /* 0x000fe400078e00ff */
[----:B------:R-:W-:Y:S01]  /*15cb0*/  IMAD R18, R18, c[0x0][0x488], RZ ;  /* 0x0001220012127a24 */ /* 0x000fe200078e02ff */
[----:B------:R-:W-:Y:S01]  /*15cc0*/  IADD3.X R21, R16, R19, R13, P0, !PT ;  /* 0x0000001310157210 */ /* 0x000fe200007fe40d */
[----:B------:R-:W-:Y:S01]  /*15cd0*/  @P1 IMAD.HI.U32 R17, R9, c[0x0][0x4ec], RZ ;  /* 0x00013b0009111a27 */ /* 0x000fe200078e00ff */
[----:B------:R-:W-:-:S03]  /*15ce0*/  LOP3.LUT R13, R0, 0x1c0, RZ, 0xc0, !PT ;  /* 0x000001c0000d7812 */ /* 0x000fc600078ec0ff */
[----:B------:R-:W-:-:S04]  /*15cf0*/  IMAD.WIDE.U32 R20, R12, c[0x0][0x488], R20 ;  /* 0x000122000c147a25 */ /* 0x000fc800078e0014 */
[----:B------:R-:W-:Y:S01]  /*15d00*/  IMAD R18, R12, c[0x0][0x48c], R18 ;  /* 0x000123000c127a24 */ /* 0x000fe200078e0212 */
[----:B------:R-:W-:Y:S01]  /*15d10*/  LEA R12, P0, R20, c[0x0][0x450], 0x2 ;  /* 0x00011400140c7a11 */ /* 0x000fe200078010ff */
[----:B------:R-:W-:Y:S01]  /*15d20*/  IMAD.SHL.U32 R0, R2, 0x8, RZ ;  /* 0x0000000802007824 */ /* 0x000fe200078e00ff */
[----:B------:R-:W-:Y:S01]  /*15d30*/  SHF.R.U32.HI R2, RZ, 0x3, R13 ;  /* 0x00000003ff027819 */ /* 0x000fe2000001160d */
[----:B------:R-:W-:Y:S01]  /*15d40*/  IMAD.MOV.U32 R8, RZ, RZ, R9 ;  /* 0x000000ffff087224 */ /* 0x000fe200078e0009 */
[----:B------:R-:W-:Y:S01]  /*15d50*/  IADD3 R18, R21, R18, RZ ;  /* 0x0000001215127210 */ /* 0x000fe20007ffe0ff */
[----:B------:R-:W-:Y:S01]  /*15d60*/  SHFL.IDX PT, R22, R12, 0x1, 0x1c1f ;  /* 0x003c1f000c167f89 */ /* 0x000fe200000e0000 */
[----:B------:R-:W-:Y:S01]  /*15d70*/  @P1 SHF.R.U32.HI R8, RZ, c[0x0][0x4f0], R17 ;  /* 0x00013c00ff081a19 */ /* 0x000fe20000011611 */
[----:B------:R-:W-:Y:S01]  /*15d80*/  IMAD R7, R7, c[0x0][0x3f0], RZ ;  /* 0x0000fc0007077a24 */ /* 0x000fe200078e02ff */
[----:B------:R-:W-:Y:S01]  /*15d90*/  LEA.HI.X R18, R20, c[0x0][0x454], R18, 0x2, P0 ;  /* 0x0001150014127a11 */ /* 0x000fe200000f1412 */
[----:B------:R-:W-:Y:S01]  /*15da0*/  IMAD R5, R75, 0x80, R5 ;  /* 0x000000804b057824 */ /* 0x000fe200078e0205 */
[----:B------:R-:W-:Y:S01]  /*15db0*/  LOP3.LUT R13, R13, 0x38, R0, 0xf8, !PT ;  /* 0x000000380d0d7812 */ /* 0x000fe200078ef800 */
[----:B------:R-:W-:Y:S01]  /*15dc0*/  SHFL.IDX PT, R20, R12, RZ, 0x1c1f ;  /* 0x001c1fff0c147589 */ /* 0x000fe200000e0000 */
[C---:B------:R-:W-:Y:S01]  /*15dd0*/  IMAD R7, R216.reuse, c[0x0][0x3f4], R7 ;  /* 0x0000fd00d8077a24 */ /* 0x040fe200078e0207 */
[----:B------:R-:W-:Y:S01]  /*15de0*/  SHF.R.S32.HI R16, RZ, 0x1f, R8 ;  /* 0x0000001fff107819 */ /* 0x000fe20000011408 */
[----:B------:R-:W-:Y:S01]  /*15df0*/  IMAD.WIDE.U32 R14, R216, c[0x0][0x3f0], R14 ;  /* 0x0000fc00d80e7a25 */ /* 0x000fe200078e000e */
[----:B------:R-:W-:Y:S01]  /*15e00*/  LOP3.LUT R13, R13, R2, RZ, 0x3c, !PT ;  /* 0x000000020d0d7212 */ /* 0x000fe200078e3cff */
[----:B------:R-:W1:Y:S01]  /*15e10*/  SHFL.IDX PT, R21, R18, RZ, 0x1c1f ;  /* 0x001c1fff12157589 */ /* 0x000e6200000e0000 */
[----:B------:R-:W-:Y:S01]  /*15e20*/  LEA R75, R75, R3, 0x7 ;  /* 0x000000034b4b7211 */ /* 0x000fe200078e38ff */
[----:B------:R-:W-:Y:S01]  /*15e30*/  IMAD.MOV R2, RZ, RZ, -R8 ;  /* 0x000000ffff027224 */ /* 0x000fe200078e0a08 */
[----:B------:R-:W-:Y:S01]  /*15e40*/  IADD3 R15, R15, R7, RZ ;  /* 0x000000070f0f7210 */ /* 0x000fe20007ffe0ff */
[----:B------:R2:W3:Y:S01]  /*15e50*/  SHFL.IDX PT, R23, R18, 0x1, 0x1c1f ;  /* 0x003c1f0012177f89 */ /* 0x0004e200000e0000 */
[----:B------:R-:W-:Y:S01]  /*15e60*/  IMAD R16, R16, c[0x0][0x3e0], RZ ;  /* 0x0000f80010107a24 */ /* 0x000fe200078e02ff */
[----:B------:R-:W-:-:S03]  /*15e70*/  LOP3.LUT R6, R13, 0x7ffffe00, R6, 0xf8, !PT ;  /* 0x7ffffe000d067812 */ /* 0x000fc600078ef806 */
[----:B------:R-:W-:Y:S02]  /*15e80*/  IMAD R16, R8, c[0x0][0x3e4], R16 ;  /* 0x0000f90008107a24 */ /* 0x000fe400078e0210 */
[----:B--2---:R-:W-:Y:S02]  /*15e90*/  IMAD R18, R2, c[0x0][0x4e8], R9 ;  /* 0x00013a0002127a24 */ /* 0x004fe400078e0209 */
[----:B-----5:R-:W-:Y:S01]  /*15ea0*/  IMAD R2, R4, c[0x0][0x4e8], RZ ;  /* 0x00013a0004027a24 */ /* 0x020fe200078e02ff */
[----:B------:R-:W-:Y:S01]  /*15eb0*/  IADD3 R4, R5, 0x8, RZ ;  /* 0x0000000805047810 */ /* 0x000fe20007ffe0ff */
[----:B------:R-:W-:-:S03]  /*15ec0*/  IMAD.WIDE.U32 R8, R8, c[0x0][0x3e0], R14 ;  /* 0x0000f80008087a25 */ /* 0x000fc600078e000e */
[-C--:B------:R-:W-:Y:S01]  /*15ed0*/  ISETP.GE.OR P1, PT, R5, R2.reuse, P2 ;  /* 0x000000020500720c */ /* 0x080fe20001726670 */
[----:B------:R-:W-:Y:S01]  /*15ee0*/  IMAD.IADD R9, R9, 0x1, R16 ;  /* 0x0000000109097824 */ /* 0x000fe200078e0210 */
[----:B------:R-:W-:Y:S02]  /*15ef0*/  ISETP.GE.OR P0, PT, R4, R2, P2 ;  /* 0x000000020400720c */ /* 0x000fe40001706670 */
[----:B------:R-:W-:Y:S02]  /*15f00*/  SHF.R.S32.HI R5, RZ, 0x1f, R18 ;  /* 0x0000001fff057819 */ /* 0x000fe40000011412 */
[----:B------:R-:W-:-:S03]  /*15f10*/  SHF.L.U32 R16, R6, 0x1, RZ ;  /* 0x0000000106107819 */ /* 0x000fc600000006ff */
[----:B------:R-:W-:-:S04]  /*15f20*/  IMAD R5, R5, c[0x0][0x3d8], RZ ;  /* 0x0000f60005057a24 */ /* 0x000fc800078e02ff */
[C---:B------:R-:W-:Y:S01]  /*15f30*/  IMAD R17, R18.reuse, c[0x0][0x3dc], R5 ;  /* 0x0000f70012117a24 */ /* 0x040fe200078e0205 */
[----:B-1----:R1:W-:Y:S01]  /*15f40*/  @!P1 ST.E [R20.64], R10 ;  /* 0x0000000a14009985 */ /* 0x0023e2000c101908 */
[----:B------:R-:W-:-:S03]  /*15f50*/  IMAD.WIDE.U32 R18, R18, c[0x0][0x3d8], R8 ;  /* 0x0000f60012127a25 */ /* 0x000fc600078e0008 */
[----:B---3--:R1:W-:Y:S01]  /*15f60*/  @!P0 ST.E [R22.64], R11 ;  /* 0x0000000b16008985 */ /* 0x0083e2000c101908 */
[----:B------:R-:W-:Y:S01]  /*15f70*/  IMAD.IADD R17, R19, 0x1, R17 ;  /* 0x0000000113117824 */ /* 0x000fe200078e0211 */
[C---:B------:R-:W-:Y:S02]  /*15f80*/  LEA R74, P0, R18.reuse, c[0x0][0x380], 0x1 ;  /* 0x0000e000124a7a11 */ /* 0x040fe400078008ff */
        /* <DEDUP_REMOVED lines=26> */
[----:B-1----:R-:W1:Y:S01]  /*16130*/  LDS.128 R16, [R16+0xc080] ;  /* 0x00c0800010107984 */ /* 0x002e620000000c00 */
[----:B------:R-:W-:-:S07]  /*16140*/  ISETP.GE.AND P3, PT, R0, c[0x0][0x3c8], PT ;  /* 0x0000f20000007a0c */ /* 0x000fce0003f66270 */
[----:B------:R-:W-:Y:S02]  /*16150*/  @!P2 SHF.R.S32.HI R71, RZ, 0x1f, R72 ;  /* 0x0000001fff47a819 */ /* 0x000fe40000011448 */
[----:B------:R-:W-:Y:S02]  /*16160*/  @!P1 SHF.R.S32.HI R69, RZ, 0x1f, R70 ;  /* 0x0000001fff459819 */ /* 0x000fe40000011446 */
[----:B------:R-:W-:Y:S02]  /*16170*/  @!P0 SHF.R.S32.HI R3, RZ, 0x1f, R68 ;  /* 0x0000001fff038819 */ /* 0x000fe40000011444 */
[----:B------:R-:W-:Y:S01]  /*16180*/  @!P2 LEA.HI R71, R71, R72, RZ, 0x3 ;  /* 0x000000484747a211 */ /* 0x000fe200078f18ff */
[----:B------:R-:W-:Y:S01]  /*16190*/  @!P3 IMAD.WIDE R78, R0, 0x2, R76 ;  /* 0x00000002004eb825 */ /* 0x000fe200078e024c */
[----:B------:R-:W-:Y:S02]  /*161a0*/  @!P1 LEA.HI R69, R69, R70, RZ, 0x3 ;  /* 0x0000004645459211 */ /* 0x000fe400078f18ff */
[----:B------:R-:W-:-:S02]  /*161b0*/  @!P0 LEA.HI R3, R3, R68, RZ, 0x3 ;  /* 0x0000004403038211 */ /* 0x000fc400078f18ff */
[----:B------:R-:W-:Y:S02]  /*161c0*/  @!P2 LOP3.LUT R71, R71, 0xfffffff8, RZ, 0xc0, !PT ;  /* 0xfffffff84747a812 */ /* 0x000fe400078ec0ff */
[----:B------:R-:W-:Y:S02]  /*161d0*/  @!P1 LOP3.LUT R69, R69, 0xfffffff8, RZ, 0xc0, !PT ;  /* 0xfffffff845459812 */ /* 0x000fe400078ec0ff */
[----:B------:R-:W-:Y:S01]  /*161e0*/  @!P0 LOP3.LUT R3, R3, 0xfffffff8, RZ, 0xc0, !PT ;  /* 0xfffffff803038812 */ /* 0x000fe200078ec0ff */
[--C-:B------:R-:W-:Y:S01]  /*161f0*/  @!P2 IMAD.WIDE R70, R71, 0x2, R76.reuse ;  /* 0x000000024746a825 */ /* 0x100fe200078e024c */
[----:B--2---:R2:W-:Y:S03]  /*16200*/  @!P3 ST.E.128 [R78.64], R64 ;  /* 0x000000404e00b985 */ /* 0x0045e6000c101d08 */
[--C-:B------:R-:W-:Y:S01]  /*16210*/  @!P1 IMAD.WIDE R68, R69, 0x2, R76.reuse ;  /* 0x0000000245449825 */ /* 0x100fe200078e024c */
[----:B---3--:R2:W-:Y:S03]  /*16220*/  @!P2 ST.E.128 [R70.64], R48 ;  /* 0x000000304600a985 */ /* 0x0085e6000c101d08 */
[----:B------:R-:W-:Y:S01]  /*16230*/  @!P0 IMAD.WIDE R76, R3, 0x2, R76 ;  /* 0x00000002034c8825 */ /* 0x000fe200078e024c */
[----:B----4-:R2:W-:Y:S04]  /*16240*/  @!P1 ST.E.128 [R68.64], R32 ;  /* 0x0000002044009985 */ /* 0x0105e8000c101d08 */
[----:B-1----:R2:W-:Y:S02]  /*16250*/  @!P0 ST.E.128 [R76.64], R16 ;  /* 0x000000104c008985 */ /* 0x0025e4000c101d08 */
.L_x_667:
[----:B--234-:R-:W-:Y:S05]  /*16260*/  BSYNC B0 ;  /* 0x0000000000007941 */ /* 0x01cfea0003800000 */
.L_x_666:
[----:B------:R-:W-:Y:S01]  /*16270*/  IADD3 R3, R75, 0x20, RZ ;  /* 0x000000204b037810 */ /* 0x000fe20007ffe0ff */
[----:B------:R2:W3:Y:S01]  /*16280*/  SHFL.IDX PT, R35, R73, 0x1, 0x181f ;  /* 0x00381f0049237f89 */ /* 0x0004e200000e0000 */
[----:B------:R-:W-:Y:S02]  /*16290*/  BSSY B0, `(.L_x_668) ;  /* 0x000001c000007945 */ /* 0x000fe40003800000 */
[----:B------:R-:W-:Y:S01]  /*162a0*/  ISETP.GE.AND P0, PT, R3, R2, PT ;  /* 0x000000020300720c */ /* 0x000fe20003f06270 */
[----:B------:R2:W4:-:S12]  /*162b0*/  SHFL.IDX PT, R34, R74, 0x1, 0x181f ;  /* 0x00381f004a227f89 */ /* 0x00051800000e0000 */
[----:B------:R-:W-:Y:S05]  /*162c0*/  @P0 BRA `(.L_x_669) ;  /* 0x0000018000000947 */ /* 0x000fea0003800000 */
[C---:B------:R-:W-:Y:S02]  /*162d0*/  IADD3 R32, R0.reuse, 0x40, RZ ;  /* 0x0000004000207810 */ /* 0x040fe40007ffe0ff */
[C---:B------:R-:W-:Y:S02]  /*162e0*/  IADD3 R18, R0.reuse, 0x80, RZ ;  /* 0x0000008000127810 */ /* 0x040fe40007ffe0ff */
[----:B-1----:R-:W-:Y:S02]  /*162f0*/  IADD3 R16, R0, 0xc0, RZ ;  /* 0x000000c000107810 */ /* 0x002fe40007ffe0ff */
        /* <DEDUP_REMOVED lines=21> */
.L_x_669:
[----:B------:R-:W-:Y:S05]  /*16450*/  BSYNC B0 ;  /* 0x0000000000007941 */ /* 0x000fea0003800000 */
.L_x_668:
        /* <DEDUP_REMOVED lines=30> */
.L_x_671:
[----:B------:R-:W-:Y:S05]  /*16640*/  BSYNC B0 ;  /* 0x0000000000007941 */ /* 0x000fea0003800000 */
.L_x_670:
        /* <DEDUP_REMOVED lines=17> */
[----:B------:R-:W-:Y:S02]  /*16760*/  @!P2 ST.E.128 [R12.64], R52 ;  /* 0x000000340c00a985 */ /* 0x000fe4000c101d08 */
[----:B------:R-:W-:-:S04]  /*16770*/  @!P1 IMAD.WIDE R8, R8, 0x2, R10 ;  /* 0x0000000208089825 */ /* 0x000fc800078e020a */
[----:B------:R-:W-:Y:S01]  /*16780*/  @!P0 IMAD.WIDE R2, R2, 0x2, R10 ;  /* 0x0000000202028825 */ /* 0x000fe200078e020a */
[----:B------:R-:W-:Y:S04]  /*16790*/  @!P1 ST.E.128 [R8.64], R36 ;  /* 0x0000002408009985 */ /* 0x000fe8000c101d08 */
[----:B------:R1:W-:Y:S02]  /*167a0*/  @!P0 ST.E.128 [R2.64], R20 ;  /* 0x0000001402008985 */ /* 0x0003e4000c101d08 */
[----:B-1----:R-:W-:-:S04]  /*167b0*/  IADD3 R2, R0, 0xc0, RZ ;  /* 0x000000c000027810 */ /* 0x002fc80007ffe0ff */
        /* <DEDUP_REMOVED lines=8> */
.L_x_664:
        /* <DEDUP_REMOVED lines=15> */
[----:B-----5:R1:W2:Y:S04]  /*16930*/  LDG.E R3, [R4.64] ;  /* 0x0000000804037981 */ /* 0x0202a8000c1e1900 */
[----:B-1----:R-:W2:Y:S02]  /*16940*/  LDG.E R4, [R4.64+0x4] ;  /* 0x0000040804047981 */ /* 0x002ea4000c1e1900 */
[----:B--2---:R-:W-:-:S02]  /*16950*/  IADD3 R3, -R3, R4, RZ ;  /* 0x0000000403037210 */ /* 0x004fc40007ffe1ff */
.L_x_672:
        /* <DEDUP_REMOVED lines=19> */
[----:B------:R-:W-:-:S05]  /*16a90*/  IMAD R4, R215, c[0x0][0x494], R4 ;  /* 0x00012500d7047a24 */ /* 0x000fca00078e0204 */
[----:B------:R-:W-:Y:S01]  /*16aa0*/  IADD3 R13, R4, R13, RZ ;  /* 0x0000000d040d7210 */ /* 0x000fe20007ffe0ff */
[----:B------:R-:W-:-:S04]  /*16ab0*/  @P0 IMAD.HI.U32 R6, R8, c[0x0][0x4ec], RZ ;  /* 0x00013b0008060a27 */ /* 0x000fc800078e00ff */
[----:B------:R-:W-:Y:S01]  /*16ac0*/  IMAD.WIDE.U32 R12, R216, c[0x0][0x498], R12 ;  /* 0x00012600d80c7a25 */ /* 0x000fe200078e000c */
[----:B------:R-:W-:-:S03]  /*16ad0*/  @P0 SHF.R.U32.HI R7, RZ, c[0x0][0x4f0], R6 ;  /* 0x00013c00ff070a19 */ /* 0x000fc60000011606 */
[----:B------:R-:W-:Y:S01]  /*16ae0*/  IMAD R6, R5, c[0x0][0x498], RZ ;  /* 0x0001260005067a24 */ /* 0x000fe200078e02ff */
[----:B------:R-:W-:Y:S01]  /*16af0*/  IADD3 R12, P0, R7, R12, RZ ;  /* 0x0000000c070c7210 */ /* 0x000fe20007f1e0ff */
[--C-:B------:R-:W-:Y:S02]  /*16b00*/  IMAD.MOV R4, RZ, RZ, -R7.reuse ;  /* 0x000000ffff047224 */ /* 0x100fe400078e0a07 */
[----:B------:R-:W-:Y:S02]  /*16b10*/  IMAD R6, R216, c[0x0][0x49c], R6 ;  /* 0x00012700d8067a24 */ /* 0x000fe400078e0206 */
[----:B------:R-:W-:Y:S01]  /*16b20*/  IMAD R4, R4, c[0x0][0x4e8], R8 ;  /* 0x00013a0004047a24 */ /* 0x000fe200078e0208 */
[----:B------:R-:W-:-:S04]  /*16b30*/  SHF.R.S32.HI R8, RZ, 0x1f, R7 ;  /* 0x0000001fff087819 */ /* 0x000fc80000011407 */
[----:B------:R-:W-:Y:S02]  /*16b40*/  SHF.R.S32.HI R7, RZ, 0x1f, R4 ;  /* 0x0000001fff077819 */ /* 0x000fe40000011404 */
[----:B------:R-:W-:-:S03]  /*16b50*/  IADD3.X R13, R8, R13, R6, P0, !PT ;  /* 0x0000000d080d7210 */ /* 0x000fc600007fe406 */
[----:B------:R-:W-:Y:S02]  /*16b60*/  IMAD R7, R7, c[0x0][0x488], RZ ;  /* 0x0001220007077a24 */ /* 0x000fe400078e02ff */
[----:B------:R-:W-:-:S04]  /*16b70*/  IMAD.WIDE.U32 R12, R4, c[0x0][0x488], R12 ;  /* 0x00012200040c7a25 */ /* 0x000fc800078e000c */
[----:B------:R-:W-:Y:S01]  /*16b80*/  IMAD R4, R4, c[0x0][0x48c], R7 ;  /* 0x0001230004047a24 */ /* 0x000fe200078e0207 */
[----:B------:R-:W-:-:S04]  /*16b90*/  LEA R6, P0, R12, c[0x0][0x450], 0x2 ;  /* 0x000114000c067a11 */ /* 0x000fc800078010ff */
[----:B------:R-:W-:-:S04]  /*16ba0*/  IADD3 R4, R13, R4, RZ ;  /* 0x000000040d047210 */ /* 0x000fc80007ffe0ff */
[----:B------:R-:W-:Y:S02]  /*16bb0*/  LEA.HI.X R7, R12, c[0x0][0x454], R4, 0x2, P0 ;  /* 0x000115000c077a11 */ /* 0x000fe400000f1404 */
[----:B------:R-:W-:-:S05]  /*16bc0*/  MOV R4, 0xff800000 ;  /* 0xff80000000047802 */ /* 0x000fca0000000f00 */
[----:B------:R1:W-:Y:S02]  /*16bd0*/  STG.E [R6.64], R4 ;  /* 0x0000000406007986 */ /* 0x0003e4000c101908 */
.L_x_674:
[----:B------:R-:W-:Y:S05]  /*16be0*/  BSYNC B0 ;  /* 0x0000000000007941 */ /* 0x000fea0003800000 */
.L_x_673:
[----:B-1----:R-:W1:Y:S01]  /*16bf0*/  S2R R7, SR_CTAID.X ;  /* 0x0000000000077919 */ /* 0x002e620000002500 */
[----:B------:R-:W-:Y:S01]  /*16c00*/  SHF.R.S32.HI R8, RZ, 0x1f, R2 ;  /* 0x0000001fff087819 */ /* 0x000fe20000011402 */
[----:B------:R-:W-:Y:S01]  /*16c10*/  IMAD R4, R11, c[0x0][0x3a0], RZ ;  /* 0x0000e8000b047a24 */ /* 0x000fe200078e02ff */
[----:B------:R-:W-:Y:S01]  /*16c20*/  MOV R6, c[0x0][0x4e8] ;  /* 0x00013a0000067a02 */ /* 0x000fe20000000f00 */
[----:B------:R-:W-:Y:S01]  /*16c30*/  IMAD R0, R0, c[0x0][0x3e8], RZ ;  /* 0x0000fa0000007a24 */ /* 0x000fe200078e02ff */
[-C--:B------:R-:W-:Y:S01]  /*16c40*/  LEA.HI R8, R8, R2.reuse, RZ, 0x3 ;  /* 0x0000000208087211 */ /* 0x080fe200078f18ff */
[----:B------:R-:W-:Y:S01]  /*16c50*/  IMAD R4, R10, c[0x0][0x3a4], R4 ;  /* 0x0000e9000a047a24 */ /* 0x000fe200078e0204 */
[----:B------:R-:W-:Y:S01]  /*16c60*/  ISETP.NE.AND P0, PT, R6, 0x1, PT ;  /* 0x000000010600780c */ /* 0x000fe20003f05270 */
[----:B------:R-:W-:Y:S01]  /*16c70*/  IMAD.WIDE.U32 R10, R10, c[0x0][0x3a0], RZ ;  /* 0x0000e8000a0a7a25 */ /* 0x000fe200078e00ff */
[----:B------:R-:W-:Y:S01]  /*16c80*/  LOP3.LUT R9, R8, 0xfffffff8, RZ, 0xc0, !PT ;  /* 0xfffffff808097812 */ /* 0x000fe200078ec0ff */
[----:B------:R-:W-:Y:S01]  /*16c90*/  BSSY B0, `(.L_x_675) ;  /* 0x000003e000007945 */ /* 0x000fe20003800000 */
[----:B------:R-:W-:Y:S01]  /*16ca0*/  SHF.R.S32.HI R8, RZ, 0x3, R8 ;  /* 0x00000003ff087819 */ /* 0x000fe20000011408 */
[----:B------:R-:W-:Y:S01]  /*16cb0*/  IMAD.IADD R13, R11, 0x1, R4 ;  /* 0x000000010b0d7824 */ /* 0x000fe200078e0204 */
[----:B------:R-:W-:Y:S01]  /*16cc0*/  IADD3 R11, -R9, R2, RZ ;  /* 0x00000002090b7210 */ /* 0x000fe20007ffe1ff */
[----:B------:R-:W-:-:S02]  /*16cd0*/  IMAD.MOV.U32 R12, RZ, RZ, R10 ;  /* 0x000000ffff0c7224 */ /* 0x000fc400078e000a */
[----:B------:R-:W-:Y:S01]  /*16ce0*/  IMAD R0, R215, c[0x0][0x3ec], R0 ;  /* 0x0000fb00d7007a24 */ /* 0x000fe200078e0200 */
[----:B------:R-:W-:Y:S01]  /*16cf0*/  LEA R2, R11, R8, 0x5 ;  /* 0x000000080b027211 */ /* 0x000fe200078e28ff */
[----:B------:R-:W-:Y:S01]  /*16d00*/  IMAD.WIDE.U32 R12, R215, c[0x0][0x3e8], R12 ;  /* 0x0000fa00d70c7a25 */ /* 0x000fe200078e000c */
[----:B------:R-:W-:-:S03]  /*16d10*/  SHF.L.U32 R11, R11, 0x3, RZ ;  /* 0x000000030b0b7819 */ /* 0x000fc600000006ff */
[----:B------:R-:W-:Y:S01]  /*16d20*/  IMAD R5, R5, c[0x0][0x3f0], RZ ;  /* 0x0000fc0005057a24 */ /* 0x000fe200078e02ff */
[----:B------:R-:W-:Y:S01]  /*16d30*/  IADD3 R13, R0, R13, RZ ;  /* 0x0000000d000d7210 */ /* 0x000fe20007ffe0ff */
[C---:B-1----:R-:W-:Y:S01]  /*16d40*/  IMAD R2, R7.reuse, 0x80, R2 ;  /* 0x0000008007027824 */ /* 0x042fe200078e0202 */
[----:B------:R-:W-:Y:S01]  /*16d50*/  LEA R7, R7, R8, 0x7 ;  /* 0x0000000807077211 */ /* 0x000fe200078e38ff */
[----:B------:R-:W-:Y:S01]  /*16d60*/  IMAD R5, R216, c[0x0][0x3f4], R5 ;  /* 0x0000fd00d8057a24 */ /* 0x000fe200078e0205 */
[C---:B------:R-:W-:Y:S01]  /*16d70*/  IADD3 R10, R11.reuse, 0x40, RZ ;  /* 0x000000400b0a7810 */ /* 0x040fe20007ffe0ff */
[----:B------:R-:W-:Y:S01]  /*16d80*/  @P0 IMAD.HI.U32 R0, R2, c[0x0][0x4ec], RZ ;  /* 0x00013b0002000a27 */ /* 0x000fe200078e00ff */
[----:B------:R-:W-:Y:S02]  /*16d90*/  MOV R4, R2 ;  /* 0x0000000200047202 */ /* 0x000fe40000000f00 */
[----:B------:R-:W-:Y:S01]  /*16da0*/  IADD3 R9, R11, 0x80, RZ ;  /* 0x000000800b097810 */ /* 0x000fe20007ffe0ff */
[----:B------:R-:W-:Y:S01]  /*16db0*/  IMAD.WIDE.U32 R12, R216, c[0x0][0x3f0], R12 ;  /* 0x0000fc00d80c7a25 */ /* 0x000fe200078e000c */
[----:B------:R-:W-:-:S02]  /*16dc0*/  @P0 SHF.R.U32.HI R4, RZ, c[0x0][0x4f0], R0 ;  /* 0x00013c00ff040a19 */ /* 0x000fc40000011600 */
[----:B------:R-:W-:Y:S02]  /*16dd0*/  IADD3 R8, R11, 0xc0, RZ ;  /* 0x000000c00b087810 */ /* 0x000fe40007ffe0ff */
[--C-:B------:R-:W-:Y:S01]  /*16de0*/  SHF.R.S32.HI R6, RZ, 0x1f, R4.reuse ;  /* 0x0000001fff067819 */ /* 0x100fe20000011404 */
[----:B------:R-:W-:Y:S01]  /*16df0*/  IMAD.MOV R0, RZ, RZ, -R4 ;  /* 0x000000ffff007224 */ /* 0x000fe200078e0a04 */
[----:B------:R-:W-:-:S03]  /*16e00*/  IADD3 R13, R13, R5, RZ ;  /* 0x000000050d0d7210 */ /* 0x000fc60007ffe0ff */
[----:B------:R-:W-:Y:S02]  /*16e10*/  IMAD R6, R6, c[0x0][0x3e0], RZ ;  /* 0x0000f80006067a24 */ /* 0x000fe400078e02ff */
[----:B------:R-:W-:Y:S02]  /*16e20*/  IMAD R0, R0, c[0x0][0x4e8], R2 ;  /* 0x00013a0000007a24 */ /* 0x000fe400078e0202 */
[----:B------:R-:W-:-:S03]  /*16e30*/  IMAD.WIDE.U32 R12, R4, c[0x0][0x3e0], R12 ;  /* 0x0000f800040c7a25 */ /* 0x000fc600078e000c */
[----:B------:R-:W-:Y:S01]  /*16e40*/  SHF.R.S32.HI R2, RZ, 0x1f, R0 ;  /* 0x0000001fff027819 */ /* 0x000fe20000011400 */
[----:B------:R-:W-:-:S04]  /*16e50*/  IMAD R6, R4, c[0x0][0x3e4], R6 ;  /* 0x0000f90004067a24 */ /* 0x000fc800078e0206 */
[----:B------:R-:W-:Y:S01]  /*16e60*/  IMAD R2, R2, c[0x0][0x3d8], RZ ;  /* 0x0000f60002027a24 */ /* 0x000fe200078e02ff */
[----:B------:R-:W-:Y:S01]  /*16e70*/  IADD3 R13, R13, R6, RZ ;  /* 0x000000060d0d7210 */ /* 0x000fe20007ffe0ff */
[----:B-----5:R-:W-:Y:S02]  /*16e80*/  IMAD R6, R3, c[0x0][0x4e8], RZ ;  /* 0x00013a0003067a24 */ /* 0x020fe400078e02ff */
        /* <DEDUP_REMOVED lines=30> */
.L_x_676:
[----:B------:R-:W-:Y:S05]  /*17070*/  BSYNC B0 ;  /* 0x0000000000007941 */ /* 0x000fea0003800000 */
.L_x_675:
[----:B------:R-:W-:Y:S01]  /*17080*/  IADD3 R3, R7, 0x20, RZ ;  /* 0x0000002007037810 */ /* 0x000fe20007ffe0ff */
[----:B--2---:R2:W4:Y:S01]  /*17090*/  SHFL.IDX PT, R13, R0, 0x1, 0x181f ;  /* 0x00381f00000d7f89 */ /* 0x00452200000e0000 */
        /* <DEDUP_REMOVED lines=25> */
.L_x_678:
[----:B------:R-:W-:Y:S05]  /*17230*/  BSYNC B0 ;  /* 0x0000000000007941 */ /* 0x000fea0003800000 */
.L_x_677:
[----:B------:R-:W-:Y:S01]  /*17240*/  IADD3 R3, R7, 0x40, RZ ;  /* 0x0000004007037810 */ /* 0x000fe20007ffe0ff */
[----:B-1--4-:R1:W4:Y:S01]  /*17250*/  SHFL.IDX PT, R13, R0, 0x2, 0x181f ;  /* 0x00581f00000d7f89 */ /* 0x01232200000e0000 */
        /* <DEDUP_REMOVED lines=25> */
.L_x_680:
[----:B------:R-:W-:Y:S05]  /*173f0*/  BSYNC B0 ;  /* 0x0000000000007941 */ /* 0x000fea0003800000 */
.L_x_679:
        /* <DEDUP_REMOVED lines=15> */
[----:B------:R1:W-:Y:S02]  /*174f0*/  @!P2 ST.E.128 [R6.64], RZ ;  /* 0x000000ff0600a985 */ /* 0x0003e4000c101d08 */
[----:B---3--:R-:W-:-:S04]  /*17500*/  @!P1 IMAD.WIDE R4, R4, 0x2, R2 ;  /* 0x0000000204049825 */ /* 0x008fc800078e0202 */
        /* <DEDUP_REMOVED lines=11> */
.L_x_681:
        /* <DEDUP_REMOVED lines=12> */
.L_x_1471:


//--------------------- .text._ZN7cutlass13device_kernelIN5flash19enable_sm80_to_sm89INS1_16FlashAttnFwdSm80INS1_25CollectiveMainloopFwdSm80ILi8ELi1ELb0EN4cute5tupleIJNS5_1CILi128EEENS7_ILi96EEENS7_ILi256EEEEEELi256ENS_6half_tEfNS_4arch4Sm80ELb0ELb0ELb0ELb0ELb0ELb0ELb1ELb0EEENS1_21CollectiveEpilogueFwdINS6_IJS8_SA_S9_EEENS6_IJNS7_ILi1EEESI_SI_EEESC_SE_Li256ELb0ELb1ELb0ELb0EEENS1_19SingleTileSchedulerILb0ELb0ELb1ELi128EEEEEEEEEvNT_6ParamsE --------------------------
	.section	.text._ZN7cutlass13device_kernelIN5flash19enable_sm80_to_sm89INS1_16FlashAttnFwdSm80INS1_25CollectiveMainloopFwdSm80ILi8ELi1ELb0EN4cute5tupleIJNS5_1CILi128EEENS7_ILi96EEENS7_ILi256EEEEEELi256ENS_6half_tEfNS_4arch4Sm80ELb0ELb0ELb0ELb0ELb0ELb0ELb1ELb0EEENS1_21CollectiveEpilogueFwdINS6_IJS8_SA_S9_EEENS6_IJNS7_ILi1EEESI_SI_EEESC_SE_Li256ELb0ELb1ELb0ELb0EEENS1_19SingleTileSchedulerILb0ELb0ELb1ELi128EEEEEEEEEvNT_6ParamsE,"ax",@progbits
	.sectioninfo	@"SHI_REGISTERS=255"
	.align	128
.text._ZN7cutlass13device_kernelIN5flash19enable_sm80_to_sm89INS1_16FlashAttnFwdSm80INS1_25CollectiveMainloopFwdSm80ILi8ELi1ELb0EN4cute5tupleIJNS5_1CILi128EEENS7_ILi96EEENS7_ILi256EEEEEELi256ENS_6half_tEfNS_4arch4Sm80ELb0ELb0ELb0ELb0ELb0ELb0ELb1ELb0EEENS1_21CollectiveEpilogueFwdINS6_IJS8_SA_S9_EEENS6_IJNS7_ILi1EEESI_SI_EEESC_SE_Li256ELb0ELb1ELb0ELb0EEENS1_19SingleTileSchedulerILb0ELb0ELb1ELi128EEEEEEEEEvNT_6ParamsE:
        .type           _ZN7cutlass13device_kernelIN5flash19enable_sm80_to_sm89INS1_16FlashAttnFwdSm80INS1_25CollectiveMainloopFwdSm80ILi8ELi1ELb0EN4cute5tupleIJNS5_1CILi128EEENS7_ILi96EEENS7_ILi256EEEEEELi256ENS_6half_tEfNS_4arch4Sm80ELb0ELb0ELb0ELb0ELb0ELb0ELb1ELb0EEENS1_21CollectiveEpilogueFwdINS6_IJS8_SA_S9_EEENS6_IJNS7_ILi1EEESI_SI_EEESC_SE_Li256ELb0ELb1ELb0ELb0EEENS1_19SingleTileSchedulerILb0ELb0ELb1ELi128EEEEEEEEEvNT_6ParamsE,@function
        .size           _ZN7cutlass13device_kernelIN5flash19enable_sm80_to_sm89INS1_16FlashAttnFwdSm80INS1_25CollectiveMainloopFwdSm80ILi8ELi1ELb0EN4cute5tupleIJNS5_1CILi128EEENS7_ILi96EEENS7_ILi256EEEEEELi256ENS_6half_tEfNS_4arch4Sm80ELb0ELb0ELb0ELb0ELb0ELb0ELb1ELb0EEENS1_21CollectiveEpilogueFwdINS6_IJS8_SA_S9_EEENS6_IJNS7_ILi1EEESI_SI_EEESC_SE_Li256ELb0ELb1ELb0ELb0EEENS1_19SingleTileSchedulerILb0ELb0ELb1ELi128EEEEEEEEEvNT_6ParamsE,(.L_x_1472 - _ZN7cutlass13device_kernelIN5flash19enable_sm80_to_sm89INS1_16FlashAttnFwdSm80INS1_25CollectiveMainloopFwdSm80ILi8ELi1ELb0EN4cute5tupleIJNS5_1CILi128EEENS7_ILi96EEENS7_ILi256EEEEEELi256ENS_6half_tEfNS_4arch4Sm80ELb0ELb0ELb0ELb0ELb0ELb0ELb1ELb0EEENS1_21CollectiveEpilogueFwdINS6_IJS8_SA_S9_EEENS6_IJNS7_ILi1EEESI_SI_EEESC_SE_Li256ELb0ELb1ELb0ELb0EEENS1_19SingleTileSchedulerILb0ELb0ELb1ELi128EEEEEEEEEvNT_6ParamsE)
        .other          _ZN7cutlass13device_kernelIN5flash19enable_sm80_to_sm89INS1_16FlashAttnFwdSm80INS1_25CollectiveMainloopFwdSm80ILi8ELi1ELb0EN4cute5tupleIJNS5_1CILi128EEENS7_ILi96EEENS7_ILi256EEEEEELi256ENS_6half_tEfNS_4arch4Sm80ELb0ELb0ELb0ELb0ELb0ELb0ELb1ELb0EEENS1_21CollectiveEpilogueFwdINS6_IJS8_SA_S9_EEENS6_IJNS7_ILi1EEESI_SI_EEESC_SE_Li256ELb0ELb1ELb0ELb0EEENS1_19SingleTileSchedulerILb0ELb0ELb1ELi128EEEEEEEEEvNT_6ParamsE,@"STO_CUDA_ENTRY STV_DEFAULT"
_ZN7cutlass13device_kernelIN5flash19enable_sm80_to_sm89INS1_16FlashAttnFwdSm80INS1_25CollectiveMainloopFwdSm80ILi8ELi1ELb0EN4cute5tupleIJNS5_1CILi128EEENS7_ILi96EEENS7_ILi256EEEEEELi256ENS_6half_tEfNS_4arch4Sm80ELb0ELb0ELb0ELb0ELb0ELb0ELb1ELb0EEENS1_21CollectiveEpilogueFwdINS6_IJS8_SA_S9_EEENS6_IJNS7_ILi1EEESI_SI_EEESC_SE_Li256ELb0ELb1ELb0ELb0EEENS1_19SingleTileSchedulerILb0ELb0ELb1ELi128EEEEEEEEEvNT_6ParamsE:
        /* <DEDUP_REMOVED lines=15> */
[----:B------:R-:W-:Y:S01]  /*00f0*/  IMAD.MOV.U32 R131, RZ, RZ, c[0x0][0x1e0] ;  /* 0x00007800ff837624 */ /* 0x000fe200078e00ff */
[----:B------:R-:W-:Y:S01]  /*0100*/  ISETP.NE.AND P0, PT, R16, 0x1, PT ;  /* 0x000000011000780c */ /* 0x000fe20003f05270 */
[----:B------:R-:W-:Y:S01]  /*0110*/  IMAD R5, R24, c[0x0][0x1c0], RZ ;  /* 0x0000700018057a24 */ /* 0x000fe200078e02ff */
[----:B------:R-:W4:Y:S01]  /*0120*/  S2R R27, SR_CTAID.Y ;  /* 0x00000000001b7919 */ /* 0x000f220000002600 */
[----:B------:R-:W-:Y:S01]  /*0130*/  IMAD R16, R16, c[0x0][0x168], RZ ;  /* 0x00005a0010107a24 */ /* 0x000fe200078e02ff */
[----:B------:R-:W-:Y:S01]  /*0140*/  IADD3 R15, R139, 0x5f, RZ ;  /* 0x0000005f8b0f7810 */ /* 0x000fe20007ffe0ff */
[----:B------:R-:W-:Y:S01]  /*0150*/  IMAD.MOV.U32 R134, RZ, RZ, c[0x0][0x1e4] ;  /* 0x00007900ff867624 */ /* 0x000fe200078e00ff */
[----:B------:R-:W5:Y:S01]  /*0160*/  S2R R8, SR_CTAID.X ;  /* 0x0000000000087919 */ /* 0x000f620000002500 */
[----:B------:R-:W-:Y:S01]  /*0170*/  IMAD.MOV.U32 R57, RZ, RZ, 0x40 ;  /* 0x00000040ff397424 */ /* 0x000fe200078e00ff */
[----:B---3--:R-:W-:-:S04]  /*0180*/  SHF.R.S32.HI R23, RZ, 0x1f, R26 ;  /* 0x0000001fff177819 */ /* 0x008fc8000001141a */
[----:B-1----:R-:W-:Y:S01]  /*0190*/  LEA.HI R2, R23, R26, RZ, 0x3 ;  /* 0x0000001a17027211 */ /* 0x002fe200078f18ff */
[C---:B----4-:R-:W-:Y:S01]  /*01a0*/  IMAD.WIDE.U32 R6, R27.reuse, c[0x0][0x1b8], RZ ;  /* 0x00006e001b067a25 */ /* 0x050fe200078e00ff */
[----:B------:R-:W-:Y:S02]  /*01b0*/  SHF.R.S32.HI R28, RZ, 0x1f, R27 ;  /* 0x0000001fff1c7819 */ /* 0x000fe4000001141b */
[----:B------:R-:W-:Y:S02]  /*01c0*/  LOP3.LUT R0, R2, 0xfffffff8, RZ, 0xc0, !PT ;  /* 0xfffffff802007812 */ /* 0x000fe400078ec0ff */
[----:B------:R-:W-:Y:S01]  /*01d0*/  SHF.R.S32.HI R20, RZ, 0x3, R2 ;  /* 0x00000003ff147819 */ /* 0x000fe20000011402 */
[----:B------:R-:W-:Y:S02]  /*01e0*/  IMAD R2, R28, c[0x0][0x1b8], RZ ;  /* 0x00006e001c027a24 */ /* 0x000fe400078e02ff */
[----:B------:R-:W-:Y:S01]  /*01f0*/  IMAD.IADD R56, R26, 0x1, -R0 ;  /* 0x000000011a387824 */ /* 0x000fe200078e0a00 */
[----:B------:R-:W-:Y:S01]  /*0200*/  SHF.R.S32.HI R25, RZ, 0x1f, R20 ;  /* 0x0000001fff197819 */ /* 0x000fe20000011414 */
[----:B------:R-:W-:-:S02]  /*0210*/  IMAD R2, R27, c[0x0][0x1bc], R2 ;  /* 0x00006f001b027a24 */ /* 0x000fc400078e0202 */
[----:B------:R-:W-:Y:S02]  /*0220*/  IMAD R0, R56, 0x20, R20 ;  /* 0x0000002038007824 */ /* 0x000fe400078e0214 */
[----:B------:R-:W-:Y:S02]  /*0230*/  IMAD.IADD R3, R7, 0x1, R2 ;  /* 0x0000000107037824 */ /* 0x000fe400078e0202 */
[----:B-----5:R-:W-:Y:S02]  /*0240*/  IMAD R9, R8, 0x80, R0 ;  /* 0x0000008008097824 */ /* 0x020fe400078e0200 */
[----:B------:R-:W-:Y:S02]  /*0250*/  IMAD.MOV.U32 R2, RZ, RZ, R6 ;  /* 0x000000ffff027224 */ /* 0x000fe400078e0006 */
[----:B------:R-:W-:Y:S01]  /*0260*/  @P0 IMAD.HI.U32 R4, R9, c[0x0][0x2c8], RZ ;  /* 0x0000b20009040a27 */ /* 0x000fe200078e00ff */
[----:B------:R-:W-:Y:S03]  /*0270*/  STL [R1+0x44], R9 ;  /* 0x0000440901007387 */ /* 0x000fe60000100800 */
[----:B------:R-:W-:Y:S01]  /*0280*/  IMAD.MOV.U32 R0, RZ, RZ, R9 ;  /* 0x000000ffff007224 */ /* 0x000fe200078e0009 */
[----:B------:R-:W-:Y:S01]  /*0290*/  @P0 SHF.R.U32.HI R0, RZ, c[0x0][0x2cc], R4 ;  /* 0x0000b300ff000a19 */ /* 0x000fe20000011604 */
[----:B------:R-:W-:-:S02]  /*02a0*/  IMAD R4, R22, c[0x0][0x1c4], R5 ;  /* 0x0000710016047a24 */ /* 0x000fc400078e0205 */
[----:B------:R-:W-:Y:S01]  /*02b0*/  IMAD.WIDE.U32 R2, R22, c[0x0][0x1c0], R2 ;  /* 0x0000700016027a25 */ /* 0x000fe200078e0002 */
[----:B------:R-:W-:-:S03]  /*02c0*/  SHF.R.S32.HI R5, RZ, 0x1f, R0 ;  /* 0x0000001fff057819 */ /* 0x000fc60000011400 */
[----:B------:R-:W-:Y:S02]  /*02d0*/  IMAD.IADD R3, R3, 0x1, R4 ;  /* 0x0000000103037824 */ /* 0x000fe400078e0204 */
[----:B------:R-:W-:Y:S02]  /*02e0*/  IMAD.MOV R4, RZ, RZ, -R0 ;  /* 0x000000ffff047224 */ /* 0x000fe400078e0a00 */
[----:B------:R-:W-:Y:S02]  /*02f0*/  IMAD R5, R5, c[0x0][0x1b0], RZ ;  /* 0x00006c0005057a24 */ /* 0x000fe400078e02ff */
[----:B------:R-:W-:Y:S02]  /*0300*/  IMAD R4, R4, c[0x0][0x2c4], R9 ;  /* 0x0000b10004047a24 */ /* 0x000fe400078e0209 */
[----:B------:R-:W-:-:S04]  /*0310*/  IMAD.WIDE.U32 R2, R0, c[0x0][0x1b0], R2 ;  /* 0x00006c0000027a25 */ /* 0x000fc800078e0002 */
[----:B------:R-:W-:Y:S01]  /*0320*/  IMAD R0, R0, c[0x0][0x1b4], R5 ;  /* 0x00006d0000007a24 */ /* 0x000fe200078e0205 */
[----:B------:R-:W-:Y:S01]  /*0330*/  SHF.R.S32.HI R5, RZ, 0x1f, R4 ;  /* 0x0000001fff057819 */ /* 0x000fe20000011404 */
[----:B------:R-:W-:Y:S02]  /*0340*/  IMAD.SHL.U32 R6, R20, 0x40, RZ ;  /* 0x0000004014067824 */ /* 0x000fe400078e00ff */
[----:B------:R-:W-:Y:S02]  /*0350*/  IMAD.IADD R3, R3, 0x1, R0 ;  /* 0x0000000103037824 */ /* 0x000fe400078e0200 */
[----:B------:R-:W-:Y:S02]  /*0360*/  IMAD R0, R5, c[0x0][0x1a8], RZ ;  /* 0x00006a0005007a24 */ /* 0x000fe400078e02ff */
[----:B------:R-:W-:-:S04]  /*0370*/  IMAD.WIDE.U32 R2, R4, c[0x0][0x1a8], R2 ;  /* 0x00006a0004027a25 */ /* 0x000fc800078e0002 */
[----:B------:R-:W-:Y:S01]  /*0380*/  IMAD R5, R4, c[0x0][0x1ac], R0 ;  /* 0x00006b0004057a24 */ /* 0x000fe200078e0200 */
[----:B------:R-:W-:Y:S01]  /*0390*/  LEA R17, P0, R2, c[0x0][0x160], 0x1 ;  /* 0x0000580002117a11 */ /* 0x000fe200078008ff */
[----:B------:R-:W-:Y:S01]  /*03a0*/  IMAD.SHL.U32 R30, R56, 0x8, RZ ;  /* 0x00000008381e7824 */ /* 0x000fe200078e00ff */
[----:B------:R-:W-:Y:S01]  /*03b0*/  LOP3.LUT R0, R6, 0x1c0, RZ, 0xc0, !PT ;  /* 0x000001c006007812 */ /* 0x000fe200078ec0ff */
[----:B------:R-:W-:Y:S02]  /*03c0*/  IMAD.IADD R3, R3, 0x1, R5 ;  /* 0x0000000103037824 */ /* 0x000fe400078e0205 */
[----:B------:R-:W-:Y:S01]  /*03d0*/  IMAD R19, R8, 0x80, R20 ;  /* 0x0000008008137824 */ /* 0x000fe200078e0214 */
[----:B------:R-:W-:Y:S01]  /*03e0*/  LOP3.LUT R4, R0, 0x38, R30, 0xf8, !PT ;  /* 0x0000003800047812 */ /* 0x000fe200078ef81e */
[----:B------:R-:W-:Y:S01]  /*03f0*/  SHFL.IDX PT, R6, R17, 0x1, 0x181f ;  /* 0x00381f0011067f89 */ /* 0x000fe200000e0000 */
[----:B------:R-:W-:Y:S02]  /*0400*/  LEA.HI.X R18, R2, c[0x0][0x164], R3, 0x1, P0 ;  /* 0x0000590002127a11 */ /* 0x000fe400000f0c03 */
[----:B------:R-:W-:Y:S01]  /*0410*/  SHF.R.U32.HI R0, RZ, 0x3, R0 ;  /* 0x00000003ff007819 */ /* 0x000fe20000011600 */
[----:B------:R-:W1:Y:S01]  /*0420*/  SHFL.IDX PT, R2, R17, RZ, 0x181f ;  /* 0x00181fff11027589 */ /* 0x000e6200000e0000 */
[----:B------:R-:W-:-:S02]  /*0430*/  ISETP.GE.AND P0, PT, R19, R16, PT ;  /* 0x000000101300720c */ /* 0x000fc40003f06270 */
[----:B------:R-:W-:Y:S01]  /*0440*/  LOP3.LUT R0, R4, R0, RZ, 0x3c, !PT ;  /* 0x0000000004007212 */ /* 0x000fe200078e3cff */
[----:B------:R-:W3:Y:S01]  /*0450*/  SHFL.IDX PT, R3, R18, RZ, 0x181f ;  /* 0x00181fff12037589 */ /* 0x000ee200000e0000 */
[----:B------:R-:W-:Y:S02]  /*0460*/  LEA.HI R4, R23, R26, RZ, 0x6 ;  /* 0x0000001a17047211 */ /* 0x000fe400078f30ff */
[----:B------:R-:W-:Y:S01]  /*0470*/  IADD3 R5, R19, 0x20, RZ ;  /* 0x0000002013057810 */ /* 0x000fe20007ffe0ff */
[----:B------:R-:W4:Y:S01]  /*0480*/  SHFL.IDX PT, R7, R18, 0x1, 0x181f ;  /* 0x00381f0012077f89 */ /* 0x000f2200000e0000 */
[----:B------:R-:W-:Y:S01]  /*0490*/  IADD3 R33, R30, 0x40, RZ ;  /* 0x000000401e217810 */ /* 0x000fe20007ffe0ff */
[----:B------:R-:W-:Y:S01]  /*04a0*/  IMAD.SHL.U32 R4, R4, 0x8, RZ ;  /* 0x0000000804047824 */ /* 0x000fe200078e00ff */
[C---:B------:R-:W-:Y:S01]  /*04b0*/  IADD3 R32, R30.reuse, 0x80, RZ ;  /* 0x000000801e207810 */ /* 0x040fe20007ffe0ff */
[----:B------:R-:W-:Y:S01]  /*04c0*/  STL [R1+0x40], R19 ;  /* 0x0000401301007387 */ /* 0x000fe20000100800 */
[----:B------:R-:W-:-:S02]  /*04d0*/  IADD3 R29, R30, 0xc0, RZ ;  /* 0x000000c01e1d7810 */ /* 0x000fc40007ffe0ff */
[----:B------:R-:W-:Y:S02]  /*04e0*/  LOP3.LUT R135, R0, 0xfffffe00, R4, 0xf8, !PT ;  /* 0xfffffe0000877812 */ /* 0x000fe400078ef804 */
[----:B------:R-:W-:Y:S02]  /*04f0*/  ISETP.GE.AND P2, PT, R5, R16, PT ;  /* 0x000000100500720c */ /* 0x000fe40003f46270 */
[----:B------:R-:W-:Y:S01]  /*0500*/  @!P0 SHF.R.S32.HI R0, RZ, 0x1f, R33 ;  /* 0x0000001fff008819 */ /* 0x000fe20000011421 */
[----:B------:R-:W-:Y:S01]  /*0510*/  STL [R1+0x38], R135 ;  /* 0x0000388701007387 */ /* 0x000fe20000100800 */
[----:B------:R-:W-:Y:S02]  /*0520*/  @!P0 SHF.R.S32.HI R8, RZ, 0x1f, R32 ;  /* 0x0000001fff088819 */ /* 0x000fe40000011420 */
[----:B------:R-:W-:Y:S02]  /*0530*/  @!P0 SHF.R.S32.HI R5, RZ, 0x1f, R29 ;  /* 0x0000001fff058819 */ /* 0x000fe4000001141d */
[----:B------:R-:W-:-:S02]  /*0540*/  SHF.R.S32.HI R31, RZ, 0x1f, R30 ;  /* 0x0000001fff1f7819 */ /* 0x000fc4000001141e */
[----:B-1----:R-:W-:Y:S02]  /*0550*/  @!P0 LEA R4, P1, R30, R2, 0x1 ;  /* 0x000000021e048211 */ /* 0x002fe400078208ff */
[----:B------:R-:W-:Y:S01]  /*0560*/  @!P0 LEA.HI R10, R0, R33, RZ, 0x3 ;  /* 0x00000021000a8211 */ /* 0x000fe200078f18ff */
[----:B------:R-:W-:Y:S01]  /*0570*/  STL.64 [R1+0x18], R30 ;  /* 0x0000181e01007387 */ /* 0x000fe20000100a00 */
[----:B------:R-:W-:Y:S02]  /*0580*/  @!P0 LEA.HI R8, R8, R32, RZ, 0x3 ;  /* 0x0000002008088211 */ /* 0x000fe400078f18ff */
[C---:B------:R-:W-:Y:S01]  /*0590*/  ISETP.GE.AND P3, PT, R30.reuse, c[0x0][0x198], PT ;  /* 0x000066001e007a0c */ /* 0x040fe20003f66270 */
[----:B------:R-:W-:Y:S01]  /*05a0*/  STL [R1+0x8], R33 ;  /* 0x0000082101007387 */ /* 0x000fe20000100800 */
[----:B------:R-:W-:Y:S02]  /*05b0*/  @!P0 LEA.HI R0, R5, R29, RZ, 0x3 ;  /* 0x0000001d05008211 */ /* 0x000fe400078f18ff */
[----:B---3--:R-:W-:Y:S01]  /*05c0*/  @!P0 LEA.HI.X R5, R30, R3, R31, 0x1, P1 ;  /* 0x000000031e058211 */ /* 0x008fe200008f0c1f */
[----:B------:R-:W-:Y:S01]  /*05d0*/  STL [R1+0x2c], R32 ;  /* 0x00002c2001007387 */ /* 0x000fe20000100800 */
[----:B------:R-:W-:-:S02]  /*05e0*/  @!P0 LOP3.LUT R8, R8, 0xfffffff8, RZ, 0xc0, !PT ;  /* 0xfffffff808088812 */ /* 0x000fc400078ec0ff */
[----:B------:R-:W-:Y:S01]  /*05f0*/  ISETP.GE.AND P1, PT, R33, c[0x0][0x198], PT ;  /* 0x0000660021007a0c */ /* 0x000fe20003f26270 */
[----:B------:R-:W-:Y:S01]  /*0600*/  STL [R1+0x28], R29 ;  /* 0x0000281d01007387 */ /* 0x000fe20000100800 */
[----:B------:R-:W-:Y:S01]  /*0610*/  ISETP.GE.AND P5, PT, R32, c[0x0][0x198], PT ;  /* 0x0000660020007a0c */ /* 0x000fe20003fa6270 */
[--C-:B------:R-:W-:Y:S01]  /*0620*/  @!P0 IMAD.WIDE R12, R8, 0x2, R2.reuse ;  /* 0x00000002080c8825 */ /* 0x100fe200078e0202 */
[----:B------:R-:W-:Y:S02]  /*0630*/  @!P0 LOP3.LUT R10, R10, 0xfffffff8, RZ, 0xc0, !PT ;  /* 0xfffffff80a0a8812 */ /* 0x000fe400078ec0ff */
[----:B------:R-:W-:Y:S01]  /*0640*/  @!P0 LOP3.LUT R9, R0, 0xfffffff8, RZ, 0xc0, !PT ;  /* 0xfffffff800098812 */ /* 0x000fe200078ec0ff */
[----:B------:R-:W-:Y:S01]  /*0650*/  @!P0 IMAD.SHL.U32 R0, R135, 0x2, RZ ;  /* 0x0000000287008824 */ /* 0x000fe200078e00ff */
[----:B------:R-:W-:Y:S01]  /*0660*/  ISETP.GE.AND P4, PT, R29, c[0x0][0x198], PT ;  /* 0x000066001d007a0c */ /* 0x000fe20003f86270 */
[----:B------:R-:W-:-:S03]  /*0670*/  @!P0 IMAD.WIDE R10, R10, 0x2, R2 ;  /* 0x000000020a0a8825 */ /* 0x000fc600078e0202 */
[----:B------:R1:W-:Y:S01]  /*0680*/  @!P0 LDGSTS.E.BYPASS.LTC128B.128 [R0+0x18100], [R4.64], !P3 ;  /* 0x1810000004008fae */ /* 0x0003e2000d901d48 */
[----:B------:R-:W-:-:S03]  /*0690*/  @!P0 IMAD.WIDE R8, R9, 0x2, R2 ;  /* 0x0000000209088825 */ /* 0x000fc600078e0202 */
[----:B------:R3:W-:Y:S01]  /*06a0*/  @!P0 LDGSTS.E.BYPASS.LTC128B.128 [R0+0x1c100], [R10.64], !P1 ;  /* 0x1c1000000a008fae */ /* 0x0007e2000c901d48 */
[----:B------:R-:W-:-:S03]  /*06b0*/  IMAD R2, R25, c[0x0][0x1e0], RZ ;  /* 0x0000780019027a24 */ /* 0x000fc600078e02ff */
[----:B------:R5:W-:Y:S04]  /*06c0*/  @!P0 LDGSTS.E.BYPASS.LTC128B.128 [R0+0x20100], [R12.64], !P5 ;  /* 0x201000000c008fae */ /* 0x000be8000e901d48 */
[----:B------:R4:W-:Y:S01]  /*06d0*/  @!P0 LDGSTS.E.BYPASS.LTC128B.128 [R0+0x24100], [R8.64], !P4 ;  /* 0x2410000008008fae */ /* 0x0009e2000e101d48 */
[C---:B-1----:R-:W-:Y:S01]  /*06e0*/  IMAD R4, R20.reuse, c[0x0][0x1e4], R2 ;  /* 0x0000790014047a24 */ /* 0x042fe200078e0202 */
[----:B------:R-:W-:Y:S01]  /*06f0*/  @!P2 SHF.R.S32.HI R5, RZ, 0x1f, R33 ;  /* 0x0000001fff05a819 */ /* 0x000fe20000011421 */
[----:B------:R-:W-:Y:S01]  /*0700*/  IMAD.WIDE.U32 R2, R20, c[0x0][0x1e0], R30 ;  /* 0x0000780014027a25 */ /* 0x000fe200078e001e */
[----:B---3--:R-:W-:-:S03]  /*0710*/  @!P2 SHF.R.S32.HI R11, RZ, 0x1f, R29 ;  /* 0x0000001fff0ba819 */ /* 0x008fc6000001141d */
[----:B------:R-:W-:Y:S02]  /*0720*/  IMAD.IADD R3, R3, 0x1, R4 ;  /* 0x0000000103037824 */ /* 0x000fe400078e0204 */
[----:B------:R-:W1:Y:S01]  /*0730*/  SHFL.IDX PT, R4, R17, 0x2, 0x181f ;  /* 0x00581f0011047f89 */ /* 0x000e6200000e0000 */
[----:B-----5:R-:W-:Y:S01]  /*0740*/  @!P2 LEA.HI R12, R5, R33, RZ, 0x3 ;  /* 0x00000021050ca211 */ /* 0x020fe200078f18ff */
[----:B------:R-:W-:Y:S01]  /*0750*/  IMAD.WIDE.U32 R2, R27, c[0x0][0x1e8], R2 ;  /* 0x00007a001b027a25 */ /* 0x000fe200078e0002 */
[----:B----4-:R-:W-:Y:S01]  /*0760*/  IADD3 R0, R19, 0x40, RZ ;  /* 0x0000004013007810 */ /* 0x010fe20007ffe0ff */
[----:B------:R-:W3:Y:S01]  /*0770*/  SHFL.IDX PT, R5, R18, 0x2, 0x181f ;  /* 0x00581f0012057f89 */ /* 0x000ee200000e0000 */
[----:B------:R-:W-:Y:S02]  /*0780*/  @!P2 LEA R8, P0, R30, R6, 0x1 ;  /* 0x000000061e08a211 */ /* 0x000fe400078008ff */
[----:B------:R-:W-:Y:S02]  /*0790*/  ISETP.GE.AND P1, PT, R0, R16, PT ;  /* 0x000000100000720c */ /* 0x000fe40003f26270 */
[----:B------:R-:W-:-:S02]  /*07a0*/  @!P2 SHF.R.S32.HI R0, RZ, 0x1f, R32 ;  /* 0x0000001fff00a819 */ /* 0x000fc40000011420 */
[----:B------:R-:W-:Y:S02]  /*07b0*/  @!P2 LEA.HI.X R9, R30, R7, R31, 0x1, P0 ;  /* 0x000000071e09a211 */ /* 0x000fe400000f0c1f */
[----:B------:R-:W-:Y:S02]  /*07c0*/  @!P2 LEA.HI R10, R0, R32, RZ, 0x3 ;  /* 0x00000020000aa211 */ /* 0x000fe400078f18ff */
[----:B------:R-:W-:Y:S02]  /*07d0*/  @!P2 LEA.HI R0, R11, R29, RZ, 0x3 ;  /* 0x0000001d0b00a211 */ /* 0x000fe400078f18ff */
[----:B------:R-:W-:Y:S02]  /*07e0*/  ISETP.GE.AND P0, PT, R33, c[0x0][0x198], PT ;  /* 0x0000660021007a0c */ /* 0x000fe40003f06270 */
[----:B------:R-:W-:Y:S02]  /*07f0*/  @!P2 LOP3.LUT R12, R12, 0xfffffff8, RZ, 0xc0, !PT ;  /* 0xfffffff80c0ca812 */ /* 0x000fe400078ec0ff */
[----:B------:R-:W-:-:S02]  /*0800*/  @!P2 LOP3.LUT R10, R10, 0xfffffff8, RZ, 0xc0, !PT ;  /* 0xfffffff80a0aa812 */ /* 0x000fc400078ec0ff */
[----:B------:R-:W-:Y:S01]  /*0810*/  @!P2 LOP3.LUT R14, R0, 0xfffffff8, RZ, 0xc0, !PT ;  /* 0xfffffff8000ea812 */ /* 0x000fe200078ec0ff */
[----:B------:R-:W-:Y:S02]  /*0820*/  @!P2 IMAD.SHL.U32 R0, R135, 0x2, RZ ;  /* 0x000000028700a824 */ /* 0x000fe400078e00ff */
[----:B------:R-:W-:-:S03]  /*0830*/  @!P2 IMAD.WIDE R12, R12, 0x2, R6 ;  /* 0x000000020c0ca825 */ /* 0x000fc600078e0206 */
[----:B------:R4:W-:Y:S01]  /*0840*/  @!P2 LDGSTS.E.BYPASS.LTC128B.128 [R0+0x19100], [R8.64], !P3 ;  /* 0x191000000800afae */ /* 0x0009e2000d901d48 */
[----:B------:R-:W-:-:S03]  /*0850*/  @!P2 IMAD.WIDE R10, R10, 0x2, R6 ;  /* 0x000000020a0aa825 */ /* 0x000fc600078e0206 */
[----:B------:R5:W-:Y:S01]  /*0860*/  @!P2 LDGSTS.E.BYPASS.LTC128B.128 [R0+0x1d100], [R12.64], !P0 ;  /* 0x1d1000000c00afae */ /* 0x000be2000c101d48 */
[----:B------:R-:W-:-:S03]  /*0870*/  @!P2 IMAD.WIDE R6, R14, 0x2, R6 ;  /* 0x000000020e06a825 */ /* 0x000fc600078e0206 */
[----:B------:R1:W-:Y:S01]  /*0880*/  @!P2 LDGSTS.E.BYPASS.LTC128B.128 [R0+0x21100], [R10.64], !P5 ;  /* 0x211000000a00afae */ /* 0x0003e2000e901d48 */
[----:B------:R-:W-:-:S03]  /*0890*/  IMAD.HI R14, R15, 0x2aaaaaab, RZ ;  /* 0x2aaaaaab0f0e7827 */ /* 0x000fc600078e02ff */
[----:B------:R5:W-:Y:S01]  /*08a0*/  @!P2 LDGSTS.E.BYPASS.LTC128B.128 [R0+0x25100], [R6.64], !P4 ;  /* 0x251000000600afae */ /* 0x000be2000e101d48 */
[----:B------:R-:W-:Y:S01]  /*08b0*/  IMAD R15, R28, c[0x0][0x1e8], RZ ;  /* 0x00007a001c0f7a24 */ /* 0x000fe200078e02ff */
[----:B------:R-:W-:-:S03]  /*08c0*/  ISETP.GE.AND P2, PT, R33, c[0x0][0x198], PT ;  /* 0x0000660021007a0c */ /* 0x000fc60003f46270 */
[----:B----4-:R-:W-:Y:S01]  /*08d0*/  IMAD R8, R27, c[0x0][0x1ec], R15 ;  /* 0x00007b001b087a24 */ /* 0x010fe200078e020f */
[----:B------:R-:W-:-:S03]  /*08e0*/  SHF.R.U32.HI R9, RZ, 0x1f, R14 ;  /* 0x0000001fff097819 */ /* 0x000fc6000001160e */
[----:B------:R-:W-:Y:S01]  /*08f0*/  IMAD.IADD R15, R3, 0x1, R8 ;  /* 0x00000001030f7824 */ /* 0x000fe200078e0208 */
[----:B------:R-:W-:Y:S02]  /*0900*/  @!P1 SHF.R.S32.HI R3, RZ, 0x1f, R33 ;  /* 0x0000001fff039819 */ /* 0x000fe40000011421 */
[----:B------:R-:W-:Y:S01]  /*0910*/  LEA.HI.SX32 R138, R14, R9, 0x1c ;  /* 0x000000090e8a7211 */ /* 0x000fe200078fe2ff */
[----:B------:R-:W-:Y:S01]  /*0920*/  IMAD.MOV.U32 R14, RZ, RZ, R2 ;  /* 0x000000ffff0e7224 */ /* 0x000fe200078e0002 */
[C---:B-1----:R-:W-:Y:S01]  /*0930*/  @!P1 LEA R10, P0, R30.reuse, R4, 0x1 ;  /* 0x000000041e0a9211 */ /* 0x042fe200078008ff */
[----:B------:R-:W1:Y:S01]  /*0940*/  SHFL.IDX PT, R2, R17, 0x3, 0x181f ;  /* 0x00781f0011027f89 */ /* 0x000e6200000e0000 */
[----:B------:R-:W-:Y:S02]  /*0950*/  @!P1 LEA.HI R8, R3, R33, RZ, 0x3 ;  /* 0x0000002103089211 */ /* 0x000fe400078f18ff */
[----:B-----5:R-:W-:Y:S01]  /*0960*/  IADD3 R0, R19, 0x60, RZ ;  /* 0x0000006013007810 */ /* 0x020fe20007ffe0ff */
[----:B------:R-:W-:Y:S01]  /*0970*/  STL [R1+0x3c], R138 ;  /* 0x00003c8a01007387 */ /* 0x000fe20000100800 */
[----:B---3--:R-:W-:-:S02]  /*0980*/  @!P1 LEA.HI.X R11, R30, R5, R31, 0x1, P0 ;  /* 0x000000051e0b9211 */ /* 0x008fc400000f0c1f */
[----:B------:R-:W-:Y:S02]  /*0990*/  ISETP.GE.AND P0, PT, R0, R16, PT ;  /* 0x000000100000720c */ /* 0x000fe40003f06270 */
[----:B------:R-:W-:Y:S02]  /*09a0*/  @!P1 SHF.R.S32.HI R0, RZ, 0x1f, R32 ;  /* 0x0000001fff009819 */ /* 0x000fe40000011420 */
[----:B------:R-:W-:Y:S02]  /*09b0*/  @!P1 SHF.R.S32.HI R6, RZ, 0x1f, R29 ;  /* 0x0000001fff069819 */ /* 0x000fe4000001141d */
[----:B------:R-:W-:Y:S02]  /*09c0*/  @!P1 LEA.HI R3, R0, R32, RZ, 0x3 ;  /* 0x0000002000039211 */ /* 0x000fe400078f18ff */
[----:B------:R-:W-:Y:S02]  /*09d0*/  @!P1 LEA.HI R0, R6, R29, RZ, 0x3 ;  /* 0x0000001d06009211 */ /* 0x000fe400078f18ff */
[----:B------:R-:W-:-:S02]  /*09e0*/  @!P1 LOP3.LUT R8, R8, 0xfffffff8, RZ, 0xc0, !PT ;  /* 0xfffffff808089812 */ /* 0x000fc400078ec0ff */
[----:B------:R-:W-:Y:S02]  /*09f0*/  @!P1 LOP3.LUT R6, R3, 0xfffffff8, RZ, 0xc0, !PT ;  /* 0xfffffff803069812 */ /* 0x000fe400078ec0ff */
[----:B------:R-:W-:Y:S01]  /*0a00*/  @!P1 LOP3.LUT R12, R0, 0xfffffff8, RZ, 0xc0, !PT ;  /* 0xfffffff8000c9812 */ /* 0x000fe200078ec0ff */
[----:B------:R3:W4:Y:S01]  /*0a10*/  SHFL.IDX PT, R3, R18, 0x3, 0x181f ;  /* 0x00781f0012037f89 */ /* 0x00072200000e0000 */
[----:B------:R-:W-:Y:S02]  /*0a20*/  @!P1 IMAD.SHL.U32 R0, R135, 0x2, RZ ;  /* 0x0000000287009824 */ /* 0x000fe400078e00ff */
[----:B------:R-:W-:-:S03]  /*0a30*/  @!P1 IMAD.WIDE R8, R8, 0x2, R4 ;  /* 0x0000000208089825 */ /* 0x000fc600078e0204 */
[----:B------:R5:W-:Y:S01]  /*0a40*/  @!P1 LDGSTS.E.BYPASS.LTC128B.128 [R0+0x1a100], [R10.64], !P3 ;  /* 0x1a1000000a009fae */ /* 0x000be2000d901d48 */
[----:B------:R-:W-:-:S03]  /*0a50*/  @!P1 IMAD.WIDE R6, R6, 0x2, R4 ;  /* 0x0000000206069825 */ /* 0x000fc600078e0204 */
[----:B------:R1:W-:Y:S01]  /*0a60*/  @!P1 LDGSTS.E.BYPASS.LTC128B.128 [R0+0x1e100], [R8.64], !P2 ;  /* 0x1e10000008009fae */ /* 0x0003e2000d101d48 */
[----:B------:R-:W-:-:S03]  /*0a70*/  @!P1 IMAD.WIDE R4, R12, 0x2, R4 ;  /* 0x000000020c049825 */ /* 0x000fc600078e0204 */
[----:B------:R5:W-:Y:S01]  /*0a80*/  @!P1 LDGSTS.E.BYPASS.LTC128B.128 [R0+0x22100], [R6.64], !P5 ;  /* 0x2210000006009fae */ /* 0x000be2000e901d48 */
[----:B------:R-:W-:-:S03]  /*0a90*/  IMAD.MOV.U32 R12, RZ, RZ, 0x60 ;  /* 0x00000060ff0c7424 */ /* 0x000fc600078e00ff */
[----:B------:R5:W-:Y:S01]  /*0aa0*/  @!P1 LDGSTS.E.BYPASS.LTC128B.128 [R0+0x26100], [R4.64], !P4 ;  /* 0x2610000004009fae */ /* 0x000be2000e101d48 */
[----:B------:R-:W-:Y:S02]  /*0ab0*/  IMAD R129, R138, -0x60, R12 ;  /* 0xffffffa08a817824 */ /* 0x000fe400078e020c */
[----:B------:R-:W-:Y:S01]  /*0ac0*/  IMAD.WIDE.U32 R132, R12, c[0x0][0x1e0], RZ ;  /* 0x000078000c847a25 */ /* 0x000fe200078e00ff */
[--C-:B--2---:R-:W-:Y:S02]  /*0ad0*/  @P6 SHF.R.S32.HI R19, RZ, 0x1f, R21.reuse ;  /* 0x0000001fff136819 */ /* 0x104fe40000011415 */
[----:B------:R-:W-:Y:S01]  /*0ae0*/  IADD3 R16, R129, c[0x0][0x1d0], -R20 ;  /* 0x0000740081107a10 */ /* 0x000fe20007ffe814 */
[----:B------:R-:W-:Y:S02]  /*0af0*/  @!P6 IMAD.MOV.U32 R19, RZ, RZ, R24 ;  /* 0x000000ffff13e224 */ /* 0x000fe400078e0018 */
[----:B---3--:R-:W-:Y:S02]  /*0b00*/  @P6 IMAD.MOV.U32 R18, RZ, RZ, R21 ;  /* 0x000000ffff126224 */ /* 0x008fe400078e0015 */
[----:B------:R-:W-:Y:S01]  /*0b10*/  @!P6 IMAD.MOV.U32 R18, RZ, RZ, R22 ;  /* 0x000000ffff12e224 */ /* 0x000fe200078e0016 */
[----:B------:R-:W-:-:S02]  /*0b20*/  IADD3 R22, R138, -0x1, RZ ;  /* 0xffffffff8a167810 */ /* 0x000fc40007ffe0ff */
[----:B------:R-:W-:Y:S01]  /*0b30*/  ISETP.GE.AND P6, PT, R16, 0x1, PT ;  /* 0x000000011000780c */ /* 0x000fe20003fc6270 */
[----:B------:R-:W-:Y:S01]  /*0b40*/  IMAD.WIDE.U32 R34, R18, c[0x0][0x1f0], R14 ;  /* 0x00007c0012227a25 */ /* 0x000fe200078e000e */
[----:B------:R-:W-:Y:S02]  /*0b50*/  SHF.R.S32.HI R24, RZ, 0x1f, R22 ;  /* 0x0000001fff187819 */ /* 0x000fe40000011416 */
[C---:B-1----:R-:W-:Y:S01]  /*0b60*/  @!P0 LEA R8, P1, R30.reuse, R2, 0x1 ;  /* 0x000000021e088211 */ /* 0x042fe200078208ff */
[----:B------:R-:W-:Y:S01]  /*0b70*/  IMAD.MOV.U32 R136, RZ, RZ, R34 ;  /* 0x000000ffff887224 */ /* 0x000fe200078e0022 */
[----:B------:R1:W-:Y:S02]  /*0b80*/  STL.64 [R1+0x30], R34 ;  /* 0x0000302201007387 */ /* 0x0003e40000100a00 */
[C---:B----4-:R-:W-:Y:S02]  /*0b90*/  @!P0 LEA.HI.X R9, R30.reuse, R3, R31, 0x1, P1 ;  /* 0x000000031e098211 */ /* 0x050fe400008f0c1f */
[----:B------:R-:W-:-:S02]  /*0ba0*/  ISETP.GE.AND P1, PT, R30, c[0x0][0x1d4], PT ;  /* 0x000075001e007a0c */ /* 0x000fc40003f26270 */
[----:B-----5:R-:W-:Y:S02]  /*0bb0*/  @!P0 SHF.R.S32.HI R4, RZ, 0x1f, R33 ;  /* 0x0000001fff048819 */ /* 0x020fe40000011421 */
        /* <DEDUP_REMOVED lines=8> */
[----:B------:R-:W-:-:S04]  /*0c40*/  @!P0 IMAD.WIDE R10, R5, 0x2, R2 ;  /* 0x00000002050a8825 */ /* 0x000fc800078e0202 */
[----:B------:R-:W-:-:S04]  /*0c50*/  @!P0 IMAD.WIDE R6, R0, 0x2, R2 ;  /* 0x0000000200068825 */ /* 0x000fc800078e0202 */
[----:B------:R-:W-:Y:S02]  /*0c60*/  IMAD R0, R19, c[0x0][0x1f0], RZ ;  /* 0x00007c0013007a24 */ /* 0x000fe400078e02ff */
[----:B------:R-:W-:-:S04]  /*0c70*/  @!P0 IMAD.WIDE R4, R4, 0x2, R2 ;  /* 0x0000000204048825 */ /* 0x000fc800078e0202 */
[----:B------:R-:W-:Y:S02]  /*0c80*/  IMAD R3, R18, c[0x0][0x1f4], R0 ;  /* 0x00007d0012037a24 */ /* 0x000fe400078e0200 */
[----:B------:R-:W-:Y:S02]  /*0c90*/  @!P0 IMAD.SHL.U32 R0, R135, 0x2, RZ ;  /* 0x0000000287008824 */ /* 0x000fe400078e00ff */
[----:B------:R-:W-:Y:S02]  /*0ca0*/  IMAD R2, R12, c[0x0][0x1e4], RZ ;  /* 0x000079000c027a24 */ /* 0x000fe400078e02ff */
[----:B------:R-:W-:Y:S01]  /*0cb0*/  IMAD.IADD R137, R35, 0x1, R3 ;  /* 0x0000000123897824 */ /* 0x000fe200078e0203 */
[----:B------:R2:W-:Y:S01]  /*0cc0*/  @!P0 LDGSTS.E.BYPASS.LTC128B.128 [R0+0x1b100], [R8.64], !P3 ;  /* 0x1b10000008008fae */ /* 0x0005e2000d901d48 */
[----:B------:R-:W-:Y:S01]  /*0cd0*/  IMAD.IADD R130, R133, 0x1, R2 ;  /* 0x0000000185827824 */ /* 0x000fe200078e0202 */
[----:B------:R-:W-:Y:S01]  /*0ce0*/  ISETP.GE.AND P3, PT, R32, c[0x0][0x1d4], PT ;  /* 0x0000750020007a0c */ /* 0x000fe20003f66270 */
[----:B------:R-:W-:Y:S01]  /*0cf0*/  IMAD.WIDE.U32 R12, R131, 0x40, RZ ;  /* 0x00000040830c7825 */ /* 0x000fe200078e00ff */
[----:B------:R2:W-:Y:S01]  /*0d00*/  @!P0 LDGSTS.E.BYPASS.LTC128B.128 [R0+0x1f100], [R10.64], !P2 ;  /* 0x1f1000000a008fae */ /* 0x0005e2000d101d48 */
[----:B------:R-:W-:-:S02]  /*0d10*/  ISETP.GE.AND P2, PT, R29, c[0x0][0x1d4], PT ;  /* 0x000075001d007a0c */ /* 0x000fc40003f46270 */
[----:B------:R-:W-:Y:S01]  /*0d20*/  IMAD R2, R130, R22, RZ ;  /* 0x0000001682027224 */ /* 0x000fe200078e02ff */
[----:B------:R3:W-:Y:S01]  /*0d30*/  @!P0 LDGSTS.E.BYPASS.LTC128B.128 [R0+0x23100], [R4.64], !P5 ;  /* 0x2310000004008fae */ /* 0x0007e2000e901d48 */
[----:B------:R-:W-:-:S03]  /*0d40*/  ISETP.GE.AND P5, PT, R16, 0x21, PT ;  /* 0x000000211000780c */ /* 0x000fc60003fa6270 */
[----:B------:R4:W-:Y:S01]  /*0d50*/  @!P0 LDGSTS.E.BYPASS.LTC128B.128 [R0+0x27100], [R6.64], !P4 ;  /* 0x2710000006008fae */ /* 0x0009e2000e101d48 */
[----:B------:R-:W-:-:S03]  /*0d60*/  ISETP.GE.AND P4, PT, R33, c[0x0][0x1d4], PT ;  /* 0x0000750021007a0c */ /* 0x000fc60003f86270 */
[----:B------:R-:W0:Y:S04]  /*0d70*/  LDGDEPBAR ;  /* 0x00000000000079af */ /* 0x000e280000000000 */
[----:B------:R1:W-:Y:S01]  /*0d80*/  STL.64 [R1+0x20], R136 ;  /* 0x0000208801007387 */ /* 0x0003e20000100a00 */
[-C--:B---3--:R-:W-:Y:S02]  /*0d90*/  IMAD R4, R24, R132.reuse, R2 ;  /* 0x0000008418047224 */ /* 0x088fe400078e0202 */
[----:B------:R-:W-:Y:S01]  /*0da0*/  IMAD.WIDE.U32 R2, R22, R132, R136 ;  /* 0x0000008416027225 */ /* 0x000fe200078e0088 */
[----:B----4-:R-:W-:-:S03]  /*0db0*/  LEA.HI R7, R23, R26, RZ, 0x4 ;  /* 0x0000001a17077211 */ /* 0x010fc600078f20ff */
[----:B------:R-:W-:Y:S01]  /*0dc0*/  IMAD.IADD R6, R3, 0x1, R4 ;  /* 0x0000000103067824 */ /* 0x000fe200078e0204 */
[----:B------:R-:W-:Y:S01]  /*0dd0*/  BAR.SYNC.DEFER_BLOCKING 0x0 ;  /* 0x0000000000007b1d */ /* 0x000fe20000010000 */
[C---:B------:R-:W-:Y:S01]  /*0de0*/  @P6 LEA R4, P0, R2.reuse, c[0x0][0x1c8], 0x1 ;  /* 0x0000720002046a11 */ /* 0x040fe200078008ff */
[----:B--2---:R-:W-:Y:S01]  /*0df0*/  @P6 IMAD.SHL.U32 R0, R135, 0x2, RZ ;  /* 0x0000000287006824 */ /* 0x004fe200078e00ff */
[----:B------:R-:W-:Y:S02]  /*0e00*/  LOP3.LUT R3, R7, 0xfffffff0, RZ, 0xc0, !PT ;  /* 0xfffffff007037812 */ /* 0x000fe400078ec0ff */
[----:B------:R-:W-:Y:S02]  /*0e10*/  @P6 LEA.HI.X R5, R2, c[0x0][0x1cc], R6, 0x1, P0 ;  /* 0x0000730002056a11 */ /* 0x000fe400000f0c06 */
[----:B------:R-:W-:Y:S02]  /*0e20*/  ISETP.GE.AND P0, PT, R16, 0x41, PT ;  /* 0x000000411000780c */ /* 0x000fe40003f06270 */
[----:B------:R-:W-:Y:S01]  /*0e30*/  LEA.HI R23, R23, R26, RZ, 0x5 ;  /* 0x0000001a17177211 */ /* 0x000fe200078f28ff */
[----:B------:R-:W-:Y:S01]  /*0e40*/  @!PT LDS RZ, [RZ] ;  /* 0x00000000fffff984 */ /* 0x000fe20000000800 */
[----:B------:R-:W-:Y:S01]  /*0e50*/  @!PT LDS RZ, [RZ] ;  /* 0x00000000fffff984 */ /* 0x000fe20000000800 */
[----:B------:R-:W-:Y:S01]  /*0e60*/  @!PT LDS RZ, [RZ] ;  /* 0x00000000fffff984 */ /* 0x000fe20000000800 */
[----:B------:R2:W-:Y:S04]  /*0e70*/  @P6 LDGSTS.E.BYPASS.LTC128B.128 [R0+0xc100], [R4.64], !P1 ;  /* 0x0c10000004006fae */ /* 0x0005e8000c901d48 */
[----:B------:R2:W-:Y:S04]  /*0e80*/  @P6 LDGSTS.E.BYPASS.LTC128B.128 [R0+0xf100], [R4.64+0x80], !P4 ;  /* 0x0f10008004006fae */ /* 0x0005e8000e101d48 */
[----:B------:R2:W-:Y:S04]  /*0e90*/  @P6 LDGSTS.E.BYPASS.LTC128B.128 [R0+0x12100], [R4.64+0x100], !P3 ;  /* 0x1210010004006fae */ /* 0x0005e8000d901d48 */
[----:B------:R2:W-:Y:S02]  /*0ea0*/  @P6 LDGSTS.E.BYPASS.LTC128B.128 [R0+0x15100], [R4.64+0x180], !P2 ;  /* 0x1510018004006fae */ /* 0x0005e4000d101d48 */
[----:B--2---:R-:W-:Y:S01]  /*0eb0*/  IMAD.IADD R0, R26, 0x1, -R3 ;  /* 0x000000011a007824 */ /* 0x004fe200078e0a03 */
[----:B------:R-:W-:-:S02]  /*0ec0*/  SHF.R.S32.HI R3, RZ, 0x4, R7 ;  /* 0x00000004ff037819 */ /* 0x000fc40000011407 */
[----:B------:R-:W-:Y:S02]  /*0ed0*/  @P5 LEA R5, P6, R131, R2, 0x5 ;  /* 0x0000000283055211 */ /* 0x000fe400078c28ff */
[----:B------:R-:W-:Y:S02]  /*0ee0*/  SHF.R.S32.HI R11, RZ, 0x1f, R0 ;  /* 0x0000001fff0b7819 */ /* 0x000fe40000011400 */
[----:B------:R-:W-:Y:S02]  /*0ef0*/  LEA.HI R4, R7, R3, RZ, 0x1 ;  /* 0x0000000307047211 */ /* 0x000fe400078f08ff */
[----:B------:R-:W-:Y:S02]  /*0f00*/  LEA.HI R11, R11, R0, RZ, 0x3 ;  /* 0x000000000b0b7211 */ /* 0x000fe400078f18ff */
[----:B------:R-:W-:Y:S02]  /*0f10*/  @P5 LEA.HI.X R7, R131, R6, R134, 0x5, P6 ;  /* 0x0000000683075211 */ /* 0x000fe400030f2c86 */
[----:B------:R-:W-:Y:S01]  /*0f20*/  @P0 IADD3 R10, P6, R2, R12, RZ ;  /* 0x0000000c020a0210 */ /* 0x000fe20007fde0ff */
[----:B------:R-:W-:Y:S01]  /*0f30*/  IMAD.SHL.U32 R12, R134, 0x40, RZ ;  /* 0x00000040860c7824 */ /* 0x000fe200078e00ff */
[----:B------:R-:W-:-:S02]  /*0f40*/  LOP3.LUT R2, R4, 0xfffffffe, RZ, 0xc0, !PT ;  /* 0xfffffffe04027812 */ /* 0x000fc400078ec0ff */
[----:B------:R-:W-:Y:S02]  /*0f50*/  LOP3.LUT R4, R11, 0xfffffff8, RZ, 0xc0, !PT ;  /* 0xfffffff80b047812 */ /* 0x000fe400078ec0ff */
[----:B------:R-:W-:Y:S01]  /*0f60*/  @P0 IADD3.X R12, R6, R13, R12, P6, !PT ;  /* 0x0000000d060c0210 */ /* 0x000fe200037fe40c */
[----:B------:R-:W-:Y:S02]  /*0f70*/  IMAD.IADD R9, R3, 0x1, -R2 ;  /* 0x0000000103097824 */ /* 0x000fe400078e0a02 */
[----:B------:R-:W-:Y:S01]  /*0f80*/  IMAD.IADD R21, R0, 0x1, -R4 ;  /* 0x0000000100157824 */ /* 0x000fe200078e0a04 */
[C---:B------:R-:W-:Y:S01]  /*0f90*/  @P5 LEA R4, P6, R5.reuse, c[0x0][0x1c8], 0x1 ;  /* 0x0000720005045a11 */ /* 0x040fe200078c08ff */
[----:B------:R-:W-:Y:S02]  /*0fa0*/  IMAD.SHL.U32 R0, R56, 0x40, RZ ;  /* 0x0000004038007824 */ /* 0x000fe400078e00ff */
[----:B------:R-:W-:Y:S01]  /*0fb0*/  IMAD.SHL.U32 R6, R20, 0x8, RZ ;  /* 0x0000000814067824 */ /* 0x000fe200078e00ff */
[----:B------:R-:W-:Y:S01]  /*0fc0*/  @P5 LEA.HI.X R5, R5, c[0x0][0x1cc], R7, 0x1, P6 ;  /* 0x0000730005055a11 */ /* 0x000fe200030f0c07 */
[----:B------:R-:W-:Y:S01]  /*0fd0*/  IMAD.SHL.U32 R2, R21, 0x40, RZ ;  /* 0x0000004015027824 */ /* 0x000fe200078e00ff */
[----:B------:R-:W-:Y:S01]  /*0fe0*/  LOP3.LUT R0, R0, 0x1c0, RZ, 0xc0, !PT ;  /* 0x000001c000007812 */ /* 0x000fe200078ec0ff */
[----:B------:R-:W-:-:S03]  /*0ff0*/  IMAD.SHL.U32 R3, R9, 0x8, RZ ;  /* 0x0000000809037824 */ /* 0x000fc600078e00ff */
[----:B------:R-:W-:Y:S02]  /*1000*/  LOP3.LUT R7, R0, 0x8, R6, 0xf8, !PT ;  /* 0x0000000800077812 */ /* 0x000fe400078ef806 */
[----:B------:R-:W-:Y:S02]  /*1010*/  LOP3.LUT R2, R2, 0x1c0, RZ, 0xc0, !PT ;  /* 0x000001c002027812 */ /* 0x000fe400078ec0ff */
[----:B------:R-:W-:Y:S02]  /*1020*/  SHF.R.U32.HI R6, RZ, 0x3, R0 ;  /* 0x00000003ff067819 */ /* 0x000fe40000011600 */
[----:B------:R-:W-:Y:S02]  /*1030*/  LOP3.LUT R3, R2, 0x8, R3, 0xf8, !PT ;  /* 0x0000000802037812 */ /* 0x000fe400078ef803 */
[----:B------:R-:W-:Y:S02]  /*1040*/  SHF.R.U32.HI R0, RZ, 0x3, R2 ;  /* 0x00000003ff007819 */ /* 0x000fe40000011602 */
[----:B------:R-:W-:Y:S01]  /*1050*/  LOP3.LUT R7, R7, R6, RZ, 0x3c, !PT ;  /* 0x0000000607077212 */ /* 0x000fe200078e3cff */
[----:B------:R-:W-:Y:S01]  /*1060*/  @P5 IMAD.SHL.U32 R6, R135, 0x2, RZ ;  /* 0x0000000287065824 */ /* 0x000fe200078e00ff */
[----:B------:R-:W-:-:S02]  /*1070*/  @P0 LEA R2, P6, R10, c[0x0][0x1c8], 0x1 ;  /* 0x000072000a020a11 */ /* 0x000fc400078c08ff */
[----:B------:R-:W-:Y:S01]  /*1080*/  LOP3.LUT R8, R3, R0, RZ, 0x3c, !PT ;  /* 0x0000000003087212 */ /* 0x000fe200078e3cff */
[----:B------:R-:W-:Y:S01]  /*1090*/  @P0 IMAD.SHL.U32 R0, R135, 0x2, RZ ;  /* 0x0000000287000824 */ /* 0x000fe200078e00ff */
[----:B------:R-:W-:Y:S01]  /*10a0*/  @P0 LEA.HI.X R3, R10, c[0x0][0x1cc], R12, 0x1, P6 ;  /* 0x000073000a030a11 */ /* 0x000fe200030f0c0c */
[----:B------:R2:W-:Y:S04]  /*10b0*/  @P5 LDGSTS.E.BYPASS.LTC128B.128 [R6+0xd100], [R4.64], !P1 ;  /* 0x0d10000004065fae */ /* 0x0005e8000c901d48 */
[----:B------:R2:W-:Y:S04]  /*10c0*/  @P5 LDGSTS.E.BYPASS.LTC128B.128 [R6+0x10100], [R4.64+0x80], !P4 ;  /* 0x1010008004065fae */ /* 0x0005e8000e101d48 */
[----:B------:R2:W-:Y:S04]  /*10d0*/  @P5 LDGSTS.E.BYPASS.LTC128B.128 [R6+0x13100], [R4.64+0x100], !P3 ;  /* 0x1310010004065fae */ /* 0x0005e8000d901d48 */
[----:B------:R2:W-:Y:S01]  /*10e0*/  @P5 LDGSTS.E.BYPASS.LTC128B.128 [R6+0x16100], [R4.64+0x180], !P2 ;  /* 0x1610018004065fae */ /* 0x0005e2000d101d48 */
[----:B------:R-:W-:-:S03]  /*10f0*/  LOP3.LUT P5, RZ, R21, 0x2, RZ, 0xc0, !PT ;  /* 0x0000000215ff7812 */ /* 0x000fc600078ac0ff */
[----:B------:R3:W-:Y:S04]  /*1100*/  @P0 LDGSTS.E.BYPASS.LTC128B.128 [R0+0xe100], [R2.64], !P1 ;  /* 0x0e10000002000fae */ /* 0x0007e8000c901d48 */
[----:B------:R3:W-:Y:S04]  /*1110*/  @P0 LDGSTS.E.BYPASS.LTC128B.128 [R0+0x11100], [R2.64+0x80], !P4 ;  /* 0x1110008002000fae */ /* 0x0007e8000e101d48 */
[----:B------:R3:W-:Y:S04]  /*1120*/  @P0 LDGSTS.E.BYPASS.LTC128B.128 [R0+0x14100], [R2.64+0x100], !P3 ;  /* 0x1410010002000fae */ /* 0x0007e8000d901d48 */
[----:B------:R3:W-:Y:S01]  /*1130*/  @P0 LDGSTS.E.BYPASS.LTC128B.128 [R0+0x17100], [R2.64+0x180], !P2 ;  /* 0x1710018002000fae */ /* 0x0007e2000d101d48 */
[----:B------:R-:W-:-:S03]  /*1140*/  LOP3.LUT P0, RZ, R56, 0x2, RZ, 0xc0, !PT ;  /* 0x0000000238ff7812 */ /* 0x000fc6000780c0ff */
[----:B------:R-:W0:Y:S01]  /*1150*/  LDGDEPBAR ;  /* 0x00000000000079af */ /* 0x000e220000000000 */
[----:B--2---:R-:W-:Y:S02]  /*1160*/  IMAD.SHL.U32 R5, R11, 0x40, RZ ;  /* 0x000000400b057824 */ /* 0x004fe400078e00ff */
[----:B------:R-:W-:-:S03]  /*1170*/  IMAD.MOV.U32 R4, RZ, RZ, 0x10 ;  /* 0x00000010ff047424 */ /* 0x000fc600078e00ff */
[----:B------:R-:W-:Y:S02]  /*1180*/  LOP3.LUT R5, R8, 0xfffffe00, R5, 0xf8, !PT ;  /* 0xfffffe0008057812 */ /* 0x000fe400078ef805 */
[----:B------:R-:W-:Y:S02]  /*1190*/  SEL R4, R4, 0xfffffff0, !P5 ;  /* 0xfffffff004047807 */ /* 0x000fe40006800000 */
[----:B------:R-:W-:Y:S01]  /*11a0*/  ISETP.GE.AND P5, PT, R139, 0x1, PT ;  /* 0x000000018b00780c */ /* 0x000fe20003fa6270 */
[----:B---3--:R-:W-:Y:S01]  /*11b0*/  IMAD R0, R9, 0x200, R7 ;  /* 0x0000020009007824 */ /* 0x008fe200078e0207 */
[----:B------:R-:W-:Y:S01]  /*11c0*/  SHF.R.S32.HI R3, RZ, 0x5, R23 ;  /* 0x00000005ff037819 */ /* 0x000fe20000011417 */
[----:B------:R-:W-:Y:S01]  /*11d0*/  IMAD R2, R25, c[0x0][0x208], RZ ;  /* 0x0000820019027a24 */ /* 0x000fe200078e02ff */
[----:B------:R-:W-:-:S04]  /*11e0*/  DEPBAR.LE SB0, 0x1 ;  /* 0x000080400000791a */ /* 0x000fc80000000000 */
[----:B------:R-:W-:Y:S01]  /*11f0*/  IMAD.SHL.U32 R167, R0, 0x2, RZ ;  /* 0x0000000200a77824 */ /* 0x000fe200078e00ff */
[----:B------:R-:W-:-:S04]  /*1200*/  DEPBAR.LE SB0, 0x0 ;  /* 0x000080000000791a */ /* 0x000fc80000000000 */
[C---:B------:R-:W-:Y:S01]  /*1210*/  IMAD R17, R20.reuse, c[0x0][0x20c], R2 ;  /* 0x0000830014117a24 */ /* 0x040fe200078e0202 */
[----:B------:R-:W-:Y:S01]  /*1220*/  IADD3 R2, R167, 0xc100, RZ ;  /* 0x0000c100a7027810 */ /* 0x000fe20007ffe0ff */
[----:B------:R-:W-:Y:S01]  /*1230*/  IMAD R0, R3, 0x400, R5 ;  /* 0x0000040003007824 */ /* 0x000fe200078e0205 */
[----:B------:R-:W-:Y:S01]  /*1240*/  IADD3 R226, R167, 0xc120, RZ ;  /* 0x0000c120a7e27810 */ /* 0x000fe20007ffe0ff */
[----:B------:R-:W-:Y:S01]  /*1250*/  IMAD.WIDE.U32 R6, R20, c[0x0][0x208], R30 ;  /* 0x0000820014067a25 */ /* 0x000fe200078e001e */
[----:B------:R-:W-:Y:S01]  /*1260*/  @P0 IADD3 R226, R2, -0x20, RZ ;  /* 0xffffffe002e20810 */ /* 0x000fe20007ffe0ff */
[----:B------:R-:W-:Y:S01]  /*1270*/  BAR.SYNC.DEFER_BLOCKING 0x0 ;  /* 0x0000000000007b1d */ /* 0x000fe20000010000 */
[C---:B------:R-:W-:Y:S01]  /*1280*/  LEA R223, R0.reuse, 0x18100, 0x1 ;  /* 0x0001810000df7811 */ /* 0x040fe200078e08ff */
[----:B------:R-:W-:Y:S01]  /*1290*/  IMAD.SHL.U32 R12, R0, 0x2, RZ ;  /* 0x00000002000c7824 */ /* 0x000fe200078e00ff */
[----:B------:R-:W-:Y:S01]  /*12a0*/  LOP3.LUT P0, RZ, R21, 0x4, RZ, 0xc0, !PT ;  /* 0x0000000415ff7812 */ /* 0x000fe2000780c0ff */
[----:B------:R-:W-:Y:S01]  /*12b0*/  IMAD.IADD R3, R7, 0x1, R17 ;  /* 0x0000000107037824 */ /* 0x000fe200078e0211 */
[----:B------:R-:W-:Y:S01]  /*12c0*/  IADD3 R249, R226, 0x800, RZ ;  /* 0x00000800e2f97810 */ /* 0x000fe20007ffe0ff */
[----:B------:R-:W-:Y:S01]  /*12d0*/  IMAD R0, R28, c[0x0][0x210], RZ ;  /* 0x000084001c007a24 */ /* 0x000fe200078e02ff */
[C---:B------:R-:W-:Y:S01]  /*12e0*/  IADD3 R248, R226.reuse, 0x1000, RZ ;  /* 0x00001000e2f87810 */ /* 0x040fe20007ffe0ff */
[----:B------:R-:W-:Y:S01]  /*12f0*/  IMAD.MOV.U32 R2, RZ, RZ, R6 ;  /* 0x000000ffff027224 */ /* 0x000fe200078e0006 */
[----:B------:R-:W-:Y:S01]  /*1300*/  LOP3.LUT R6, R23, 0xffffffe0, RZ, 0xc0, !PT ;  /* 0xffffffe017067812 */ /* 0x000fe200078ec0ff */
[C---:B------:R-:W-:Y:S01]  /*1310*/  IMAD R0, R27.reuse, c[0x0][0x214], R0 ;  /* 0x000085001b007a24 */ /* 0x040fe200078e0200 */
[C---:B------:R-:W-:Y:S01]  /*1320*/  IADD3 R247, R226.reuse, 0x1800, RZ ;  /* 0x00001800e2f77810 */ /* 0x040fe20007ffe0ff */
[----:B------:R-:W-:Y:S01]  /*1330*/  IMAD.WIDE.U32 R2, R27, c[0x0][0x210], R2 ;  /* 0x000084001b027a25 */ /* 0x000fe200078e0002 */
[----:B------:R-:W-:-:S02]  /*1340*/  IADD3 R246, R226, 0x2000, RZ ;  /* 0x00002000e2f67810 */ /* 0x000fc40007ffe0ff */
[----:B------:R-:W-:Y:S01]  /*1350*/  IADD3 R245, R226, 0x2800, RZ ;  /* 0x00002800e2f57810 */ /* 0x000fe20007ffe0ff */
[----:B------:R-:W-:Y:S02]  /*1360*/  IMAD.IADD R3, R3, 0x1, R0 ;  /* 0x0000000103037824 */ /* 0x000fe400078e0200 */
[----:B------:R-:W-:Y:S02]  /*1370*/  IMAD R0, R19, c[0x0][0x218], RZ ;  /* 0x0000860013007a24 */ /* 0x000fe400078e02ff */
[----:B------:R-:W-:Y:S02]  /*1380*/  IMAD.IADD R128, R26, 0x1, -R6 ;  /* 0x000000011a807824 */ /* 0x000fe400078e0a06 */
[C---:B------:R-:W-:Y:S02]  /*1390*/  IMAD R6, R18.reuse, c[0x0][0x21c], R0 ;  /* 0x0000870012067a24 */ /* 0x040fe400078e0200 */
[----:B------:R-:W-:Y:S01]  /*13a0*/  IMAD.WIDE.U32 R30, R18, c[0x0][0x218], R2 ;  /* 0x00008600121e7a25 */ /* 0x000fe200078e0002 */
[----:B------:R-:W2:Y:S03]  /*13b0*/  LDSM.16.M88.4 R12, [R12+0x18100] ;  /* 0x018100000c0c783b */ /* 0x000ea60000000200 */
[----:B------:R-:W-:Y:S01]  /*13c0*/  IMAD.IADD R37, R31, 0x1, R6 ;  /* 0x000000011f257824 */ /* 0x000fe200078e0206 */
[----:B------:R1:W-:Y:S01]  /*13d0*/  STL.64 [R1+0x50], R30 ;  /* 0x0000501e01007387 */ /* 0x0003e20000100a00 */
[----:B------:R-:W-:-:S02]  /*13e0*/  IMAD R222, R4, 0x2, R223 ;  /* 0x0000000204de7824 */ /* 0x000fc400078e02df */
[----:B------:R-:W-:Y:S01]  /*13f0*/  IMAD.MOV.U32 R7, RZ, RZ, 0x20 ;  /* 0x00000020ff077424 */ /* 0x000fe200078e00ff */
[----:B------:R1:W-:Y:S04]  /*1400*/  STL [R1+0x4c], R37 ;  /* 0x00004c2501007387 */ /* 0x0003e80000100800 */
[----:B------:R1:W3:Y:S01]  /*1410*/  LDSM.16.M88.4 R48, [R167+0xc100] ;  /* 0x00c10000a730783b */ /* 0x0002e20000000200 */
[----:B------:R-:W-:-:S03]  /*1420*/  SEL R0, R7, 0xffffffe0, !P0 ;  /* 0xffffffe007007807 */ /* 0x000fc60004000000 */
[----:B------:R1:W4:Y:S04]  /*1430*/  LDSM.16.M88.4 R40, [R167+0xc900] ;  /* 0x00c90000a728783b */ /* 0x0003280000000200 */
[----:B------:R1:W1:Y:S04]  /*1440*/  LDSM.16.M88.4 R32, [R167+0xd100] ;  /* 0x00d10000a720783b */ /* 0x0002680000000200 */
[----:B------:R1:W1:Y:S04]  /*1450*/  LDSM.16.M88.4 R60, [R167+0xd900] ;  /* 0x00d90000a73c783b */ /* 0x0002680000000200 */
[----:B------:R1:W1:Y:S04]  /*1460*/  LDSM.16.M88.4 R68, [R167+0xe100] ;  /* 0x00e10000a744783b */ /* 0x0002680000000200 */
[----:B------:R1:W1:Y:S04]  /*1470*/  LDSM.16.M88.4 R72, [R167+0xe900] ;  /* 0x00e90000a748783b */ /* 0x0002680000000200 */
[----:B------:R1:W1:Y:S04]  /*1480*/  LDSM.16.M88.4 R8, [R222] ;  /* 0x00000000de08783b */ /* 0x0002680000000200 */
[----:B------:R1:W1:Y:S04]  /*1490*/  LDSM.16.M88.4 R96, [R226] ;  /* 0x00000000e260783b */ /* 0x0002680000000200 */
[----:B------:R1:W1:Y:S04]  /*14a0*/  LDSM.16.M88.4 R88, [R226+0x800] ;  /* 0x00080000e258783b */ /* 0x0002680000000200 */
[----:B------:R1:W1:Y:S04]  /*14b0*/  LDSM.16.M88.4 R80, [R226+0x1000] ;  /* 0x00100000e250783b */ /* 0x0002680000000200 */
[----:B------:R1:W1:Y:S04]  /*14c0*/  LDSM.16.M88.4 R104, [R226+0x1800] ;  /* 0x00180000e268783b */ /* 0x0002680000000200 */
[----:B------:R1:W1:Y:S04]  /*14d0*/  LDSM.16.M88.4 R108, [R226+0x2000] ;  /* 0x00200000e26c783b */ /* 0x0002680000000200 */
[----:B------:R1:W1:Y:S01]  /*14e0*/  LDSM.16.M88.4 R112, [R226+0x2800] ;  /* 0x00280000e270783b */ /* 0x0002620000000200 */
[----:B------:R-:W-:Y:S05]  /*14f0*/  @!P5 BRA `(.L_x_682) ;  /* 0x000004100000d947 */ /* 0x000fea0003800000 */
[----:B--234-:R-:W-:Y:S01]  /*1500*/  IMAD R2, R24, c[0x0][0x208], RZ ;  /* 0x0000820018027a24 */ /* 0x01cfe200078e02ff */
[----:B------:R-:W-:Y:S01]  /*1510*/  SEL R17, RZ, 0x1, P1 ;  /* 0x00000001ff117807 */ /* 0x000fe20000800000 */
[----:B------:R-:W-:Y:S01]  /*1520*/  IMAD.WIDE.U32 R6, R22, c[0x0][0x208], RZ ;  /* 0x0000820016067a25 */ /* 0x000fe200078e00ff */
[----:B------:R-:W-:-:S02]  /*1530*/  P2R R25, PR, RZ, 0x10 ;  /* 0x00000010ff197803 */ /* 0x000fc40000000000 */
[----:B------:R-:W-:Y:S01]  /*1540*/  ISETP.LT.OR P6, PT, R16, 0x1, P1 ;  /* 0x000000011000780c */ /* 0x000fe20000fc1670 */
[----:B------:R-:W-:Y:S02]  /*1550*/  IMAD R2, R22, c[0x0][0x20c], R2 ;  /* 0x0000830016027a24 */ /* 0x000fe400078e0202 */
[----:B------:R-:W-:Y:S02]  /*1560*/  IMAD.MOV.U32 R18, RZ, RZ, R36 ;  /* 0x000000ffff127224 */ /* 0x000fe400078e0024 */
[----:B------:R-:W-:Y:S02]  /*1570*/  IMAD.MOV.U32 R19, RZ, RZ, R37 ;  /* 0x000000ffff137224 */ /* 0x000fe400078e0025 */
[----:B------:R-:W-:Y:S02]  /*1580*/  IMAD.IADD R2, R7, 0x1, R2 ;  /* 0x0000000107027824 */ /* 0x000fe400078e0202 */
[----:B------:R-:W-:Y:S02]  /*1590*/  IMAD.MOV.U32 R18, RZ, RZ, R30 ;  /* 0x000000ffff127224 */ /* 0x000fe400078e001e */
[----:B------:R-:W-:-:S02]  /*15a0*/  IMAD R3, R2, 0x60, RZ ;  /* 0x0000006002037824 */ /* 0x000fc400078e02ff */
[----:B------:R-:W-:Y:S01]  /*15b0*/  IMAD.WIDE.U32 R6, R6, 0x60, R18 ;  /* 0x0000006006067825 */ /* 0x000fe200078e0012 */
[----:B------:R2:W-:Y:S03]  /*15c0*/  STL.64 [R1+0x48], R18 ;  /* 0x0000481201007387 */ /* 0x0005e60000100a00 */
[----:B------:R-:W-:Y:S01]  /*15d0*/  IMAD.IADD R3, R7, 0x1, R3 ;  /* 0x0000000107037824 */ /* 0x000fe200078e0203 */
[C---:B------:R-:W-:Y:S01]  /*15e0*/  LEA R2, P0, R6.reuse, c[0x0][0x1f8], 0x1 ;  /* 0x00007e0006027a11 */ /* 0x040fe200078008ff */
[C---:B------:R-:W-:Y:S01]  /*15f0*/  IMAD R24, R57.reuse, c[0x0][0x20c], RZ ;  /* 0x0000830039187a24 */ /* 0x040fe200078e02ff */
[----:B------:R-:W-:Y:S01]  /*1600*/  SEL R7, RZ, 0x2, P4 ;  /* 0x00000002ff077807 */ /* 0x000fe20002000000 */
[----:B------:R-:W-:Y:S01]  /*1610*/  IMAD.WIDE.U32 R26, R57, c[0x0][0x208], RZ ;  /* 0x00008200391a7a25 */ /* 0x000fe200078e00ff */
[----:B------:R-:W-:Y:S02]  /*1620*/  LEA.HI.X R3, R6, c[0x0][0x1fc], R3, 0x1, P0 ;  /* 0x00007f0006037a11 */ /* 0x000fe400000f0c03 */
[----:B------:R-:W-:Y:S01]  /*1630*/  SEL R6, RZ, 0x4, P3 ;  /* 0x00000004ff067807 */ /* 0x000fe20001800000 */
[----:B------:R-:W-:Y:S01]  /*1640*/  IMAD.IADD R24, R27, 0x1, R24 ;  /* 0x000000011b187824 */ /* 0x000fe200078e0218 */
[----:B------:R-:W-:-:S02]  /*1650*/  IADD3 R22, P5, P0, R26, 0x80, R2 ;  /* 0x000000801a167810 */ /* 0x000fc400078be002 */
[----:B------:R-:W-:Y:S01]  /*1660*/  IADD3 R7, R6, R7, R17 ;  /* 0x0000000706077210 */ /* 0x000fe20007ffe011 */
[----:B------:R-:W-:Y:S01]  /*1670*/  IMAD.SHL.U32 R17, R135, 0x2, RZ ;  /* 0x0000000287117824 */ /* 0x000fe200078e00ff */
[----:B------:R-:W-:Y:S02]  /*1680*/  SEL R6, RZ, 0x8, P2 ;  /* 0x00000008ff067807 */ /* 0x000fe40001000000 */
[--C-:B------:R-:W-:Y:S02]  /*1690*/  IADD3.X R23, R24, RZ, R3.reuse, P5, P0 ;  /* 0x000000ff18177210 */ /* 0x100fe40002fe0403 */
[----:B------:R-:W-:Y:S01]  /*16a0*/  IADD3 R20, P5, P0, R26, 0x100, R2 ;  /* 0x000001001a147810 */ /* 0x000fe200078be002 */
[----:B------:R-:W-:Y:S01]  /*16b0*/  IMAD.IADD R6, R7, 0x1, R6 ;  /* 0x0000000107067824 */ /* 0x000fe200078e0206 */
[----:B------:R-:W-:Y:S01]  /*16c0*/  @!PT LDS RZ, [RZ] ;  /* 0x00000000fffff984 */ /* 0x000fe20000000800 */
[----:B------:R-:W-:Y:S01]  /*16d0*/  @!PT LDS RZ, [RZ] ;  /* 0x00000000fffff984 */ /* 0x000fe20000000800 */
[----:B------:R-:W-:Y:S01]  /*16e0*/  @!PT LDS RZ, [RZ] ;  /* 0x00000000fffff984 */ /* 0x000fe20000000800 */
[----:B------:R3:W-:Y:S02]  /*16f0*/  LDGSTS.E.BYPASS.LTC128B.128 [R17+0x100], [R2.64], !P6 ;  /* 0x0010000002117fae */ /* 0x0007e4000f101d48 */
[----:B------:R-:W-:-:S02]  /*1700*/  IADD3.X R21, R24, RZ, R3, P5, P0 ;  /* 0x000000ff18157210 */ /* 0x000fc40002fe0403 */
[----:B------:R-:W-:Y:S02]  /*1710*/  LOP3.LUT P4, RZ, R6, 0x2, RZ, 0xc0, !PT ;  /* 0x0000000206ff7812 */ /* 0x000fe4000788c0ff */
[----:B--2---:R-:W-:Y:S02]  /*1720*/  IADD3 R18, P5, P0, R26, 0x180, R2 ;  /* 0x000001801a127810 */ /* 0x004fe400078be002 */
[----:B------:R-:W-:Y:S02]  /*1730*/  LOP3.LUT P6, RZ, R6, 0x8, RZ, 0xc0, !PT ;  /* 0x0000000806ff7812 */ /* 0x000fe400078cc0ff */
[----:B------:R-:W-:Y:S02]  /*1740*/  IADD3.X R19, R24, RZ, R3, P5, P0 ;  /* 0x000000ff18137210 */ /* 0x000fe40002fe0403 */
[----:B------:R-:W-:Y:S02]  /*1750*/  ISETP.LT.OR P0, PT, R16, 0x1, !P4 ;  /* 0x000000011000780c */ /* 0x000fe40006701670 */
[----:B------:R-:W-:-:S11]  /*1760*/  LOP3.LUT P5, RZ, R6, 0x4, RZ, 0xc0, !PT ;  /* 0x0000000406ff7812 */ /* 0x000fd600078ac0ff */
[----:B------:R3:W-:Y:S01]  /*1770*/  LDGSTS.E.BYPASS.LTC128B.128 [R17+0x3100], [R2.64+0x80], !P0 ;  /* 0x0310008002117fae */ /* 0x0007e2000c101d48 */
[----:B------:R-:W-:-:S13]  /*1780*/  ISETP.LT.OR P0, PT, R16, 0x1, !P5 ;  /* 0x000000011000780c */ /* 0x000fda0006f01670 */
[----:B------:R3:W-:Y:S01]  /*1790*/  LDGSTS.E.BYPASS.LTC128B.128 [R17+0x6100], [R2.64+0x100], !P0 ;  /* 0x0610010002117fae */ /* 0x0007e2000c101d48 */
[----:B------:R-:W-:-:S13]  /*17a0*/  ISETP.LT.OR P0, PT, R16, 0x1, !P6 ;  /* 0x000000011000780c */ /* 0x000fda0007701670 */
[----:B------:R3:W-:Y:S01]  /*17b0*/  LDGSTS.E.BYPASS.LTC128B.128 [R17+0x9100], [R2.64+0x180], !P0 ;  /* 0x0910018002117fae */ /* 0x0007e2000c101d48 */
[----:B------:R-:W-:-:S05]  /*17c0*/  IADD3 R6, P0, R2, R26, RZ ;  /* 0x0000001a02067210 */ /* 0x000fca0007f1e0ff */
[----:B------:R-:W-:Y:S01]  /*17d0*/  IMAD.X R7, R24, 0x1, R3, P0 ;  /* 0x0000000118077824 */ /* 0x000fe200000e0603 */
[----:B---3--:R-:W-:-:S05]  /*17e0*/  IADD3 R2, P0, R6, R26, RZ ;  /* 0x0000001a06027210 */ /* 0x008fca0007f1e0ff */
[----:B------:R-:W-:Y:S01]  /*17f0*/  IMAD.X R3, R7, 0x1, R24, P0 ;  /* 0x0000000107037824 */ /* 0x000fe200000e0618 */
[----:B------:R-:W-:-:S13]  /*1800*/  ISETP.LT.OR P0, PT, R16, 0x21, P1 ;  /* 0x000000211000780c */ /* 0x000fda0000f01670 */
[----:B------:R2:W-:Y:S01]  /*1810*/  LDGSTS.E.BYPASS.LTC128B.128 [R17+0x1100], [R6.64], !P0 ;  /* 0x0110000006117fae */ /* 0x0005e2000c101d48 */
[C---:B------:R-:W-:Y:S02]  /*1820*/  ISETP.LT.OR P0, PT, R16.reuse, 0x21, !P4 ;  /* 0x000000211000780c */ /* 0x040fe40006701670 */
[----:B------:R-:W-:-:S11]  /*1830*/  ISETP.LT.OR P4, PT, R16, 0x41, !P4 ;  /* 0x000000411000780c */ /* 0x000fd60006781670 */
[----:B------:R2:W-:Y:S01]  /*1840*/  LDGSTS.E.BYPASS.LTC128B.128 [R17+0x4100], [R22.64], !P0 ;  /* 0x0410000016117fae */ /* 0x0005e2000c101d48 */
[C---:B------:R-:W-:Y:S02]  /*1850*/  ISETP.LT.OR P0, PT, R16.reuse, 0x21, !P5 ;  /* 0x000000211000780c */ /* 0x040fe40006f01670 */
[----:B------:R-:W-:-:S11]  /*1860*/  ISETP.LT.OR P5, PT, R16, 0x41, !P5 ;  /* 0x000000411000780c */ /* 0x000fd60006fa1670 */
[----:B------:R2:W-:Y:S01]  /*1870*/  LDGSTS.E.BYPASS.LTC128B.128 [R17+0x7100], [R20.64], !P0 ;  /* 0x0710000014117fae */ /* 0x0005e2000c101d48 */
[----:B------:R-:W-:-:S13]  /*1880*/  ISETP.LT.OR P0, PT, R16, 0x21, !P6 ;  /* 0x000000211000780c */ /* 0x000fda0007701670 */
[----:B------:R2:W-:Y:S01]  /*1890*/  LDGSTS.E.BYPASS.LTC128B.128 [R17+0xa100], [R18.64], !P0 ;  /* 0x0a10000012117fae */ /* 0x0005e2000c101d48 */
[----:B------:R-:W-:-:S13]  /*18a0*/  ISETP.LT.OR P0, PT, R16, 0x41, P1 ;  /* 0x000000411000780c */ /* 0x000fda0000f01670 */
[----:B------:R2:W-:Y:S01]  /*18b0*/  LDGSTS.E.BYPASS.LTC128B.128 [R17+0x2100], [R2.64], !P0 ;  /* 0x0210000002117fae */ /* 0x0005e2000c101d48 */
[----:B------:R-:W-:-:S03]  /*18c0*/  ISETP.LT.OR P0, PT, R16, 0x41, !P6 ;  /* 0x000000411000780c */ /* 0x000fc60007701670 */
[----:B------:R2:W-:Y:S01]  /*18d0*/  LDGSTS.E.BYPASS.LTC128B.128 [R17+0x5100], [R2.64+0x80], !P4 ;  /* 0x0510008002117fae */ /* 0x0005e2000e101d48 */
[----:B------:R-:W-:-:S03]  /*18e0*/  ISETP.NE.AND P4, PT, R25, RZ, PT ;  /* 0x000000ff1900720c */ /* 0x000fc60003f85270 */
[----:B------:R2:W-:Y:S06]  /*18f0*/  LDGSTS.E.BYPASS.LTC128B.128 [R17+0x8100], [R2.64+0x100], !P5 ;  /* 0x0810010002117fae */ /* 0x0005ec000e901d48 */
[----:B------:R2:W-:Y:S04]  /*1900*/  LDGSTS.E.BYPASS.LTC128B.128 [R17+0xb100], [R2.64+0x180], !P0 ;  /* 0x0b10018002117fae */ /* 0x0005e8000c101d48 */
.L_x_682:
[----:B--234-:R-:W-:Y:S01]  /*1910*/  LOP3.LUT P0, RZ, R56, 0x4, RZ, 0xc0, !PT ;  /* 0x0000000438ff7812 */ /* 0x01cfe2000780c0ff */
[C---:B------:R-:W-:Y:S01]  /*1920*/  HMMA.16816.F32 R52, R12.reuse, R48, RZ ;  /* 0x000000300c34723c */ /* 0x040fe200000018ff */
[C---:B------:R-:W-:Y:S01]  /*1930*/  IMAD R225, R0.reuse, 0x2, R223 ;  /* 0x0000000200e17824 */ /* 0x040fe200078e02df */
[----:B------:R-:W-:Y:S01]  /*1940*/  LDSM.16.M88.4 R120, [R167+0xf100] ;  /* 0x00f10000a778783b */ /* 0x000fe20000000200 */
[----:B------:R-:W-:Y:S01]  /*1950*/  SEL R2, R57, 0xffffffc0, !P0 ;  /* 0xffffffc039027807 */ /* 0x000fe20004000000 */
[----:B------:R-:W-:Y:S01]  /*1960*/  IMAD R224, R0, 0x2, R222 ;  /* 0x0000000200e07824 */ /* 0x000fe200078e02de */
[----:B------:R-:W-:Y:S01]  /*1970*/  ISETP.GE.AND P5, PT, R139, 0x61, PT ;  /* 0x000000618b00780c */ /* 0x000fe20003fa6270 */
[----:B------:R-:W-:Y:S01]  /*1980*/  LDSM.16.M88.4 R16, [R225] ;  /* 0x00000000e110783b */ /* 0x000fe20000000200 */
[C---:B------:R-:W-:Y:S01]  /*1990*/  IADD3 R244, R226.reuse, 0x3000, RZ ;  /* 0x00003000e2f47810 */ /* 0x040fe20007ffe0ff */
[----:B------:R-:W-:Y:S01]  /*19a0*/  HMMA.16816.F32 R48, R12, R50, RZ ;  /* 0x000000320c30723c */ /* 0x000fe200000018ff */
[--C-:B------:R-:W-:Y:S01]  /*19b0*/  IMAD.IADD R221, R167, 0x1, R2.reuse ;  /* 0x00000001a7dd7824 */ /* 0x100fe200078e0202 */
[----:B------:R-:W0:Y:S01]  /*19c0*/  LDGDEPBAR ;  /* 0x00000000000079af */ /* 0x000e220000000000 */
[C---:B------:R-:W-:Y:S01]  /*19d0*/  IMAD.IADD R220, R226.reuse, 0x1, R2 ;  /* 0x00000001e2dc7824 */ /* 0x040fe200078e0202 */
[----:B------:R-:W-:-:S02]  /*19e0*/  IADD3 R243, R226, 0x3800, RZ ;  /* 0x00003800e2f37810 */ /* 0x000fc40007ffe0ff */
[----:B------:R-:W2:Y:S01]  /*19f0*/  LDSM.16.M88.4 R100, [R221+0xc100] ;  /* 0x00c10000dd64783b */ /* 0x000ea20000000200 */
[C---:B------:R-:W-:Y:S01]  /*1a00*/  IADD3 R242, R226.reuse, 0x4000, RZ ;  /* 0x00004000e2f27810 */ /* 0x040fe20007ffe0ff */
[C---:B------:R-:W-:Y:S01]  /*1a10*/  HMMA.16816.F32 R44, R12.reuse, R40, RZ ;  /* 0x000000280c2c723c */ /* 0x040fe200000018ff */
[C---:B------:R-:W-:Y:S01]  /*1a20*/  IADD3 R241, R226.reuse, 0x4800, RZ ;  /* 0x00004800e2f17810 */ /* 0x040fe20007ffe0ff */
[----:B------:R-:W3:Y:S01]  /*1a30*/  LDSM.16.M88.4 R56, [R221+0xc900] ;  /* 0x00c90000dd38783b */ /* 0x000ee20000000200 */
[C---:B------:R-:W-:Y:S02]  /*1a40*/  IADD3 R240, R226.reuse, 0x5000, RZ ;  /* 0x00005000e2f07810 */ /* 0x040fe40007ffe0ff */
[C---:B------:R-:W-:Y:S02]  /*1a50*/  IADD3 R239, R226.reuse, 0x5800, RZ ;  /* 0x00005800e2ef7810 */ /* 0x040fe40007ffe0ff */
[C---:B------:R-:W-:Y:S01]  /*1a60*/  IADD3 R238, R226.reuse, 0x6000, RZ ;  /* 0x00006000e2ee7810 */ /* 0x040fe20007ffe0ff */
[----:B-1----:R-:W-:Y:S01]  /*1a70*/  HMMA.16816.F32 R36, R12, R32, RZ ;  /* 0x000000200c24723c */ /* 0x002fe200000018ff */
[----:B------:R-:W-:-:S02]  /*1a80*/  IADD3 R237, R226, 0x6800, RZ ;  /* 0x00006800e2ed7810 */ /* 0x000fc40007ffe0ff */
[C---:B------:R-:W-:Y:S02]  /*1a90*/  IADD3 R236, R226.reuse, 0x7000, RZ ;  /* 0x00007000e2ec7810 */ /* 0x040fe40007ffe0ff */
[C---:B------:R-:W-:Y:S02]  /*1aa0*/  IADD3 R235, R226.reuse, 0x7800, RZ ;  /* 0x00007800e2eb7810 */ /* 0x040fe40007ffe0ff */
[C---:B------:R-:W-:Y:S01]  /*1ab0*/  IADD3 R234, R226.reuse, 0x8000, RZ ;  /* 0x00008000e2ea7810 */ /* 0x040fe20007ffe0ff */
[----:B------:R-:W-:Y:S01]  /*1ac0*/  HMMA.16816.F32 R32, R12, R34, RZ ;  /* 0x000000220c20723c */ /* 0x000fe200000018ff */
[C---:B------:R-:W-:Y:S02]  /*1ad0*/  IADD3 R233, R226.reuse, 0x8800, RZ ;  /* 0x00008800e2e97810 */ /* 0x040fe40007ffe0ff */
[C---:B------:R-:W-:Y:S02]  /*1ae0*/  IADD3 R232, R226.reuse, 0x9000, RZ ;  /* 0x00009000e2e87810 */ /* 0x040fe40007ffe0ff */
[----:B------:R-:W-:-:S02]  /*1af0*/  IADD3 R231, R226, 0x9800, RZ ;  /* 0x00009800e2e77810 */ /* 0x000fc40007ffe0ff */
[C---:B------:R-:W-:Y:S01]  /*1b00*/  IADD3 R230, R226.reuse, 0xa000, RZ ;  /* 0x0000a000e2e67810 */ /* 0x040fe20007ffe0ff */
[----:B------:R-:W-:Y:S01]  /*1b10*/  HMMA.16816.F32 R20, R12, R68, RZ ;  /* 0x000000440c14723c */ /* 0x000fe200000018ff */
[C---:B------:R-:W-:Y:S02]  /*1b20*/  IADD3 R229, R226.reuse, 0xa800, RZ ;  /* 0x0000a800e2e57810 */ /* 0x040fe40007ffe0ff */
[C---:B------:R-:W-:Y:S02]  /*1b30*/  IADD3 R228, R226.reuse, 0xb000, RZ ;  /* 0x0000b000e2e47810 */ /* 0x040fe40007ffe0ff */
[----:B------:R-:W-:-:S03]  /*1b40*/  IADD3 R227, R226, 0xb800, RZ ;  /* 0x0000b800e2e37810 */ /* 0x000fc60007ffe0ff */
[C---:B------:R-:W-:Y:S08]  /*1b50*/  HMMA.16816.F32 R40, R12.reuse, R42, RZ ;  /* 0x0000002a0c28723c */ /* 0x040ff000000018ff */
[C---:B------:R-:W-:Y:S08]  /*1b60*/  HMMA.16816.F32 R28, R12.reuse, R60, RZ ;  /* 0x0000003c0c1c723c */ /* 0x040ff000000018ff */
[----:B------:R-:W-:Y:S08]  /*1b70*/  HMMA.16816.F32 R24, R12, R62, RZ ;  /* 0x0000003e0c18723c */ /* 0x000ff000000018ff */
[----:B------:R-:W-:Y:S01]  /*1b80*/  HMMA.16816.F32 R76, R8, R96, R52 ;  /* 0x00000060084c723c */ /* 0x000fe20000001834 */
[----:B------:R-:W1:Y:S07]  /*1b90*/  LDSM.16.M88.4 R52, [R221+0xd100] ;  /* 0x00d10000dd34783b */ /* 0x000e6e0000000200 */
[C---:B------:R-:W-:Y:S08]  /*1ba0*/  HMMA.16816.F32 R68, R12.reuse, R70, RZ ;  /* 0x000000460c44723c */ /* 0x040ff000000018ff */
[C---:B------:R-:W-:Y:S08]  /*1bb0*/  HMMA.16816.F32 R64, R12.reuse, R72, RZ ;  /* 0x000000480c40723c */ /* 0x040ff000000018ff */
[----:B------:R-:W-:Y:S08]  /*1bc0*/  HMMA.16816.F32 R60, R12, R74, RZ ;  /* 0x0000004a0c3c723c */ /* 0x000ff000000018ff */
[C---:B------:R-:W-:Y:S08]  /*1bd0*/  HMMA.16816.F32 R96, R8.reuse, R98, R48 ;  /* 0x000000620860723c */ /* 0x040ff00000001830 */
[C---:B------:R-:W-:Y:S01]  /*1be0*/  HMMA.16816.F32 R92, R8.reuse, R88, R44 ;  /* 0x00000058085c723c */ /* 0x040fe2000000182c */
[----:B------:R-:W4:Y:S07]  /*1bf0*/  LDSM.16.M88.4 R44, [R221+0xd900] ;  /* 0x00d90000dd2c783b */ /* 0x000f2e0000000200 */
[C---:B------:R-:W-:Y:S08]  /*1c00*/  HMMA.16816.F32 R84, R8.reuse, R80, R36 ;  /* 0x000000500854723c */ /* 0x040ff00000001824 */
[C---:B------:R-:W-:Y:S01]  /*1c10*/  HMMA.16816.F32 R80, R8.reuse, R82, R32 ;  /* 0x000000520850723c */ /* 0x040fe20000001820 */
[----:B------:R-:W-:Y:S07]  /*1c20*/  LDSM.16.M88.4 R32, [R221+0xe900] ;  /* 0x00e90000dd20783b */ /* 0x000fee0000000200 */
[C---:B------:R-:W-:Y:S01]  /*1c30*/  HMMA.16816.F32 R12, R8.reuse, R108, R20 ;  /* 0x0000006c080c723c */ /* 0x040fe20000001814 */
[----:B------:R-:W5:Y:S07]  /*1c40*/  LDSM.16.M88.4 R20, [R221+0xe100] ;  /* 0x00e10000dd14783b */ /* 0x000f6e0000000200 */
[C---:B------:R-:W-:Y:S08]  /*1c50*/  HMMA.16816.F32 R88, R8.reuse, R90, R40 ;  /* 0x0000005a0858723c */ /* 0x040ff00000001828 */
[C---:B------:R-:W-:Y:S08]  /*1c60*/  HMMA.16816.F32 R72, R8.reuse, R104, R28 ;  /* 0x000000680848723c */ /* 0x040ff0000000181c */
[C---:B------:R-:W-:Y:S08]  /*1c70*/  HMMA.16816.F32 R48, R8.reuse, R106, R24 ;  /* 0x0000006a0830723c */ /* 0x040ff00000001818 */
[C---:B------:R-:W-:Y:S08]  /*1c80*/  HMMA.16816.F32 R104, R8.reuse, R110, R68 ;  /* 0x0000006e0868723c */ /* 0x040ff00000001844 */
[C---:B------:R-:W-:Y:S08]  /*1c90*/  HMMA.16816.F32 R64, R8.reuse, R112, R64 ;  /* 0x000000700840723c */ /* 0x040ff00000001840 */
[----:B------:R-:W-:Y:S01]  /*1ca0*/  HMMA.16816.F32 R40, R8, R114, R60 ;  /* 0x000000720828723c */ /* 0x000fe2000000183c */
[----:B------:R-:W-:Y:S04]  /*1cb0*/  LDSM.16.M88.4 R8, [R224] ;  /* 0x00000000e008783b */ /* 0x000fe80000000200 */
[----:B------:R-:W4:Y:S03]  /*1cc0*/  LDSM.16.M88.4 R60, [R220] ;  /* 0x00000000dc3c783b */ /* 0x000f260000000200 */
[C---:B--2---:R-:W-:Y:S01]  /*1cd0*/  HMMA.16816.F32 R36, R16.reuse, R100, R76 ;  /* 0x000000641024723c */ /* 0x044fe2000000184c */
[----:B------:R-:W-:Y:S07]  /*1ce0*/  LDSM.16.M88.4 R112, [R220+0x2800] ;  /* 0x00280000dc70783b */ /* 0x000fee0000000200 */
[C---:B------:R-:W-:Y:S01]  /*1cf0*/  HMMA.16816.F32 R28, R16.reuse, R102, R96 ;  /* 0x00000066101c723c */ /* 0x040fe20000001860 */
[----:B------:R-:W2:Y:S04]  /*1d00*/  LDSM.16.M88.4 R100, [R220+0x800] ;  /* 0x00080000dc64783b */ /* 0x000ea80000000200 */
[----:B------:R-:W-:Y:S03]  /*1d10*/  LDSM.16.M88.4 R96, [R220+0x1800] ;  /* 0x00180000dc60783b */ /* 0x000fe60000000200 */
[C---:B---3--:R-:W-:Y:S08]  /*1d20*/  HMMA.16816.F32 R24, R16.reuse, R56, R92 ;  /* 0x000000381018723c */ /* 0x048ff0000000185c */
[C---:B------:R-:W-:Y:S01]  /*1d30*/  HMMA.16816.F32 R68, R16.reuse, R58, R88 ;  /* 0x0000003a1044723c */ /* 0x040fe20000001858 */
[----:B------:R-:W3:Y:S07]  /*1d40*/  LDSM.16.M88.4 R88, [R220+0x1000] ;  /* 0x00100000dc58783b */ /* 0x000eee0000000200 */
[C---:B-1----:R-:W-:Y:S01]  /*1d50*/  HMMA.16816.F32 R56, R16.reuse, R54, R80 ;  /* 0x000000361038723c */ /* 0x042fe20000001850 */
[----:B------:R-:W1:Y:S07]  /*1d60*/  LDSM.16.M88.4 R80, [R220+0x2000] ;  /* 0x00200000dc50783b */ /* 0x000e6e0000000200 */
[C---:B------:R-:W-:Y:S08]  /*1d70*/  HMMA.16816.F32 R84, R16.reuse, R52, R84 ;  /* 0x000000341054723c */ /* 0x040ff00000001854 */
[C---:B----4-:R-:W-:Y:S08]  /*1d80*/  HMMA.16816.F32 R52, R16.reuse, R44, R72 ;  /* 0x0000002c1034723c */ /* 0x050ff00000001848 */
[C---:B------:R-:W-:Y:S08]  /*1d90*/  HMMA.16816.F32 R48, R16.reuse, R46, R48 ;  /* 0x0000002e1030723c */ /* 0x040ff00000001830 */
[C---:B-----5:R-:W-:Y:S01]  /*1da0*/  HMMA.16816.F32 R44, R16.reuse, R20, R12 ;  /* 0x00000014102c723c */ /* 0x060fe2000000180c */
[----:B------:R-:W-:Y:S07]  /*1db0*/  LDSM.16.M88.4 R12, [R223+0x4000] ;  /* 0x00400000df0c783b */ /* 0x000fee0000000200 */
[C---:B------:R-:W-:Y:S08]  /*1dc0*/  HMMA.16816.F32 R92, R16.reuse, R32, R64 ;  /* 0x00000020105c723c */ /* 0x040ff00000001840 */
[C---:B------:R-:W-:Y:S01]  /*1dd0*/  HMMA.16816.F32 R72, R16.reuse, R34, R40 ;  /* 0x000000221048723c */ /* 0x040fe20000001828 */
[----:B------:R-:W4:Y:S07]  /*1de0*/  LDSM.16.M88.4 R32, [R167+0xf900] ;  /* 0x00f90000a720783b */ /* 0x000f2e0000000200 */
[----:B------:R-:W-:Y:S08]  /*1df0*/  HMMA.16816.F32 R76, R16, R22, R104 ;  /* 0x00000016104c723c */ /* 0x000ff00000001868 */
[C---:B------:R-:W-:Y:S01]  /*1e00*/  HMMA.16816.F32 R64, R8.reuse, R60, R36 ;  /* 0x0000003c0840723c */ /* 0x040fe20000001824 */
[----:B------:R-:W5:Y:S07]  /*1e10*/  LDSM.16.M88.4 R36, [R167+0x10100] ;  /* 0x01010000a724783b */ /* 0x000f6e0000000200 */
[C---:B--2---:R-:W-:Y:S08]  /*1e20*/  HMMA.16816.F32 R24, R8.reuse, R100, R24 ;  /* 0x000000640818723c */ /* 0x044ff00000001818 */
[C---:B------:R-:W-:Y:S01]  /*1e30*/  HMMA.16816.F32 R60, R8.reuse, R62, R28 ;  /* 0x0000003e083c723c */ /* 0x040fe2000000181c */
[----:B------:R-:W-:Y:S07]  /*1e40*/  LDSM.16.M88.4 R28, [R167+0x11100] ;  /* 0x01110000a71c783b */ /* 0x000fee0000000200 */
[C---:B------:R-:W-:Y:S01]  /*1e50*/  HMMA.16816.F32 R20, R8.reuse, R102, R68 ;  /* 0x000000660814723c */ /* 0x040fe20000001844 */
[----:B------:R-:W2:Y:S07]  /*1e60*/  LDSM.16.M88.4 R68, [R167+0x10900] ;  /* 0x01090000a744783b */ /* 0x000eae0000000200 */
[C---:B---3--:R-:W-:Y:S08]  /*1e70*/  HMMA.16816.F32 R56, R8.reuse, R90, R56 ;  /* 0x0000005a0838723c */ /* 0x048ff00000001838 */
[C---:B------:R-:W-:Y:S08]  /*1e80*/  HMMA.16816.F32 R16, R8.reuse, R88, R84 ;  /* 0x000000580810723c */ /* 0x040ff00000001854 */
[C---:B------:R-:W-:Y:S08]  /*1e90*/  HMMA.16816.F32 R52, R8.reuse, R96, R52 ;  /* 0x000000600834723c */ /* 0x040ff00000001834 */
[C---:B------:R-:W-:Y:S08]  /*1ea0*/  HMMA.16816.F32 R48, R8.reuse, R98, R48 ;  /* 0x000000620830723c */ /* 0x040ff00000001830 */
[C---:B-1----:R-:W-:Y:S08]  /*1eb0*/  HMMA.16816.F32 R44, R8.reuse, R80, R44 ;  /* 0x00000050082c723c */ /* 0x042ff0000000182c */
[C---:B------:R-:W-:Y:S01]  /*1ec0*/  HMMA.16816.F32 R40, R8.reuse, R82, R76 ;  /* 0x000000520828723c */ /* 0x040fe2000000184c */
[----:B------:R-:W1:Y:S04]  /*1ed0*/  LDSM.16.M88.4 R80, [R167+0x11900] ;  /* 0x01190000a750783b */ /* 0x000e680000000200 */
[----:B------:R-:W-:Y:S03]  /*1ee0*/  LDSM.16.M88.4 R76, [R226+0x4000] ;  /* 0x00400000e24c783b */ /* 0x000fe60000000200 */
[C---:B------:R-:W-:Y:S08]  /*1ef0*/  HMMA.16816.F32 R92, R8.reuse, R112, R92 ;  /* 0x00000070085c723c */ /* 0x040ff0000000185c */
[----:B------:R-:W-:Y:S01]  /*1f00*/  HMMA.16816.F32 R112, R8, R114, R72 ;  /* 0x000000720870723c */ /* 0x000fe20000001848 */
[----:B------:R-:W-:Y:S04]  /*1f10*/  LDSM.16.M88.4 R8, [R222+0x4000] ;  /* 0x00400000de08783b */ /* 0x000fe80000000200 */
[----:B------:R-:W3:Y:S03]  /*1f20*/  LDSM.16.M88.4 R72, [R226+0x3800] ;  /* 0x00380000e248783b */ /* 0x000ee60000000200 */
[C---:B----4-:R-:W-:Y:S01]  /*1f30*/  HMMA.16816.F32 R116, R12.reuse, R32, R24 ;  /* 0x000000200c74723c */ /* 0x050fe20000001818 */
[----:B------:R-:W4:Y:S07]  /*1f40*/  LDSM.16.M88.4 R24, [R226+0x3000] ;  /* 0x00300000e218783b */ /* 0x000f2e0000000200 */
[C---:B------:R-:W-:Y:S01]  /*1f50*/  HMMA.16816.F32 R108, R12.reuse, R120, R64 ;  /* 0x000000780c6c723c */ /* 0x040fe20000001840 */
[----:B------:R-:W1:Y:S07]  /*1f60*/  LDSM.16.M88.4 R64, [R226+0x5000] ;  /* 0x00500000e240783b */ /* 0x000e6e0000000200 */
[C---:B------:R-:W-:Y:S01]  /*1f70*/  HMMA.16816.F32 R104, R12.reuse, R34, R20 ;  /* 0x000000220c68723c */ /* 0x040fe20000001814 */
[----:B------:R-:W-:Y:S07]  /*1f80*/  LDSM.16.M88.4 R32, [R221+0xf900] ;  /* 0x00f90000dd20783b */ /* 0x000fee0000000200 */
[C---:B-----5:R-:W-:Y:S08]  /*1f90*/  HMMA.16816.F32 R100, R12.reuse, R38, R56 ;  /* 0x000000260c64723c */ /* 0x060ff00000001838 */
[C---:B------:R-:W-:Y:S01]  /*1fa0*/  HMMA.16816.F32 R120, R12.reuse, R122, R60 ;  /* 0x0000007a0c78723c */ /* 0x040fe2000000183c */
[----:B------:R-:W-:Y:S07]  /*1fb0*/  LDSM.16.M88.4 R60, [R226+0x5800] ;  /* 0x00580000e23c783b */ /* 0x000fee0000000200 */
[C---:B------:R-:W-:Y:S01]  /*1fc0*/  HMMA.16816.F32 R124, R12.reuse, R36, R16 ;  /* 0x000000240c7c723c */ /* 0x040fe20000001810 */
[----:B------:R-:W-:Y:S07]  /*1fd0*/  LDSM.16.M88.4 R16, [R225+0x4000] ;  /* 0x00400000e110783b */ /* 0x000fee0000000200 */
[C---:B--2---:R-:W-:Y:S08]  /*1fe0*/  HMMA.16816.F32 R96, R12.reuse, R68, R52 ;  /* 0x000000440c60723c */ /* 0x044ff00000001834 */
[C---:B------:R-:W-:Y:S01]  /*1ff0*/  HMMA.16816.F32 R88, R12.reuse, R70, R48 ;  /* 0x000000460c58723c */ /* 0x040fe20000001830 */
[----:B------:R-:W2:Y:S04]  /*2000*/  LDSM.16.M88.4 R68, [R226+0x4800] ;  /* 0x00480000e244783b */ /* 0x000ea80000000200 */
[----:B------:R-:W5:Y:S03]  /*2010*/  LDSM.16.M88.4 R48, [R221+0xf100] ;  /* 0x00f10000dd30783b */ /* 0x000f660000000200 */
[C---:B------:R-:W-:Y:S08]  /*2020*/  HMMA.16816.F32 R84, R12.reuse, R28, R44 ;  /* 0x0000001c0c54723c */ /* 0x040ff0000000182c */
[C---:B------:R-:W-:Y:S08]  /*2030*/  HMMA.16816.F32 R56, R12.reuse, R30, R40 ;  /* 0x0000001e0c38723c */ /* 0x040ff00000001828 */
[C---:B-1----:R-:W-:Y:S08]  /*2040*/  HMMA.16816.F32 R52, R12.reuse, R80, R92 ;  /* 0x000000500c34723c */ /* 0x042ff0000000185c */
[----:B------:R-:W-:Y:S08]  /*2050*/  HMMA.16816.F32 R36, R12, R82, R112 ;  /* 0x000000520c24723c */ /* 0x000ff00000001870 */
[C---:B---3--:R-:W-:Y:S01]  /*2060*/  HMMA.16816.F32 R12, R8.reuse, R74, R104 ;  /* 0x0000004a080c723c */ /* 0x048fe20000001868 */
[----:B------:R-:W1:Y:S07]  /*2070*/  LDSM.16.M88.4 R104, [R221+0x10100] ;  /* 0x01010000dd68783b */ /* 0x000e6e0000000200 */
[C---:B----4-:R-:W-:Y:S08]  /*2080*/  HMMA.16816.F32 R28, R8.reuse, R24, R108 ;  /* 0x00000018081c723c */ /* 0x050ff0000000186c */
[C---:B------:R-:W-:Y:S01]  /*2090*/  HMMA.16816.F32 R24, R8.reuse, R26, R120 ;  /* 0x0000001a0818723c */ /* 0x040fe20000001878 */
[----:B------:R-:W3:Y:S07]  /*20a0*/  LDSM.16.M88.4 R120, [R221+0x10900] ;  /* 0x01090000dd78783b */ /* 0x000eee0000000200 */
[C---:B------:R-:W-:Y:S01]  /*20b0*/  HMMA.16816.F32 R44, R8.reuse, R76, R124 ;  /* 0x0000004c082c723c */ /* 0x040fe2000000187c */
[----:B------:R-:W4:Y:S07]  /*20c0*/  LDSM.16.M88.4 R124, [R221+0x11100] ;  /* 0x01110000dd7c783b */ /* 0x000f2e0000000200 */
[C---:B------:R-:W-:Y:S08]  /*20d0*/  HMMA.16816.F32 R80, R8.reuse, R64, R84 ;  /* 0x000000400850723c */ /* 0x040ff00000001854 */
[C---:B------:R-:W-:Y:S01]  /*20e0*/  HMMA.16816.F32 R112, R8.reuse, R66, R56 ;  /* 0x000000420870723c */ /* 0x040fe20000001838 */
[----:B------:R-:W1:Y:S04]  /*20f0*/  LDSM.16.M88.4 R64, [R221+0x11900] ;  /* 0x01190000dd40783b */ /* 0x000e680000000200 */
[----:B------:R-:W-:Y:S03]  /*2100*/  LDSM.16.M88.4 R56, [R220+0x3800] ;  /* 0x00380000dc38783b */ /* 0x000fe60000000200 */
[C---:B------:R-:W-:Y:S08]  /*2110*/  HMMA.16816.F32 R20, R8.reuse, R72, R116 ;  /* 0x000000480814723c */ /* 0x040ff00000001874 */
[C---:B------:R-:W-:Y:S08]  /*2120*/  HMMA.16816.F32 R40, R8.reuse, R78, R100 ;  /* 0x0000004e0828723c */ /* 0x040ff00000001864 */
[C---:B--2---:R-:W-:Y:S08]  /*2130*/  HMMA.16816.F32 R72, R8.reuse, R68, R96 ;  /* 0x000000440848723c */ /* 0x044ff00000001860 */
[C---:B------:R-:W-:Y:S01]  /*2140*/  HMMA.16816.F32 R88, R8.reuse, R70, R88 ;  /* 0x000000460858723c */ /* 0x040fe20000001858 */
[----:B------:R-:W-:Y:S07]  /*2150*/  LDSM.16.M88.4 R68, [R220+0x3000] ;  /* 0x00300000dc44783b */ /* 0x000fee0000000200 */
[C---:B------:R-:W-:Y:S01]  /*2160*/  HMMA.16816.F32 R116, R8.reuse, R60, R52 ;  /* 0x0000003c0874723c */ /* 0x040fe20000001834 */
[----:B------:R-:W-:Y:S07]  /*2170*/  LDSM.16.M88.4 R52, [R220+0x4000] ;  /* 0x00400000dc34783b */ /* 0x000fee0000000200 */
[----:B------:R-:W-:Y:S01]  /*2180*/  HMMA.16816.F32 R108, R8, R62, R36 ;  /* 0x0000003e086c723c */ /* 0x000fe20000001824 */
[----:B------:R-:W-:Y:S04]  /*2190*/  LDSM.16.M88.4 R8, [R224+0x4000] ;  /* 0x00400000e008783b */ /* 0x000fe80000000200 */
[----:B------:R-:W-:Y:S03]  /*21a0*/  LDSM.16.M88.4 R60, [R220+0x5800] ;  /* 0x00580000dc3c783b */ /* 0x000fe60000000200 */
[C---:B-----5:R-:W-:Y:S08]  /*21b0*/  HMMA.16816.F32 R100, R16.reuse, R48, R28 ;  /* 0x000000301064723c */ /* 0x060ff0000000181c */
[C---:B------:R-:W-:Y:S01]  /*21c0*/  HMMA.16816.F32 R96, R16.reuse, R50, R24 ;  /* 0x000000321060723c */ /* 0x040fe20000001818 */
[----:B------:R-:W2:Y:S07]  /*21d0*/  LDSM.16.M88.4 R48, [R220+0x4800] ;  /* 0x00480000dc30783b */ /* 0x000eae0000000200 */
[C---:B-1----:R-:W-:Y:S01]  /*21e0*/  HMMA.16816.F32 R76, R16.reuse, R104, R44 ;  /* 0x00000068104c723c */ /* 0x042fe2000000182c */
[----:B------:R-:W1:Y:S07]  /*21f0*/  LDSM.16.M88.4 R44, [R220+0x5000] ;  /* 0x00500000dc2c783b */ /* 0x000e6e0000000200 */
[C---:B------:R-:W-:Y:S08]  /*2200*/  HMMA.16816.F32 R92, R16.reuse, R32, R20 ;  /* 0x00000020105c723c */ /* 0x040ff00000001814 */
[C---:B------:R-:W-:Y:S01]  /*2210*/  HMMA.16816.F32 R84, R16.reuse, R34, R12 ;  /* 0x000000221054723c */ /* 0x040fe2000000180c */
[----:B------:R-:W-:Y:S07]  /*2220*/  LDSM.16.M88.4 R12, [R223+0x8000] ;  /* 0x00800000df0c783b */ /* 0x000fee0000000200 */
[C---:B------:R-:W-:Y:S01]  /*2230*/  HMMA.16816.F32 R40, R16.reuse, R106, R40 ;  /* 0x0000006a1028723c */ /* 0x040fe20000001828 */
[----:B------:R-:W5:Y:S07]  /*2240*/  LDSM.16.M88.4 R104, [R167+0x12100] ;  /* 0x01210000a768783b */ /* 0x000f6e0000000200 */
[C---:B---3--:R-:W-:Y:S08]  /*2250*/  HMMA.16816.F32 R36, R16.reuse, R120, R72 ;  /* 0x000000781024723c */ /* 0x048ff00000001848 */
[C---:B------:R-:W-:Y:S01]  /*2260*/  HMMA.16816.F32 R32, R16.reuse, R122, R88 ;  /* 0x0000007a1020723c */ /* 0x040fe20000001858 */
[----:B------:R-:W-:Y:S07]  /*2270*/  LDSM.16.M88.4 R120, [R221+0x15100] ;  /* 0x01510000dd78783b */ /* 0x000fee0000000200 */
[C---:B----4-:R-:W-:Y:S08]  /*2280*/  HMMA.16816.F32 R28, R16.reuse, R124, R80 ;  /* 0x0000007c101c723c */ /* 0x050ff00000001850 */
[C---:B------:R-:W-:Y:S01]  /*2290*/  HMMA.16816.F32 R24, R16.reuse, R126, R112 ;  /* 0x0000007e1018723c */ /* 0x040fe20000001870 */
[----:B------:R-:W3:Y:S04]  /*22a0*/  LDSM.16.M88.4 R112, [R167+0x13900] ;  /* 0x01390000a770783b */ /* 0x000ee80000000200 */
[----:B------:R-:W-:Y:S03]  /*22b0*/  LDSM.16.M88.4 R124, [R220+0xb000] ;  /* 0x00b00000dc7c783b */ /* 0x000fe60000000200 */
[C---:B------:R-:W-:Y:S01]  /*22c0*/  HMMA.16816.F32 R20, R16.reuse, R64, R116 ;  /* 0x000000401014723c */ /* 0x040fe20000001874 */
[----:B------:R-:W-:Y:S07]  /*22d0*/  LDSM.16.M88.4 R116, [R220+0xa800] ;  /* 0x00a80000dc74783b */ /* 0x000fee0000000200 */
[----:B------:R-:W-:Y:S01]  /*22e0*/  HMMA.16816.F32 R16, R16, R66, R108 ;  /* 0x000000421010723c */ /* 0x000fe2000000186c */
[----:B------:R-:W4:Y:S07]  /*22f0*/  LDSM.16.M88.4 R108, [R167+0x13100] ;  /* 0x01310000a76c783b */ /* 0x000f2e0000000200 */
[C---:B--2---:R-:W-:Y:S08]  /*2300*/  HMMA.16816.F32 R72, R8.reuse, R48, R36 ;  /* 0x000000300848723c */ /* 0x044ff00000001824 */
[C---:B------:R-:W-:Y:S01]  /*2310*/  HMMA.16816.F32 R64, R8.reuse, R68, R100 ;  /* 0x000000440840723c */ /* 0x040fe20000001864 */
[----:B------:R-:W-:Y:S07]  /*2320*/  LDSM.16.M88.4 R100, [R167+0x12900] ;  /* 0x01290000a764783b */ /* 0x000fee0000000200 */
[C---:B------:R-:W-:Y:S01]  /*2330*/  HMMA.16816.F32 R36, R8.reuse, R62, R16 ;  /* 0x0000003e0824723c */ /* 0x040fe20000001810 */
[----:B------:R-:W2:Y:S07]  /*2340*/  LDSM.16.M88.4 R16, [R167+0x14100] ;  /* 0x01410000a710783b */ /* 0x000eae0000000200 */
[C---:B------:R-:W-:Y:S08]  /*2350*/  HMMA.16816.F32 R68, R8.reuse, R70, R96 ;  /* 0x000000460844723c */ /* 0x040ff00000001860 */
[C---:B------:R-:W-:Y:S08]  /*2360*/  HMMA.16816.F32 R80, R8.reuse, R56, R92 ;  /* 0x000000380850723c */ /* 0x040ff0000000185c */
[C---:B------:R-:W-:Y:S08]  /*2370*/  HMMA.16816.F32 R84, R8.reuse, R58, R84 ;  /* 0x0000003a0854723c */ /* 0x040ff00000001854 */
[C---:B------:R-:W-:Y:S08]  /*2380*/  HMMA.16816.F32 R56, R8.reuse, R52, R76 ;  /* 0x000000340838723c */ /* 0x040ff0000000184c */
[C---:B-1----:R-:W-:Y:S08]  /*2390*/  HMMA.16816.F32 R96, R8.reuse, R44, R28 ;  /* 0x0000002c0860723c */ /* 0x042ff0000000181c */
[C---:B------:R-:W-:Y:S08]  /*23a0*/  HMMA.16816.F32 R88, R8.reuse, R46, R24 ;  /* 0x0000002e0858723c */ /* 0x040ff00000001818 */
[C---:B------:R-:W-:Y:S08]  /*23b0*/  HMMA.16816.F32 R76, R8.reuse, R54, R40 ;  /* 0x00000036084c723c */ /* 0x040ff00000001828 */
[C---:B------:R-:W-:Y:S01]  /*23c0*/  HMMA.16816.F32 R92, R8.reuse, R50, R32 ;  /* 0x00000032085c723c */ /* 0x040fe20000001820 */
[----:B------:R-:W-:Y:S04]  /*23d0*/  LDSM.16.M88.4 R32, [R226+0x6000] ;  /* 0x00600000e220783b */ /* 0x000fe80000000200 */
[----:B------:R-:W-:Y:S03]  /*23e0*/  LDSM.16.M88.4 R48, [R226+0x6800] ;  /* 0x00680000e230783b */ /* 0x000fe60000000200 */
[----:B------:R-:W-:Y:S01]  /*23f0*/  HMMA.16816.F32 R44, R8, R60, R20 ;  /* 0x0000003c082c723c */ /* 0x000fe20000001814 */
[----:B------:R-:W1:Y:S04]  /*2400*/  LDSM.16.M88.4 R8, [R222+0x8000] ;  /* 0x00800000de08783b */ /* 0x000e680000000200 */
[----:B------:R-:W1:Y:S03]  /*2410*/  LDSM.16.M88.4 R20, [R167+0x14900] ;  /* 0x01490000a714783b */ /* 0x000e660000000200 */
[C---:B-----5:R-:W-:Y:S01]  /*2420*/  HMMA.16816.F32 R24, R12.reuse, R106, R68 ;  /* 0x0000006a0c18723c */ /* 0x060fe20000001844 */
[----:B------:R-:W5:Y:S07]  /*2430*/  LDSM.16.M88.4 R60, [R226+0x7000] ;  /* 0x00700000e23c783b */ /* 0x000f6e0000000200 */
[C---:B------:R-:W-:Y:S01]  /*2440*/  HMMA.16816.F32 R28, R12.reuse, R104, R64 ;  /* 0x000000680c1c723c */ /* 0x040fe20000001840 */
[----:B------:R-:W-:Y:S07]  /*2450*/  LDSM.16.M88.4 R104, [R226+0x8000] ;  /* 0x00800000e268783b */ /* 0x000fee0000000200 */
[C---:B---3--:R-:W-:Y:S01]  /*2460*/  HMMA.16816.F32 R68, R12.reuse, R112, R72 ;  /* 0x000000700c44723c */ /* 0x048fe20000001848 */
[----:B------:R-:W3:Y:S07]  /*2470*/  LDSM.16.M88.4 R72, [R226+0x7800] ;  /* 0x00780000e248783b */ /* 0x000eee0000000200 */
[C---:B----4-:R-:W-:Y:S08]  /*2480*/  HMMA.16816.F32 R56, R12.reuse, R108, R56 ;  /* 0x0000006c0c38723c */ /* 0x050ff00000001838 */
[C---:B------:R-:W-:Y:S01]  /*2490*/  HMMA.16816.F32 R64, R12.reuse, R110, R76 ;  /* 0x0000006e0c40723c */ /* 0x040fe2000000184c */
[----:B------:R-:W-:Y:S07]  /*24a0*/  LDSM.16.M88.4 R108, [R221+0x12100] ;  /* 0x01210000dd6c783b */ /* 0x000fee0000000200 */
[C---:B--2---:R-:W-:Y:S08]  /*24b0*/  HMMA.16816.F32 R96, R12.reuse, R16, R96 ;  /* 0x000000100c60723c */ /* 0x044ff00000001860 */
[C---:B------:R-:W-:Y:S01]  /*24c0*/  HMMA.16816.F32 R88, R12.reuse, R18, R88 ;  /* 0x000000120c58723c */ /* 0x040fe20000001858 */
[----:B------:R-:W2:Y:S07]  /*24d0*/  LDSM.16.M88.4 R16, [R225+0x8000] ;  /* 0x00800000e110783b */ /* 0x000eae0000000200 */
[C---:B------:R-:W-:Y:S08]  /*24e0*/  HMMA.16816.F32 R52, R12.reuse, R102, R84 ;  /* 0x000000660c34723c */ /* 0x040ff00000001854 */
[C---:B------:R-:W-:Y:S01]  /*24f0*/  HMMA.16816.F32 R40, R12.reuse, R100, R80 ;  /* 0x000000640c28723c */ /* 0x040fe20000001850 */
[----:B------:R-:W4:Y:S07]  /*2500*/  LDSM.16.M88.4 R100, [R226+0x8800] ;  /* 0x00880000e264783b */ /* 0x000f2e0000000200 */
[----:B------:R-:W-:Y:S01]  /*2510*/  HMMA.16816.F32 R80, R12, R114, R92 ;  /* 0x000000720c50723c */ /* 0x000fe2000000185c */
[----:B------:R-:W2:Y:S07]  /*2520*/  LDSM.16.M88.4 R112, [R221+0x12900] ;  /* 0x01290000dd70783b */ /* 0x000eae0000000200 */
[----:B-1----:R-:W-:Y:S01]  /*2530*/  HMMA.16816.F32 R84, R8, R32, R28 ;  /* 0x000000200854723c */ /* 0x002fe2000000181c */
[----:B------:R-:W1:Y:S07]  /*2540*/  LDSM.16.M88.4 R28, [R221+0x13900] ;  /* 0x01390000dd1c783b */ /* 0x000e6e0000000200 */
[C---:B------:R-:W-:Y:S08]  /*2550*/  HMMA.16816.F32 R92, R12.reuse, R20, R44 ;  /* 0x000000140c5c723c */ /* 0x040ff0000000182c */
[----:B------:R-:W-:Y:S08]  /*2560*/  HMMA.16816.F32 R76, R12, R22, R36 ;  /* 0x000000160c4c723c */ /* 0x000ff00000001824 */
[C---:B------:R-:W-:Y:S08]  /*2570*/  HMMA.16816.F32 R20, R8.reuse, R34, R24 ;  /* 0x000000220814723c */ /* 0x040ff00000001818 */
[C---:B------:R-:W-:Y:S08]  /*2580*/  HMMA.16816.F32 R24, R8.reuse, R50, R52 ;  /* 0x000000320818723c */ /* 0x040ff00000001834 */
[C---:B------:R-:W-:Y:S08]  /*2590*/  HMMA.16816.F32 R12, R8.reuse, R48, R40 ;  /* 0x00000030080c723c */ /* 0x040ff00000001828 */
[C---:B-----5:R-:W-:Y:S01]  /*25a0*/  HMMA.16816.F32 R52, R8.reuse, R60, R56 ;  /* 0x0000003c0834723c */ /* 0x060fe20000001838 */
[----:B------:R-:W5:Y:S07]  /*25b0*/  LDSM.16.M88.4 R56, [R221+0x13100] ;  /* 0x01310000dd38783b */ /* 0x000f6e0000000200 */
[C---:B---3--:R-:W-:Y:S08]  /*25c0*/  HMMA.16816.F32 R44, R8.reuse, R72, R68 ;  /* 0x00000048082c723c */ /* 0x048ff00000001844 */
[----:B------:R-:W-:Y:S08]  /*25d0*/  HMMA.16816.F32 R36, R8, R104, R96 ;  /* 0x000000680824723c */ /* 0x000ff00000001860 */
[----:B--2---:R-:W-:Y:S01]  /*25e0*/  HMMA.16816.F32 R96, R16, R110, R20 ;  /* 0x0000006e1060723c */ /* 0x004fe20000001814 */
[----:B------:R-:W2:Y:S07]  /*25f0*/  LDSM.16.M88.4 R20, [R221+0x14100] ;  /* 0x01410000dd14783b */ /* 0x000eae0000000200 */
[C---:B------:R-:W-:Y:S01]  /*2600*/  HMMA.16816.F32 R48, R8.reuse, R62, R64 ;  /* 0x0000003e0830723c */ /* 0x040fe20000001840 */
[----:B------:R-:W-:Y:S07]  /*2610*/  LDSM.16.M88.4 R64, [R220+0x6000] ;  /* 0x00600000dc40783b */ /* 0x000fee0000000200 */
[C---:B------:R-:W-:Y:S08]  /*2620*/  HMMA.16816.F32 R40, R8.reuse, R74, R80 ;  /* 0x0000004a0828723c */ /* 0x040ff00000001850 */
[C---:B------:R-:W-:Y:S08]  /*2630*/  HMMA.16816.F32 R32, R8.reuse, R106, R88 ;  /* 0x0000006a0820723c */ /* 0x040ff00000001858 */
[C---:B----4-:R-:W-:Y:S08]  /*2640*/  HMMA.16816.F32 R68, R8.reuse, R100, R92 ;  /* 0x000000640844723c */ /* 0x050ff0000000185c */
[----:B------:R-:W-:Y:S01]  /*2650*/  HMMA.16816.F32 R76, R8, R102, R76 ;  /* 0x00000066084c723c */ /* 0x000fe2000000184c */
[----:B------:R-:W3:Y:S07]  /*2660*/  LDSM.16.M88.4 R8, [R221+0x14900] ;  /* 0x01490000dd08783b */ /* 0x000eee0000000200 */
[C---:B------:R-:W-:Y:S01]  /*2670*/  HMMA.16816.F32 R92, R16.reuse, R112, R12 ;  /* 0x00000070105c723c */ /* 0x040fe2000000180c */
[----:B------:R-:W-:Y:S07]  /*2680*/  LDSM.16.M88.4 R12, [R224+0x8000] ;  /* 0x00800000e00c783b */ /* 0x000fee0000000200 */
[C---:B-1----:R-:W-:Y:S01]  /*2690*/  HMMA.16816.F32 R88, R16.reuse, R28, R44 ;  /* 0x0000001c1058723c */ /* 0x042fe2000000182c */
[----:B------:R-:W1:Y:S07]  /*26a0*/  LDSM.16.M88.4 R44, [R220+0x7000] ;  /* 0x00700000dc2c783b */ /* 0x000e6e0000000200 */
[C---:B-----5:R-:W-:Y:S08]  /*26b0*/  HMMA.16816.F32 R100, R16.reuse, R56, R52 ;  /* 0x000000381064723c */ /* 0x060ff00000001834 */
[C---:B------:R-:W-:Y:S01]  /*26c0*/  HMMA.16816.F32 R104, R16.reuse, R58, R48 ;  /* 0x0000003a1068723c */ /* 0x040fe20000001830 */
[----:B------:R-:W4:Y:S04]  /*26d0*/  LDSM.16.M88.4 R56, [R220+0x6800] ;  /* 0x00680000dc38783b */ /* 0x000f280000000200 */
[----:B------:R-:W5:Y:S03]  /*26e0*/  LDSM.16.M88.4 R48, [R220+0x7800] ;  /* 0x00780000dc30783b */ /* 0x000f660000000200 */
[C---:B------:R-:W-:Y:S01]  /*26f0*/  HMMA.16816.F32 R80, R16.reuse, R30, R40 ;  /* 0x0000001e1050723c */ /* 0x040fe20000001828 */
[----:B------:R-:W1:Y:S04]  /*2700*/  LDSM.16.M88.4 R40, [R220+0x8000] ;  /* 0x00800000dc28783b */ /* 0x000e680000000200 */
[----:B------:R-:W-:Y:S03]  /*2710*/  LDSM.16.M88.4 R28, [R167+0x15100] ;  /* 0x01510000a71c783b */ /* 0x000fe60000000200 */
[C---:B--2---:R-:W-:Y:S01]  /*2720*/  HMMA.16816.F32 R72, R16.reuse, R20, R36 ;  /* 0x000000141048723c */ /* 0x044fe20000001824 */
[----:B------:R-:W2:Y:S07]  /*2730*/  LDSM.16.M88.4 R36, [R220+0x8800] ;  /* 0x00880000dc24783b */ /* 0x000eae0000000200 */
[C---:B------:R-:W-:Y:S08]  /*2740*/  HMMA.16816.F32 R84, R16.reuse, R108, R84 ;  /* 0x0000006c1054723c */ /* 0x040ff00000001854 */
[C---:B------:R-:W-:Y:S08]  /*2750*/  HMMA.16816.F32 R60, R16.reuse, R22, R32 ;  /* 0x00000016103c723c */ /* 0x040ff00000001820 */
[C---:B---3--:R-:W-:Y:S08]  /*2760*/  HMMA.16816.F32 R52, R16.reuse, R8, R68 ;  /* 0x000000081034723c */ /* 0x048ff00000001844 */
[----:B------:R-:W-:Y:S01]  /*2770*/  HMMA.16816.F32 R32, R16, R10, R76 ;  /* 0x0000000a1020723c */ /* 0x000fe2000000184c */
[----:B------:R-:W3:Y:S07]  /*2780*/  LDSM.16.M88.4 R8, [R223+0xc000] ;  /* 0x00c00000df08783b */ /* 0x000eee0000000200 */
[C---:B-1----:R-:W-:Y:S08]  /*2790*/  HMMA.16816.F32 R100, R12.reuse, R44, R100 ;  /* 0x0000002c0c64723c */ /* 0x042ff00000001864 */
[----:B------:R-:W-:Y:S01]  /*27a0*/  HMMA.16816.F32 R104, R12, R46, R104 ;  /* 0x0000002e0c68723c */ /* 0x000fe20000001868 */
[----:B------:R-:W1:Y:S07]  /*27b0*/  LDSM.16.M88.4 R44, [R167+0x15900] ;  /* 0x01590000a72c783b */ /* 0x000e6e0000000200 */
[----:B------:R-:W-:Y:S08]  /*27c0*/  HMMA.16816.F32 R108, R16, R114, R24 ;  /* 0x00000072106c723c */ /* 0x000ff00000001818 */
[C---:B------:R-:W-:Y:S08]  /*27d0*/  HMMA.16816.F32 R24, R12.reuse, R64, R84 ;  /* 0x000000400c18723c */ /* 0x040ff00000001854 */
[C---:B------:R-:W-:Y:S01]  /*27e0*/  HMMA.16816.F32 R20, R12.reuse, R66, R96 ;  /* 0x000000420c14723c */ /* 0x040fe20000001860 */
[----:B------:R-:W-:Y:S07]  /*27f0*/  LDSM.16.M88.4 R64, [R167+0x16900] ;  /* 0x01690000a740783b */ /* 0x000fee0000000200 */
[C---:B----4-:R-:W-:Y:S08]  /*2800*/  HMMA.16816.F32 R16, R12.reuse, R56, R92 ;  /* 0x000000380c10723c */ /* 0x050ff0000000185c */
[C---:B-----5:R-:W-:Y:S08]  /*2810*/  HMMA.16816.F32 R96, R12.reuse, R48, R88 ;  /* 0x000000300c60723c */ /* 0x060ff00000001858 */
[C---:B------:R-:W-:Y:S01]  /*2820*/  HMMA.16816.F32 R92, R12.reuse, R50, R80 ;  /* 0x000000320c5c723c */ /* 0x040fe20000001850 */
[----:B------:R-:W4:Y:S07]  /*2830*/  LDSM.16.M88.4 R48, [R167+0x16100] ;  /* 0x01610000a730783b */ /* 0x000f2e0000000200 */
[C---:B------:R-:W-:Y:S01]  /*2840*/  HMMA.16816.F32 R88, R12.reuse, R40, R72 ;  /* 0x000000280c58723c */ /* 0x040fe20000001848 */
[----:B------:R-:W5:Y:S07]  /*2850*/  LDSM.16.M88.4 R72, [R167+0x17100] ;  /* 0x01710000a748783b */ /* 0x000f6e0000000200 */
[C---:B------:R-:W-:Y:S08]  /*2860*/  HMMA.16816.F32 R56, R12.reuse, R58, R108 ;  /* 0x0000003a0c38723c */ /* 0x040ff0000000186c */
[C---:B------:R-:W-:Y:S01]  /*2870*/  HMMA.16816.F32 R84, R12.reuse, R42, R60 ;  /* 0x0000002a0c54723c */ /* 0x040fe2000000183c */
[----:B------:R-:W-:Y:S07]  /*2880*/  LDSM.16.M88.4 R40, [R226+0xa000] ;  /* 0x00a00000e228783b */ /* 0x000fee0000000200 */
[C---:B--2---:R-:W-:Y:S01]  /*2890*/  HMMA.16816.F32 R80, R12.reuse, R36, R52 ;  /* 0x000000240c50723c */ /* 0x044fe20000001834 */
[----:B------:R-:W-:Y:S07]  /*28a0*/  LDSM.16.M88.4 R52, [R226+0xa800] ;  /* 0x00a80000e234783b */ /* 0x000fee0000000200 */
[----:B------:R-:W-:Y:S01]  /*28b0*/  HMMA.16816.F32 R76, R12, R38, R32 ;  /* 0x000000260c4c723c */ /* 0x000fe20000001820 */
[----:B------:R-:W2:Y:S04]  /*28c0*/  LDSM.16.M88.4 R12, [R167+0x17900] ;  /* 0x01790000a70c783b */ /* 0x000ea80000000200 */
[----:B------:R-:W-:Y:S03]  /*28d0*/  LDSM.16.M88.4 R36, [R226+0x9000] ;  /* 0x00900000e224783b */ /* 0x000fe60000000200 */
[C---:B---3--:R-:W-:Y:S01]  /*28e0*/  HMMA.16816.F32 R68, R8.reuse, R28, R24 ;  /* 0x0000001c0844723c */ /* 0x048fe20000001818 */
[----:B------:R-:W-:Y:S07]  /*28f0*/  LDSM.16.M88.4 R32, [R226+0x9800] ;  /* 0x00980000e220783b */ /* 0x000fee0000000200 */
[C---:B------:R-:W-:Y:S08]  /*2900*/  HMMA.16816.F32 R60, R8.reuse, R30, R20 ;  /* 0x0000001e083c723c */ /* 0x040ff00000001814 */
[C---:B-1----:R-:W-:Y:S01]  /*2910*/  HMMA.16816.F32 R28, R8.reuse, R44, R16 ;  /* 0x0000002c081c723c */ /* 0x042fe20000001810 */
[----:B------:R-:W1:Y:S07]  /*2920*/  LDSM.16.M88.4 R16, [R222+0xc000] ;  /* 0x00c00000de10783b */ /* 0x000e6e0000000200 */
[C---:B------:R-:W-:Y:S08]  /*2930*/  HMMA.16816.F32 R24, R8.reuse, R46, R56 ;  /* 0x0000002e0818723c */ /* 0x040ff00000001838 */
[C---:B----4-:R-:W-:Y:S01]  /*2940*/  HMMA.16816.F32 R20, R8.reuse, R48, R100 ;  /* 0x000000300814723c */ /* 0x050fe20000001864 */
[----:B------:R-:W3:Y:S07]  /*2950*/  LDSM.16.M88.4 R100, [R226+0xb000] ;  /* 0x00b00000e264783b */ /* 0x000eee0000000200 */
[C---:B------:R-:W-:Y:S08]  /*2960*/  HMMA.16816.F32 R44, R8.reuse, R50, R104 ;  /* 0x00000032082c723c */ /* 0x040ff00000001868 */
[C---:B------:R-:W-:Y:S01]  /*2970*/  HMMA.16816.F32 R48, R8.reuse, R64, R96 ;  /* 0x000000400830723c */ /* 0x040fe20000001860 */
[----:B------:R-:W-:Y:S07]  /*2980*/  LDSM.16.M88.4 R96, [R221+0x17900] ;  /* 0x01790000dd60783b */ /* 0x000fee0000000200 */
[C---:B------:R-:W-:Y:S01]  /*2990*/  HMMA.16816.F32 R56, R8.reuse, R66, R92 ;  /* 0x000000420838723c */ /* 0x040fe2000000185c */
[----:B------:R-:W-:Y:S07]  /*29a0*/  LDSM.16.M88.4 R92, [R220+0x9800] ;  /* 0x00980000dc5c783b */ /* 0x000fee0000000200 */
[C---:B-----5:R-:W-:Y:S01]  /*29b0*/  HMMA.16816.F32 R64, R8.reuse, R72, R88 ;  /* 0x000000480840723c */ /* 0x060fe20000001858 */
[----:B------:R-:W4:Y:S07]  /*29c0*/  LDSM.16.M88.4 R88, [R226+0xb800] ;  /* 0x00b80000e258783b */ /* 0x000f2e0000000200 */
[C---:B--2---:R-:W-:Y:S08]  /*29d0*/  HMMA.16816.F32 R80, R8.reuse, R12, R80 ;  /* 0x0000000c0850723c */ /* 0x044ff00000001850 */
[C---:B------:R-:W-:Y:S01]  /*29e0*/  HMMA.16816.F32 R76, R8.reuse, R14, R76 ;  /* 0x0000000e084c723c */ /* 0x040fe2000000184c */
[----:B------:R-:W2:Y:S07]  /*29f0*/  LDSM.16.M88.4 R12, [R225+0xc000] ;  /* 0x00c00000e10c783b */ /* 0x000eae0000000200 */
[----:B------:R-:W-:Y:S01]  /*2a00*/  HMMA.16816.F32 R72, R8, R74, R84 ;  /* 0x0000004a0848723c */ /* 0x000fe20000001854 */
[----:B------:R-:W-:Y:S07]  /*2a10*/  LDSM.16.M88.4 R8, [R224+0xc000] ;  /* 0x00c00000e008783b */ /* 0x000fee0000000200 */
[C---:B-1----:R-:W-:Y:S08]  /*2a20*/  HMMA.16816.F32 R84, R16.reuse, R36, R68 ;  /* 0x000000241054723c */ /* 0x042ff00000001844 */
[C---:B------:R-:W-:Y:S01]  /*2a30*/  HMMA.16816.F32 R112, R16.reuse, R38, R60 ;  /* 0x000000261070723c */ /* 0x040fe2000000183c */
[----:B------:R-:W1:Y:S07]  /*2a40*/  LDSM.16.M88.4 R36, [R221+0x15900] ;  /* 0x01590000dd24783b */ /* 0x000e6e0000000200 */
[C---:B------:R-:W-:Y:S08]  /*2a50*/  HMMA.16816.F32 R108, R16.reuse, R32, R28 ;  /* 0x00000020106c723c */ /* 0x040ff0000000181c */
[C---:B------:R-:W-:Y:S01]  /*2a60*/  HMMA.16816.F32 R104, R16.reuse, R34, R24 ;  /* 0x000000221068723c */ /* 0x040fe20000001818 */
[----:B------:R-:W5:Y:S07]  /*2a70*/  LDSM.16.M88.4 R32, [R221+0x16100] ;  /* 0x01610000dd20783b */ /* 0x000f6e0000000200 */
[C---:B------:R-:W-:Y:S08]  /*2a80*/  HMMA.16816.F32 R28, R16.reuse, R40, R20 ;  /* 0x00000028101c723c */ /* 0x040ff00000001814 */
[C---:B------:R-:W-:Y:S01]  /*2a90*/  HMMA.16816.F32 R24, R16.reuse, R42, R44 ;  /* 0x0000002a1018723c */ /* 0x040fe2000000182c */
[----:B------:R-:W1:Y:S07]  /*2aa0*/  LDSM.16.M88.4 R40, [R221+0x16900] ;  /* 0x01690000dd28783b */ /* 0x000e6e0000000200 */
[C---:B------:R-:W-:Y:S01]  /*2ab0*/  HMMA.16816.F32 R44, R16.reuse, R54, R56 ;  /* 0x00000036102c723c */ /* 0x040fe20000001838 */
[----:B------:R-:W1:Y:S07]  /*2ac0*/  LDSM.16.M88.4 R56, [R221+0x17100] ;  /* 0x01710000dd38783b */ /* 0x000e6e0000000200 */
[C---:B------:R-:W-:Y:S08]  /*2ad0*/  HMMA.16816.F32 R20, R16.reuse, R52, R48 ;  /* 0x000000341014723c */ /* 0x040ff00000001830 */
[C---:B---3--:R-:W-:Y:S08]  /*2ae0*/  HMMA.16816.F32 R60, R16.reuse, R102, R72 ;  /* 0x00000066103c723c */ /* 0x048ff00000001848 */
[C---:B------:R-:W-:Y:S01]  /*2af0*/  HMMA.16816.F32 R48, R16.reuse, R100, R64 ;  /* 0x000000641030723c */ /* 0x040fe20000001840 */
[----:B------:R-:W-:Y:S07]  /*2b00*/  LDSM.16.M88.4 R100, [R220+0x9000] ;  /* 0x00900000dc64783b */ /* 0x000fee0000000200 */
[C---:B----4-:R-:W-:Y:S08]  /*2b10*/  HMMA.16816.F32 R72, R16.reuse, R88, R80 ;  /* 0x000000581048723c */ /* 0x050ff00000001850 */
[----:B------:R-:W-:Y:S01]  /*2b20*/  HMMA.16816.F32 R68, R16, R90, R76 ;  /* 0x0000005a1044723c */ /* 0x000fe2000000184c */
[----:B------:R-:W3:Y:S07]  /*2b30*/  LDSM.16.M88.4 R88, [R220+0xa000] ;  /* 0x00a00000dc58783b */ /* 0x000eee0000000200 */
[----:B--2---:R-:W-:Y:S01]  /*2b40*/  HMMA.16816.F32 R80, R12, R122, R112 ;  /* 0x0000007a0c50723c */ /* 0x004fe20000001870 */
[----:B------:R-:W2:Y:S01]  /*2b50*/  LDSM.16.M88.4 R112, [R220+0xb800] ;  /* 0x00b80000dc70783b */ /* 0x000ea20000000200 */
[----:B------:R-:W-:-:S06]  /*2b60*/  DEPBAR.LE SB0, 0x0 ;  /* 0x000080000000791a */ /* 0x000fcc0000000000 */
[C---:B-1----:R-:W-:Y:S08]  /*2b70*/  HMMA.16816.F32 R76, R12.reuse, R36, R108 ;  /* 0x000000240c4c723c */ /* 0x042ff0000000186c */
        /* <DEDUP_REMOVED lines=8> */
[C---:B------:R-:W-:Y:S08]  /*2c00*/  HMMA.16816.F32 R16, R12.reuse, R96, R72 ;  /* 0x000000600c10723c */ /* 0x040ff00000001848 */
[----:B------:R-:W-:Y:S08]  /*2c10*/  HMMA.16816.F32 R12, R12, R98, R68 ;  /* 0x000000620c0c723c */ /* 0x000ff00000001844 */
        /* <DEDUP_REMOVED lines=10> */
[C---:B--2---:R-:W-:Y:S08]  /*2cc0*/  HMMA.16816.F32 R48, R8.reuse, R112, R16 ;  /* 0x000000700830723c */ /* 0x044ff00000001810 */
[----:B------:R-:W-:Y:S01]  /*2cd0*/  HMMA.16816.F32 R56, R8, R114, R12 ;  /* 0x000000720838723c */ /* 0x000fe2000000180c */
[----:B------:R-:W-:Y:S06]  /*2ce0*/  BAR.SYNC.DEFER_BLOCKING 0x0 ;  /* 0x0000000000007b1d */ /* 0x000fec0000010000 */
[----:B------:R-:W-:Y:S05]  /*2cf0*/  @!P5 BRA `(.L_x_683) ;  /* 0x000002400000d947 */ /* 0x000fea0003800000 */
[----:B------:R-:W-:Y:S01]  /*2d00*/  IADD3 R6, R138, -0x2, RZ ;  /* 0xfffffffe8a067810 */ /* 0x000fe20007ffe0ff */
[----:B------:R-:W-:-:S02]  /*2d10*/  IMAD.SHL.U32 R9, R131, 0x40, RZ ;  /* 0x0000004083097824 */ /* 0x000fc400078e00ff */
[----:B------:R-:W-:Y:S01]  /*2d20*/  IMAD.SHL.U32 R16, R135, 0x2, RZ ;  /* 0x0000000287107824 */ /* 0x000fe200078e00ff */
[----:B------:R-:W-:Y:S01]  /*2d30*/  SHF.R.S32.HI R3, RZ, 0x1f, R6 ;  /* 0x0000001fff037819 */ /* 0x000fe20000011406 */
[----:B------:R-:W-:Y:S02]  /*2d40*/  IMAD R2, R130, R6, RZ ;  /* 0x0000000682027224 */ /* 0x000fe400078e02ff */
[----:B------:R-:W-:-:S04]  /*2d50*/  IMAD.WIDE.U32 R6, R6, R132, R136 ;  /* 0x0000008406067225 */ /* 0x000fc800078e0088 */
[----:B------:R-:W-:Y:S01]  /*2d60*/  IMAD R3, R3, R132, R2 ;  /* 0x0000008403037224 */ /* 0x000fe200078e0202 */
[----:B------:R-:W-:-:S03]  /*2d70*/  LEA R2, P0, R6, c[0x0][0x1c8], 0x1 ;  /* 0x0000720006027a11 */ /* 0x000fc600078008ff */
[----:B------:R-:W-:Y:S01]  /*2d80*/  IMAD.IADD R3, R7, 0x1, R3 ;  /* 0x0000000107037824 */ /* 0x000fe200078e0203 */
[----:B------:R-:W-:-:S04]  /*2d90*/  SHF.L.U64.HI R7, R131, 0x6, R134 ;  /* 0x0000000683077819 */ /* 0x000fc80000010286 */
[----:B------:R-:W-:Y:S02]  /*2da0*/  LEA.HI.X R3, R6, c[0x0][0x1cc], R3, 0x1, P0 ;  /* 0x0000730006037a11 */ /* 0x000fe400000f0c03 */
[----:B------:R-:W-:-:S03]  /*2db0*/  IADD3 R14, P5, P0, R9, 0x80, R2 ;  /* 0x00000080090e7810 */ /* 0x000fc600078be002 */
[----:B------:R-:W-:Y:S01]  /*2dc0*/  @!PT LDS RZ, [RZ] ;  /* 0x00000000fffff984 */ /* 0x000fe20000000800 */
[----:B------:R-:W-:Y:S01]  /*2dd0*/  @!PT LDS RZ, [RZ] ;  /* 0x00000000fffff984 */ /* 0x000fe20000000800 */
[----:B------:R-:W-:Y:S01]  /*2de0*/  @!PT LDS RZ, [RZ] ;  /* 0x00000000fffff984 */ /* 0x000fe20000000800 */
[----:B------:R1:W-:Y:S01]  /*2df0*/  LDGSTS.E.BYPASS.LTC128B.128 [R16+0xc100], [R2.64], !P1 ;  /* 0x0c10000002107fae */ /* 0x0003e2000c901d48 */
[--C-:B------:R-:W-:Y:S02]  /*2e00*/  IADD3.X R15, R7, RZ, R3.reuse, P5, P0 ;  /* 0x000000ff070f7210 */ /* 0x100fe40002fe0403 */
[--C-:B------:R-:W-:Y:S01]  /*2e10*/  IADD3 R12, P5, P0, R9, 0x100, R2.reuse ;  /* 0x00000100090c7810 */ /* 0x100fe200078be002 */
[----:B------:R1:W-:Y:S03]  /*2e20*/  LDGSTS.E.BYPASS.LTC128B.128 [R16+0xf100], [R2.64+0x80], !P4 ;  /* 0x0f10008002107fae */ /* 0x0003e6000e101d48 */
[----:B------:R-:W-:Y:S01]  /*2e30*/  IADD3.X R13, R7, RZ, R3, P5, P0 ;  /* 0x000000ff070d7210 */ /* 0x000fe20002fe0403 */
[----:B------:R1:W-:Y:S01]  /*2e40*/  LDGSTS.E.BYPASS.LTC128B.128 [R16+0x12100], [R2.64+0x100], !P3 ;  /* 0x1210010002107fae */ /* 0x0003e2000d901d48 */
[----:B------:R-:W-:-:S03]  /*2e50*/  IADD3 R10, P5, P0, R9, 0x180, R2 ;  /* 0x00000180090a7810 */ /* 0x000fc600078be002 */
[----:B------:R1:W-:Y:S01]  /*2e60*/  LDGSTS.E.BYPASS.LTC128B.128 [R16+0x15100], [R2.64+0x180], !P2 ;  /* 0x1510018002107fae */ /* 0x0003e2000d101d48 */
[----:B------:R-:W-:Y:S02]  /*2e70*/  IADD3.X R11, R7, RZ, R3, P5, P0 ;  /* 0x000000ff070b7210 */ /* 0x000fe40002fe0403 */
[----:B------:R-:W-:-:S04]  /*2e80*/  IADD3 R8, P5, R9, R2, RZ ;  /* 0x0000000209087210 */ /* 0x000fc80007fbe0ff */
[----:B------:R-:W-:Y:S01]  /*2e90*/  IADD3 R6, P0, R8, R9, RZ ;  /* 0x0000000908067210 */ /* 0x000fe20007f1e0ff */
[----:B------:R-:W-:-:S04]  /*2ea0*/  IMAD.X R9, R7, 0x1, R3, P5 ;  /* 0x0000000107097824 */ /* 0x000fc800028e0603 */
[----:B------:R-:W-:Y:S01]  /*2eb0*/  IMAD.X R7, R9, 0x1, R7, P0 ;  /* 0x0000000109077824 */ /* 0x000fe200000e0607 */
[----:B------:R1:W-:Y:S04]  /*2ec0*/  LDGSTS.E.BYPASS.LTC128B.128 [R16+0xd100], [R8.64], !P1 ;  /* 0x0d10000008107fae */ /* 0x0003e8000c901d48 */
[----:B------:R1:W-:Y:S04]  /*2ed0*/  LDGSTS.E.BYPASS.LTC128B.128 [R16+0x10100], [R14.64], !P4 ;  /* 0x101000000e107fae */ /* 0x0003e8000e101d48 */
[----:B------:R1:W-:Y:S04]  /*2ee0*/  LDGSTS.E.BYPASS.LTC128B.128 [R16+0x13100], [R12.64], !P3 ;  /* 0x131000000c107fae */ /* 0x0003e8000d901d48 */
[----:B------:R1:W-:Y:S04]  /*2ef0*/  LDGSTS.E.BYPASS.LTC128B.128 [R16+0x16100], [R10.64], !P2 ;  /* 0x161000000a107fae */ /* 0x0003e8000d101d48 */
[----:B------:R1:W-:Y:S04]  /*2f00*/  LDGSTS.E.BYPASS.LTC128B.128 [R16+0xe100], [R6.64], !P1 ;  /* 0x0e10000006107fae */ /* 0x0003e8000c901d48 */
[----:B------:R1:W-:Y:S04]  /*2f10*/  LDGSTS.E.BYPASS.LTC128B.128 [R16+0x11100], [R6.64+0x80], !P4 ;  /* 0x1110008006107fae */ /* 0x0003e8000e101d48 */
[----:B------:R1:W-:Y:S04]  /*2f20*/  LDGSTS.E.BYPASS.LTC128B.128 [R16+0x14100], [R6.64+0x100], !P3 ;  /* 0x1410010006107fae */ /* 0x0003e8000d901d48 */
[----:B------:R1:W-:Y:S02]  /*2f30*/  LDGSTS.E.BYPASS.LTC128B.128 [R16+0x17100], [R6.64+0x180], !P2 ;  /* 0x1710018006107fae */ /* 0x0003e4000d101d48 */
.L_x_683:
[----:B-1----:R-:W-:Y:S01]  /*2f40*/  SHF.R.S32.HI R2, RZ, 0x1f, R128 ;  /* 0x0000001fff027819 */ /* 0x002fe20000011480 */
[----:B------:R-:W-:Y:S01]  /*2f50*/  STL [R1+0x64], R221 ;  /* 0x000064dd01007387 */ /* 0x000fe20000100800 */
[----:B------:R-:W-:-:S02]  /*2f60*/  SHF.L.U32 R216, R5, 0x1, RZ ;  /* 0x0000000105d87819 */ /* 0x000fc400000006ff */
[----:B------:R-:W-:Y:S01]  /*2f70*/  LEA.HI R3, R2, R128, RZ, 0x2 ;  /* 0x0000008002037211 */ /* 0x000fe200078f10ff */
[----:B------:R-:W-:Y:S02]  /*2f80*/  STL [R1+0x60], R220 ;  /* 0x000060dc01007387 */ /* 0x000fe40000100800 */
[--C-:B------:R-:W-:Y:S01]  /*2f90*/  IMAD R217, R4, 0x2, R216.reuse ;  /* 0x0000000204d97824 */ /* 0x100fe200078e02d8 */
[----:B------:R-:W-:Y:S01]  /*2fa0*/  LOP3.LUT R2, R3, 0x7ffffffc, RZ, 0xc0, !PT ;  /* 0x7ffffffc03027812 */ /* 0x000fe200078ec0ff */
[----:B------:R-:W-:Y:S01]  /*2fb0*/  STL [R1+0x5c], R167 ;  /* 0x00005ca701007387 */ /* 0x000fe20000100800 */
[C---:B------:R-:W-:Y:S02]  /*2fc0*/  IMAD R219, R0.reuse, 0x2, R216 ;  /* 0x0000000200db7824 */ /* 0x040fe400078e02d8 */
[----:B------:R-:W-:Y:S01]  /*2fd0*/  LEA R218, R0, R217, 0x1 ;  /* 0x000000d900da7211 */ /* 0x000fe200078e08ff */
[----:B------:R1:W-:Y:S01]  /*2fe0*/  STL [R1+0x58], R3 ;  /* 0x0000580301007387 */ /* 0x0003e20000100800 */
[----:B------:R-:W-:-:S03]  /*2ff0*/  IMAD.IADD R2, R128, 0x1, -R2 ;  /* 0x0000000180027824 */ /* 0x000fc600078e0a02 */
[----:B------:R-:W-:Y:S04]  /*3000*/  LDSM.16.MT88.4 R72, [R216+0x3100] ;  /* 0x00310000d848783b */ /* 0x000fe80000004200 */
[----:B------:R-:W-:Y:S04]  /*3010*/  LDSM.16.MT88.4 R68, [R219+0x3900] ;  /* 0x00390000db44783b */ /* 0x000fe80000004200 */
[----:B------:R-:W-:Y:S04]  /*3020*/  LDSM.16.MT88.4 R96, [R217+0x6100] ;  /* 0x00610000d960783b */ /* 0x000fe80000004200 */
[----:B------:R-:W-:Y:S04]  /*3030*/  LDSM.16.MT88.4 R92, [R218+0x3900] ;  /* 0x00390000da5c783b */ /* 0x000fe80000004200 */
[----:B------:R-:W0:Y:S01]  /*3040*/  LDGDEPBAR ;  /* 0x00000000000079af */ /* 0x000e220000000000 */
[----:B-1----:R-:W-:-:S05]  /*3050*/  IADD3 R3, R129, c[0x0][0x1d0], RZ ;  /* 0x0000740081037a10 */ /* 0x002fca0007ffe0ff */
        /* <DEDUP_REMOVED lines=8> */
[----:B------:R-:W-:Y:S01]  /*30e0*/  ISETP.GT.AND P5, PT, R2, 0x9, PT ;  /* 0x000000090200780c */ /* 0x000fe20003fa4270 */
[----:B------:R-:W-:Y:S01]  /*30f0*/  LDSM.16.MT88.4 R84, [R219+0x3100] ;  /* 0x00310000db54783b */ /* 0x000fe20000004200 */
[----:B------:R-:W-:Y:S02]  /*3100*/  FSEL R9, R80, -INF , P0 ;  /* 0xff80000050097808 */ /* 0x000fe40000000000 */
[----:B------:R-:W-:Y:S02]  /*3110*/  FMNMX.FTZ R3, R7, R8, !PT ;  /* 0x0000000807037209 */ /* 0x000fe40007810000 */
[----:B------:R-:W-:Y:S02]  /*3120*/  FSEL R21, R82, -INF , P0 ;  /* 0xff80000052157808 */ /* 0x000fe40000000000 */
[----:B------:R-:W-:-:S02]  /*3130*/  ISETP.GT.AND P0, PT, R2, 0x10, PT ;  /* 0x000000100200780c */ /* 0x000fc40003f04270 */
[----:B------:R-:W-:Y:S02]  /*3140*/  FSEL R10, R81, -INF , P5 ;  /* 0xff800000510a7808 */ /* 0x000fe40002800000 */
[----:B------:R-:W-:Y:S02]  /*3150*/  FMNMX.FTZ R3, R9, R3, !PT ;  /* 0x0000000309037209 */ /* 0x000fe40007810000 */
[----:B------:R-:W-:Y:S02]  /*3160*/  FSEL R24, R83, -INF , P5 ;  /* 0xff80000053187808 */ /* 0x000fe40002800000 */
[----:B------:R-:W-:Y:S01]  /*3170*/  ISETP.GT.AND P5, PT, R2, 0x11, PT ;  /* 0x000000110200780c */ /* 0x000fe20003fa4270 */
[----:B------:R-:W-:Y:S01]  /*3180*/  LDSM.16.MT88.4 R80, [R217+0x3100] ;  /* 0x00310000d950783b */ /* 0x000fe20000004200 */
[----:B------:R-:W-:Y:S02]  /*3190*/  FSEL R11, R76, -INF , P0 ;  /* 0xff8000004c0b7808 */ /* 0x000fe40000000000 */
[----:B------:R-:W-:-:S02]  /*31a0*/  FMNMX.FTZ R3, R10, R3, !PT ;  /* 0x000000030a037209 */ /* 0x000fc40007810000 */
[----:B------:R-:W-:Y:S02]  /*31b0*/  FSEL R25, R78, -INF , P0 ;  /* 0xff8000004e197808 */ /* 0x000fe40000000000 */
[C---:B------:R-:W-:Y:S02]  /*31c0*/  ISETP.GT.AND P0, PT, R2.reuse, 0x18, PT ;  /* 0x000000180200780c */ /* 0x040fe40003f04270 */
[----:B------:R-:W-:Y:S02]  /*31d0*/  FSEL R13, R77, -INF , P5 ;  /* 0xff8000004d0d7808 */ /* 0x000fe40002800000 */
[----:B------:R-:W-:Y:S02]  /*31e0*/  FMNMX.FTZ R3, R11, R3, !PT ;  /* 0x000000030b037209 */ /* 0x000fe40007810000 */
[----:B------:R-:W-:Y:S02]  /*31f0*/  FSEL R26, R79, -INF , P5 ;  /* 0xff8000004f1a7808 */ /* 0x000fe40002800000 */
[----:B------:R-:W-:Y:S01]  /*3200*/  ISETP.GT.AND P5, PT, R2, 0x19, PT ;  /* 0x000000190200780c */ /* 0x000fe20003fa4270 */
[----:B------:R-:W-:Y:S01]  /*3210*/  LDSM.16.MT88.4 R76, [R218+0x3100] ;  /* 0x00310000da4c783b */ /* 0x000fe20000004200 */
[----:B------:R-:W-:-:S02]  /*3220*/  FSEL R14, R64, -INF , P0 ;  /* 0xff800000400e7808 */ /* 0x000fc40000000000 */
[----:B------:R-:W-:Y:S02]  /*3230*/  FMNMX.FTZ R3, R13, R3, !PT ;  /* 0x000000030d037209 */ /* 0x000fe40007810000 */
[----:B------:R-:W-:Y:S02]  /*3240*/  FSEL R27, R66, -INF , P0 ;  /* 0xff800000421b7808 */ /* 0x000fe40000000000 */
[----:B------:R-:W-:Y:S02]  /*3250*/  ISETP.GT.AND P0, PT, R2, 0x20, PT ;  /* 0x000000200200780c */ /* 0x000fe40003f04270 */
[----:B------:R-:W-:Y:S02]  /*3260*/  FSEL R15, R65, -INF , P5 ;  /* 0xff800000410f7808 */ /* 0x000fe40002800000 */
[----:B------:R-:W-:Y:S02]  /*3270*/  FMNMX.FTZ R3, R14, R3, !PT ;  /* 0x000000030e037209 */ /* 0x000fe40007810000 */
[----:B------:R-:W-:-:S02]  /*3280*/  FSEL R28, R67, -INF , P5 ;  /* 0xff800000431c7808 */ /* 0x000fc40002800000 */
[----:B------:R-:W-:Y:S01]  /*3290*/  ISETP.GT.AND P5, PT, R2, 0x21, PT ;  /* 0x000000210200780c */ /* 0x000fe20003fa4270 */
[----:B------:R-:W-:Y:S01]  /*32a0*/  LDSM.16.MT88.4 R64, [R218+0x900] ;  /* 0x00090000da40783b */ /* 0x000fe20000004200 */
[----:B------:R-:W-:Y:S02]  /*32b0*/  FSEL R120, R52, -INF , P0 ;  /* 0xff80000034787808 */ /* 0x000fe40000000000 */
[----:B------:R-:W-:Y:S02]  /*32c0*/  FMNMX.FTZ R3, R15, R3, !PT ;  /* 0x000000030f037209 */ /* 0x000fe40007810000 */
[----:B------:R-:W-:Y:S02]  /*32d0*/  FSEL R123, R54, -INF , P0 ;  /* 0xff800000367b7808 */ /* 0x000fe40000000000 */
[----:B------:R-:W-:Y:S02]  /*32e0*/  ISETP.GT.AND P0, PT, R2, 0x28, PT ;  /* 0x000000280200780c */ /* 0x000fe40003f04270 */
[----:B------:R-:W-:-:S02]  /*32f0*/  FSEL R118, R53, -INF , P5 ;  /* 0xff80000035767808 */ /* 0x000fc40002800000 */
[----:B------:R-:W-:Y:S02]  /*3300*/  FMNMX.FTZ R3, R120, R3, !PT ;  /* 0x0000000378037209 */ /* 0x000fe40007810000 */
[----:B------:R-:W-:Y:S02]  /*3310*/  FSEL R122, R55, -INF , P5 ;  /* 0xff800000377a7808 */ /* 0x000fe40002800000 */
[----:B------:R-:W-:Y:S02]  /*3320*/  ISETP.GT.AND P5, PT, R2, 0x29, PT ;  /* 0x000000290200780c */ /* 0x000fe40003fa4270 */
[----:B------:R-:W-:Y:S02]  /*3330*/  FSEL R117, R88, -INF , P0 ;  /* 0xff80000058757808 */ /* 0x000fe40000000000 */
[----:B------:R-:W-:Y:S02]  /*3340*/  FMNMX.FTZ R3, R118, R3, !PT ;  /* 0x0000000376037209 */ /* 0x000fe40007810000 */
[----:B------:R-:W-:-:S02]  /*3350*/  FSEL R121, R90, -INF , P0 ;  /* 0xff8000005a797808 */ /* 0x000fc40000000000 */
        /* <DEDUP_REMOVED lines=12> */
[----:B------:R-:W-:-:S02]  /*3420*/  FMNMX.FTZ R6, R16, R20, !PT ;  /* 0x0000001410067209 */ /* 0x000fc40007810000 */
        /* <DEDUP_REMOVED lines=11> */
[----:B------:R-:W-:Y:S02]  /*34e0*/  ISETP.GT.AND P0, PT, R2, 0x41, PT ;  /* 0x000000410200780c */ /* 0x000fe40003f04270 */
[----:B------:R-:W-:Y:S02]  /*34f0*/  FSEL R251, R32, -INF , P5 ;  /* 0xff80000020fb7808 */ /* 0x000fe40002800000 */
[----:B------:R-:W-:-:S02]  /*3500*/  FMNMX.FTZ R3, R165, R3, !PT ;  /* 0x00000003a5037209 */ /* 0x000fc40007810000 */
[----:B------:R-:W-:Y:S02]  /*3510*/  FMNMX.FTZ R6, R25, R6, !PT ;  /* 0x0000000619067209 */ /* 0x000fe40007810000 */
[----:B------:R-:W-:Y:S02]  /*3520*/  FSEL R101, R34, -INF , P5 ;  /* 0xff80000022657808 */ /* 0x000fe40002800000 */
[----:B------:R-:W-:Y:S02]  /*3530*/  FSEL R250, R33, -INF , P0 ;  /* 0xff80000021fa7808 */ /* 0x000fe40000000000 */
[----:B------:R-:W-:Y:S02]  /*3540*/  ISETP.GT.AND P5, PT, R2, 0x48, PT ;  /* 0x000000480200780c */ /* 0x000fe40003fa4270 */
        /* <DEDUP_REMOVED lines=8> */
[----:B------:R-:W-:Y:S02]  /*35d0*/  FSEL R206, R41, -INF , P0 ;  /* 0xff80000029ce7808 */ /* 0x000fe40000000000 */
[----:B------:R-:W-:Y:S02]  /*35e0*/  ISETP.GT.AND P5, PT, R2, 0x50, PT ;  /* 0x000000500200780c */ /* 0x000fe40003fa4270 */
[----:B------:R-:W-:Y:S02]  /*35f0*/  FMNMX.FTZ R3, R207, R3, !PT ;  /* 0x00000003cf037209 */ /* 0x000fe40007810000 */
[----:B------:R-:W-:Y:S02]  /*3600*/  FMNMX.FTZ R6, R28, R6, !PT ;  /* 0x000000061c067209 */ /* 0x000fe40007810000 */
[----:B------:R-:W-:Y:S02]  /*3610*/  FSEL R252, R43, -INF , P0 ;  /* 0xff8000002bfc7808 */ /* 0x000fe40000000000 */
[----:B------:R-:W-:-:S02]  /*3620*/  ISETP.GT.AND P0, PT, R2, 0x51, PT ;  /* 0x000000510200780c */ /* 0x000fc40003f04270 */
[----:B------:R-:W-:Y:S02]  /*3630*/  FSEL R108, R48, -INF , P5 ;  /* 0xff800000306c7808 */ /* 0x000fe40002800000 */
[----:B------:R-:W-:Y:S02]  /*3640*/  FMNMX.FTZ R3, R206, R3, !PT ;  /* 0x00000003ce037209 */ /* 0x000fe40007810000 */
[----:B------:R-:W-:Y:S02]  /*3650*/  FMNMX.FTZ R6, R123, R6, !PT ;  /* 0x000000067b067209 */ /* 0x000fe40007810000 */
[----:B------:R-:W-:Y:S02]  /*3660*/  FSEL R210, R50, -INF , P5 ;  /* 0xff80000032d27808 */ /* 0x000fe40002800000 */
[----:B------:R-:W-:Y:S02]  /*3670*/  FSEL R100, R51, -INF , P0 ;  /* 0xff80000033647808 */ /* 0x000fe40000000000 */
[----:B------:R-:W-:-:S02]  /*3680*/  FSEL R109, R49, -INF , P0 ;  /* 0xff800000316d7808 */ /* 0x000fc40000000000 */
[----:B------:R-:W-:Y:S02]  /*3690*/  ISETP.GT.AND P5, PT, R2, 0x58, PT ;  /* 0x000000580200780c */ /* 0x000fe40003fa4270 */
[----:B------:R-:W-:Y:S02]  /*36a0*/  FMNMX.FTZ R3, R108, R3, !PT ;  /* 0x000000036c037209 */ /* 0x000fe40007810000 */
[----:B------:R-:W-:Y:S02]  /*36b0*/  ISETP.GT.AND P0, PT, R2, 0x59, PT ;  /* 0x000000590200780c */ /* 0x000fe40003f04270 */
[----:B------:R-:W-:Y:S02]  /*36c0*/  FMNMX.FTZ R2, R122, R6, !PT ;  /* 0x000000067a027209 */ /* 0x000fe40007810000 */
[----:B------:R-:W-:Y:S02]  /*36d0*/  FSEL R211, R56, -INF , P5 ;  /* 0xff80000038d37808 */ /* 0x000fe40002800000 */
[----:B------:R-:W-:-:S02]  /*36e0*/  FMNMX.FTZ R164, R109, R3, !PT ;  /* 0x000000036da47209 */ /* 0x000fc40007810000 */
[----:B------:R-:W-:Y:S02]  /*36f0*/  FMNMX.FTZ R2, R121, R2, !PT ;  /* 0x0000000279027209 */ /* 0x000fe40007810000 */
[----:B------:R-:W-:Y:S02]  /*3700*/  FSEL R167, R57, -INF , P0 ;  /* 0xff80000039a77808 */ /* 0x000fe40000000000 */
[----:B------:R-:W-:Y:S02]  /*3710*/  FMNMX.FTZ R164, R211, R164, !PT ;  /* 0x000000a4d3a47209 */ /* 0x000fe40007810000 */
[----:B------:R-:W-:Y:S02]  /*3720*/  FMNMX.FTZ R2, R119, R2, !PT ;  /* 0x0000000277027209 */ /* 0x000fe40007810000 */
[----:B------:R-:W-:Y:S02]  /*3730*/  FMNMX.FTZ R164, R167, R164, !PT ;  /* 0x000000a4a7a47209 */ /* 0x000fe40007810000 */
[----:B------:R-:W-:-:S02]  /*3740*/  FMNMX.FTZ R2, R205, R2, !PT ;  /* 0x00000002cd027209 */ /* 0x000fc40007810000 */
[----:B------:R-:W-:Y:S01]  /*3750*/  FSEL R201, R39, -INF , P6 ;  /* 0xff80000027c97808 */ /* 0x000fe20003000000 */
[----:B------:R-:W1:Y:S01]  /*3760*/  SHFL.BFLY PT, R3, R164, 0x2, 0x1f ;  /* 0x0c401f00a4037f89 */ /* 0x000e6200000e0000 */
[----:B------:R-:W-:Y:S02]  /*3770*/  FMNMX.FTZ R2, R204, R2, !PT ;  /* 0x00000002cc027209 */ /* 0x000fe40007810000 */
[----:B------:R-:W-:Y:S01]  /*3780*/  FSEL R208, R58, -INF , P5 ;  /* 0xff8000003ad07808 */ /* 0x000fe20002800000 */
[----:B------:R-:W-:Y:S01]  /*3790*/  LDSM.16.MT88.4 R36, [R217+0x900] ;  /* 0x00090000d924783b */ /* 0x000fe20000004200 */
[----:B------:R-:W-:Y:S02]  /*37a0*/  FMNMX.FTZ R2, R203, R2, !PT ;  /* 0x00000002cb027209 */ /* 0x000fe40007810000 */
[----:B------:R-:W-:Y:S02]  /*37b0*/  FSEL R104, R59, -INF , P0 ;  /* 0xff8000003b687808 */ /* 0x000fe40000000000 */
[----:B------:R-:W-:Y:S01]  /*37c0*/  FMNMX.FTZ R2, R201, R2, !PT ;  /* 0x00000002c9027209 */ /* 0x000fe20007810000 */
[----:B------:R-:W-:Y:S03]  /*37d0*/  LDSM.16.MT88.4 R56, [R217+0x3900] ;  /* 0x00390000d938783b */ /* 0x000fe60000004200 */
[----:B------:R-:W-:-:S04]  /*37e0*/  FMNMX.FTZ R2, R101, R2, !PT ;  /* 0x0000000265027209 */ /* 0x000fc80007810000 */
[----:B------:R-:W-:-:S04]  /*37f0*/  FMNMX.FTZ R2, R106, R2, !PT ;  /* 0x000000026a027209 */ /* 0x000fc80007810000 */
[----:B------:R-:W-:Y:S02]  /*3800*/  FMNMX.FTZ R2, R107, R2, !PT ;  /* 0x000000026b027209 */ /* 0x000fe40007810000 */
[----:B-1----:R-:W-:Y:S02]  /*3810*/  FMNMX.FTZ R164, R164, R3, !PT ;  /* 0x00000003a4a47209 */ /* 0x002fe40007810000 */
[----:B------:R-:W-:-:S03]  /*3820*/  FMNMX.FTZ R3, R252, R2, !PT ;  /* 0x00000002fc037209 */ /* 0x000fc60007810000 */
[----:B------:R-:W1:Y:S01]  /*3830*/  SHFL.BFLY PT, R2, R164, 0x1, 0x1f ;  /* 0x0c201f00a4027f89 */ /* 0x000e6200000e0000 */
[----:B------:R-:W-:-:S04]  /*3840*/  FMNMX.FTZ R3, R210, R3, !PT ;  /* 0x00000003d2037209 */ /* 0x000fc80007810000 */
[----:B------:R-:W-:-:S04]  /*3850*/  FMNMX.FTZ R3, R100, R3, !PT ;  /* 0x0000000364037209 */ /* 0x000fc80007810000 */
[----:B------:R-:W-:-:S04]  /*3860*/  FMNMX.FTZ R3, R208, R3, !PT ;  /* 0x00000003d0037209 */ /* 0x000fc80007810000 */
[----:B------:R-:W-:-:S05]  /*3870*/  FMNMX.FTZ R3, R104, R3, !PT ;  /* 0x0000000368037209 */ /* 0x000fca0007810000 */
[----:B------:R-:W2:Y:S01]  /*3880*/  SHFL.BFLY PT, R6, R3, 0x2, 0x1f ;  /* 0x0c401f0003067f89 */ /* 0x000ea200000e0000 */
[----:B-1----:R-:W-:-:S04]  /*3890*/  FMNMX.FTZ R164, R164, R2, !PT ;  /* 0x00000002a4a47209 */ /* 0x002fc80007810000 */
[C---:B------:R-:W-:Y:S01]  /*38a0*/  FSETP.NEU.FTZ.AND P0, PT, R164.reuse, -INF , PT ;  /* 0xff800000a400780b */ /* 0x040fe20003f1d000 */
[----:B------:R-:W-:-:S05]  /*38b0*/  FMUL.FTZ R12, R164, c[0x0][0x2d0] ;  /* 0x0000b400a40c7a20 */ /* 0x000fca0000410000 */
[----:B------:R-:W-:-:S05]  /*38c0*/  FSEL R12, R12, RZ, P0 ;  /* 0x000000ff0c0c7208 */ /* 0x000fca0000000000 */
[----:B------:R-:W-:Y:S01]  /*38d0*/  FFMA.FTZ R2, R7, c[0x0][0x2d0], -R12 ;  /* 0x0000b40007027a23 */ /* 0x000fe2000001080c */
[----:B--2---:R-:W-:-:S03]  /*38e0*/  FMNMX.FTZ R3, R3, R6, !PT ;  /* 0x0000000603037209 */ /* 0x004fc60007810000 */
[----:B------:R1:W2:Y:S02]  /*38f0*/  MUFU.EX2 R17, R2 ;  /* 0x0000000200117308 */ /* 0x0002a40000000800 */
[----:B------:R-:W3:Y:S01]  /*3900*/  SHFL.BFLY PT, R6, R3, 0x1, 0x1f ;  /* 0x0c201f0003067f89 */ /* 0x000ee200000e0000 */
[----:B-1----:R-:W-:-:S05]  /*3910*/  FFMA.FTZ R2, R8, c[0x0][0x2d0], -R12 ;  /* 0x0000b40008027a23 */ /* 0x002fca000001080c */
[----:B------:R1:W4:Y:S01]  /*3920*/  MUFU.EX2 R220, R2 ;  /* 0x0000000200dc7308 */ /* 0x0003220000000800 */
[----:B---3--:R-:W-:Y:S01]  /*3930*/  FMNMX.FTZ R3, R3, R6, !PT ;  /* 0x0000000603037209 */ /* 0x008fe20007810000 */
[----:B------:R-:W-:-:S03]  /*3940*/  FFMA.FTZ R6, R14, c[0x0][0x2d0], -R12 ;  /* 0x0000b4000e067a23 */ /* 0x000fc6000001080c */
[----:B------:R-:W-:-:S03]  /*3950*/  FSETP.NEU.FTZ.AND P0, PT, R3, -INF , PT ;  /* 0xff8000000300780b */ /* 0x000fc60003f1d000 */
[----:B------:R3:W-:Y:S01]  /*3960*/  MUFU.EX2 R215, R6 ;  /* 0x0000000600d77308 */ /* 0x0007e20000000800 */
[----:B-1----:R-:W-:-:S07]  /*3970*/  FFMA.FTZ R2, R9, c[0x0][0x2d0], -R12 ;  /* 0x0000b40009027a23 */ /* 0x002fce000001080c */
[----:B------:R1:W-:Y:S01]  /*3980*/  MUFU.EX2 R103, R2 ;  /* 0x0000000200677308 */ /* 0x0003e20000000800 */
[----:B---3--:R-:W-:Y:S02]  /*3990*/  FFMA.FTZ R6, R15, c[0x0][0x2d0], -R12 ;  /* 0x0000b4000f067a23 */ /* 0x008fe4000001080c */
[----:B--2---:R-:W-:-:S05]  /*39a0*/  IMAD.MOV.U32 R15, RZ, RZ, R17 ;  /* 0x000000ffff0f7224 */ /* 0x004fca00078e0011 */
[----:B------:R-:W2:Y:S01]  /*39b0*/  MUFU.EX2 R209, R6 ;  /* 0x0000000600d17308 */ /* 0x000ea20000000800 */
[----:B----4-:R-:W-:Y:S01]  /*39c0*/  F2FP.PACK_AB R8, R220, R15 ;  /* 0x0000000fdc08723e */ /* 0x010fe200000000ff */
[----:B-1----:R-:W-:-:S06]  /*39d0*/  FFMA.FTZ R2, R10, c[0x0][0x2d0], -R12 ;  /* 0x0000b4000a027a23 */ /* 0x002fcc000001080c */
[----:B------:R1:W3:Y:S01]  /*39e0*/  MUFU.EX2 R212, R2 ;  /* 0x0000000200d47308 */ /* 0x0002e20000000800 */
[----:B--2---:R-:W-:Y:S01]  /*39f0*/  F2FP.PACK_AB R6, R209, R215 ;  /* 0x000000d7d106723e */ /* 0x004fe200000000ff */
[----:B-1----:R-:W-:Y:S01]  /*3a00*/  FFMA.FTZ R2, R11, c[0x0][0x2d0], -R12 ;  /* 0x0000b4000b027a23 */ /* 0x002fe2000001080c */
[----:B---3--:R-:W-:-:S05]  /*3a10*/  F2FP.PACK_AB R10, R212, R103 ;  /* 0x00000067d40a723e */ /* 0x008fca00000000ff */
[----:B------:R1:W-:Y:S02]  /*3a20*/  MUFU.EX2 R102, R2 ;  /* 0x0000000200667308 */ /* 0x0003e40000000800 */
[----:B-1----:R-:W-:-:S06]  /*3a30*/  FFMA.FTZ R2, R13, c[0x0][0x2d0], -R12 ;  /* 0x0000b4000d027a23 */ /* 0x002fcc000001080c */
[----:B------:R1:W2:Y:S02]  /*3a40*/  MUFU.EX2 R60, R2 ;  /* 0x00000002003c7308 */ /* 0x0002a40000000800 */
[----:B-1----:R-:W-:Y:S02]  /*3a50*/  FMUL.FTZ R2, R3, c[0x0][0x2d0] ;  /* 0x0000b40003027a20 */ /* 0x002fe40000410000 */
[----:B--2---:R-:W-:Y:S02]  /*3a60*/  IMAD.MOV.U32 R0, RZ, RZ, R60 ;  /* 0x000000ffff007224 */ /* 0x004fe400078e003c */
[----:B------:R-:W-:Y:S01]  /*3a70*/  LDSM.16.MT88.4 R60, [R216+0x3900] ;  /* 0x00390000d83c783b */ /* 0x000fe20000004200 */
[----:B------:R-:W-:-:S05]  /*3a80*/  FSEL R2, R2, RZ, P0 ;  /* 0x000000ff02027208 */ /* 0x000fca0000000000 */
[--C-:B------:R-:W-:Y:S02]  /*3a90*/  FFMA.FTZ R5, R16, c[0x0][0x2d0], -R2.reuse ;  /* 0x0000b40010057a23 */ /* 0x100fe40000010802 */
[----:B------:R-:W1:Y:S01]  /*3aa0*/  LDSM.16.MT88.4 R16, [R216+0x100] ;  /* 0x00010000d810783b */ /* 0x000e620000004200 */
[--C-:B------:R-:W-:Y:S01]  /*3ab0*/  FFMA.FTZ R4, R21, c[0x0][0x2d0], -R2.reuse ;  /* 0x0000b40015047a23 */ /* 0x100fe20000010802 */
[----:B------:R2:W-:Y:S08]  /*3ac0*/  MUFU.EX2 R110, R5 ;  /* 0x00000005006e7308 */ /* 0x0005f00000000800 */
[----:B------:R3:W-:Y:S01]  /*3ad0*/  MUFU.EX2 R105, R4 ;  /* 0x0000000400697308 */ /* 0x0007e20000000800 */
[----:B--2---:R-:W-:-:S02]  /*3ae0*/  FFMA.FTZ R5, R20, c[0x0][0x2d0], -R2 ;  /* 0x0000b40014057a23 */ /* 0x004fc40000010802 */
[----:B------:R-:W2:Y:S05]  /*3af0*/  LDSM.16.MT88.4 R20, [R217+0x100] ;  /* 0x00010000d914783b */ /* 0x000eaa0000004200 */
[----:B------:R-:W4:Y:S01]  /*3b00*/  MUFU.EX2 R214, R5 ;  /* 0x0000000500d67308 */ /* 0x000f220000000800 */
[----:B---3--:R-:W-:-:S07]  /*3b10*/  FFMA.FTZ R4, R24, c[0x0][0x2d0], -R2 ;  /* 0x0000b40018047a23 */ /* 0x008fce0000010802 */
[----:B------:R3:W1:Y:S01]  /*3b20*/  MUFU.EX2 R111, R4 ;  /* 0x00000004006f7308 */ /* 0x0006620000000800 */
[----:B----4-:R-:W-:Y:S01]  /*3b30*/  F2FP.PACK_AB R9, R214, R110 ;  /* 0x0000006ed609723e */ /* 0x010fe200000000ff */
[----:B---3--:R-:W-:Y:S01]  /*3b40*/  FFMA.FTZ R4, R25, c[0x0][0x2d0], -R2 ;  /* 0x0000b40019047a23 */ /* 0x008fe20000010802 */
[----:B-1----:R-:W-:-:S05]  /*3b50*/  F2FP.PACK_AB R11, R111, R105 ;  /* 0x000000696f0b723e */ /* 0x002fca00000000ff */
[----:B------:R1:W-:Y:S02]  /*3b60*/  MUFU.EX2 R13, R4 ;  /* 0x00000004000d7308 */ /* 0x0003e40000000800 */
[C---:B------:R-:W-:Y:S08]  /*3b70*/  HMMA.16816.F32 R40, R8.reuse, R16, RZ ;  /* 0x000000100828723c */ /* 0x040ff000000018ff */
[----:B------:R-:W-:Y:S01]  /*3b80*/  HMMA.16816.F32 R32, R8, R18, RZ ;  /* 0x000000120820723c */ /* 0x000fe200000018ff */
[----:B-1----:R-:W-:-:S04]  /*3b90*/  FFMA.FTZ R4, R26, c[0x0][0x2d0], -R2 ;  /* 0x0000b4001a047a23 */ /* 0x002fc80000010802 */
[----:B------:R1:W3:Y:S03]  /*3ba0*/  MUFU.EX2 R14, R4 ;  /* 0x00000004000e7308 */ /* 0x0002e60000000800 */
[----:B--2---:R-:W-:Y:S01]  /*3bb0*/  HMMA.16816.F32 R16, R8, R22, RZ ;  /* 0x000000160810723c */ /* 0x004fe200000018ff */
[----:B-1----:R-:W-:Y:S01]  /*3bc0*/  FFMA.FTZ R4, R27, c[0x0][0x2d0], -R2 ;  /* 0x0000b4001b047a23 */ /* 0x002fe20000010802 */
[----:B---3--:R-:W-:-:S06]  /*3bd0*/  F2FP.PACK_AB R5, R14, R13 ;  /* 0x0000000d0e05723e */ /* 0x008fcc00000000ff */
[----:B------:R-:W-:Y:S01]  /*3be0*/  HMMA.16816.F32 R24, R8, R20, RZ ;  /* 0x000000140818723c */ /* 0x000fe200000018ff */
[----:B------:R-:W-:Y:S01]  /*3bf0*/  LDSM.16.MT88.4 R20, [R218+0x100] ;  /* 0x00010000da14783b */ /* 0x000fe20000004200 */
[----:B------:R1:W-:Y:S02]  /*3c00*/  MUFU.EX2 R213, R4 ;  /* 0x0000000400d57308 */ /* 0x0003e40000000800 */
[----:B-1----:R-:W-:Y:S02]  /*3c10*/  FFMA.FTZ R4, R28, c[0x0][0x2d0], -R2 ;  /* 0x0000b4001c047a23 */ /* 0x002fe40000010802 */
[----:B------:R-:W1:Y:S04]  /*3c20*/  LDSM.16.MT88.4 R28, [R219+0x100] ;  /* 0x00010000db1c783b */ /* 0x000e680000004200 */
[----:B------:R2:W3:Y:S02]  /*3c30*/  MUFU.EX2 R221, R4 ;  /* 0x0000000400dd7308 */ /* 0x0004e40000000800 */
[----:B--2---:R-:W-:-:S02]  /*3c40*/  F2FP.PACK_AB R4, R0, R102 ;  /* 0x000000660004723e */ /* 0x004fc400000000ff */
[----:B---3--:R-:W-:-:S07]  /*3c50*/  F2FP.PACK_AB R7, R221, R213 ;  /* 0x000000d5dd07723e */ /* 0x008fce00000000ff */
[C---:B------:R-:W-:Y:S08]  /*3c60*/  HMMA.16816.F32 R188, R4.reuse, R46, R32 ;  /* 0x0000002e04bc723c */ /* 0x040ff00000001820 */
[C---:B------:R-:W-:Y:S08]  /*3c70*/  HMMA.16816.F32 R184, R4.reuse, R36, R24 ;  /* 0x0000002404b8723c */ /* 0x040ff00000001818 */
[----:B------:R-:W-:Y:S08]  /*3c80*/  HMMA.16816.F32 R180, R4, R38, R16 ;  /* 0x0000002604b4723c */ /* 0x000ff00000001810 */
[C---:B-1----:R-:W-:Y:S08]  /*3c90*/  HMMA.16816.F32 R52, R8.reuse, R28, RZ ;  /* 0x0000001c0834723c */ /* 0x042ff000000018ff */
[----:B------:R-:W-:Y:S08]  /*3ca0*/  HMMA.16816.F32 R48, R8, R30, RZ ;  /* 0x0000001e0830723c */ /* 0x000ff000000018ff */
[----:B------:R-:W-:Y:S08]  /*3cb0*/  HMMA.16816.F32 R192, R4, R44, R40 ;  /* 0x0000002c04c0723c */ /* 0x000ff00000001828 */
[C---:B------:R-:W-:Y:S08]  /*3cc0*/  HMMA.16816.F32 R36, R8.reuse, R22, RZ ;  /* 0x000000160824723c */ /* 0x040ff000000018ff */
[C---:B------:R-:W-:Y:S08]  /*3cd0*/  HMMA.16816.F32 R32, R8.reuse, R72, RZ ;  /* 0x000000480820723c */ /* 0x040ff000000018ff */
[C---:B------:R-:W-:Y:S01]  /*3ce0*/  HMMA.16816.F32 R28, R8.reuse, R74, RZ ;  /* 0x0000004a081c723c */ /* 0x040fe200000018ff */
[----:B------:R-:W1:Y:S07]  /*3cf0*/  LDSM.16.MT88.4 R72, [R216+0x6100] ;  /* 0x00610000d848783b */ /* 0x000e6e0000004200 */
[C---:B------:R-:W-:Y:S08]  /*3d00*/  HMMA.16816.F32 R44, R8.reuse, R86, RZ ;  /* 0x00000056082c723c */ /* 0x040ff000000018ff */
[C---:B------:R-:W-:Y:S08]  /*3d10*/  HMMA.16816.F32 R40, R8.reuse, R20, RZ ;  /* 0x000000140828723c */ /* 0x040ff000000018ff */
[C---:B------:R-:W-:Y:S08]  /*3d20*/  HMMA.16816.F32 R20, R8.reuse, R82, RZ ;  /* 0x000000520814723c */ /* 0x040ff000000018ff */
[----:B------:R-:W-:Y:S01]  /*3d30*/  HMMA.16816.F32 R16, R8, R84, RZ ;  /* 0x000000540810723c */ /* 0x000fe200000018ff */
[----:B------:R-:W-:Y:S07]  /*3d40*/  LDSM.16.MT88.4 R84, [R219+0x6900] ;  /* 0x00690000db54783b */ /* 0x000fee0000004200 */
[C---:B------:R-:W-:Y:S01]  /*3d50*/  HMMA.16816.F32 R176, R4.reuse, R66, R36 ;  /* 0x0000004204b0723c */ /* 0x040fe20000001824 */
[----:B------:R-:W2:Y:S07]  /*3d60*/  LDSM.16.MT88.4 R36, [R216+0x6900] ;  /* 0x00690000d824783b */ /* 0x000eae0000004200 */
[----:B------:R-:W-:Y:S01]  /*3d70*/  HMMA.16816.F32 R196, R4, R70, R44 ;  /* 0x0000004604c4723c */ /* 0x000fe2000000182c */
[----:B------:R-:W3:Y:S07]  /*3d80*/  LDSM.16.MT88.4 R44, [R218+0x6100] ;  /* 0x00610000da2c783b */ /* 0x000eee0000004200 */
[----:B------:R-:W-:Y:S01]  /*3d90*/  HMMA.16816.F32 R24, R8, R80, RZ ;  /* 0x000000500818723c */ /* 0x000fe200000018ff */
[----:B------:R-:W-:Y:S07]  /*3da0*/  LDSM.16.MT88.4 R80, [R218+0x6900] ;  /* 0x00690000da50783b */ /* 0x000fee0000004200 */
[----:B------:R-:W-:Y:S08]  /*3db0*/  HMMA.16816.F32 R148, R4, R58, R20 ;  /* 0x0000003a0494723c */ /* 0x000ff00000001814 */
[----:B-1----:R-:W-:Y:S08]  /*3dc0*/  HMMA.16816.F32 R20, R8, R74, RZ ;  /* 0x0000004a0814723c */ /* 0x002ff000000018ff */
[C---:B------:R-:W-:Y:S01]  /*3dd0*/  HMMA.16816.F32 R132, R4.reuse, R64, R40 ;  /* 0x000000400484723c */ /* 0x040fe20000001828 */
[----:B------:R-:W1:Y:S07]  /*3de0*/  LDSM.16.MT88.4 R40, [R219+0x6100] ;  /* 0x00610000db28783b */ /* 0x000e6e0000004200 */
[C---:B------:R-:W-:Y:S01]  /*3df0*/  HMMA.16816.F32 R152, R4.reuse, R68, R16 ;  /* 0x000000440498723c */ /* 0x040fe20000001810 */
[----:B------:R-:W4:Y:S07]  /*3e00*/  LDSM.16.MT88.4 R68, [R217+0x6900] ;  /* 0x00690000d944783b */ /* 0x000f2e0000004200 */
[C---:B------:R-:W-:Y:S01]  /*3e10*/  HMMA.16816.F32 R136, R4.reuse, R90, R48 ;  /* 0x0000005a0488723c */ /* 0x040fe20000001830 */
[----:B------:R-:W1:Y:S07]  /*3e20*/  LDSM.16.MT88.4 R48, [R216+0x9100] ;  /* 0x00910000d830783b */ /* 0x000e6e0000004200 */
[----:B------:R-:W-:Y:S08]  /*3e30*/  HMMA.16816.F32 R172, R4, R60, R32 ;  /* 0x0000003c04ac723c */ /* 0x000ff00000001820 */
[----:B------:R-:W-:Y:S08]  /*3e40*/  HMMA.16816.F32 R32, R8, R76, RZ ;  /* 0x0000004c0820723c */ /* 0x000ff000000018ff */
[----:B------:R-:W-:Y:S08]  /*3e50*/  HMMA.16816.F32 R168, R4, R62, R28 ;  /* 0x0000003e04a8723c */ /* 0x000ff0000000181c */
[C---:B------:R-:W-:Y:S01]  /*3e60*/  HMMA.16816.F32 R28, R8.reuse, R78, RZ ;  /* 0x0000004e081c723c */ /* 0x040fe200000018ff */
[----:B------:R-:W-:Y:S07]  /*3e70*/  LDSM.16.MT88.4 R76, [R218+0x9100] ;  /* 0x00910000da4c783b */ /* 0x000fee0000004200 */
[----:B------:R-:W-:Y:S08]  /*3e80*/  HMMA.16816.F32 R16, R8, R96, RZ ;  /* 0x000000600810723c */ /* 0x000ff000000018ff */
[----:B------:R-:W-:Y:S08]  /*3e90*/  HMMA.16816.F32 R144, R4, R56, R24 ;  /* 0x000000380490723c */ /* 0x000ff00000001818 */
[----:B------:R-:W-:Y:S01]  /*3ea0*/  HMMA.16816.F32 R24, R8, R72, RZ ;  /* 0x000000480818723c */ /* 0x000fe200000018ff */
[----:B------:R-:W4:Y:S07]  /*3eb0*/  LDSM.16.MT88.4 R72, [R219+0x9100] ;  /* 0x00910000db48783b */ /* 0x000f2e0000004200 */
[C---:B--2---:R-:W-:Y:S08]  /*3ec0*/  HMMA.16816.F32 R124, R4.reuse, R38, R20 ;  /* 0x00000026047c723c */ /* 0x044ff00000001814 */
[----:B------:R-:W-:Y:S01]  /*3ed0*/  HMMA.16816.F32 R140, R4, R88, R52 ;  /* 0x00000058048c723c */ /* 0x000fe20000001834 */
[----:B------:R-:W2:Y:S04]  /*3ee0*/  LDSM.16.MT88.4 R52, [R217+0x9100] ;  /* 0x00910000d934783b */ /* 0x000ea80000004200 */
[----:B------:R-:W2:Y:S03]  /*3ef0*/  LDSM.16.MT88.4 R88, [R216+0x9900] ;  /* 0x00990000d858783b */ /* 0x000ea60000004200 */
[----:B---3--:R-:W-:Y:S08]  /*3f00*/  HMMA.16816.F32 R20, R8, R46, RZ ;  /* 0x0000002e0814723c */ /* 0x008ff000000018ff */
[----:B------:R-:W-:Y:S08]  /*3f10*/  HMMA.16816.F32 R160, R4, R92, R32 ;  /* 0x0000005c04a0723c */ /* 0x000ff00000001820 */
[----:B-1----:R-:W-:Y:S08]  /*3f20*/  HMMA.16816.F32 R32, R8, R40, RZ ;  /* 0x000000280820723c */ /* 0x002ff000000018ff */
[C---:B------:R-:W-:Y:S08]  /*3f30*/  HMMA.16816.F32 R156, R4.reuse, R94, R28 ;  /* 0x0000005e049c723c */ /* 0x040ff0000000181c */
[----:B----4-:R-:W-:Y:S07]  /*3f40*/  HMMA.16816.F32 R112, R4, R68, R16 ;  /* 0x000000440470723c */ /* 0x010fee0000001810 */
[----:B------:R-:W-:Y:S01]  /*3f50*/  IMAD.MOV.U32 R69, RZ, RZ, R111 ;  /* 0x000000ffff457224 */ /* 0x000fe200078e006f */
[----:B------:R-:W-:Y:S01]  /*3f60*/  HMMA.16816.F32 R28, R8, R42, RZ ;  /* 0x0000002a081c723c */ /* 0x000fe200000018ff */
[----:B------:R-:W-:-:S07]  /*3f70*/  MOV R68, R110 ;  /* 0x0000006e00447202 */ /* 0x000fce0000000f00 */
[----:B------:R-:W-:Y:S08]  /*3f80*/  HMMA.16816.F32 R16, R8, R48, RZ ;  /* 0x000000300810723c */ /* 0x000ff000000018ff */
[C---:B------:R-:W-:Y:S01]  /*3f90*/  HMMA.16816.F32 R92, R4.reuse, R82, R20 ;  /* 0x00000052045c723c */ /* 0x040fe20000001814 */
[----:B------:R-:W1:Y:S07]  /*3fa0*/  LDSM.16.MT88.4 R20, [R217+0x9900] ;  /* 0x00990000d914783b */ /* 0x000e6e0000004200 */
[----:B------:R-:W-:Y:S08]  /*3fb0*/  HMMA.16816.F32 R128, R4, R36, R24 ;  /* 0x000000240480723c */ /* 0x000ff00000001818 */
[C---:B------:R-:W-:Y:S08]  /*3fc0*/  HMMA.16816.F32 R24, R8.reuse, R44, RZ ;  /* 0x0000002c0818723c */ /* 0x040ff000000018ff */
[C---:B------:R-:W-:Y:S07]  /*3fd0*/  HMMA.16816.F32 R44, R8.reuse, R74, RZ ;  /* 0x0000004a082c723c */ /* 0x040fee00000018ff */
[----:B------:R-:W-:Y:S01]  /*3fe0*/  MOV R74, R107 ;  /* 0x0000006b004a7202 */ /* 0x000fe20000000f00 */
[----:B------:R-:W-:Y:S01]  /*3ff0*/  HMMA.16816.F32 R40, R8, R76, RZ ;  /* 0x0000004c0828723c */ /* 0x000fe200000018ff */
[----:B------:R-:W-:-:S06]  /*4000*/  IMAD.MOV.U32 R75, RZ, RZ, R106 ;  /* 0x000000ffff4b7224 */ /* 0x000fcc00078e006a */
[----:B------:R-:W-:Y:S01]  /*4010*/  IMAD.MOV.U32 R76, RZ, RZ, R105 ;  /* 0x000000ffff4c7224 */ /* 0x000fe200078e0069 */
[----:B------:R-:W-:Y:S01]  /*4020*/  HMMA.16816.F32 R36, R8, R78, RZ ;  /* 0x0000004e0824723c */ /* 0x000fe200000018ff */
[----:B------:R-:W-:Y:S01]  /*4030*/  MOV R77, R13 ;  /* 0x0000000d004d7202 */ /* 0x000fe20000000f00 */
[----:B------:R-:W-:-:S05]  /*4040*/  IMAD.MOV.U32 R13, RZ, RZ, R100 ;  /* 0x000000ffff0d7224 */ /* 0x000fca00078e0064 */
[----:B------:R-:W-:Y:S01]  /*4050*/  IMAD.MOV.U32 R79, RZ, RZ, R104 ;  /* 0x000000ffff4f7224 */ /* 0x000fe200078e0068 */
[----:B--2---:R-:W-:Y:S08]  /*4060*/  HMMA.16816.F32 R56, R8, R52, RZ ;  /* 0x000000340838723c */ /* 0x004ff000000018ff */
[----:B------:R-:W-:Y:S07]  /*4070*/  HMMA.16816.F32 R104, R4, R84, R32 ;  /* 0x000000540468723c */ /* 0x000fee0000001820 */
[----:B------:R-:W-:Y:S01]  /*4080*/  IMAD.MOV.U32 R35, RZ, RZ, R103 ;  /* 0x000000ffff237224 */ /* 0x000fe200078e0067 */
[----:B------:R-:W-:Y:S01]  /*4090*/  MOV R34, R102 ;  /* 0x0000006600227202 */ /* 0x000fe20000000f00 */
[----:B------:R-:W-:Y:S01]  /*40a0*/  IMAD.MOV.U32 R33, RZ, RZ, R101 ;  /* 0x000000ffff217224 */ /* 0x000fe200078e0065 */
[----:B------:R-:W-:Y:S08]  /*40b0*/  HMMA.16816.F32 R60, R8, R50, RZ ;  /* 0x00000032083c723c */ /* 0x000ff000000018ff */
[C---:B------:R-:W-:Y:S07]  /*40c0*/  HMMA.16816.F32 R100, R4.reuse, R86, R28 ;  /* 0x000000560464723c */ /* 0x040fee000000181c */
[----:B------:R-:W-:Y:S01]  /*40d0*/  MOV R29, R213 ;  /* 0x000000d5001d7202 */ /* 0x000fe20000000f00 */
[----:B------:R-:W-:Y:S01]  /*40e0*/  HMMA.16816.F32 R84, R4, R88, R16 ;  /* 0x000000580454723c */ /* 0x000fe20000001810 */
[----:B------:R-:W2:Y:S01]  /*40f0*/  LDSM.16.MT88.4 R16, [R219+0x9900] ;  /* 0x00990000db10783b */ /* 0x000ea20000004200 */
[----:B------:R-:W-:-:S02]  /*4100*/  IMAD.MOV.U32 R31, RZ, RZ, R68 ;  /* 0x000000ffff1f7224 */ /* 0x000fc400078e0044 */
[----:B------:R-:W-:-:S04]  /*4110*/  IMAD.MOV.U32 R30, RZ, RZ, R69 ;  /* 0x000000ffff1e7224 */ /* 0x000fc800078e0045 */
[C---:B------:R-:W-:Y:S08]  /*4120*/  HMMA.16816.F32 R64, R8.reuse, R98, RZ ;  /* 0x000000620840723c */ /* 0x040ff000000018ff */
[C---:B------:R-:W-:Y:S08]  /*4130*/  HMMA.16816.F32 R52, R8.reuse, R54, RZ ;  /* 0x000000360834723c */ /* 0x040ff000000018ff */
[----:B------:R-:W-:Y:S01]  /*4140*/  HMMA.16816.F32 R48, R8, R72, RZ ;  /* 0x000000480830723c */ /* 0x000fe200000018ff */
[----:B------:R-:W3:Y:S06]  /*4150*/  LDSM.16.MT88.4 R8, [R218+0x9900] ;  /* 0x00990000da08783b */ /* 0x000eec0000004200 */
[----:B------:R-:W-:Y:S01]  /*4160*/  IMAD.MOV.U32 R73, RZ, RZ, R108 ;  /* 0x000000ffff497224 */ /* 0x000fe200078e006c */
[C---:B------:R-:W-:Y:S01]  /*4170*/  HMMA.16816.F32 R96, R4.reuse, R80, R24 ;  /* 0x000000500460723c */ /* 0x040fe20000001818 */
[----:B------:R-:W-:Y:S01]  /*4180*/  IMAD.MOV.U32 R72, RZ, RZ, R109 ;  /* 0x000000ffff487224 */ /* 0x000fe200078e006d */
[----:B------:R-:W-:Y:S06]  /*4190*/  LDSM.16.MT88.4 R24, [R218+0x1100] ;  /* 0x00110000da18783b */ /* 0x000fec0000004200 */
[C---:B-1----:R-:W-:Y:S07]  /*41a0*/  HMMA.16816.F32 R80, R4.reuse, R20, R56 ;  /* 0x000000140450723c */ /* 0x042fee0000001838 */
[----:B------:R-:W-:Y:S01]  /*41b0*/  MOV R56, R0 ;  /* 0x0000000000387202 */ /* 0x000fe20000000f00 */
[----:B------:R-:W-:Y:S01]  /*41c0*/  FFMA.FTZ R0, R120, c[0x0][0x2d0], -R12 ;  /* 0x0000b40078007a23 */ /* 0x000fe2000001080c */
[----:B------:R-:W-:Y:S01]  /*41d0*/  HMMA.16816.F32 R88, R4, R90, R60 ;  /* 0x0000005a0458723c */ /* 0x000fe2000000183c */
[----:B------:R-:W-:Y:S01]  /*41e0*/  IMAD.MOV.U32 R59, RZ, RZ, R75 ;  /* 0x000000ffff3b7224 */ /* 0x000fe200078e004b */
[----:B------:R-:W-:Y:S01]  /*41f0*/  MOV R57, R73 ;  /* 0x0000004900397202 */ /* 0x000fe20000000f00 */
[----:B------:R1:W-:Y:S01]  /*4200*/  MUFU.EX2 R213, R0 ;  /* 0x0000000000d57308 */ /* 0x0003e20000000800 */
[----:B------:R-:W-:-:S03]  /*4210*/  IMAD.MOV.U32 R58, RZ, RZ, R72 ;  /* 0x000000ffff3a7224 */ /* 0x000fc600078e0048 */
[----:B------:R-:W-:Y:S01]  /*4220*/  MOV R63, R79 ;  /* 0x0000004f003f7202 */ /* 0x000fe20000000f00 */
[----:B------:R-:W-:Y:S01]  /*4230*/  IMAD.MOV.U32 R62, RZ, RZ, R76 ;  /* 0x000000ffff3e7224 */ /* 0x000fe200078e004c */
[----:B------:R-:W-:Y:S01]  /*4240*/  HMMA.16816.F32 R108, R4, R70, R64 ;  /* 0x00000046046c723c */ /* 0x000fe20000001840 */
[----:B------:R-:W-:Y:S01]  /*4250*/  IMAD.MOV.U32 R61, RZ, RZ, R77 ;  /* 0x000000ffff3d7224 */ /* 0x000fe200078e004d */
[----:B------:R-:W-:-:S06]  /*4260*/  MOV R60, R74 ;  /* 0x0000004a003c7202 */ /* 0x000fcc0000000f00 */
[----:B------:R-:W-:Y:S01]  /*4270*/  HMMA.16816.F32 R76, R4, R22, R52 ;  /* 0x00000016044c723c */ /* 0x000fe20000001834 */
[----:B------:R-:W4:Y:S01]  /*4280*/  LDSM.16.MT88.4 R20, [R216+0x1100] ;  /* 0x00110000d814783b */ /* 0x000f220000004200 */
[----:B-1----:R-:W-:Y:S02]  /*4290*/  FFMA.FTZ R0, R118, c[0x0][0x2d0], -R12 ;  /* 0x0000b40076007a23 */ /* 0x002fe4000001080c */
[----:B------:R-:W-:-:S03]  /*42a0*/  IMAD.MOV.U32 R118, RZ, RZ, R56 ;  /* 0x000000ffff767224 */ /* 0x000fc600078e0038 */
[----:B------:R-:W-:Y:S01]  /*42b0*/  IMAD.MOV.U32 R52, RZ, RZ, R14 ;  /* 0x000000ffff347224 */ /* 0x000fe200078e000e */
[C---:B--2---:R-:W-:Y:S01]  /*42c0*/  HMMA.16816.F32 R72, R4.reuse, R16, R48 ;  /* 0x000000100448723c */ /* 0x044fe20000001830 */
[----:B------:R1:W-:Y:S01]  /*42d0*/  MUFU.EX2 R14, R0 ;  /* 0x00000000000e7308 */ /* 0x0003e20000000800 */
[----:B------:R-:W-:Y:S02]  /*42e0*/  IMAD.MOV.U32 R55, RZ, RZ, R221 ;  /* 0x000000ffff377224 */ /* 0x000fe400078e00dd */
[----:B------:R-:W-:Y:S02]  /*42f0*/  IMAD.MOV.U32 R54, RZ, RZ, R220 ;  /* 0x000000ffff367224 */ /* 0x000fe400078e00dc */
[----:B------:R-:W-:Y:S01]  /*4300*/  IMAD.MOV.U32 R53, RZ, RZ, R211 ;  /* 0x000000ffff357224 */ /* 0x000fe200078e00d3 */
[----:B------:R-:W-:Y:S01]  /*4310*/  MOV R120, R55 ;  /* 0x0000003700787202 */ /* 0x000fe20000000f00 */
[C---:B------:R-:W-:Y:S01]  /*4320*/  HMMA.16816.F32 R64, R4.reuse, R18, R44 ;  /* 0x000000120440723c */ /* 0x040fe2000000182c */
[----:B------:R-:W2:Y:S07]  /*4330*/  LDSM.16.MT88.4 R16, [R217+0x1100] ;  /* 0x00110000d910783b */ /* 0x000eae0000004200 */
[----:B---3--:R-:W-:Y:S01]  /*4340*/  HMMA.16816.F32 R48, R4, R8, R40 ;  /* 0x000000080430723c */ /* 0x008fe20000001828 */
[----:B-1----:R-:W-:-:S02]  /*4350*/  FFMA.FTZ R0, R117, c[0x0][0x2d0], -R12 ;  /* 0x0000b40075007a23 */ /* 0x002fc4000001080c */
[----:B------:R-:W-:Y:S02]  /*4360*/  IMAD.MOV.U32 R117, RZ, RZ, R57 ;  /* 0x000000ffff757224 */ /* 0x000fe400078e0039 */
[----:B------:R1:W-:Y:S03]  /*4370*/  MUFU.EX2 R221, R0 ;  /* 0x0000000000dd7308 */ /* 0x0003e60000000800 */
[----:B------:R-:W-:Y:S01]  /*4380*/  HMMA.16816.F32 R36, R4, R10, R36 ;  /* 0x0000000a0424723c */ /* 0x000fe20000001824 */
[----:B------:R-:W3:Y:S06]  /*4390*/  LDSM.16.MT88.4 R8, [R219+0x1100] ;  /* 0x00110000db08783b */ /* 0x000eec0000004200 */
[----:B------:R-:W-:-:S02]  /*43a0*/  FFMA.FTZ R4, R121, c[0x0][0x2d0], -R2 ;  /* 0x0000b40079047a23 */ /* 0x000fc40000010802 */
[----:B------:R-:W-:Y:S02]  /*43b0*/  IMAD.MOV.U32 R121, RZ, RZ, R60 ;  /* 0x000000ffff797224 */ /* 0x000fe400078e003c */
[----:B-1----:R-:W-:Y:S01]  /*43c0*/  FFMA.FTZ R0, R116, c[0x0][0x2d0], -R12 ;  /* 0x0000b40074007a23 */ /* 0x002fe2000001080c */
[----:B------:R-:W-:-:S03]  /*43d0*/  MOV R116, R58 ;  /* 0x0000003a00747202 */ /* 0x000fc60000000f00 */
[----:B------:R1:W1:Y:S02]  /*43e0*/  MUFU.EX2 R220, R0 ;  /* 0x0000000000dc7308 */ /* 0x0002640000000800 */
[----:B-1----:R-:W-:Y:S01]  /*43f0*/  FFMA.FTZ R0, R123, c[0x0][0x2d0], -R2 ;  /* 0x0000b4007b007a23 */ /* 0x002fe20000010802 */
[----:B------:R-:W-:Y:S01]  /*4400*/  F2FP.PACK_AB R6, R220, R221 ;  /* 0x000000dddc06723e */ /* 0x000fe200000000ff */
[----:B------:R-:W-:-:S04]  /*4410*/  IMAD.MOV.U32 R123, RZ, RZ, R59 ;  /* 0x000000ffff7b7224 */ /* 0x000fc800078e003b */
[----:B------:R1:W-:Y:S02]  /*4420*/  MUFU.EX2 R211, R0 ;  /* 0x0000000000d37308 */ /* 0x0003e40000000800 */
[----:B-1----:R-:W-:-:S06]  /*4430*/  FFMA.FTZ R0, R122, c[0x0][0x2d0], -R2 ;  /* 0x0000b4007a007a23 */ /* 0x002fcc0000010802 */
[----:B------:R1:W-:Y:S08]  /*4440*/  MUFU.EX2 R122, R4 ;  /* 0x00000004007a7308 */ /* 0x0003f00000000800 */
[----:B------:R2:W2:Y:S01]  /*4450*/  MUFU.EX2 R28, R0 ;  /* 0x00000000001c7308 */ /* 0x0004a20000000800 */
[----:B-1----:R-:W-:Y:S01]  /*4460*/  F2FP.PACK_AB R4, R14, R213 ;  /* 0x000000d50e04723e */ /* 0x002fe200000000ff */
[----:B--2---:R-:W-:Y:S01]  /*4470*/  FFMA.FTZ R0, R119, c[0x0][0x2d0], -R2 ;  /* 0x0000b40077007a23 */ /* 0x004fe20000010802 */
[----:B------:R-:W-:-:S02]  /*4480*/  F2FP.PACK_AB R5, R28, R211 ;  /* 0x000000d31c05723e */ /* 0x000fc400000000ff */
[----:B------:R-:W-:-:S03]  /*4490*/  MOV R119, R61 ;  /* 0x0000003d00777202 */ /* 0x000fc60000000f00 */
[----:B------:R-:W1:Y:S02]  /*44a0*/  MUFU.EX2 R32, R0 ;  /* 0x0000000000207308 */ /* 0x000e640000000800 */
[----:B-1----:R-:W-:Y:S01]  /*44b0*/  F2FP.PACK_AB R7, R32, R122 ;  /* 0x0000007a2007723e */ /* 0x002fe200000000ff */
[----:B------:R-:W-:-:S06]  /*44c0*/  IMAD.MOV.U32 R0, RZ, RZ, R54 ;  /* 0x000000ffff007224 */ /* 0x000fcc00078e0036 */
[C---:B----4-:R-:W-:Y:S07]  /*44d0*/  HMMA.16816.F32 R68, R4.reuse, R20, R192 ;  /* 0x000000140444723c */ /* 0x050fee00000018c0 */
[----:B------:R-:W-:Y:S01]  /*44e0*/  MOV R193, R52 ;  /* 0x0000003400c17202 */ /* 0x000fe20000000f00 */
[----:B------:R-:W-:Y:S01]  /*44f0*/  IMAD.MOV.U32 R192, RZ, RZ, R53 ;  /* 0x000000ffffc07224 */ /* 0x000fe200078e0035 */
[----:B------:R-:W-:Y:S01]  /*4500*/  HMMA.16816.F32 R56, R4, R16, R184 ;  /* 0x000000100438723c */ /* 0x000fe200000018b8 */
[----:B------:R-:W-:-:S02]  /*4510*/  IMAD.MOV.U32 R195, RZ, RZ, R62 ;  /* 0x000000ffffc37224 */ /* 0x000fc400078e003e */
[----:B------:R-:W-:-:S05]  /*4520*/  IMAD.MOV.U32 R194, RZ, RZ, R63 ;  /* 0x000000ffffc27224 */ /* 0x000fca00078e003f */
[C---:B------:R-:W-:Y:S01]  /*4530*/  HMMA.16816.F32 R52, R4.reuse, R18, R180 ;  /* 0x000000120434723c */ /* 0x040fe200000018b4 */
[----:B------:R-:W1:Y:S07]  /*4540*/  LDSM.16.MT88.4 R16, [R216+0x4100] ;  /* 0x00410000d810783b */ /* 0x000e6e0000004200 */
[C---:B---3--:R-:W-:Y:S08]  /*4550*/  HMMA.16816.F32 R44, R4.reuse, R8, R140 ;  /* 0x00000008042c723c */ /* 0x048ff0000000188c */
[C---:B------:R-:W-:Y:S01]  /*4560*/  HMMA.16816.F32 R40, R4.reuse, R10, R136 ;  /* 0x0000000a0428723c */ /* 0x040fe20000001888 */
[----:B------:R-:W2:Y:S07]  /*4570*/  LDSM.16.MT88.4 R8, [R217+0x4100] ;  /* 0x00410000d908783b */ /* 0x000eae0000004200 */
[----:B------:R-:W-:Y:S01]  /*4580*/  HMMA.16816.F32 R60, R4, R22, R188 ;  /* 0x00000016043c723c */ /* 0x000fe200000018bc */
[----:B------:R-:W3:Y:S06]  /*4590*/  LDSM.16.MT88.4 R20, [R219+0x4100] ;  /* 0x00410000db14783b */ /* 0x000eec0000004200 */
[----:B------:R-:W-:Y:S01]  /*45a0*/  MOV R188, R33 ;  /* 0x0000002100bc7202 */ /* 0x000fe20000000f00 */
[----:B------:R-:W-:Y:S01]  /*45b0*/  IMAD.MOV.U32 R189, RZ, RZ, R34 ;  /* 0x000000ffffbd7224 */ /* 0x000fe200078e0022 */
[----:B------:R-:W-:Y:S01]  /*45c0*/  MOV R191, R35 ;  /* 0x0000002300bf7202 */ /* 0x000fe20000000f00 */
[----:B------:R-:W-:-:S02]  /*45d0*/  IMAD.MOV.U32 R190, RZ, RZ, R32 ;  /* 0x000000ffffbe7224 */ /* 0x000fc400078e0020 */
[C---:B------:R-:W-:Y:S08]  /*45e0*/  HMMA.16816.F32 R32, R4.reuse, R24, R132 ;  /* 0x000000180420723c */ /* 0x040ff00000001884 */
[C---:B-1----:R-:W-:Y:S08]  /*45f0*/  HMMA.16816.F32 R136, R4.reuse, R16, R172 ;  /* 0x000000100488723c */ /* 0x042ff000000018ac */
[C---:B------:R-:W-:Y:S01]  /*4600*/  HMMA.16816.F32 R140, R4.reuse, R18, R168 ;  /* 0x00000012048c723c */ /* 0x040fe200000018a8 */
[----:B------:R-:W1:Y:S06]  /*4610*/  LDSM.16.MT88.4 R16, [R218+0x4100] ;  /* 0x00410000da10783b */ /* 0x000e6c0000004200 */
[----:B------:R-:W-:Y:S01]  /*4620*/  MOV R170, R28 ;  /* 0x0000001c00aa7202 */ /* 0x000fe20000000f00 */
[----:B--2---:R-:W-:Y:S01]  /*4630*/  HMMA.16816.F32 R144, R4, R8, R144 ;  /* 0x000000080490723c */ /* 0x004fe20000001890 */
[----:B------:R-:W-:-:S02]  /*4640*/  IMAD.MOV.U32 R171, RZ, RZ, R29 ;  /* 0x000000ffffab7224 */ /* 0x000fc400078e001d */
[----:B------:R-:W-:Y:S02]  /*4650*/  IMAD.MOV.U32 R168, RZ, RZ, R188 ;  /* 0x000000ffffa87224 */ /* 0x000fe400078e00bc */
[----:B------:R-:W-:-:S03]  /*4660*/  IMAD.MOV.U32 R169, RZ, RZ, R189 ;  /* 0x000000ffffa97224 */ /* 0x000fc600078e00bd */
[C---:B------:R-:W-:Y:S01]  /*4670*/  HMMA.16816.F32 R148, R4.reuse, R10, R148 ;  /* 0x0000000a0494723c */ /* 0x040fe20000001894 */
[----:B------:R-:W2:Y:S07]  /*4680*/  LDSM.16.MT88.4 R8, [R216+0x7100] ;  /* 0x00710000d808783b */ /* 0x000eae0000004200 */
[C---:B---3--:R-:W-:Y:S07]  /*4690*/  HMMA.16816.F32 R152, R4.reuse, R20, R152 ;  /* 0x000000140498723c */ /* 0x048fee0000001898 */
[----:B------:R-:W-:Y:S01]  /*46a0*/  IMAD.MOV.U32 R20, RZ, RZ, R30 ;  /* 0x000000ffff147224 */ /* 0x000fe200078e001e */
[----:B------:R-:W-:Y:S01]  /*46b0*/  MOV R21, R31 ;  /* 0x0000001f00157202 */ /* 0x000fe20000000f00 */
[C---:B------:R-:W-:Y:S01]  /*46c0*/  HMMA.16816.F32 R132, R4.reuse, R26, R176 ;  /* 0x0000001a0484723c */ /* 0x040fe200000018b0 */
[----:B------:R-:W3:Y:S04]  /*46d0*/  LDSM.16.MT88.4 R28, [R217+0x7100] ;  /* 0x00710000d91c783b */ /* 0x000ee80000004200 */
[----:B------:R-:W-:Y:S03]  /*46e0*/  LDSM.16.MT88.4 R24, [R216+0xa100] ;  /* 0x00a10000d818783b */ /* 0x000fe60000004200 */
[C---:B-1----:R-:W-:Y:S08]  /*46f0*/  HMMA.16816.F32 R184, R4.reuse, R16, R160 ;  /* 0x0000001004b8723c */ /* 0x042ff000000018a0 */
[C---:B------:R-:W-:Y:S01]  /*4700*/  HMMA.16816.F32 R180, R4.reuse, R18, R156 ;  /* 0x0000001204b4723c */ /* 0x040fe2000000189c */
[----:B------:R-:W1:Y:S07]  /*4710*/  LDSM.16.MT88.4 R16, [R219+0x7100] ;  /* 0x00710000db10783b */ /* 0x000e6e0000004200 */
[C---:B--2---:R-:W-:Y:S08]  /*4720*/  HMMA.16816.F32 R176, R4.reuse, R8, R128 ;  /* 0x0000000804b0723c */ /* 0x044ff00000001880 */
[C---:B------:R-:W-:Y:S01]  /*4730*/  HMMA.16816.F32 R156, R4.reuse, R10, R124 ;  /* 0x0000000a049c723c */ /* 0x040fe2000000187c */
[----:B------:R-:W2:Y:S07]  /*4740*/  LDSM.16.MT88.4 R8, [R218+0x7100] ;  /* 0x00710000da08783b */ /* 0x000eae0000004200 */
[C---:B------:R-:W-:Y:S07]  /*4750*/  HMMA.16816.F32 R196, R4.reuse, R22, R196 ;  /* 0x0000001604c4723c */ /* 0x040fee00000018c4 */
[----:B------:R-:W-:Y:S01]  /*4760*/  IMAD.MOV.U32 R22, RZ, RZ, R190 ;  /* 0x000000ffff167224 */ /* 0x000fe200078e00be */
[----:B---3--:R-:W-:Y:S01]  /*4770*/  HMMA.16816.F32 R172, R4, R28, R112 ;  /* 0x0000001c04ac723c */ /* 0x008fe20000001870 */
[----:B------:R-:W-:-:S06]  /*4780*/  IMAD.MOV.U32 R23, RZ, RZ, R191 ;  /* 0x000000ffff177224 */ /* 0x000fcc00078e00bf */
[----:B------:R-:W-:Y:S01]  /*4790*/  IMAD.MOV.U32 R28, RZ, RZ, R169 ;  /* 0x000000ffff1c7224 */ /* 0x000fe200078e00a9 */
[----:B------:R-:W-:Y:S01]  /*47a0*/  HMMA.16816.F32 R188, R4, R30, R108 ;  /* 0x0000001e04bc723c */ /* 0x000fe2000000186c */
[----:B------:R-:W-:-:S06]  /*47b0*/  MOV R29, R171 ;  /* 0x000000ab001d7202 */ /* 0x000fcc0000000f00 */
[----:B------:R-:W-:Y:S01]  /*47c0*/  MOV R31, R168 ;  /* 0x000000a8001f7202 */ /* 0x000fe20000000f00 */
[----:B------:R-:W-:Y:S01]  /*47d0*/  IMAD.MOV.U32 R30, RZ, RZ, R170 ;  /* 0x000000ffff1e7224 */ /* 0x000fe200078e00aa */
[C---:B-1----:R-:W-:Y:S07]  /*47e0*/  HMMA.16816.F32 R160, R4.reuse, R18, R100 ;  /* 0x0000001204a0723c */ /* 0x042fee0000001864 */
[----:B------:R-:W-:Y:S01]  /*47f0*/  MOV R101, R121 ;  /* 0x0000007900657202 */ /* 0x000fe20000000f00 */
[----:B------:R-:W-:Y:S01]  /*4800*/  HMMA.16816.F32 R168, R4, R16, R104 ;  /* 0x0000001004a8723c */ /* 0x000fe20000001868 */
[----:B------:R-:W1:Y:S01]  /*4810*/  LDSM.16.MT88.4 R16, [R219+0xa100] ;  /* 0x00a10000db10783b */ /* 0x000e620000004200 */
[----:B------:R-:W-:-:S02]  /*4820*/  IMAD.MOV.U32 R100, RZ, RZ, R119 ;  /* 0x000000ffff647224 */ /* 0x000fc400078e0077 */
[----:B------:R-:W-:Y:S02]  /*4830*/  IMAD.MOV.U32 R103, RZ, RZ, R123 ;  /* 0x000000ffff677224 */ /* 0x000fe400078e007b */
[----:B------:R-:W-:Y:S01]  /*4840*/  IMAD.MOV.U32 R102, RZ, RZ, R122 ;  /* 0x000000ffff667224 */ /* 0x000fe200078e007a */
[----:B------:R-:W-:Y:S01]  /*4850*/  MOV R107, R20 ;  /* 0x00000014006b7202 */ /* 0x000fe20000000f00 */
[----:B------:R-:W-:Y:S01]  /*4860*/  IMAD.MOV.U32 R105, RZ, RZ, R22 ;  /* 0x000000ffff697224 */ /* 0x000fe200078e0016 */
[C---:B--2---:R-:W-:Y:S01]  /*4870*/  HMMA.16816.F32 R128, R4.reuse, R8, R96 ;  /* 0x000000080480723c */ /* 0x044fe20000001860 */
[----:B------:R-:W-:Y:S02]  /*4880*/  IMAD.MOV.U32 R104, RZ, RZ, R23 ;  /* 0x000000ffff687224 */ /* 0x000fe400078e0017 */
[----:B------:R-:W-:Y:S02]  /*4890*/  IMAD.MOV.U32 R106, RZ, RZ, R21 ;  /* 0x000000ffff6a7224 */ /* 0x000fe400078e0015 */
[----:B------:R-:W2:Y:S03]  /*48a0*/  LDSM.16.MT88.4 R20, [R217+0xa100] ;  /* 0x00a10000d914783b */ /* 0x000ea60000004200 */
[C---:B------:R-:W-:Y:S01]  /*48b0*/  HMMA.16816.F32 R124, R4.reuse, R10, R92 ;  /* 0x0000000a047c723c */ /* 0x040fe2000000185c */
[----:B------:R-:W3:Y:S06]  /*48c0*/  LDSM.16.MT88.4 R8, [R218+0xa100] ;  /* 0x00a10000da08783b */ /* 0x000eec0000004200 */
[----:B------:R-:W-:Y:S01]  /*48d0*/  MOV R92, R116 ;  /* 0x00000074005c7202 */ /* 0x000fe20000000f00 */
[----:B------:R-:W-:Y:S01]  /*48e0*/  IMAD.MOV.U32 R93, RZ, RZ, R117 ;  /* 0x000000ffff5d7224 */ /* 0x000fe200078e0075 */
[----:B------:R-:W-:Y:S01]  /*48f0*/  MOV R95, R120 ;  /* 0x00000078005f7202 */ /* 0x000fe20000000f00 */
[----:B------:R-:W-:Y:S01]  /*4900*/  IMAD.MOV.U32 R94, RZ, RZ, R118 ;  /* 0x000000ffff5e7224 */ /* 0x000fe200078e0076 */
[C---:B------:R-:W-:Y:S07]  /*4910*/  HMMA.16816.F32 R120, R4.reuse, R26, R88 ;  /* 0x0000001a0478723c */ /* 0x040fee0000001858 */
[----:B------:R-:W-:Y:S01]  /*4920*/  MOV R27, R94 ;  /* 0x0000005e001b7202 */ /* 0x000fe20000000f00 */
[----:B------:R-:W-:Y:S01]  /*4930*/  HMMA.16816.F32 R116, R4, R24, R84 ;  /* 0x000000180474723c */ /* 0x000fe20000001854 */
[----:B------:R-:W-:-:S02]  /*4940*/  IMAD.MOV.U32 R94, RZ, RZ, R103 ;  /* 0x000000ffff5e7224 */ /* 0x000fc400078e0067 */
[----:B------:R-:W-:Y:S02]  /*4950*/  IMAD.MOV.U32 R103, RZ, RZ, R214 ;  /* 0x000000ffff677224 */ /* 0x000fe400078e00d6 */
[----:B------:R-:W-:Y:S02]  /*4960*/  IMAD.MOV.U32 R26, RZ, RZ, R93 ;  /* 0x000000ffff1a7224 */ /* 0x000fe400078e005d */
[----:B------:R-:W-:Y:S01]  /*4970*/  IMAD.MOV.U32 R24, RZ, RZ, R95 ;  /* 0x000000ffff187224 */ /* 0x000fe200078e005f */
[----:B------:R-:W-:Y:S01]  /*4980*/  MOV R95, R30 ;  /* 0x0000001e005f7202 */ /* 0x000fe20000000f00 */
[----:B------:R-:W-:Y:S01]  /*4990*/  IMAD.MOV.U32 R25, RZ, RZ, R100 ;  /* 0x000000ffff197224 */ /* 0x000fe200078e0064 */
[----:B------:R-:W-:Y:S01]  /*49a0*/  MOV R30, R211 ;  /* 0x000000d3001e7202 */ /* 0x000fe20000000f00 */
[----:B------:R-:W-:Y:S01]  /*49b0*/  IMAD.MOV.U32 R100, RZ, RZ, R31 ;  /* 0x000000ffff647224 */ /* 0x000fe200078e001f */
[----:B-1----:R-:W-:Y:S01]  /*49c0*/  HMMA.16816.F32 R96, R4, R16, R72 ;  /* 0x000000100460723c */ /* 0x002fe20000001848 */
[----:B------:R-:W-:-:S02]  /*49d0*/  IMAD.MOV.U32 R31, RZ, RZ, R213 ;  /* 0x000000ffff1f7224 */ /* 0x000fc400078e00d5 */
[----:B------:R-:W-:Y:S01]  /*49e0*/  IMAD.MOV.U32 R93, RZ, RZ, R102 ;  /* 0x000000ffff5d7224 */ /* 0x000fe200078e0066 */
[----:B------:R-:W-:-:S03]  /*49f0*/  MOV R102, R215 ;  /* 0x000000d700667202 */ /* 0x000fc60000000f00 */
[----:B------:R-:W-:Y:S01]  /*4a00*/  MOV R74, R27 ;  /* 0x0000001b004a7202 */ /* 0x000fe20000000f00 */
[----:B--2---:R-:W-:Y:S01]  /*4a10*/  HMMA.16816.F32 R112, R4, R20, R80 ;  /* 0x000000140470723c */ /* 0x004fe20000001850 */
[----:B------:R-:W-:-:S07]  /*4a20*/  IMAD.MOV.U32 R75, RZ, RZ, R24 ;  /* 0x000000ffff4b7224 */ /* 0x000fce00078e0018 */
[C---:B---3--:R-:W-:Y:S07]  /*4a30*/  HMMA.16816.F32 R80, R4.reuse, R10, R36 ;  /* 0x0000000a0450723c */ /* 0x048fee0000001824 */
[----:B------:R-:W-:Y:S01]  /*4a40*/  IMAD.MOV.U32 R36, RZ, RZ, R92 ;  /* 0x000000ffff247224 */ /* 0x000fe200078e005c */
[----:B------:R-:W-:Y:S01]  /*4a50*/  MOV R92, R101 ;  /* 0x00000065005c7202 */ /* 0x000fe20000000f00 */
[----:B------:R-:W-:Y:S01]  /*4a60*/  IMAD.MOV.U32 R101, RZ, RZ, R0 ;  /* 0x000000ffff657224 */ /* 0x000fe200078e0000 */
[----:B------:R-:W-:Y:S01]  /*4a70*/  HMMA.16816.F32 R88, R4, R18, R64 ;  /* 0x000000120458723c */ /* 0x000fe20000001840 */
[----:B------:R-:W-:Y:S01]  /*4a80*/  FFMA.FTZ R0, R202, c[0x0][0x2d0], -R12 ;  /* 0x0000b400ca007a23 */ /* 0x000fe2000001080c */
[----:B------:R-:W1:Y:S01]  /*4a90*/  LDSM.16.MT88.4 R16, [R217+0x1900] ;  /* 0x00190000d910783b */ /* 0x000e620000004200 */
[----:B------:R-:W-:-:S02]  /*4aa0*/  MOV R39, R75 ;  /* 0x0000004b00277202 */ /* 0x000fc40000000f00 */
[----:B------:R2:W-:Y:S03]  /*4ab0*/  MUFU.EX2 R211, R0 ;  /* 0x0000000000d37308 */ /* 0x0005e60000000800 */
[C---:B------:R-:W-:Y:S01]  /*4ac0*/  HMMA.16816.F32 R84, R4.reuse, R8, R48 ;  /* 0x000000080454723c */ /* 0x040fe20000001830 */
[----:B------:R-:W-:Y:S07]  /*4ad0*/  LDSM.16.MT88.4 R8, [R219+0x1900] ;  /* 0x00190000db08783b */ /* 0x000fee0000004200 */
[----:B------:R-:W-:Y:S01]  /*4ae0*/  HMMA.16816.F32 R108, R4, R22, R76 ;  /* 0x00000016046c723c */ /* 0x000fe2000000184c */
[----:B------:R-:W3:Y:S01]  /*4af0*/  LDSM.16.MT88.4 R20, [R216+0x1900] ;  /* 0x00190000d814783b */ /* 0x000ee20000004200 */
[----:B--2---:R-:W-:-:S05]  /*4b00*/  FFMA.FTZ R0, R200, c[0x0][0x2d0], -R12 ;  /* 0x0000b400c8007a23 */ /* 0x004fca000001080c */
[----:B------:R-:W-:Y:S01]  /*4b10*/  MOV R77, R92 ;  /* 0x0000005c004d7202 */ /* 0x000fe20000000f00 */
[----:B------:R-:W-:Y:S01]  /*4b20*/  IMAD.MOV.U32 R78, RZ, RZ, R93 ;  /* 0x000000ffff4e7224 */ /* 0x000fe200078e005d */
[----:B------:R2:W4:Y:S01]  /*4b30*/  MUFU.EX2 R214, R0 ;  /* 0x0000000000d67308 */ /* 0x0005220000000800 */
[----:B------:R-:W-:Y:S01]  /*4b40*/  MOV R92, R95 ;  /* 0x0000005f005c7202 */ /* 0x000fe20000000f00 */
[----:B------:R-:W-:Y:S01]  /*4b50*/  IMAD.MOV.U32 R79, RZ, RZ, R94 ;  /* 0x000000ffff4f7224 */ /* 0x000fe200078e005e */
[----:B------:R-:W-:Y:S01]  /*4b60*/  MOV R95, R102 ;  /* 0x00000066005f7202 */ /* 0x000fe20000000f00 */
[----:B------:R-:W-:Y:S01]  /*4b70*/  IMAD.MOV.U32 R93, RZ, RZ, R100 ;  /* 0x000000ffff5d7224 */ /* 0x000fe200078e0064 */
[----:B------:R-:W-:Y:S01]  /*4b80*/  MOV R102, R105 ;  /* 0x0000006900667202 */ /* 0x000fe20000000f00 */
[----:B------:R-:W-:Y:S01]  /*4b90*/  FFMA.FTZ R4, R203, c[0x0][0x2d0], -R2 ;  /* 0x0000b400cb047a23 */ /* 0x000fe20000010802 */
[----:B------:R-:W-:Y:S01]  /*4ba0*/  MOV R105, R210 ;  /* 0x000000d200697202 */ /* 0x000fe20000000f00 */
[----:B------:R-:W-:Y:S01]  /*4bb0*/  IMAD.MOV.U32 R94, RZ, RZ, R101 ;  /* 0x000000ffff5e7224 */ /* 0x000fe200078e0065 */
[----:B------:R-:W-:Y:S01]  /*4bc0*/  MOV R73, R78 ;  /* 0x0000004e00497202 */ /* 0x000fe20000000f00 */
[----:B------:R-:W-:Y:S01]  /*4bd0*/  IMAD.MOV.U32 R100, RZ, RZ, R103 ;  /* 0x000000ffff647224 */ /* 0x000fe200078e0067 */
[----:B------:R-:W-:Y:S01]  /*4be0*/  MOV R64, R93 ;  /* 0x0000005d00407202 */ /* 0x000fe20000000f00 */
[----:B------:R-:W-:-:S02]  /*4bf0*/  IMAD.MOV.U32 R101, RZ, RZ, R104 ;  /* 0x000000ffff657224 */ /* 0x000fc400078e0068 */
[----:B------:R-:W-:Y:S01]  /*4c00*/  IMAD.MOV.U32 R103, RZ, RZ, R194 ;  /* 0x000000ffff677224 */ /* 0x000fe200078e00c2 */
[----:B------:R-:W-:Y:S01]  /*4c10*/  MOV R67, R100 ;  /* 0x0000006400437202 */ /* 0x000fe20000000f00 */
[----:B--2---:R-:W-:Y:S02]  /*4c20*/  FFMA.FTZ R0, R166, c[0x0][0x2d0], -R12 ;  /* 0x0000b400a6007a23 */ /* 0x004fe4000001080c */
[----:B------:R-:W-:Y:S01]  /*4c30*/  IMAD.MOV.U32 R104, RZ, RZ, R212 ;  /* 0x000000ffff687224 */ /* 0x000fe200078e00d4 */
[----:B------:R-:W-:Y:S01]  /*4c40*/  MOV R51, R103 ;  /* 0x0000006700337202 */ /* 0x000fe20000000f00 */
[----:B------:R2:W-:Y:S01]  /*4c50*/  MUFU.EX2 R213, R0 ;  /* 0x0000000000d57308 */ /* 0x0005e20000000800 */
[----:B------:R-:W-:Y:S02]  /*4c60*/  IMAD.MOV.U32 R194, RZ, RZ, R209 ;  /* 0x000000ffffc27224 */ /* 0x000fe400078e00d1 */
[----:B------:R-:W-:Y:S02]  /*4c70*/  IMAD.MOV.U32 R76, RZ, RZ, R25 ;  /* 0x000000ffff4c7224 */ /* 0x000fe400078e0019 */
[----:B------:R-:W-:-:S02]  /*4c80*/  IMAD.MOV.U32 R72, RZ, RZ, R77 ;  /* 0x000000ffff487224 */ /* 0x000fc400078e004d */
[----:B------:R-:W-:Y:S01]  /*4c90*/  IMAD.MOV.U32 R75, RZ, RZ, R92 ;  /* 0x000000ffff4b7224 */ /* 0x000fe200078e005c */
[----:B------:R4:W-:Y:S01]  /*4ca0*/  MUFU.EX2 R209, R4 ;  /* 0x0000000400d17308 */ /* 0x0009e20000000800 */
[----:B------:R-:W-:Y:S02]  /*4cb0*/  IMAD.MOV.U32 R48, RZ, RZ, R76 ;  /* 0x000000ffff307224 */ /* 0x000fe400078e004c */
[----:B------:R-:W-:Y:S02]  /*4cc0*/  IMAD.MOV.U32 R65, RZ, RZ, R94 ;  /* 0x000000ffff417224 */ /* 0x000fe400078e005e */
[----:B------:R-:W-:Y:S02]  /*4cd0*/  IMAD.MOV.U32 R66, RZ, RZ, R95 ;  /* 0x000000ffff427224 */ /* 0x000fe400078e005f */
[----:B------:R-:W-:Y:S02]  /*4ce0*/  IMAD.MOV.U32 R166, RZ, RZ, R73 ;  /* 0x000000ffffa67224 */ /* 0x000fe400078e0049 */
[----:B--2---:R-:W-:-:S02]  /*4cf0*/  FFMA.FTZ R0, R165, c[0x0][0x2d0], -R12 ;  /* 0x0000b400a5007a23 */ /* 0x004fc4000001080c */
[----:B------:R-:W-:Y:S02]  /*4d00*/  IMAD.MOV.U32 R165, RZ, RZ, R75 ;  /* 0x000000ffffa57224 */ /* 0x000fe400078e004b */
[----:B------:R2:W1:Y:S01]  /*4d10*/  MUFU.EX2 R215, R0 ;  /* 0x0000000000d77308 */ /* 0x0004620000000800 */
[----:B------:R-:W-:Y:S01]  /*4d20*/  IMAD.MOV.U32 R49, RZ, RZ, R101 ;  /* 0x000000ffff317224 */ /* 0x000fe200078e0065 */
[----:B----4-:R-:W-:Y:S01]  /*4d30*/  F2FP.PACK_AB R4, R214, R211 ;  /* 0x000000d3d604723e */ /* 0x010fe200000000ff */
[----:B------:R-:W-:Y:S01]  /*4d40*/  IMAD.MOV.U32 R50, RZ, RZ, R102 ;  /* 0x000000ffff327224 */ /* 0x000fe200078e0066 */
[----:B------:R-:W-:Y:S01]  /*4d50*/  MOV R102, R106 ;  /* 0x0000006a00667202 */ /* 0x000fe20000000f00 */
[----:B------:R-:W-:Y:S02]  /*4d60*/  IMAD.MOV.U32 R100, RZ, RZ, R104 ;  /* 0x000000ffff647224 */ /* 0x000fe400078e0068 */
[----:B------:R-:W-:Y:S02]  /*4d70*/  IMAD.MOV.U32 R101, RZ, RZ, R105 ;  /* 0x000000ffff657224 */ /* 0x000fe400078e0069 */
[----:B------:R-:W-:-:S02]  /*4d80*/  IMAD.MOV.U32 R103, RZ, RZ, R107 ;  /* 0x000000ffff677224 */ /* 0x000fc400078e006b */
[----:B------:R-:W-:-:S03]  /*4d90*/  IMAD.MOV.U32 R37, RZ, RZ, R101 ;  /* 0x000000ffff257224 */ /* 0x000fc600078e0065 */
[----:B------:R-:W-:Y:S01]  /*4da0*/  MOV R38, R103 ;  /* 0x0000006700267202 */ /* 0x000fe20000000f00 */
[----:B--2---:R-:W-:Y:S01]  /*4db0*/  FFMA.FTZ R0, R205, c[0x0][0x2d0], -R2 ;  /* 0x0000b400cd007a23 */ /* 0x004fe20000010802 */
[----:B-1----:R-:W-:Y:S01]  /*4dc0*/  F2FP.PACK_AB R6, R215, R213 ;  /* 0x000000d5d706723e */ /* 0x002fe200000000ff */
[----:B------:R-:W-:Y:S02]  /*4dd0*/  IMAD.MOV.U32 R205, RZ, RZ, R208 ;  /* 0x000000ffffcd7224 */ /* 0x000fe400078e00d0 */
[----:B------:R1:W-:Y:S02]  /*4de0*/  MUFU.EX2 R208, R0 ;  /* 0x0000000000d07308 */ /* 0x0003e40000000800 */
[----:B-1----:R-:W-:Y:S02]  /*4df0*/  FFMA.FTZ R0, R204, c[0x0][0x2d0], -R2 ;  /* 0x0000b400cc007a23 */ /* 0x002fe40000010802 */
[----:B------:R-:W-:-:S04]  /*4e00*/  IMAD.MOV.U32 R204, RZ, RZ, R26 ;  /* 0x000000ffffcc7224 */ /* 0x000fc800078e001a */
[----:B------:R1:W2:Y:S01]  /*4e10*/  MUFU.EX2 R210, R0 ;  /* 0x0000000000d27308 */ /* 0x0002a20000000800 */
[----:B------:R-:W-:Y:S01]  /*4e20*/  LDSM.16.MT88.4 R24, [R218+0x1900] ;  /* 0x00190000da18783b */ /* 0x000fe20000004200 */
[----:B-1----:R-:W-:Y:S01]  /*4e30*/  FFMA.FTZ R0, R201, c[0x0][0x2d0], -R2 ;  /* 0x0000b400c9007a23 */ /* 0x002fe20000010802 */
[----:B--2---:R-:W-:-:S05]  /*4e40*/  F2FP.PACK_AB R5, R210, R208 ;  /* 0x000000d0d205723e */ /* 0x004fca00000000ff */
[----:B------:R-:W1:Y:S02]  /*4e50*/  MUFU.EX2 R212, R0 ;  /* 0x0000000000d47308 */ /* 0x000e640000000800 */
[----:B-1----:R-:W-:Y:S01]  /*4e60*/  F2FP.PACK_AB R7, R212, R209 ;  /* 0x000000d1d407723e */ /* 0x002fe200000000ff */
[----:B------:R-:W-:Y:S02]  /*4e70*/  IMAD.MOV.U32 R0, RZ, RZ, R74 ;  /* 0x000000ffff007224 */ /* 0x000fe400078e004a */
[----:B------:R-:W-:-:S04]  /*4e80*/  IMAD.MOV.U32 R74, RZ, RZ, R79 ;  /* 0x000000ffff4a7224 */ /* 0x000fc800078e004f */
[C---:B------:R-:W-:Y:S08]  /*4e90*/  HMMA.16816.F32 R92, R4.reuse, R16, R56 ;  /* 0x00000010045c723c */ /* 0x040ff00000001838 */
[C---:B------:R-:W-:Y:S01]  /*4ea0*/  HMMA.16816.F32 R76, R4.reuse, R18, R52 ;  /* 0x00000012044c723c */ /* 0x040fe20000001834 */
[----:B------:R-:W1:Y:S06]  /*4eb0*/  LDSM.16.MT88.4 R16, [R216+0x4900] ;  /* 0x00490000d810783b */ /* 0x000e6c0000004200 */
[----:B------:R-:W-:Y:S01]  /*4ec0*/  IMAD.MOV.U32 R53, RZ, RZ, R72 ;  /* 0x000000ffff357224 */ /* 0x000fe200078e0048 */
[----:B------:R-:W-:Y:S01]  /*4ed0*/  MOV R52, R74 ;  /* 0x0000004a00347202 */ /* 0x000fe20000000f00 */
[----:B---3--:R-:W-:Y:S01]  /*4ee0*/  HMMA.16816.F32 R200, R4, R20, R68 ;  /* 0x0000001404c8723c */ /* 0x008fe20000001844 */
[----:B------:R-:W-:Y:S01]  /*4ef0*/  MOV R54, R48 ;  /* 0x0000003000367202 */ /* 0x000fe20000000f00 */
[----:B------:R-:W-:-:S02]  /*4f00*/  IMAD.MOV.U32 R55, RZ, RZ, R39 ;  /* 0x000000ffff377224 */ /* 0x000fc400078e0027 */
[----:B------:R-:W-:-:S04]  /*4f10*/  IMAD.MOV.U32 R39, RZ, RZ, R102 ;  /* 0x000000ffff277224 */ /* 0x000fc800078e0066 */
[C---:B------:R-:W-:Y:S07]  /*4f20*/  HMMA.16816.F32 R72, R4.reuse, R8, R44 ;  /* 0x000000080448723c */ /* 0x040fee000000182c */
[----:B------:R-:W-:Y:S01]  /*4f30*/  IMAD.MOV.U32 R47, RZ, RZ, R64 ;  /* 0x000000ffff2f7224 */ /* 0x000fe200078e0040 */
[----:B------:R-:W-:Y:S01]  /*4f40*/  MOV R46, R65 ;  /* 0x00000041002e7202 */ /* 0x000fe20000000f00 */
[----:B------:R-:W-:Y:S01]  /*4f50*/  IMAD.MOV.U32 R45, RZ, RZ, R66 ;  /* 0x000000ffff2d7224 */ /* 0x000fe200078e0042 */
[C---:B------:R-:W-:Y:S01]  /*4f60*/  HMMA.16816.F32 R104, R4.reuse, R22, R60 ;  /* 0x000000160468723c */ /* 0x040fe2000000183c */
[----:B------:R-:W-:Y:S01]  /*4f70*/  IMAD.MOV.U32 R44, RZ, RZ, R67 ;  /* 0x000000ffff2c7224 */ /* 0x000fe200078e0043 */
[----:B------:R-:W2:Y:S06]  /*4f80*/  LDSM.16.MT88.4 R20, [R219+0x4900] ;  /* 0x00490000db14783b */ /* 0x000eac0000004200 */
[C---:B------:R-:W-:Y:S01]  /*4f90*/  HMMA.16816.F32 R64, R4.reuse, R10, R40 ;  /* 0x0000000a0440723c */ /* 0x040fe20000001828 */
[----:B------:R-:W3:Y:S07]  /*4fa0*/  LDSM.16.MT88.4 R8, [R217+0x4900] ;  /* 0x00490000d908783b */ /* 0x000eee0000004200 */
[C---:B-1----:R-:W-:Y:S08]  /*4fb0*/  HMMA.16816.F32 R68, R4.reuse, R16, R136 ;  /* 0x000000100444723c */ /* 0x042ff00000001888 */
[C---:B------:R-:W-:Y:S01]  /*4fc0*/  HMMA.16816.F32 R60, R4.reuse, R18, R140 ;  /* 0x00000012043c723c */ /* 0x040fe2000000188c */
[----:B------:R-:W1:Y:S07]  /*4fd0*/  LDSM.16.MT88.4 R16, [R218+0x4900] ;  /* 0x00490000da10783b */ /* 0x000e6e0000004200 */
[C---:B------:R-:W-:Y:S07]  /*4fe0*/  HMMA.16816.F32 R40, R4.reuse, R24, R32 ;  /* 0x000000180428723c */ /* 0x040fee0000001820 */
[----:B------:R-:W-:Y:S01]  /*4ff0*/  MOV R35, R49 ;  /* 0x0000003100237202 */ /* 0x000fe20000000f00 */
[----:B------:R-:W-:Y:S01]  /*5000*/  IMAD.MOV.U32 R34, RZ, RZ, R50 ;  /* 0x000000ffff227224 */ /* 0x000fe200078e0032 */
[----:B------:R-:W-:Y:S01]  /*5010*/  MOV R32, R100 ;  /* 0x0000006400207202 */ /* 0x000fe20000000f00 */
[----:B------:R-:W-:Y:S01]  /*5020*/  IMAD.MOV.U32 R33, RZ, RZ, R51 ;  /* 0x000000ffff217224 */ /* 0x000fe200078e0033 */
[C---:B--2---:R-:W-:Y:S08]  /*5030*/  HMMA.16816.F32 R140, R4.reuse, R20, R152 ;  /* 0x00000014048c723c */ /* 0x044ff00000001898 */
[C---:B---3--:R-:W-:Y:S08]  /*5040*/  HMMA.16816.F32 R56, R4.reuse, R8, R144 ;  /* 0x000000080438723c */ /* 0x048ff00000001890 */
[C---:B------:R-:W-:Y:S01]  /*5050*/  HMMA.16816.F32 R48, R4.reuse, R10, R148 ;  /* 0x0000000a0430723c */ /* 0x040fe20000001894 */
[----:B------:R-:W2:Y:S07]  /*5060*/  LDSM.16.MT88.4 R8, [R216+0x7900] ;  /* 0x00790000d808783b */ /* 0x000eae0000004200 */
[C---:B-1----:R-:W-:Y:S08]  /*5070*/  HMMA.16816.F32 R144, R4.reuse, R16, R184 ;  /* 0x000000100490723c */ /* 0x042ff000000018b8 */
[C---:B------:R-:W-:Y:S01]  /*5080*/  HMMA.16816.F32 R148, R4.reuse, R18, R180 ;  /* 0x000000120494723c */ /* 0x040fe200000018b4 */
[----:B------:R-:W1:Y:S07]  /*5090*/  LDSM.16.MT88.4 R16, [R219+0x7900] ;  /* 0x00790000db10783b */ /* 0x000e6e0000004200 */
[C---:B------:R-:W-:Y:S01]  /*50a0*/  HMMA.16816.F32 R100, R4.reuse, R26, R132 ;  /* 0x0000001a0464723c */ /* 0x040fe20000001884 */
[----:B------:R-:W3:Y:S06]  /*50b0*/  LDSM.16.MT88.4 R24, [R216+0xa900] ;  /* 0x00a90000d818783b */ /* 0x000eec0000004200 */
[----:B------:R-:W-:Y:S01]  /*50c0*/  IMAD.MOV.U32 R132, RZ, RZ, R30 ;  /* 0x000000ffff847224 */ /* 0x000fe200078e001e */
[----:B------:R-:W-:Y:S01]  /*50d0*/  MOV R134, R28 ;  /* 0x0000001c00867202 */ /* 0x000fe20000000f00 */
[----:B------:R-:W-:Y:S01]  /*50e0*/  IMAD.MOV.U32 R133, RZ, RZ, R31 ;  /* 0x000000ffff857224 */ /* 0x000fe200078e001f */
[C---:B------:R-:W-:Y:S01]  /*50f0*/  HMMA.16816.F32 R196, R4.reuse, R22, R196 ;  /* 0x0000001604c4723c */ /* 0x040fe200000018c4 */
[----:B------:R-:W-:Y:S01]  /*5100*/  IMAD.MOV.U32 R135, RZ, RZ, R29 ;  /* 0x000000ffff877224 */ /* 0x000fe200078e001d */
[----:B------:R-:W-:Y:S04]  /*5110*/  LDSM.16.MT88.4 R20, [R217+0xa900] ;  /* 0x00a90000d914783b */ /* 0x000fe80000004200 */
[----:B------:R-:W4:Y:S02]  /*5120*/  LDSM.16.MT88.4 R28, [R217+0x7900] ;  /* 0x00790000d91c783b */ /* 0x000f240000004200 */
[C---:B--2---:R-:W-:Y:S08]  /*5130*/  HMMA.16816.F32 R152, R4.reuse, R8, R176 ;  /* 0x000000080498723c */ /* 0x044ff000000018b0 */
[C---:B------:R-:W-:Y:S01]  /*5140*/  HMMA.16816.F32 R156, R4.reuse, R10, R156 ;  /* 0x0000000a049c723c */ /* 0x040fe2000000189c */
[----:B------:R-:W2:Y:S07]  /*5150*/  LDSM.16.MT88.4 R8, [R218+0x7900] ;  /* 0x00790000da08783b */ /* 0x000eae0000004200 */
[C---:B-1----:R-:W-:Y:S07]  /*5160*/  HMMA.16816.F32 R184, R4.reuse, R16, R168 ;  /* 0x0000001004b8723c */ /* 0x042fee00000018a8 */
[----:B------:R-:W-:Y:S01]  /*5170*/  IMAD.MOV.U32 R169, RZ, RZ, R134 ;  /* 0x000000ffffa97224 */ /* 0x000fe200078e0086 */
[C---:B------:R-:W-:Y:S01]  /*5180*/  HMMA.16816.F32 R176, R4.reuse, R18, R160 ;  /* 0x0000001204b0723c */ /* 0x040fe200000018a0 */
[----:B------:R-:W1:Y:S01]  /*5190*/  LDSM.16.MT88.4 R16, [R219+0xa900] ;  /* 0x00a90000db10783b */ /* 0x000e620000004200 */
[----:B------:R-:W-:Y:S01]  /*51a0*/  MOV R134, R32 ;  /* 0x0000002000867202 */ /* 0x000fe20000000f00 */
[----:B------:R-:W-:Y:S01]  /*51b0*/  IMAD.MOV.U32 R32, RZ, RZ, R34 ;  /* 0x000000ffff207224 */ /* 0x000fe200078e0022 */
[----:B------:R-:W-:Y:S01]  /*51c0*/  MOV R170, R133 ;  /* 0x0000008500aa7202 */ /* 0x000fe20000000f00 */
[----:B------:R-:W-:Y:S01]  /*51d0*/  IMAD.MOV.U32 R34, RZ, RZ, R44 ;  /* 0x000000ffff227224 */ /* 0x000fe200078e002c */
[----:B------:R-:W-:Y:S01]  /*51e0*/  MOV R44, R46 ;  /* 0x0000002e002c7202 */ /* 0x000fe20000000f00 */
[----:B------:R-:W-:Y:S01]  /*51f0*/  IMAD.MOV.U32 R46, RZ, RZ, R52 ;  /* 0x000000ffff2e7224 */ /* 0x000fe200078e0034 */
[C---:B---3--:R-:W-:Y:S01]  /*5200*/  HMMA.16816.F32 R136, R4.reuse, R24, R116 ;  /* 0x000000180488723c */ /* 0x048fe20000001874 */
[----:B------:R-:W-:Y:S01]  /*5210*/  IMAD.MOV.U32 R52, RZ, RZ, R54 ;  /* 0x000000ffff347224 */ /* 0x000fe200078e0036 */
[----:B------:R-:W-:Y:S01]  /*5220*/  MOV R54, R0 ;  /* 0x0000000000367202 */ /* 0x000fe20000000f00 */
[----:B------:R-:W-:Y:S01]  /*5230*/  IMAD.MOV.U32 R168, RZ, RZ, R135 ;  /* 0x000000ffffa87224 */ /* 0x000fe200078e0087 */
[----:B------:R-:W-:Y:S01]  /*5240*/  MOV R0, R205 ;  /* 0x000000cd00007202 */ /* 0x000fe20000000f00 */
[----:B------:R-:W-:Y:S01]  /*5250*/  IMAD.MOV.U32 R135, RZ, RZ, R33 ;  /* 0x000000ffff877224 */ /* 0x000fe200078e0021 */
[----:B------:R-:W-:Y:S01]  /*5260*/  MOV R33, R35 ;  /* 0x0000002300217202 */ /* 0x000fe20000000f00 */
[----:B------:R-:W-:Y:S01]  /*5270*/  IMAD.MOV.U32 R35, RZ, RZ, R45 ;  /* 0x000000ffff237224 */ /* 0x000fe200078e002d */
[C---:B----4-:R-:W-:Y:S01]  /*5280*/  HMMA.16816.F32 R172, R4.reuse, R28, R172 ;  /* 0x0000001c04ac723c */ /* 0x050fe200000018ac */
[----:B------:R-:W-:Y:S01]  /*5290*/  IMAD.MOV.U32 R45, RZ, RZ, R47 ;  /* 0x000000ffff2d7224 */ /* 0x000fe200078e002f */
[----:B------:R-:W-:Y:S01]  /*52a0*/  MOV R47, R53 ;  /* 0x00000035002f7202 */ /* 0x000fe20000000f00 */
[----:B------:R-:W-:Y:S01]  /*52b0*/  IMAD.MOV.U32 R53, RZ, RZ, R55 ;  /* 0x000000ffff357224 */ /* 0x000fe200078e0037 */
[----:B------:R-:W-:Y:S01]  /*52c0*/  MOV R205, R192 ;  /* 0x000000c000cd7202 */ /* 0x000fe20000000f00 */
[----:B------:R-:W-:Y:S01]  /*52d0*/  IMAD.MOV.U32 R55, RZ, RZ, R204 ;  /* 0x000000ffff377224 */ /* 0x000fe200078e00cc */
[----:B------:R-:W-:Y:S01]  /*52e0*/  MOV R25, R194 ;  /* 0x000000c200197202 */ /* 0x000fe20000000f00 */
[----:B------:R-:W-:Y:S01]  /*52f0*/  IMAD.MOV.U32 R204, RZ, RZ, R36 ;  /* 0x000000ffffcc7224 */ /* 0x000fe200078e0024 */
[----:B------:R-:W-:Y:S01]  /*5300*/  MOV R28, R0 ;  /* 0x00000000001c7202 */ /* 0x000fe20000000f00 */
[----:B--2---:R-:W-:Y:S01]  /*5310*/  HMMA.16816.F32 R180, R4, R8, R128 ;  /* 0x0000000804b4723c */ /* 0x004fe20000001880 */
[----:B------:R-:W-:Y:S01]  /*5320*/  FFMA.FTZ R0, R251, c[0x0][0x2d0], -R12 ;  /* 0x0000b400fb007a23 */ /* 0x000fe2000001080c */
[----:B------:R-:W-:Y:S01]  /*5330*/  MOV R119, R44 ;  /* 0x0000002c00777202 */ /* 0x000fe20000000f00 */
[----:B------:R-:W-:Y:S01]  /*5340*/  IMAD.MOV.U32 R36, RZ, RZ, R193 ;  /* 0x000000ffff247224 */ /* 0x000fe200078e00c1 */
[----:B------:R-:W-:Y:S01]  /*5350*/  MOV R117, R34 ;  /* 0x0000002200757202 */ /* 0x000fe20000000f00 */
[----:B------:R-:W-:-:S02]  /*5360*/  IMAD.MOV.U32 R24, RZ, RZ, R195 ;  /* 0x000000ffff187224 */ /* 0x000fc400078e00c3 */
[----:B------:R-:W-:Y:S01]  /*5370*/  MOV R131, R52 ;  /* 0x0000003400837202 */ /* 0x000fe20000000f00 */
[C---:B------:R-:W-:Y:S01]  /*5380*/  HMMA.16816.F32 R160, R4.reuse, R10, R124 ;  /* 0x0000000a04a0723c */ /* 0x040fe2000000187c */
[----:B------:R-:W2:Y:S01]  /*5390*/  LDSM.16.MT88.4 R8, [R218+0xa900] ;  /* 0x00a90000da08783b */ /* 0x000ea20000004200 */
[----:B------:R-:W-:Y:S01]  /*53a0*/  IMAD.MOV.U32 R130, RZ, RZ, R53 ;  /* 0x000000ffff827224 */ /* 0x000fe200078e0035 */
[----:B------:R-:W-:Y:S01]  /*53b0*/  MOV R129, R54 ;  /* 0x0000003600817202 */ /* 0x000fe20000000f00 */
[----:B------:R-:W-:Y:S02]  /*53c0*/  IMAD.MOV.U32 R29, RZ, RZ, R55 ;  /* 0x000000ffff1d7224 */ /* 0x000fe400078e0037 */
[----:B------:R-:W-:Y:S01]  /*53d0*/  IMAD.MOV.U32 R171, RZ, RZ, R132 ;  /* 0x000000ffffab7224 */ /* 0x000fe200078e0084 */
[----:B------:R-:W-:Y:S01]  /*53e0*/  MOV R127, R37 ;  /* 0x00000025007f7202 */ /* 0x000fe20000000f00 */
[----:B------:R-:W-:Y:S01]  /*53f0*/  IMAD.MOV.U32 R124, RZ, RZ, R15 ;  /* 0x000000ffff7c7224 */ /* 0x000fe200078e000f */
[----:B------:R-:W-:Y:S01]  /*5400*/  HMMA.16816.F32 R188, R4, R30, R188 ;  /* 0x0000001e04bc723c */ /* 0x000fe200000018bc */
[----:B------:R3:W-:Y:S01]  /*5410*/  MUFU.EX2 R15, R0 ;  /* 0x00000000000f7308 */ /* 0x0007e20000000800 */
[----:B------:R-:W-:Y:S01]  /*5420*/  IMAD.MOV.U32 R116, RZ, RZ, R33 ;  /* 0x000000ffff747224 */ /* 0x000fe200078e0021 */
[----:B------:R-:W-:Y:S01]  /*5430*/  MOV R125, R39 ;  /* 0x00000027007d7202 */ /* 0x000fe20000000f00 */
[----:B------:R-:W-:-:S02]  /*5440*/  IMAD.MOV.U32 R118, RZ, RZ, R35 ;  /* 0x000000ffff767224 */ /* 0x000fc400078e0023 */
[----:B------:R-:W-:Y:S01]  /*5450*/  IMAD.MOV.U32 R128, RZ, RZ, R36 ;  /* 0x000000ffff807224 */ /* 0x000fe200078e0024 */
[----:B------:R-:W-:Y:S01]  /*5460*/  MOV R30, R205 ;  /* 0x000000cd001e7202 */ /* 0x000fe20000000f00 */
[----:B------:R-:W-:Y:S01]  /*5470*/  IMAD.MOV.U32 R31, RZ, RZ, R204 ;  /* 0x000000ffff1f7224 */ /* 0x000fe200078e00cc */
[----:B------:R-:W-:Y:S01]  /*5480*/  HMMA.16816.F32 R192, R4, R26, R120 ;  /* 0x0000001a04c0723c */ /* 0x000fe20000001878 */
[----:B------:R-:W-:-:S06]  /*5490*/  IMAD.MOV.U32 R126, RZ, RZ, R38 ;  /* 0x000000ffff7e7224 */ /* 0x000fcc00078e0026 */
[----:B------:R-:W-:Y:S01]  /*54a0*/  IMAD.MOV.U32 R26, RZ, RZ, R45 ;  /* 0x000000ffff1a7224 */ /* 0x000fe200078e002d */
[----:B------:R-:W-:Y:S01]  /*54b0*/  MOV R27, R46 ;  /* 0x0000002e001b7202 */ /* 0x000fe20000000f00 */
[----:B---3--:R-:W-:Y:S01]  /*54c0*/  FFMA.FTZ R0, R250, c[0x0][0x2d0], -R12 ;  /* 0x0000b400fa007a23 */ /* 0x008fe2000001080c */
[----:B------:R-:W-:Y:S01]  /*54d0*/  MOV R122, R134 ;  /* 0x00000086007a7202 */ /* 0x000fe20000000f00 */
[----:B------:R-:W-:Y:S01]  /*54e0*/  IMAD.MOV.U32 R121, RZ, RZ, R135 ;  /* 0x000000ffff797224 */ /* 0x000fe200078e0087 */
[----:B-1----:R-:W-:Y:S01]  /*54f0*/  HMMA.16816.F32 R52, R4, R16, R96 ;  /* 0x000000100434723c */ /* 0x002fe20000001860 */
[----:B------:R1:W-:Y:S01]  /*5500*/  MUFU.EX2 R204, R0 ;  /* 0x0000000000cc7308 */ /* 0x0003e20000000800 */
[----:B------:R-:W-:Y:S01]  /*5510*/  IMAD.MOV.U32 R120, RZ, RZ, R47 ;  /* 0x000000ffff787224 */ /* 0x000fe200078e002f */
[----:B------:R-:W-:-:S05]  /*5520*/  MOV R123, R32 ;  /* 0x00000020007b7202 */ /* 0x000fca0000000f00 */
[C---:B------:R-:W-:Y:S01]  /*5530*/  HMMA.16816.F32 R44, R4.reuse, R18, R88 ;  /* 0x00000012042c723c */ /* 0x040fe20000001858 */
[----:B------:R-:W3:Y:S07]  /*5540*/  LDSM.16.MT88.4 R16, [R217+0x2100] ;  /* 0x00210000d910783b */ /* 0x000eee0000004200 */
[----:B--2---:R-:W-:Y:S01]  /*5550*/  HMMA.16816.F32 R36, R4, R8, R84 ;  /* 0x000000080424723c */ /* 0x004fe20000001854 */
[----:B-1----:R-:W-:-:S04]  /*5560*/  FFMA.FTZ R0, R207, c[0x0][0x2d0], -R12 ;  /* 0x0000b400cf007a23 */ /* 0x002fc8000001080c */
[----:B------:R1:W-:Y:S03]  /*5570*/  MUFU.EX2 R205, R0 ;  /* 0x0000000000cd7308 */ /* 0x0003e60000000800 */
[C---:B------:R-:W-:Y:S01]  /*5580*/  HMMA.16816.F32 R32, R4.reuse, R10, R80 ;  /* 0x0000000a0420723c */ /* 0x040fe20000001850 */
[----:B------:R-:W2:Y:S07]  /*5590*/  LDSM.16.MT88.4 R8, [R219+0x2100] ;  /* 0x00210000db08783b */ /* 0x000eae0000004200 */
[----:B------:R-:W-:Y:S01]  /*55a0*/  HMMA.16816.F32 R132, R4, R20, R112 ;  /* 0x000000140484723c */ /* 0x000fe20000001870 */
[----:B-1----:R-:W-:-:S07]  /*55b0*/  FFMA.FTZ R0, R206, c[0x0][0x2d0], -R12 ;  /* 0x0000b400ce007a23 */ /* 0x002fce000001080c */
[----:B------:R-:W-:Y:S01]  /*55c0*/  HMMA.16816.F32 R112, R4, R22, R108 ;  /* 0x000000160470723c */ /* 0x000fe2000000186c */
[----:B------:R1:W4:Y:S02]  /*55d0*/  MUFU.EX2 R207, R0 ;  /* 0x0000000000cf7308 */ /* 0x0003240000000800 */
[----:B-1----:R-:W-:Y:S01]  /*55e0*/  FFMA.FTZ R0, R26, c[0x0][0x2d0], -R2 ;  /* 0x0000b4001a007a23 */ /* 0x002fe20000010802 */
[----:B------:R-:W-:Y:S01]  /*55f0*/  MOV R26, R27 ;  /* 0x0000001b001a7202 */ /* 0x000fe20000000f00 */
        /* <DEDUP_REMOVED lines=11> */
[----:B------:R1:W-:Y:S01]  /*56b0*/  MUFU.EX2 R14, R0 ;  /* 0x00000000000e7308 */ /* 0x0003e20000000800 */
[----:B------:R-:W-:-:S02]  /*56c0*/  IMAD.MOV.U32 R27, RZ, RZ, R121 ;  /* 0x000000ffff1b7224 */ /* 0x000fc400078e0079 */
[----:B------:R-:W-:Y:S02]  /*56d0*/  IMAD.MOV.U32 R121, RZ, RZ, R24 ;  /* 0x000000ffff797224 */ /* 0x000fe400078e0018 */
[----:B------:R-:W-:Y:S02]  /*56e0*/  IMAD.MOV.U32 R24, RZ, RZ, R168 ;  /* 0x000000ffff187224 */ /* 0x000fe400078e00a8 */
[----:B------:R-:W-:Y:S02]  /*56f0*/  IMAD.MOV.U32 R168, RZ, RZ, R170 ;  /* 0x000000ffffa87224 */ /* 0x000fe400078e00aa */
[----:B------:R-:W-:Y:S02]  /*5700*/  IMAD.MOV.U32 R170, RZ, RZ, R165 ;  /* 0x000000ffffaa7224 */ /* 0x000fe400078e00a5 */
[--C-:B------:R-:W-:Y:S02]  /*5710*/  FFMA.FTZ R4, R21, c[0x0][0x2d0], -R2.reuse ;  /* 0x0000b40015047a23 */ /* 0x100fe40000010802 */
[----:B-1----:R-:W-:Y:S01]  /*5720*/  FFMA.FTZ R0, R26, c[0x0][0x2d0], -R2 ;  /* 0x0000b4001a007a23 */ /* 0x002fe20000010802 */
[----:B------:R-:W-:Y:S01]  /*5730*/  MOV R96, R121 ;  /* 0x0000007900607202 */ /* 0x000fe20000000f00 */
[----:B------:R-:W1:Y:S01]  /*5740*/  LDSM.16.MT88.4 R20, [R216+0x2100] ;  /* 0x00210000d814783b */ /* 0x000e620000004200 */
[----:B----4-:R-:W-:Y:S01]  /*5750*/  F2FP.PACK_AB R6, R207, R205 ;  /* 0x000000cdcf06723e */ /* 0x010fe200000000ff */
[----:B------:R4:W2:Y:S01]  /*5760*/  MUFU.EX2 R165, R0 ;  /* 0x0000000000a57308 */ /* 0x0008a20000000800 */
[----:B------:R-:W-:-:S02]  /*5770*/  MOV R121, R166 ;  /* 0x000000a600797202 */ /* 0x000fc40000000f00 */
[----:B------:R-:W-:Y:S02]  /*5780*/  MOV R26, R120 ;  /* 0x00000078001a7202 */ /* 0x000fe40000000f00 */
[----:B------:R-:W-:Y:S02]  /*5790*/  MOV R120, R122 ;  /* 0x0000007a00787202 */ /* 0x000fe40000000f00 */
[----:B------:R-:W-:Y:S01]  /*57a0*/  MOV R122, R25 ;  /* 0x00000019007a7202 */ /* 0x000fe20000000f00 */
[----:B------:R3:W-:Y:S01]  /*57b0*/  MUFU.EX2 R166, R4 ;  /* 0x0000000400a67308 */ /* 0x0007e20000000800 */
[----:B------:R-:W-:Y:S01]  /*57c0*/  MOV R25, R169 ;  /* 0x000000a900197202 */ /* 0x000fe20000000f00 */
[----:B----4-:R-:W-:Y:S01]  /*57d0*/  FFMA.FTZ R0, R252, c[0x0][0x2d0], -R2 ;  /* 0x0000b400fc007a23 */ /* 0x010fe20000010802 */
[----:B--2---:R-:W-:Y:S01]  /*57e0*/  F2FP.PACK_AB R5, R165, R14 ;  /* 0x0000000ea505723e */ /* 0x004fe200000000ff */
[----:B------:R-:W-:Y:S01]  /*57f0*/  IMAD.MOV.U32 R250, RZ, RZ, R26 ;  /* 0x000000fffffa7224 */ /* 0x000fe200078e001a */
[----:B------:R-:W-:-:S03]  /*5800*/  MOV R98, R27 ;  /* 0x0000001b00627202 */ /* 0x000fc60000000f00 */
[----:B------:R-:W2:Y:S01]  /*5810*/  MUFU.EX2 R206, R0 ;  /* 0x0000000000ce7308 */ /* 0x000ea20000000800 */
[----:B---3--:R-:W-:Y:S02]  /*5820*/  F2FP.PACK_AB R4, R204, R15 ;  /* 0x0000000fcc04723e */ /* 0x008fe400000000ff */
[----:B------:R-:W-:Y:S02]  /*5830*/  MOV R99, R24 ;  /* 0x0000001800637202 */ /* 0x000fe40000000f00 */
[----:B------:R-:W-:Y:S01]  /*5840*/  MOV R169, R171 ;  /* 0x000000ab00a97202 */ /* 0x000fe20000000f00 */
[----:B------:R-:W-:Y:S01]  /*5850*/  IMAD.MOV.U32 R108, RZ, RZ, R25 ;  /* 0x000000ffff6c7224 */ /* 0x000fe200078e0019 */
[----:B------:R-:W-:Y:S01]  /*5860*/  MOV R171, R221 ;  /* 0x000000dd00ab7202 */ /* 0x000fe20000000f00 */
[----:B------:R-:W-:Y:S01]  /*5870*/  LDSM.16.MT88.4 R24, [R218+0x2100] ;  /* 0x00210000da18783b */ /* 0x000fe20000004200 */
[----:B--2---:R-:W-:Y:S01]  /*5880*/  F2FP.PACK_AB R7, R206, R166 ;  /* 0x000000a6ce07723e */ /* 0x004fe200000000ff */
[----:B------:R-:W-:Y:S01]  /*5890*/  IMAD.MOV.U32 R97, RZ, RZ, R120 ;  /* 0x000000ffff617224 */ /* 0x000fe200078e0078 */
[----:B------:R-:W-:Y:S01]  /*58a0*/  MOV R109, R168 ;  /* 0x000000a8006d7202 */ /* 0x000fe20000000f00 */
[----:B------:R-:W-:Y:S01]  /*58b0*/  IMAD.MOV.U32 R251, RZ, RZ, R122 ;  /* 0x000000fffffb7224 */ /* 0x000fe200078e007a */
[----:B------:R-:W-:Y:S01]  /*58c0*/  MOV R111, R170 ;  /* 0x000000aa006f7202 */ /* 0x000fe20000000f00 */
[----:B------:R-:W-:Y:S01]  /*58d0*/  IMAD.MOV.U32 R110, RZ, RZ, R169 ;  /* 0x000000ffff6e7224 */ /* 0x000fe200078e00a9 */
[----:B------:R2:W5:Y:S01]  /*58e0*/  LDL.LU R221, [R1+0x64] ;  /* 0x0000640001dd7983 */ /* 0x0005620000300800 */
[----:B------:R-:W-:Y:S01]  /*58f0*/  HMMA.16816.F32 R88, R4, R16, R92 ;  /* 0x000000100458723c */ /* 0x000fe2000000185c */
[----:B------:R-:W-:-:S02]  /*5900*/  IMAD.MOV.U32 R120, RZ, RZ, R171 ;  /* 0x000000ffff787224 */ /* 0x000fc400078e00ab */
[----:B------:R-:W-:-:S05]  /*5910*/  IMAD.MOV.U32 R122, RZ, RZ, R220 ;  /* 0x000000ffff7a7224 */ /* 0x000fca00078e00dc */
[C---:B------:R-:W-:Y:S01]  /*5920*/  HMMA.16816.F32 R80, R4.reuse, R18, R76 ;  /* 0x000000120450723c */ /* 0x040fe2000000184c */
[----:B------:R-:W3:Y:S01]  /*5930*/  LDSM.16.MT88.4 R16, [R216+0x5100] ;  /* 0x00510000d810783b */ /* 0x000ee20000004200 */
[----:B------:R-:W-:Y:S01]  /*5940*/  MOV R252, R111 ;  /* 0x0000006f00fc7202 */ /* 0x000fe20000000f00 */
[----:B------:R-:W-:Y:S02]  /*5950*/  IMAD.MOV.U32 R0, RZ, RZ, R110 ;  /* 0x000000ffff007224 */ /* 0x000fe400078e006e */
[----:B------:R2:W5:Y:S01]  /*5960*/  LDL.LU R220, [R1+0x60] ;  /* 0x0000600001dc7983 */ /* 0x0005620000300800 */
[----:B------:R-:W-:Y:S01]  /*5970*/  IMAD.MOV.U32 R110, RZ, RZ, R116 ;  /* 0x000000ffff6e7224 */ /* 0x000fe200078e0074 */
[----:B------:R-:W-:Y:S01]  /*5980*/  MOV R111, R117 ;  /* 0x00000075006f7202 */ /* 0x000fe20000000f00 */
[----:B------:R-:W-:Y:S01]  /*5990*/  HMMA.16816.F32 R76, R4, R8, R72 ;  /* 0x00000008044c723c */ /* 0x000fe20000001848 */
[----:B------:R-:W-:Y:S01]  /*59a0*/  IMAD.MOV.U32 R116, RZ, RZ, R124 ;  /* 0x000000ffff747224 */ /* 0x000fe200078e007c */
[----:B------:R-:W-:-:S06]  /*59b0*/  MOV R117, R125 ;  /* 0x0000007d00757202 */ /* 0x000fcc0000000f00 */
[C---:B------:R-:W-:Y:S01]  /*59c0*/  HMMA.16816.F32 R72, R4.reuse, R10, R64 ;  /* 0x0000000a0448723c */ /* 0x040fe20000001840 */
[----:B------:R-:W4:Y:S06]  /*59d0*/  LDSM.16.MT88.4 R8, [R217+0x5100] ;  /* 0x00510000d908783b */ /* 0x000f2c0000004200 */
[----:B------:R-:W-:Y:S01]  /*59e0*/  MOV R67, R250 ;  /* 0x000000fa00437202 */ /* 0x000fe20000000f00 */
[----:B-1----:R-:W-:Y:S01]  /*59f0*/  HMMA.16816.F32 R168, R4, R20, R200 ;  /* 0x0000001404a8723c */ /* 0x002fe200000018c8 */
[----:B------:R-:W-:Y:S01]  /*5a00*/  IMAD.MOV.U32 R250, RZ, RZ, R120 ;  /* 0x000000fffffa7224 */ /* 0x000fe200078e0078 */
[----:B------:R-:W-:Y:S01]  /*5a10*/  MOV R64, R131 ;  /* 0x0000008300407202 */ /* 0x000fe20000000f00 */
[----:B------:R-:W-:-:S02]  /*5a20*/  IMAD.MOV.U32 R65, RZ, RZ, R130 ;  /* 0x000000ffff417224 */ /* 0x000fc400078e0082 */
[----:B------:R-:W-:Y:S02]  /*5a30*/  IMAD.MOV.U32 R66, RZ, RZ, R28 ;  /* 0x000000ffff427224 */ /* 0x000fe400078e001c */
[----:B------:R-:W-:Y:S01]  /*5a40*/  IMAD.MOV.U32 R202, RZ, RZ, R108 ;  /* 0x000000ffffca7224 */ /* 0x000fe200078e006c */
[C---:B------:R-:W-:Y:S01]  /*5a50*/  HMMA.16816.F32 R84, R4.reuse, R22, R104 ;  /* 0x000000160454723c */ /* 0x040fe20000001868 */
[----:B------:R-:W-:Y:S01]  /*5a60*/  MOV R203, R109 ;  /* 0x0000006d00cb7202 */ /* 0x000fe20000000f00 */
[----:B------:R-:W-:Y:S01]  /*5a70*/  IMAD.MOV.U32 R108, RZ, RZ, R122 ;  /* 0x000000ffff6c7224 */ /* 0x000fe200078e007a */
[----:B------:R-:W-:Y:S01]  /*5a80*/  MOV R109, R123 ;  /* 0x0000007b006d7202 */ /* 0x000fe20000000f00 */
[----:B------:R-:W1:Y:S01]  /*5a90*/  LDSM.16.MT88.4 R20, [R219+0x5100] ;  /* 0x00510000db14783b */ /* 0x000e620000004200 */
[----:B------:R-:W-:Y:S01]  /*5aa0*/  MOV R201, R99 ;  /* 0x0000006300c97202 */ /* 0x000fe20000000f00 */
[----:B------:R-:W-:Y:S01]  /*5ab0*/  IMAD.MOV.U32 R200, RZ, RZ, R203 ;  /* 0x000000ffffc87224 */ /* 0x000fe200078e00cb */
[----:B------:R-:W-:Y:S01]  /*5ac0*/  MOV R203, R250 ;  /* 0x000000fa00cb7202 */ /* 0x000fe20000000f00 */
[----:B------:R-:W-:Y:S01]  /*5ad0*/  IMAD.MOV.U32 R107, RZ, RZ, R251 ;  /* 0x000000ffff6b7224 */ /* 0x000fe200078e00fb */
[----:B------:R-:W-:Y:S01]  /*5ae0*/  MOV R251, R121 ;  /* 0x0000007900fb7202 */ /* 0x000fe20000000f00 */
[----:B------:R-:W-:Y:S01]  /*5af0*/  IMAD.MOV.U32 R105, RZ, RZ, R128 ;  /* 0x000000ffff697224 */ /* 0x000fe200078e0080 */
[----:B---3--:R-:W-:Y:S01]  /*5b00*/  HMMA.16816.F32 R120, R4, R16, R68 ;  /* 0x000000100478723c */ /* 0x008fe20000001844 */
[----:B------:R-:W-:Y:S01]  /*5b10*/  MOV R104, R129 ;  /* 0x0000008100687202 */ /* 0x000fe20000000f00 */
[----:B------:R-:W-:Y:S01]  /*5b20*/  IMAD.MOV.U32 R106, RZ, RZ, R118 ;  /* 0x000000ffff6a7224 */ /* 0x000fe200078e0076 */
[----:B------:R-:W-:Y:S01]  /*5b30*/  MOV R250, R108 ;  /* 0x0000006c00fa7202 */ /* 0x000fe20000000f00 */
[----:B------:R-:W-:Y:S01]  /*5b40*/  IMAD.MOV.U32 R118, RZ, RZ, R126 ;  /* 0x000000ffff767224 */ /* 0x000fe200078e007e */
[----:B------:R-:W-:-:S02]  /*5b50*/  MOV R99, R119 ;  /* 0x0000007700637202 */ /* 0x000fc40000000f00 */
[----:B------:R-:W-:Y:S01]  /*5b60*/  MOV R70, R202 ;  /* 0x000000ca00467202 */ /* 0x000fe20000000f00 */
[----:B------:R-:W-:Y:S01]  /*5b70*/  IMAD.MOV.U32 R202, RZ, RZ, R252 ;  /* 0x000000ffffca7224 */ /* 0x000fe200078e00fc */
[----:B------:R-:W-:Y:S01]  /*5b80*/  MOV R69, R110 ;  /* 0x0000006e00457202 */ /* 0x000fe20000000f00 */
[----:B------:R-:W-:Y:S01]  /*5b90*/  IMAD.MOV.U32 R252, RZ, RZ, R251 ;  /* 0x000000fffffc7224 */ /* 0x000fe200078e00fb */
[----:B------:R-:W-:Y:S01]  /*5ba0*/  HMMA.16816.F32 R128, R4, R24, R40 ;  /* 0x000000180480723c */ /* 0x000fe20000001828 */
[----:B------:R-:W-:Y:S01]  /*5bb0*/  IMAD.MOV.U32 R251, RZ, RZ, R109 ;  /* 0x000000fffffb7224 */ /* 0x000fe200078e006d */
[----:B------:R-:W-:Y:S01]  /*5bc0*/  MOV R119, R127 ;  /* 0x0000007f00777202 */ /* 0x000fe20000000f00 */
[----:B------:R-:W-:Y:S02]  /*5bd0*/  IMAD.MOV.U32 R68, RZ, RZ, R111 ;  /* 0x000000ffff447224 */ /* 0x000fe400078e006f */
[----:B------:R-:W-:Y:S01]  /*5be0*/  IMAD.MOV.U32 R71, RZ, RZ, R201 ;  /* 0x000000ffff477224 */ /* 0x000fe200078e00c9 */
[----:B------:R-:W-:-:S02]  /*5bf0*/  MOV R201, R0 ;  /* 0x0000000000c97202 */ /* 0x000fc40000000f00 */
[----:B------:R-:W-:Y:S01]  /*5c00*/  HMMA.16816.F32 R108, R4, R18, R60 ;  /* 0x00000012046c723c */ /* 0x000fe2000000183c */
[----:B------:R-:W3:Y:S01]  /*5c10*/  LDSM.16.MT88.4 R16, [R218+0x5100] ;  /* 0x00510000da10783b */ /* 0x000ee20000004200 */
[----:B------:R-:W-:-:S05]  /*5c20*/  MOV R0, R29 ;  /* 0x0000001d00007202 */ /* 0x000fca0000000f00 */
[----:B------:R-:W-:Y:S01]  /*5c30*/  MOV R63, R99 ;  /* 0x00000063003f7202 */ /* 0x000fe20000000f00 */
[C---:B----4-:R-:W-:Y:S01]  /*5c40*/  HMMA.16816.F32 R40, R4.reuse, R8, R56 ;  /* 0x000000080428723c */ /* 0x050fe20000001838 */
[----:B------:R-:W-:Y:S01]  /*5c50*/  IMAD.MOV.U32 R61, RZ, RZ, R116 ;  /* 0x000000ffff3d7224 */ /* 0x000fe200078e0074 */
[----:B------:R-:W-:Y:S01]  /*5c60*/  MOV R62, R117 ;  /* 0x00000075003e7202 */ /* 0x000fe20000000f00 */
[----:B------:R-:W-:Y:S01]  /*5c70*/  IMAD.MOV.U32 R99, RZ, RZ, R118 ;  /* 0x000000ffff637224 */ /* 0x000fe200078e0076 */
[----:B------:R-:W-:Y:S01]  /*5c80*/  MOV R60, R119 ;  /* 0x00000077003c7202 */ /* 0x000fe20000000f00 */
[----:B------:R-:W-:Y:S02]  /*5c90*/  FFMA.FTZ R0, R0, c[0x0][0x2d0], -R12 ;  /* 0x0000b40000007a23 */ /* 0x000fe4000001080c */
[----:B------:R-:W-:Y:S01]  /*5ca0*/  IMAD.MOV.U32 R59, RZ, RZ, R30 ;  /* 0x000000ffff3b7224 */ /* 0x000fe200078e001e */
[----:B------:R-:W-:Y:S01]  /*5cb0*/  HMMA.16816.F32 R48, R4, R10, R48 ;  /* 0x0000000a0430723c */ /* 0x000fe20000001830 */
[----:B------:R-:W4:Y:S01]  /*5cc0*/  LDSM.16.MT88.4 R8, [R216+0x8100] ;  /* 0x00810000d808783b */ /* 0x000f220000004200 */
[----:B------:R-:W-:-:S03]  /*5cd0*/  MOV R58, R31 ;  /* 0x0000001f003a7202 */ /* 0x000fc60000000f00 */
[----:B------:R-:W2:Y:S02]  /*5ce0*/  LDSM.16.MT88.4 R28, [R217+0x8100] ;  /* 0x00810000d91c783b */ /* 0x000ea40000004200 */
[----:B------:R-:W-:Y:S01]  /*5cf0*/  IMAD.MOV.U32 R57, RZ, RZ, R58 ;  /* 0x000000ffff397224 */ /* 0x000fe200078e003a */
[C---:B-1----:R-:W-:Y:S01]  /*5d00*/  HMMA.16816.F32 R92, R4.reuse, R20, R140 ;  /* 0x00000014045c723c */ /* 0x042fe2000000188c */
[----:B------:R-:W-:Y:S02]  /*5d10*/  MOV R58, R167 ;  /* 0x000000a7003a7202 */ /* 0x000fe40000000f00 */
[----:B------:R1:W5:Y:S05]  /*5d20*/  LDL.LU R167, [R1+0x5c] ;  /* 0x00005c0001a77983 */ /* 0x00036a0000300800 */
[C---:B------:R-:W-:Y:S01]  /*5d30*/  HMMA.16816.F32 R124, R4.reuse, R26, R100 ;  /* 0x0000001a047c723c */ /* 0x040fe20000001864 */
[----:B------:R-:W1:Y:S07]  /*5d40*/  LDSM.16.MT88.4 R24, [R216+0xb100] ;  /* 0x00b10000d818783b */ /* 0x000e6e0000004200 */
[C---:B------:R-:W-:Y:S01]  /*5d50*/  HMMA.16816.F32 R100, R4.reuse, R22, R196 ;  /* 0x000000160464723c */ /* 0x040fe200000018c4 */
[----:B------:R-:W-:Y:S07]  /*5d60*/  LDSM.16.MT88.4 R20, [R217+0xb100] ;  /* 0x00b10000d914783b */ /* 0x000fee0000004200 */
[C---:B---3--:R-:W-:Y:S08]  /*5d70*/  HMMA.16816.F32 R116, R4.reuse, R16, R144 ;  /* 0x000000100474723c */ /* 0x048ff00000001890 */
[C---:B------:R-:W-:Y:S01]  /*5d80*/  HMMA.16816.F32 R140, R4.reuse, R18, R148 ;  /* 0x00000012048c723c */ /* 0x040fe20000001894 */
[----:B------:R-:W3:Y:S07]  /*5d90*/  LDSM.16.MT88.4 R16, [R219+0x8100] ;  /* 0x00810000db10783b */ /* 0x000eee0000004200 */
[C---:B----4-:R-:W-:Y:S08]  /*5da0*/  HMMA.16816.F32 R144, R4.reuse, R8, R152 ;  /* 0x000000080490723c */ /* 0x050ff00000001898 */
[C---:B------:R-:W-:Y:S01]  /*5db0*/  HMMA.16816.F32 R148, R4.reuse, R10, R156 ;  /* 0x0000000a0494723c */ /* 0x040fe2000000189c */
[----:B------:R-:W4:Y:S07]  /*5dc0*/  LDSM.16.MT88.4 R8, [R218+0x8100] ;  /* 0x00810000da08783b */ /* 0x000f2e0000004200 */
[C---:B--2---:R-:W-:Y:S01]  /*5dd0*/  HMMA.16816.F32 R152, R4.reuse, R28, R172 ;  /* 0x0000001c0498723c */ /* 0x044fe200000018ac */
[----:B------:R-:W-:Y:S07]  /*5de0*/  LDSM.16.MT88.4 R172, [R216+0x2900] ;  /* 0x00290000d8ac783b */ /* 0x000fee0000004200 */
[C---:B------:R-:W-:Y:S08]  /*5df0*/  HMMA.16816.F32 R28, R4.reuse, R30, R188 ;  /* 0x0000001e041c723c */ /* 0x040ff000000018bc */
[C---:B-1----:R-:W-:Y:S08]  /*5e00*/  HMMA.16816.F32 R188, R4.reuse, R24, R136 ;  /* 0x0000001804bc723c */ /* 0x042ff00000001888 */
[C---:B---3--:R-:W-:Y:S08]  /*5e10*/  HMMA.16816.F32 R156, R4.reuse, R16, R184 ;  /* 0x00000010049c723c */ /* 0x048ff000000018b8 */
        /* <DEDUP_REMOVED lines=8> */
[C---:B-1----:R-:W-:Y:S08]  /*5ea0*/  HMMA.16816.F32 R196, R4.reuse, R16, R52 ;  /* 0x0000001004c4723c */ /* 0x042ff00000001834 */
[C---:B------:R-:W-:Y:S08]  /*5eb0*/  HMMA.16816.F32 R44, R4.reuse, R18, R44 ;  /* 0x00000012042c723c */ /* 0x040ff0000000182c */
[C---:B--2---:R-:W-:Y:S01]  /*5ec0*/  HMMA.16816.F32 R36, R4.reuse, R8, R36 ;  /* 0x000000080424723c */ /* 0x044fe20000001824 */
[----:B------:R1:W-:Y:S07]  /*5ed0*/  MUFU.EX2 R9, R0 ;  /* 0x0000000000097308 */ /* 0x0003ee0000000800 */
[----:B------:R-:W-:Y:S01]  /*5ee0*/  HMMA.16816.F32 R32, R4, R10, R32 ;  /* 0x0000000a0420723c */ /* 0x000fe20000001820 */
[----:B-1----:R-:W-:-:S04]  /*5ef0*/  FFMA.FTZ R0, R57, c[0x0][0x2d0], -R12 ;  /* 0x0000b40039007a23 */ /* 0x002fc8000001080c */
[----:B------:R1:W2:Y:S02]  /*5f00*/  MUFU.EX2 R10, R0 ;  /* 0x00000000000a7308 */ /* 0x0002a40000000800 */
[----:B-1----:R-:W-:Y:S02]  /*5f10*/  FFMA.FTZ R0, R59, c[0x0][0x2d0], -R12 ;  /* 0x0000b4003b007a23 */ /* 0x002fe4000001080c */
        /* <DEDUP_REMOVED lines=9> */
[----:B------:R-:W-:-:S02]  /*5fb0*/  MOV R65, R13 ;  /* 0x0000000d00417202 */ /* 0x000fc40000000f00 */
[----:B------:R1:W-:Y:S02]  /*5fc0*/  MUFU.EX2 R13, R0 ;  /* 0x00000000000d7308 */ /* 0x0003e40000000800 */
[----:B-1----:R-:W-:-:S06]  /*5fd0*/  FFMA.FTZ R0, R58, c[0x0][0x2d0], -R12 ;  /* 0x0000b4003a007a23 */ /* 0x002fcc000001080c */
[----:B------:R1:W3:Y:S02]  /*5fe0*/  MUFU.EX2 R11, R0 ;  /* 0x00000000000b7308 */ /* 0x0002e40000000800 */
[--C-:B-1----:R-:W-:Y:S02]  /*5ff0*/  FFMA.FTZ R0, R59, c[0x0][0x2d0], -R2.reuse ;  /* 0x0000b4003b007a23 */ /* 0x102fe40000010802 */
[----:B------:R-:W1:Y:S04]  /*6000*/  LDSM.16.MT88.4 R56, [R217+0x2900] ;  /* 0x00290000d938783b */ /* 0x000e680000004200 */
[----:B------:R4:W-:Y:S01]  /*6010*/  MUFU.EX2 R5, R0 ;  /* 0x0000000000057308 */ /* 0x0009e20000000800 */
[----:B------:R-:W-:Y:S01]  /*6020*/  IMAD.MOV.U32 R163, RZ, RZ, R61 ;  /* 0x000000ffffa37224 */ /* 0x000fe200078e003d */
[----:B------:R-:W-:Y:S01]  /*6030*/  MOV R61, R63 ;  /* 0x0000003f003d7202 */ /* 0x000fe20000000f00 */
[----:B----4-:R-:W-:-:S05]  /*6040*/  FFMA.FTZ R0, R65, c[0x0][0x2d0], -R2 ;  /* 0x0000b40041007a23 */ /* 0x010fca0000010802 */
[----:B------:R4:W1:Y:S01]  /*6050*/  MUFU.EX2 R7, R0 ;  /* 0x0000000000077308 */ /* 0x0008620000000800 */
[----:B------:R-:W-:Y:S01]  /*6060*/  IMAD.MOV.U32 R63, RZ, RZ, R68 ;  /* 0x000000ffff3f7224 */ /* 0x000fe200078e0044 */
[----:B------:R-:W-:Y:S01]  /*6070*/  MOV R68, R69 ;  /* 0x0000004500447202 */ /* 0x000fe20000000f00 */
[----:B------:R-:W-:Y:S01]  /*6080*/  IMAD.MOV.U32 R69, RZ, RZ, R70 ;  /* 0x000000ffff457224 */ /* 0x000fe200078e0046 */
[----:B------:R-:W-:Y:S01]  /*6090*/  MOV R70, R71 ;  /* 0x0000004700467202 */ /* 0x000fe20000000f00 */
[--C-:B----4-:R-:W-:Y:S02]  /*60a0*/  FFMA.FTZ R0, R66, c[0x0][0x2d0], -R2.reuse ;  /* 0x0000b40042007a23 */ /* 0x110fe40000010802 */
[----:B------:R-:W-:Y:S02]  /*60b0*/  FFMA.FTZ R2, R67, c[0x0][0x2d0], -R2 ;  /* 0x0000b40043027a23 */ /* 0x000fe40000010802 */
[----:B------:R4:W-:Y:S08]  /*60c0*/  MUFU.EX2 R6, R0 ;  /* 0x0000000000067308 */ /* 0x0009f00000000800 */
[----:B------:R-:W1:Y:S01]  /*60d0*/  MUFU.EX2 R8, R2 ;  /* 0x0000000200087308 */ /* 0x000e620000000800 */
[----:B------:R-:W-:-:S02]  /*60e0*/  IMAD.MOV.U32 R71, RZ, RZ, R64 ;  /* 0x000000ffff477224 */ /* 0x000fc400078e0040 */
[----:B------:R-:W1:Y:S01]  /*60f0*/  LDSM.16.MT88.4 R64, [R219+0x2900] ;  /* 0x00290000db40783b */ /* 0x000e620000004200 */
[----:B--2---:R-:W-:Y:S02]  /*6100*/  F2FP.PACK_AB R160, R10, R9 ;  /* 0x000000090aa0723e */ /* 0x004fe400000000ff */
[----:B---3--:R-:W-:Y:S01]  /*6110*/  F2FP.PACK_AB R162, R11, R13 ;  /* 0x0000000d0ba2723e */ /* 0x008fe200000000ff */
[----:B----4-:R-:W-:Y:S01]  /*6120*/  FADD.FTZ R0, R60, R163 ;  /* 0x000000a33c007221 */ /* 0x010fe20000010000 */
[----:B-1----:R-:W-:Y:S02]  /*6130*/  F2FP.PACK_AB R161, R7, R5 ;  /* 0x0000000507a1723e */ /* 0x002fe400000000ff */
[----:B------:R-:W-:-:S07]  /*6140*/  F2FP.PACK_AB R163, R8, R6 ;  /* 0x0000000608a3723e */ /* 0x000fce00000000ff */
[----:B------:R-:W-:Y:S01]  /*6150*/  HMMA.16816.F32 R52, R160, R56, R88 ;  /* 0x00000038a034723c */ /* 0x000fe20000001858 */
[----:B------:R-:W1:Y:S01]  /*6160*/  LDSM.16.MT88.4 R88, [R217+0x5900] ;  /* 0x00590000d958783b */ /* 0x000e620000004200 */
[----:B------:R-:W-:Y:S02]  /*6170*/  FADD.FTZ R2, R62, R61 ;  /* 0x0000003d3e027221 */ /* 0x000fe40000010000 */
[----:B------:R-:W-:Y:S01]  /*6180*/  FADD.FTZ R4, R63, R0 ;  /* 0x000000003f047221 */ /* 0x000fe20000010000 */
[----:B------:R-:W-:-:S03]  /*6190*/  MOV R138, R98 ;  /* 0x00000062008a7202 */ /* 0x000fc60000000f00 */
[C---:B------:R-:W-:Y:S08]  /*61a0*/  HMMA.16816.F32 R60, R160.reuse, R64, R76 ;  /* 0x00000040a03c723c */ /* 0x040ff0000000184c */
[----:B------:R-:W-:Y:S01]  /*61b0*/  HMMA.16816.F32 R64, R160, R66, R72 ;  /* 0x00000042a040723c */ /* 0x000fe20000001848 */
[----:B------:R-:W2:Y:S01]  /*61c0*/  LDSM.16.MT88.4 R72, [R218+0x2900] ;  /* 0x00290000da48783b */ /* 0x000ea20000004200 */
[----:B------:R-:W-:-:S02]  /*61d0*/  IMAD.MOV.U32 R0, RZ, RZ, R97 ;  /* 0x000000ffff007224 */ /* 0x000fc400078e0061 */
[----:B------:R-:W-:-:S04]  /*61e0*/  IMAD.MOV.U32 R139, RZ, RZ, R99 ;  /* 0x000000ffff8b7224 */ /* 0x000fc800078e0063 */
[----:B------:R-:W-:Y:S01]  /*61f0*/  HMMA.16816.F32 R168, R160, R172, R168 ;  /* 0x000000aca0a8723c */ /* 0x000fe200000018a8 */
[----:B------:R-:W-:Y:S01]  /*6200*/  IMAD.MOV.U32 R114, RZ, RZ, R69 ;  /* 0x000000ffff727224 */ /* 0x000fe200078e0045 */
[----:B------:R-:W-:Y:S01]  /*6210*/  MOV R115, R70 ;  /* 0x0000004600737202 */ /* 0x000fe20000000f00 */
[----:B------:R-:W-:-:S05]  /*6220*/  FADD.FTZ R0, R0, R2 ;  /* 0x0000000200007221 */ /* 0x000fca0000010000 */
[----:B------:R-:W-:Y:S01]  /*6230*/  HMMA.16816.F32 R172, R160, R174, R84 ;  /* 0x000000aea0ac723c */ /* 0x000fe20000001854 */
[----:B------:R-:W-:Y:S01]  /*6240*/  MOV R133, R104 ;  /* 0x0000006800857202 */ /* 0x000fe20000000f00 */
[----:B------:R-:W-:-:S06]  /*6250*/  IMAD.MOV.U32 R134, RZ, RZ, R105 ;  /* 0x000000ffff867224 */ /* 0x000fcc00078e0069 */
[C---:B-1----:R-:W-:Y:S08]  /*6260*/  HMMA.16816.F32 R84, R160.reuse, R88, R40 ;  /* 0x00000058a054723c */ /* 0x042ff00000001828 */
[----:B------:R-:W-:Y:S01]  /*6270*/  HMMA.16816.F32 R88, R160, R90, R48 ;  /* 0x0000005aa058723c */ /* 0x000fe20000001830 */
[----:B------:R-:W-:-:S06]  /*6280*/  MOV R40, R114 ;  /* 0x0000007200287202 */ /* 0x000fcc0000000f00 */
[----:B------:R-:W-:Y:S01]  /*6290*/  MOV R50, R138 ;  /* 0x0000008a00327202 */ /* 0x000fe20000000f00 */
[----:B------:R-:W-:Y:S02]  /*62a0*/  IMAD.MOV.U32 R51, RZ, RZ, R139 ;  /* 0x000000ffff337224 */ /* 0x000fe400078e008b */
[----:B------:R-:W-:Y:S02]  /*62b0*/  IMAD.MOV.U32 R41, RZ, RZ, R115 ;  /* 0x000000ffff297224 */ /* 0x000fe400078e0073 */
[----:B------:R-:W-:Y:S01]  /*62c0*/  FADD.FTZ R2, R50, R4 ;  /* 0x0000000432027221 */ /* 0x000fe20000010000 */
[----:B------:R-:W-:Y:S01]  /*62d0*/  MOV R135, R106 ;  /* 0x0000006a00877202 */ /* 0x000fe20000000f00 */
[----:B------:R-:W-:Y:S01]  /*62e0*/  FADD.FTZ R0, R51, R0 ;  /* 0x0000000033007221 */ /* 0x000fe20000010000 */
[----:B------:R-:W-:Y:S01]  /*62f0*/  MOV R19, R134 ;  /* 0x0000008600137202 */ /* 0x000fe20000000f00 */
[----:B------:R-:W-:Y:S01]  /*6300*/  IMAD.MOV.U32 R136, RZ, RZ, R107 ;  /* 0x000000ffff887224 */ /* 0x000fe200078e006b */
[----:B------:R-:W-:Y:S01]  /*6310*/  MOV R137, R96 ;  /* 0x0000006000897202 */ /* 0x000fe20000000f00 */
[----:B------:R-:W-:-:S02]  /*6320*/  IMAD.MOV.U32 R18, RZ, RZ, R133 ;  /* 0x000000ffff127224 */ /* 0x000fc400078e0085 */
[----:B------:R-:W-:Y:S01]  /*6330*/  IMAD.MOV.U32 R132, RZ, RZ, R71 ;  /* 0x000000ffff847224 */ /* 0x000fe200078e0047 */
[----:B------:R-:W-:Y:S01]  /*6340*/  MOV R12, R68 ;  /* 0x00000044000c7202 */ /* 0x000fe20000000f00 */
[----:B------:R-:W-:Y:S01]  /*6350*/  FADD.FTZ R2, R40, R2 ;  /* 0x0000000228027221 */ /* 0x000fe20000010000 */
[----:B------:R-:W-:Y:S01]  /*6360*/  HMMA.16816.F32 R56, R160, R58, R80 ;  /* 0x0000003aa038723c */ /* 0x000fe20000001850 */
[----:B------:R-:W-:Y:S01]  /*6370*/  FADD.FTZ R0, R41, R0 ;  /* 0x0000000029007221 */ /* 0x000fe20000010000 */
[----:B------:R-:W-:Y:S01]  /*6380*/  MOV R17, R136 ;  /* 0x0000008800117202 */ /* 0x000fe20000000f00 */
[----:B------:R-:W-:Y:S01]  /*6390*/  IMAD.MOV.U32 R16, RZ, RZ, R135 ;  /* 0x000000ffff107224 */ /* 0x000fe200078e0087 */
[----:B------:R-:W-:Y:S01]  /*63a0*/  MOV R43, R132 ;  /* 0x00000084002b7202 */ /* 0x000fe20000000f00 */
[----:B------:R-:W-:Y:S01]  /*63b0*/  FADD.FTZ R2, R18, R2 ;  /* 0x0000000212027221 */ /* 0x000fe20000010000 */
[----:B------:R-:W1:Y:S01]  /*63c0*/  LDSM.16.MT88.4 R80, [R216+0x5900] ;  /* 0x00590000d850783b */ /* 0x000e620000004200 */
[----:B------:R-:W-:-:S02]  /*63d0*/  FADD.FTZ R0, R19, R0 ;  /* 0x0000000013007221 */ /* 0x000fc40000010000 */
[----:B------:R-:W-:Y:S01]  /*63e0*/  IMAD.MOV.U32 R42, RZ, RZ, R137 ;  /* 0x000000ffff2a7224 */ /* 0x000fe200078e0089 */
[----:B------:R-:W3:Y:S01]  /*63f0*/  LDSM.16.MT88.4 R112, [R216+0x8900] ;  /* 0x00890000d870783b */ /* 0x000ee20000004200 */
[----:B------:R-:W-:Y:S02]  /*6400*/  FADD.FTZ R2, R16, R2 ;  /* 0x0000000210027221 */ /* 0x000fe40000010000 */
[----:B------:R-:W-:Y:S01]  /*6410*/  FADD.FTZ R0, R17, R0 ;  /* 0x0000000011007221 */ /* 0x000fe20000010000 */
[----:B--2---:R-:W-:Y:S01]  /*6420*/  HMMA.16816.F32 R68, R160, R72, R128 ;  /* 0x00000048a044723c */ /* 0x004fe20000001880 */
[----:B------:R-:W-:Y:S01]  /*6430*/  FADD.FTZ R2, R42, R2 ;  /* 0x000000022a027221 */ /* 0x000fe20000010000 */
[----:B------:R-:W2:Y:S01]  /*6440*/  LDSM.16.MT88.4 R128, [R219+0x8900] ;  /* 0x00890000db80783b */ /* 0x000ea20000004200 */
[----:B------:R-:W-:Y:S02]  /*6450*/  FADD.FTZ R0, R43, R0 ;  /* 0x000000002b007221 */ /* 0x000fe40000010000 */
[----:B------:R-:W-:Y:S01]  /*6460*/  FADD.FTZ R2, R12, R2 ;  /* 0x000000020c027221 */ /* 0x000fe20000010000 */
[----:B------:R-:W4:Y:S01]  /*6470*/  LDSM.16.MT88.4 R96, [R219+0x5900] ;  /* 0x00590000db60783b */ /* 0x000f220000004200 */
[----:B------:R-:W-:-:S02]  /*6480*/  FADD.FTZ R0, R200, R0 ;  /* 0x00000000c8007221 */ /* 0x000fc40000010000 */
[----:B------:R-:W-:Y:S01]  /*6490*/  FADD.FTZ R2, R201, R2 ;  /* 0x00000002c9027221 */ /* 0x000fe20000010000 */
[----:B------:R-:W2:Y:S01]  /*64a0*/  LDSM.16.MT88.4 R104, [R218+0x5900] ;  /* 0x00590000da68783b */ /* 0x000ea20000004200 */
[----:B------:R-:W-:Y:S02]  /*64b0*/  FADD.FTZ R0, R202, R0 ;  /* 0x00000000ca007221 */ /* 0x000fe40000010000 */
[----:B------:R-:W-:Y:S01]  /*64c0*/  FADD.FTZ R2, R203, R2 ;  /* 0x00000002cb027221 */ /* 0x000fe20000010000 */
[----:B------:R-:W-:Y:S01]  /*64d0*/  LDSM.16.MT88.4 R136, [R218+0x8900] ;  /* 0x00890000da88783b */ /* 0x000fe20000004200 */
[----:B------:R-:W-:Y:S02]  /*64e0*/  FADD.FTZ R0, R252, R0 ;  /* 0x00000000fc007221 */ /* 0x000fe40000010000 */
[----:B------:R-:W-:Y:S01]  /*64f0*/  FADD.FTZ R2, R250, R2 ;  /* 0x00000002fa027221 */ /* 0x000fe20000010000 */
[----:B------:R-:W-:Y:S01]  /*6500*/  LDSM.16.MT88.4 R16, [R218+0xb900] ;  /* 0x00b90000da10783b */ /* 0x000fe20000004200 */
[----:B------:R-:W-:-:S02]  /*6510*/  FADD.FTZ R0, R251, R0 ;  /* 0x00000000fb007221 */ /* 0x000fc40000010000 */
[----:B------:R-:W-:Y:S02]  /*6520*/  FADD.FTZ R2, R211, R2 ;  /* 0x00000002d3027221 */ /* 0x000fe40000010000 */
[----:B------:R-:W-:Y:S02]  /*6530*/  FADD.FTZ R0, R208, R0 ;  /* 0x00000000d0007221 */ /* 0x000fe40000010000 */
[----:B------:R-:W-:Y:S02]  /*6540*/  FADD.FTZ R2, R214, R2 ;  /* 0x00000002d6027221 */ /* 0x000fe40000010000 */
[----:B------:R-:W-:Y:S02]  /*6550*/  FADD.FTZ R0, R210, R0 ;  /* 0x00000000d2007221 */ /* 0x000fe40000010000 */
[----:B------:R-:W-:Y:S02]  /*6560*/  FADD.FTZ R2, R213, R2 ;  /* 0x00000002d5027221 */ /* 0x000fe40000010000 */
[----:B------:R-:W-:-:S02]  /*6570*/  FADD.FTZ R0, R209, R0 ;  /* 0x00000000d1007221 */ /* 0x000fc40000010000 */
[----:B------:R-:W-:Y:S02]  /*6580*/  FADD.FTZ R2, R215, R2 ;  /* 0x00000002d7027221 */ /* 0x000fe40000010000 */
[----:B------:R-:W-:Y:S02]  /*6590*/  FADD.FTZ R0, R212, R0 ;  /* 0x00000000d4007221 */ /* 0x000fe40000010000 */
[----:B------:R-:W-:Y:S02]  /*65a0*/  FADD.FTZ R2, R15, R2 ;  /* 0x000000020f027221 */ /* 0x000fe40000010000 */
[----:B------:R-:W-:Y:S02]  /*65b0*/  FADD.FTZ R0, R14, R0 ;  /* 0x000000000e007221 */ /* 0x000fe40000010000 */
[----:B------:R-:W-:Y:S01]  /*65c0*/  FADD.FTZ R2, R204, R2 ;  /* 0x00000002cc027221 */ /* 0x000fe20000010000 */
[----:B-1----:R-:W-:Y:S01]  /*65d0*/  HMMA.16816.F32 R76, R160, R80, R120 ;  /* 0x00000050a04c723c */ /* 0x002fe20000001878 */
[----:B------:R-:W-:Y:S01]  /*65e0*/  FADD.FTZ R0, R165, R0 ;  /* 0x00000000a5007221 */ /* 0x000fe20000010000 */
[----:B------:R-:W1:Y:S01]  /*65f0*/  LDSM.16.MT88.4 R120, [R217+0x8900] ;  /* 0x00890000d978783b */ /* 0x000e620000004200 */
[----:B------:R-:W-:-:S02]  /*6600*/  FADD.FTZ R4, R205, R2 ;  /* 0x00000002cd047221 */ /* 0x000fc40000010000 */
[----:B------:R-:W-:-:S03]  /*6610*/  FADD.FTZ R2, R166, R0 ;  /* 0x00000000a6027221 */ /* 0x000fc60000010000 */
[----:B------:R-:W-:Y:S01]  /*6620*/  HMMA.16816.F32 R80, R160, R82, R108 ;  /* 0x00000052a050723c */ /* 0x000fe2000000186c */
[----:B------:R-:W-:Y:S02]  /*6630*/  FADD.FTZ R0, R207, R4 ;  /* 0x00000004cf007221 */ /* 0x000fe40000010000 */
[----:B------:R-:W-:-:S05]  /*6640*/  FADD.FTZ R2, R206, R2 ;  /* 0x00000002ce027221 */ /* 0x000fca0000010000 */
[C---:B------:R-:W-:Y:S08]  /*6650*/  HMMA.16816.F32 R72, R160.reuse, R74, R124 ;  /* 0x0000004aa048723c */ /* 0x040ff0000000187c */
[C---:B---3--:R-:W-:Y:S01]  /*6660*/  HMMA.16816.F32 R108, R160.reuse, R112, R144 ;  /* 0x00000070a06c723c */ /* 0x048fe20000001890 */
[----:B------:R-:W3:Y:S07]  /*6670*/  LDSM.16.MT88.4 R144, [R216+0xb900] ;  /* 0x00b90000d890783b */ /* 0x000eee0000004200 */
[C---:B------:R-:W-:Y:S01]  /*6680*/  HMMA.16816.F32 R112, R160.reuse, R114, R148 ;  /* 0x00000072a070723c */ /* 0x040fe20000001894 */
[----:B------:R-:W1:Y:S07]  /*6690*/  LDSM.16.MT88.4 R148, [R217+0xb900] ;  /* 0x00b90000d994783b */ /* 0x000e6e0000004200 */
[----:B--2---:R-:W-:Y:S01]  /*66a0*/  HMMA.16816.F32 R124, R160, R128, R156 ;  /* 0x00000080a07c723c */ /* 0x004fe2000000189c */
[----:B------:R-:W2:Y:S01]  /*66b0*/  LDSM.16.MT88.4 R156, [R219+0xb900] ;  /* 0x00b90000db9c783b */ /* 0x000ea20000004200 */
[----:B------:R-:W-:-:S02]  /*66c0*/  FADD.FTZ R0, R9, R0 ;  /* 0x0000000009007221 */ /* 0x000fc40000010000 */
[----:B------:R-:W-:Y:S02]  /*66d0*/  FADD.FTZ R2, R5, R2 ;  /* 0x0000000205027221 */ /* 0x000fe40000010000 */
[----:B------:R-:W-:Y:S02]  /*66e0*/  FADD.FTZ R0, R10, R0 ;  /* 0x000000000a007221 */ /* 0x000fe40000010000 */
[----:B------:R-:W-:Y:S02]  /*66f0*/  FADD.FTZ R2, R7, R2 ;  /* 0x0000000207027221 */ /* 0x000fe40000010000 */
[----:B------:R-:W-:Y:S02]  /*6700*/  FADD.FTZ R0, R13, R0 ;  /* 0x000000000d007221 */ /* 0x000fe40000010000 */
[----:B------:R-:W-:Y:S02]  /*6710*/  FADD.FTZ R2, R6, R2 ;  /* 0x0000000206027221 */ /* 0x000fe40000010000 */
[----:B------:R-:W-:-:S02]  /*6720*/  FADD.FTZ R4, R11, R0 ;  /* 0x000000000b047221 */ /* 0x000fc40000010000 */
[----:B------:R-:W-:Y:S01]  /*6730*/  FADD.FTZ R0, R8, R2 ;  /* 0x0000000208007221 */ /* 0x000fe20000010000 */
[----:B------:R-:W-:-:S04]  /*6740*/  MOV R251, c[0x0][0x1d0] ;  /* 0x0000740000fb7a02 */ /* 0x000fc80000000f00 */
[----:B------:R1:W-:Y:S04]  /*6750*/  STL [R1+0x4], R0 ;  /* 0x0000040001007387 */ /* 0x0003e80000100800 */
[----:B------:R1:W-:Y:S01]  /*6760*/  STL [R1], R4 ;  /* 0x0000000401007387 */ /* 0x0003e20000100800 */
[----:B------:R-:W-:Y:S01]  /*6770*/  ISETP.GE.AND P6, PT, R251, 0x61, PT ;  /* 0x00000061fb00780c */ /* 0x000fe20003fc6270 */
[C---:B----4-:R-:W-:Y:S08]  /*6780*/  HMMA.16816.F32 R92, R160.reuse, R96, R92 ;  /* 0x00000060a05c723c */ /* 0x050ff0000000185c */
[C---:B------:R-:W-:Y:S08]  /*6790*/  HMMA.16816.F32 R96, R160.reuse, R98, R100 ;  /* 0x00000062a060723c */ /* 0x040ff00000001864 */
[C---:B------:R-:W-:Y:S08]  /*67a0*/  HMMA.16816.F32 R100, R160.reuse, R104, R116 ;  /* 0x00000068a064723c */ /* 0x040ff00000001874 */
[C---:B------:R-:W-:Y:S08]  /*67b0*/  HMMA.16816.F32 R104, R160.reuse, R106, R140 ;  /* 0x0000006aa068723c */ /* 0x040ff0000000188c */
[C---:B-1----:R-:W-:Y:S08]  /*67c0*/  HMMA.16816.F32 R116, R160.reuse, R120, R152 ;  /* 0x00000078a074723c */ /* 0x042ff00000001898 */
[C---:B------:R-:W-:Y:S08]  /*67d0*/  HMMA.16816.F32 R128, R160.reuse, R130, R176 ;  /* 0x00000082a080723c */ /* 0x040ff000000018b0 */
[C---:B------:R-:W-:Y:S08]  /*67e0*/  HMMA.16816.F32 R132, R160.reuse, R136, R180 ;  /* 0x00000088a084723c */ /* 0x040ff000000018b4 */
[C---:B---3--:R-:W-:Y:S08]  /*67f0*/  HMMA.16816.F32 R140, R160.reuse, R144, R188 ;  /* 0x00000090a08c723c */ /* 0x048ff000000018bc */
        /* <DEDUP_REMOVED lines=10> */
[----:B------:R-:W2:Y:S01]  /*68a0*/  LDL.LU R251, [R1+0x3c] ;  /* 0x00003c0001fb7983 */ /* 0x000ea20000300800 */
[----:B------:R-:W-:Y:S01]  /*68b0*/  UMOV UR6, 0x6 ;  /* 0x0000000600067882 */ /* 0x000fe20000000000 */
[----:B------:R-:W-:Y:S01]  /*68c0*/  IMAD.MOV.U32 R166, RZ, RZ, R3 ;  /* 0x000000ffffa67224 */ /* 0x000fe200078e0003 */
[----:B------:R-:W-:Y:S01]  /*68d0*/  ULDC.64 UR4, c[0x0][0x208] ;  /* 0x0000820000047ab9 */ /* 0x000fe20000000a00 */
[----:B------:R-:W-:Y:S01]  /*68e0*/  MOV R165, R164 ;  /* 0x000000a400a57202 */ /* 0x000fe20000000f00 */
[----:B------:R-:W-:-:S02]  /*68f0*/  USHF.L.U64.HI UR5, UR4, UR6, UR5 ;  /* 0x0000000604057299 */ /* 0x000fc40008010205 */
[----:B------:R-:W-:Y:S01]  /*6900*/  USHF.L.U32 UR4, UR4, 0x6, URZ ;  /* 0x0000000604047899 */ /* 0x000fe2000800063f */
[----:B--2---:R-:W-:-:S08]  /*6910*/  IADD3 R251, R251, -0x2, RZ ;  /* 0xfffffffefbfb7810 */ /* 0x004fd00007ffe0ff */
[----:B------:R-:W2:Y:S04]  /*6920*/  LDL.LU.64 R200, [R1+0x48] ;  /* 0x0000480001c87983 */ /* 0x000ea80000300a00 */
[----:B------:R-:W3:Y:S04]  /*6930*/  LDL.LU.64 R202, [R1+0x50] ;  /* 0x0000500001ca7983 */ /* 0x000ee80000300a00 */
[----:B------:R-:W4:Y:S01]  /*6940*/  LDL R250, [R1+0x38] ;  /* 0x0000380001fa7983 */ /* 0x000f220000100800 */
[----:B--2---:R-:W-:-:S02]  /*6950*/  MOV R3, R201 ;  /* 0x000000c900037202 */ /* 0x004fc40000000f00 */
[----:B---3--:R-:W-:Y:S02]  /*6960*/  MOV R2, R202 ;  /* 0x000000ca00027202 */ /* 0x008fe40000000f00 */
[----:B----4-:R-:W-:-:S03]  /*6970*/  SHF.L.U32 R250, R250, 0x1, RZ ;  /* 0x00000001fafa7819 */ /* 0x010fc600000006ff */
[----:B------:R1:W-:Y:S04]  /*6980*/  STL.64 [R1+0x10], R2 ;  /* 0x0000100201007387 */ /* 0x0003e80000100a00 */
.L_x_685:
[----:B------:R-:W2:Y:S01]  /*6990*/  LDL.64 R12, [R1+0x10] ;  /* 0x00001000010c7983 */ /* 0x000ea20000100a00 */
[----:B-1----:R-:W-:Y:S01]  /*69a0*/  SHF.R.S32.HI R0, RZ, 0x1f, R251 ;  /* 0x0000001fff007819 */ /* 0x002fe200000114fb */
[----:B------:R-:W-:Y:S04]  /*69b0*/  DEPBAR.LE SB0, 0x0 ;  /* 0x000080000000791a */ /* 0x000fe80000000000 */
[----:B------:R-:W-:Y:S01]  /*69c0*/  IMAD R0, R0, c[0x0][0x208], RZ ;  /* 0x0000820000007a24 */ /* 0x000fe200078e02ff */
[----:B------:R-:W-:Y:S01]  /*69d0*/  BAR.SYNC.DEFER_BLOCKING 0x0 ;  /* 0x0000000000007b1d */ /* 0x000fe20000010000 */
[C---:B-1----:R-:W-:Y:S04]  /*69e0*/  IMAD.WIDE.U32 R2, R251.reuse, c[0x0][0x208], RZ ;  /* 0x00008200fb027a25 */ /* 0x042fe800078e00ff */
[----:B------:R-:W-:Y:S05]  /*69f0*/  IMAD R0, R251, c[0x0][0x20c], R0 ;  /* 0x00008300fb007a24 */ /* 0x000fea00078e0200 */
[----:B------:R-:W-:Y:S05]  /*6a00*/  IADD3 R0, R3, R0, RZ ;  /* 0x0000000003007210 */ /* 0x000fea0007ffe0ff */
[----:B------:R-:W-:Y:S01]  /*6a10*/  IMAD R0, R0, 0x60, RZ ;  /* 0x0000006000007824 */ /* 0x000fe200078e02ff */
[----:B------:R-:W-:Y:S06]  /*6a20*/  LDSM.16.M88.4 R48, [R223] ;  /* 0x00000000df30783b */ /* 0x000fec0000000200 */
[----:B-----5:R-:W1:Y:S06]  /*6a30*/  LDSM.16.M88.4 R8, [R167+0xc100] ;  /* 0x00c10000a708783b */ /* 0x020e6c0000000200 */
[----:B------:R-:W3:Y:S06]  /*6a40*/  LDSM.16.M88.4 R16, [R167+0xc900] ;  /* 0x00c90000a710783b */ /* 0x000eec0000000200 */
[----:B------:R-:W4:Y:S06]  /*6a50*/  LDSM.16.M88.4 R24, [R167+0xd100] ;  /* 0x00d10000a718783b */ /* 0x000f2c0000000200 */
[----:B------:R-:W2:Y:S06]  /*6a60*/  LDSM.16.M88.4 R32, [R167+0xd900] ;  /* 0x00d90000a720783b */ /* 0x000eac0000000200 */
[----:B------:R-:W2:Y:S06]  /*6a70*/  LDSM.16.M88.4 R40, [R167+0xe100] ;  /* 0x00e10000a728783b */ /* 0x000eac0000000200 */
[----:B------:R-:W2:Y:S06]  /*6a80*/  LDSM.16.M88.4 R184, [R167+0xe900] ;  /* 0x00e90000a7b8783b */ /* 0x000eac0000000200 */
[----:B------:R-:W-:Y:S01]  /*6a90*/  LDSM.16.M88.4 R188, [R222] ;  /* 0x00000000debc783b */ /* 0x000fe20000000200 */
[C---:B-1----:R-:W-:Y:S05]  /*6aa0*/  HMMA.16816.F32 R4, R48.reuse, R8, RZ ;  /* 0x000000083004723c */ /* 0x042fea00000018ff */
[----:B------:R-:W1:Y:S03]  /*6ab0*/  LDSM.16.M88.4 R192, [R226] ;  /* 0x00000000e2c0783b */ /* 0x000e660000000200 */
[C---:B------:R-:W-:Y:S03]  /*6ac0*/  HMMA.16816.F32 R8, R48.reuse, R10, RZ ;  /* 0x0000000a3008723c */ /* 0x040fe600000018ff */
[----:B------:R-:W1:Y:S06]  /*6ad0*/  LDSM.16.M88.4 R196, [R249] ;  /* 0x00000000f9c4783b */ /* 0x000e6c0000000200 */
[----:B------:R-:W1:Y:S06]  /*6ae0*/  LDSM.16.M88.4 R200, [R248] ;  /* 0x00000000f8c8783b */ /* 0x000e6c0000000200 */
[----:B------:R-:W1:Y:S06]  /*6af0*/  LDSM.16.M88.4 R204, [R247] ;  /* 0x00000000f7cc783b */ /* 0x000e6c0000000200 */
[----:B------:R-:W1:Y:S06]  /*6b00*/  LDSM.16.M88.4 R208, [R246] ;  /* 0x00000000f6d0783b */ /* 0x000e6c0000000200 */
[----:B------:R-:W1:Y:S01]  /*6b10*/  LDSM.16.M88.4 R212, [R245] ;  /* 0x00000000f5d4783b */ /* 0x000e620000000200 */
[----:B--2---:R-:W-:Y:S02]  /*6b20*/  IMAD.WIDE.U32 R2, R2, 0x60, R12 ;  /* 0x0000006002027825 */ /* 0x004fe400078e000c */
[C---:B---3--:R-:W-:Y:S03]  /*6b30*/  HMMA.16816.F32 R12, R48.reuse, R16, RZ ;  /* 0x00000010300c723c */ /* 0x048fe600000018ff */
[----:B------:R-:W-:Y:S02]  /*6b40*/  IADD3 R28, R3, R0, RZ ;  /* 0x00000000031c7210 */ /* 0x000fe40007ffe0ff */
[C---:B------:R-:W-:Y:S02]  /*6b50*/  SHF.L.U32 R0, R2.reuse, 0x1, RZ ;  /* 0x0000000102007819 */ /* 0x040fe400000006ff */
[----:B------:R-:W-:Y:S01]  /*6b60*/  SHF.L.U64.HI R28, R2, 0x1, R28 ;  /* 0x00000001021c7819 */ /* 0x000fe2000001021c */
[C---:B------:R-:W-:Y:S01]  /*6b70*/  HMMA.16816.F32 R16, R48.reuse, R18, RZ ;  /* 0x000000123010723c */ /* 0x040fe200000018ff */
[C---:B------:R-:W-:Y:S03]  /*6b80*/  IADD3 R2, P6, R0.reuse, c[0x0][0x1f8], RZ ;  /* 0x00007e0000027a10 */ /* 0x040fe60007fde0ff */
[----:B------:R-:W-:Y:S02]  /*6b90*/  IADD3 R30, P5, R0, 0x80, RZ ;  /* 0x00000080001e7810 */ /* 0x000fe40007fbe0ff */
[----:B------:R-:W-:Y:S02]  /*6ba0*/  IADD3.X R3, R28, c[0x0][0x1fc], RZ, P6, !PT ;  /* 0x00007f001c037a10 */ /* 0x000fe400037fe4ff */
[----:B------:R-:W-:Y:S03]  /*6bb0*/  IADD3 R36, P6, R0, 0x100, RZ ;  /* 0x0000010000247810 */ /* 0x000fe60007fde0ff */
[----:B------:R-:W-:Y:S01]  /*6bc0*/  @!PT LDS RZ, [RZ] ;  /* 0x00000000fffff984 */ /* 0x000fe20000000800 */
[----:B------:R-:W-:Y:S01]  /*6bd0*/  @!PT LDS RZ, [RZ] ;  /* 0x00000000fffff984 */ /* 0x000fe20000000800 */
[----:B------:R-:W-:Y:S01]  /*6be0*/  @!PT LDS RZ, [RZ] ;  /* 0x00000000fffff984 */ /* 0x000fe20000000800 */
[----:B------:R2:W-:Y:S01]  /*6bf0*/  LDGSTS.E.BYPASS.LTC128B.128 [R250+0x100], [R2.64], !P1 ;  /* 0x0010000002fa7fae */ /* 0x0005e2000c901d48 */
[----:B------:R-:W-:Y:S02]  /*6c00*/  IADD3 R30, P0, R30, c[0x0][0x1f8], RZ ;  /* 0x00007e001e1e7a10 */ /* 0x000fe40007f1e0ff */
[----:B------:R-:W-:Y:S02]  /*6c10*/  P2R R20, PR, RZ, 0x40 ;  /* 0x00000040ff147803 */ /* 0x000fe40000000000 */
[--C-:B------:R-:W-:Y:S02]  /*6c20*/  IADD3.X R31, RZ, c[0x0][0x1fc], R28.reuse, P0, P5 ;  /* 0x00007f00ff1f7a10 */ /* 0x100fe400007ea41c */
[----:B------:R-:W-:Y:S02]  /*6c30*/  IADD3 R36, P0, R36, c[0x0][0x1f8], RZ ;  /* 0x00007e0024247a10 */ /* 0x000fe40007f1e0ff */
[----:B------:R-:W-:Y:S01]  /*6c40*/  ISETP.NE.AND P5, PT, R20, RZ, PT ;  /* 0x000000ff1400720c */ /* 0x000fe20003fa5270 */
[----:B------:R3:W-:Y:S01]  /*6c50*/  LDGSTS.E.BYPASS.LTC128B.128 [R250+0x3100], [R30.64], !P4 ;  /* 0x031000001efa7fae */ /* 0x0007e2000e101d48 */
[C---:B----4-:R-:W-:Y:S01]  /*6c60*/  HMMA.16816.F32 R20, R48.reuse, R24, RZ ;  /* 0x000000183014723c */ /* 0x050fe200000018ff */
[----:B------:R-:W-:Y:S02]  /*6c70*/  IADD3 R0, P6, R0, 0x180, RZ ;  /* 0x0000018000007810 */ /* 0x000fe40007fde0ff */
[--C-:B------:R-:W-:Y:S02]  /*6c80*/  IADD3.X R37, RZ, c[0x0][0x1fc], R28.reuse, P0, P5 ;  /* 0x00007f00ff257a10 */ /* 0x100fe400007ea41c */
[----:B------:R-:W-:Y:S03]  /*6c90*/  IADD3 R38, P5, R0, c[0x0][0x1f8], RZ ;  /* 0x00007e0000267a10 */ /* 0x000fe60007fbe0ff */
[C---:B------:R-:W-:Y:S01]  /*6ca0*/  HMMA.16816.F32 R24, R48.reuse, R26, RZ ;  /* 0x0000001a3018723c */ /* 0x040fe200000018ff */
[----:B------:R4:W-:Y:S03]  /*6cb0*/  LDGSTS.E.BYPASS.LTC128B.128 [R250+0x6100], [R36.64], !P3 ;  /* 0x0610000024fa7fae */ /* 0x0009e6000d901d48 */
[----:B------:R-:W-:Y:S02]  /*6cc0*/  IADD3.X R39, RZ, c[0x0][0x1fc], R28, P5, P6 ;  /* 0x00007f00ff277a10 */ /* 0x000fe40002fec41c */
[----:B--2---:R-:W-:Y:S03]  /*6cd0*/  IADD3 R2, P0, R2, UR4, RZ ;  /* 0x0000000402027c10 */ /* 0x004fe6000ff1e0ff */
[----:B------:R2:W-:Y:S03]  /*6ce0*/  LDGSTS.E.BYPASS.LTC128B.128 [R250+0x9100], [R38.64], !P2 ;  /* 0x0910000026fa7fae */ /* 0x0005e6000d101d48 */
[----:B------:R-:W-:Y:S05]  /*6cf0*/  IADD3.X R3, R3, UR5, RZ, P0, !PT ;  /* 0x0000000503037c10 */ /* 0x000fea00087fe4ff */
[----:B------:R1:W-:Y:S01]  /*6d00*/  LDGSTS.E.BYPASS.LTC128B.128 [R250+0x1100], [R2.64], !P1 ;  /* 0x0110000002fa7fae */ /* 0x0003e2000c901d48 */
[C---:B---3--:R-:W-:Y:S05]  /*6d10*/  HMMA.16816.F32 R28, R48.reuse, R32, RZ ;  /* 0x00000020301c723c */ /* 0x048fea00000018ff */
[----:B------:R3:W-:Y:S03]  /*6d20*/  LDGSTS.E.BYPASS.LTC128B.128 [R250+0x4100], [R2.64+0x80], !P4 ;  /* 0x0410008002fa7fae */ /* 0x0007e6000e101d48 */
[C---:B------:R-:W-:Y:S03]  /*6d30*/  HMMA.16816.F32 R32, R48.reuse, R34, RZ ;  /* 0x000000223020723c */ /* 0x040fe600000018ff */
[----:B------:R3:W-:Y:S01]  /*6d40*/  LDGSTS.E.BYPASS.LTC128B.128 [R250+0x7100], [R2.64+0x100], !P3 ;  /* 0x0710010002fa7fae */ /* 0x0007e2000d901d48 */
[----:B----4-:R-:W-:Y:S04]  /*6d50*/  IADD3 R36, P0, R2, UR4, RZ ;  /* 0x0000000402247c10 */ /* 0x010fe8000ff1e0ff */
[----:B------:R-:W-:Y:S01]  /*6d60*/  IADD3.X R37, R3, UR5, RZ, P0, !PT ;  /* 0x0000000503257c10 */ /* 0x000fe200087fe4ff */
[----:B------:R3:W-:Y:S01]  /*6d70*/  LDGSTS.E.BYPASS.LTC128B.128 [R250+0xa100], [R2.64+0x180], !P2 ;  /* 0x0a10018002fa7fae */ /* 0x0007e2000d101d48 */
[C---:B------:R-:W-:Y:S02]  /*6d80*/  ISETP.GT.AND P0, PT, R251.reuse, RZ, PT ;  /* 0x000000fffb00720c */ /* 0x040fe40003f04270 */
[----:B------:R-:W-:Y:S03]  /*6d90*/  IADD3 R251, R251, -0x1, RZ ;  /* 0xfffffffffbfb7810 */ /* 0x000fe60007ffe0ff */
[----:B------:R2:W-:Y:S06]  /*6da0*/  LDGSTS.E.BYPASS.LTC128B.128 [R250+0x2100], [R36.64], !P1 ;  /* 0x0210000024fa7fae */ /* 0x0005ec000c901d48 */
[----:B------:R2:W-:Y:S06]  /*6db0*/  LDGSTS.E.BYPASS.LTC128B.128 [R250+0x5100], [R36.64+0x80], !P4 ;  /* 0x0510008024fa7fae */ /* 0x0005ec000e101d48 */
[----:B------:R2:W-:Y:S06]  /*6dc0*/  LDGSTS.E.BYPASS.LTC128B.128 [R250+0x8100], [R36.64+0x100], !P3 ;  /* 0x0810010024fa7fae */ /* 0x0005ec000d901d48 */
[----:B------:R2:W-:Y:S06]  /*6dd0*/  LDGSTS.E.BYPASS.LTC128B.128 [R250+0xb100], [R36.64+0x180], !P2 ;  /* 0x0b10018024fa7fae */ /* 0x0005ec000d101d48 */
[----:B------:R-:W0:Y:S01]  /*6de0*/  LDGDEPBAR ;  /* 0x00000000000079af */ /* 0x000e220000000000 */
[C---:B--2---:R-:W-:Y:S08]  /*6df0*/  HMMA.16816.F32 R36, R48.reuse, R40, RZ ;  /* 0x000000283024723c */ /* 0x044ff000000018ff */
[C---:B------:R-:W-:Y:S08]  /*6e00*/  HMMA.16816.F32 R40, R48.reuse, R42, RZ ;  /* 0x0000002a3028723c */ /* 0x040ff000000018ff */
[C---:B------:R-:W-:Y:S08]  /*6e10*/  HMMA.16816.F32 R44, R48.reuse, R184, RZ ;  /* 0x000000b8302c723c */ /* 0x040ff000000018ff */
[----:B------:R-:W-:Y:S01]  /*6e20*/  HMMA.16816.F32 R48, R48, R186, RZ ;  /* 0x000000ba3030723c */ /* 0x000fe200000018ff */
[----:B------:R-:W-:Y:S07]  /*6e30*/  LDSM.16.M88.4 R184, [R225] ;  /* 0x00000000e1b8783b */ /* 0x000fee0000000200 */
[C---:B-1----:R-:W-:Y:S08]  /*6e40*/  HMMA.16816.F32 R4, R188.reuse, R192, R4 ;  /* 0x000000c0bc04723c */ /* 0x042ff00000001804 */
[C---:B------:R-:W-:Y:S01]  /*6e50*/  HMMA.16816.F32 R8, R188.reuse, R194, R8 ;  /* 0x000000c2bc08723c */ /* 0x040fe20000001808 */
[----:B------:R-:W1:Y:S07]  /*6e60*/  LDSM.16.M88.4 R192, [R221+0xc100] ;  /* 0x00c10000ddc0783b */ /* 0x000e6e0000000200 */
[C---:B------:R-:W-:Y:S08]  /*6e70*/  HMMA.16816.F32 R12, R188.reuse, R196, R12 ;  /* 0x000000c4bc0c723c */ /* 0x040ff0000000180c */
[C---:B------:R-:W-:Y:S01]  /*6e80*/  HMMA.16816.F32 R16, R188.reuse, R198, R16 ;  /* 0x000000c6bc10723c */ /* 0x040fe20000001810 */
[----:B------:R-:W2:Y:S07]  /*6e90*/  LDSM.16.M88.4 R196, [R221+0xc900] ;  /* 0x00c90000ddc4783b */ /* 0x000eae0000000200 */
[C---:B------:R-:W-:Y:S08]  /*6ea0*/  HMMA.16816.F32 R20, R188.reuse, R200, R20 ;  /* 0x000000c8bc14723c */ /* 0x040ff00000001814 */
[C---:B------:R-:W-:Y:S01]  /*6eb0*/  HMMA.16816.F32 R24, R188.reuse, R202, R24 ;  /* 0x000000cabc18723c */ /* 0x040fe20000001818 */
[----:B------:R-:W4:Y:S07]  /*6ec0*/  LDSM.16.M88.4 R200, [R221+0xd100] ;  /* 0x00d10000ddc8783b */ /* 0x000f2e0000000200 */
[C---:B------:R-:W-:Y:S08]  /*6ed0*/  HMMA.16816.F32 R28, R188.reuse, R204, R28 ;  /* 0x000000ccbc1c723c */ /* 0x040ff0000000181c */
[C---:B------:R-:W-:Y:S01]  /*6ee0*/  HMMA.16816.F32 R32, R188.reuse, R206, R32 ;  /* 0x000000cebc20723c */ /* 0x040fe20000001820 */
[----:B------:R-:W2:Y:S07]  /*6ef0*/  LDSM.16.M88.4 R204, [R221+0xd900] ;  /* 0x00d90000ddcc783b */ /* 0x000eae0000000200 */
[C---:B------:R-:W-:Y:S08]  /*6f00*/  HMMA.16816.F32 R36, R188.reuse, R208, R36 ;  /* 0x000000d0bc24723c */ /* 0x040ff00000001824 */
[C---:B------:R-:W-:Y:S01]  /*6f10*/  HMMA.16816.F32 R40, R188.reuse, R210, R40 ;  /* 0x000000d2bc28723c */ /* 0x040fe20000001828 */
[----:B------:R-:W-:Y:S07]  /*6f20*/  LDSM.16.M88.4 R208, [R221+0xe900] ;  /* 0x00e90000ddd0783b */ /* 0x000fee0000000200 */
[C---:B------:R-:W-:Y:S01]  /*6f30*/  HMMA.16816.F32 R44, R188.reuse, R212, R44 ;  /* 0x000000d4bc2c723c */ /* 0x040fe2000000182c */
[----:B------:R-:W3:Y:S07]  /*6f40*/  LDL.64 R212, [R1+0x30] ;  /* 0x0000300001d47983 */ /* 0x000eee0000100a00 */
[----:B------:R-:W-:Y:S01]  /*6f50*/  HMMA.16816.F32 R48, R188, R214, R48 ;  /* 0x000000d6bc30723c */ /* 0x000fe20000001830 */
[----:B------:R-:W4:Y:S06]  /*6f60*/  LDSM.16.M88.4 R188, [R221+0xe100] ;  /* 0x00e10000ddbc783b */ /* 0x000f2c0000000200 */
[----:B------:R-:W3:Y:S01]  /*6f70*/  LDL.64 R214, [R1+0x20] ;  /* 0x0000200001d67983 */ /* 0x000ee20000100a00 */
[C---:B-1----:R-:W-:Y:S08]  /*6f80*/  HMMA.16816.F32 R4, R184.reuse, R192, R4 ;  /* 0x000000c0b804723c */ /* 0x042ff00000001804 */
[C---:B------:R-:W-:Y:S01]  /*6f90*/  HMMA.16816.F32 R8, R184.reuse, R194, R8 ;  /* 0x000000c2b808723c */ /* 0x040fe20000001808 */
[----:B------:R-:W-:Y:S07]  /*6fa0*/  LDSM.16.M88.4 R192, [R220] ;  /* 0x00000000dcc0783b */ /* 0x000fee0000000200 */
[C---:B--2---:R-:W-:Y:S08]  /*6fb0*/  HMMA.16816.F32 R12, R184.reuse, R196, R12 ;  /* 0x000000c4b80c723c */ /* 0x044ff0000000180c */
[C---:B------:R-:W-:Y:S01]  /*6fc0*/  HMMA.16816.F32 R16, R184.reuse, R198, R16 ;  /* 0x000000c6b810723c */ /* 0x040fe20000001810 */
[----:B------:R-:W-:Y:S07]  /*6fd0*/  LDSM.16.M88.4 R196, [R220+0x800] ;  /* 0x00080000dcc4783b */ /* 0x000fee0000000200 */
[C---:B----4-:R-:W-:Y:S08]  /*6fe0*/  HMMA.16816.F32 R20, R184.reuse, R200, R20 ;  /* 0x000000c8b814723c */ /* 0x050ff00000001814 */
[C---:B------:R-:W-:Y:S01]  /*6ff0*/  HMMA.16816.F32 R24, R184.reuse, R202, R24 ;  /* 0x000000cab818723c */ /* 0x040fe20000001818 */
[----:B------:R-:W-:Y:S07]  /*7000*/  LDSM.16.M88.4 R200, [R220+0x1000] ;  /* 0x00100000dcc8783b */ /* 0x000fee0000000200 */
[C---:B------:R-:W-:Y:S08]  /*7010*/  HMMA.16816.F32 R28, R184.reuse, R204, R28 ;  /* 0x000000ccb81c723c */ /* 0x040ff0000000181c */
[C---:B------:R-:W-:Y:S01]  /*7020*/  HMMA.16816.F32 R32, R184.reuse, R206, R32 ;  /* 0x000000ceb820723c */ /* 0x040fe20000001820 */
[----:B------:R-:W-:Y:S07]  /*7030*/  LDSM.16.M88.4 R204, [R220+0x1800] ;  /* 0x00180000dccc783b */ /* 0x000fee0000000200 */
[C---:B------:R-:W-:Y:S08]  /*7040*/  HMMA.16816.F32 R36, R184.reuse, R188, R36 ;  /* 0x000000bcb824723c */ /* 0x040ff00000001824 */
[C---:B------:R-:W-:Y:S01]  /*7050*/  HMMA.16816.F32 R40, R184.reuse, R190, R40 ;  /* 0x000000beb828723c */ /* 0x040fe20000001828 */
[----:B------:R-:W1:Y:S07]  /*7060*/  LDSM.16.M88.4 R188, [R224] ;  /* 0x00000000e0bc783b */ /* 0x000e6e0000000200 */
[C---:B------:R-:W-:Y:S08]  /*7070*/  HMMA.16816.F32 R44, R184.reuse, R208, R44 ;  /* 0x000000d0b82c723c */ /* 0x040ff0000000182c */
[----:B------:R-:W-:Y:S01]  /*7080*/  HMMA.16816.F32 R48, R184, R210, R48 ;  /* 0x000000d2b830723c */ /* 0x000fe20000001830 */
[----:B------:R-:W2:Y:S06]  /*7090*/  LDSM.16.M88.4 R184, [R220+0x2000] ;  /* 0x00200000dcb8783b */ /* 0x000eac0000000200 */
[----:B------:R-:W4:Y:S01]  /*70a0*/  LDSM.16.M88.4 R208, [R220+0x2800] ;  /* 0x00280000dcd0783b */ /* 0x000f220000000200 */
        /* <DEDUP_REMOVED lines=12> */
[C---:B--2---:R-:W-:Y:S08]  /*7170*/  HMMA.16816.F32 R36, R188.reuse, R184, R36 ;  /* 0x000000b8bc24723c */ /* 0x044ff00000001824 */
[C---:B------:R-:W-:Y:S01]  /*7180*/  HMMA.16816.F32 R40, R188.reuse, R186, R40 ;  /* 0x000000babc28723c */ /* 0x040fe20000001828 */
[----:B------:R-:W1:Y:S07]  /*7190*/  LDSM.16.M88.4 R184, [R223+0x4000] ;  /* 0x00400000dfb8783b */ /* 0x000e6e0000000200 */
[C---:B----4-:R-:W-:Y:S08]  /*71a0*/  HMMA.16816.F32 R44, R188.reuse, R208, R44 ;  /* 0x000000d0bc2c723c */ /* 0x050ff0000000182c */
[----:B------:R-:W-:Y:S01]  /*71b0*/  HMMA.16816.F32 R48, R188, R210, R48 ;  /* 0x000000d2bc30723c */ /* 0x000fe20000001830 */
[----:B------:R-:W2:Y:S06]  /*71c0*/  LDSM.16.M88.4 R188, [R167+0x11100] ;  /* 0x01110000a7bc783b */ /* 0x000eac0000000200 */
[----:B------:R-:W4:Y:S01]  /*71d0*/  LDSM.16.M88.4 R208, [R167+0x11900] ;  /* 0x01190000a7d0783b */ /* 0x000f220000000200 */
[C---:B-1----:R-:W-:Y:S08]  /*71e0*/  HMMA.16816.F32 R4, R184.reuse, R192, R4 ;  /* 0x000000c0b804723c */ /* 0x042ff00000001804 */
[C---:B------:R-:W-:Y:S01]  /*71f0*/  HMMA.16816.F32 R8, R184.reuse, R194, R8 ;  /* 0x000000c2b808723c */ /* 0x040fe20000001808 */
[----:B------:R-:W-:Y:S07]  /*7200*/  LDSM.16.M88.4 R192, [R244] ;  /* 0x00000000f4c0783b */ /* 0x000fee0000000200 */
[C---:B------:R-:W-:Y:S08]  /*7210*/  HMMA.16816.F32 R12, R184.reuse, R196, R12 ;  /* 0x000000c4b80c723c */ /* 0x040ff0000000180c */
        /* <DEDUP_REMOVED lines=8> */
[C---:B--2---:R-:W-:Y:S08]  /*72a0*/  HMMA.16816.F32 R36, R184.reuse, R188, R36 ;  /* 0x000000bcb824723c */ /* 0x044ff00000001824 */
[C---:B------:R-:W-:Y:S01]  /*72b0*/  HMMA.16816.F32 R40, R184.reuse, R190, R40 ;  /* 0x000000beb828723c */ /* 0x040fe20000001828 */
[----:B------:R-:W1:Y:S07]  /*72c0*/  LDSM.16.M88.4 R188, [R222+0x4000] ;  /* 0x00400000debc783b */ /* 0x000e6e0000000200 */
[C---:B----4-:R-:W-:Y:S08]  /*72d0*/  HMMA.16816.F32 R44, R184.reuse, R208, R44 ;  /* 0x000000d0b82c723c */ /* 0x050ff0000000182c */
[----:B------:R-:W-:Y:S01]  /*72e0*/  HMMA.16816.F32 R48, R184, R210, R48 ;  /* 0x000000d2b830723c */ /* 0x000fe20000001830 */
[----:B------:R-:W2:Y:S06]  /*72f0*/  LDSM.16.M88.4 R184, [R240] ;  /* 0x00000000f0b8783b */ /* 0x000eac0000000200 */
[----:B------:R-:W4:Y:S01]  /*7300*/  LDSM.16.M88.4 R208, [R239] ;  /* 0x00000000efd0783b */ /* 0x000f220000000200 */
        /* <DEDUP_REMOVED lines=138> */
[----:B------:R-:W1:Y:S07]  /*7bb0*/  LDSM.16.M88.4 R196, [R232] ;  /* 0x00000000e8c4783b */ /* 0x000e6e0000000200 */
[C---:B------:R-:W-:Y:S08]  /*7bc0*/  HMMA.16816.F32 R20, R184.reuse, R200, R20 ;  /* 0x000000c8b814723c */ /* 0x040ff00000001814 */
[C---:B------:R-:W-:Y:S01]  /*7bd0*/  HMMA.16816.F32 R24, R184.reuse, R202, R24 ;  /* 0x000000cab818723c */ /* 0x040fe20000001818 */
[----:B------:R-:W1:Y:S07]  /*7be0*/  LDSM.16.M88.4 R200, [R231] ;  /* 0x00000000e7c8783b */ /* 0x000e6e0000000200 */
[C---:B------:R-:W-:Y:S08]  /*7bf0*/  HMMA.16816.F32 R28, R184.reuse, R204, R28 ;  /* 0x000000ccb81c723c */ /* 0x040ff0000000181c */
[C---:B------:R-:W-:Y:S01]  /*7c00*/  HMMA.16816.F32 R32, R184.reuse, R206, R32 ;  /* 0x000000ceb820723c */ /* 0x040fe20000001820 */
[----:B------:R-:W-:Y:S07]  /*7c10*/  LDSM.16.M88.4 R204, [R229] ;  /* 0x00000000e5cc783b */ /* 0x000fee0000000200 */
[C---:B--2---:R-:W-:Y:S08]  /*7c20*/  HMMA.16816.F32 R36, R184.reuse, R188, R36 ;  /* 0x000000bcb824723c */ /* 0x044ff00000001824 */
[C---:B------:R-:W-:Y:S01]  /*7c30*/  HMMA.16816.F32 R40, R184.reuse, R190, R40 ;  /* 0x000000beb828723c */ /* 0x040fe20000001828 */
[----:B------:R-:W2:Y:S07]  /*7c40*/  LDSM.16.M88.4 R188, [R230] ;  /* 0x00000000e6bc783b */ /* 0x000eae0000000200 */
[C---:B----4-:R-:W-:Y:S08]  /*7c50*/  HMMA.16816.F32 R44, R184.reuse, R208, R44 ;  /* 0x000000d0b82c723c */ /* 0x050ff0000000182c */
[----:B------:R-:W-:Y:S01]  /*7c60*/  HMMA.16816.F32 R48, R184, R210, R48 ;  /* 0x000000d2b830723c */ /* 0x000fe20000001830 */
[----:B------:R-:W4:Y:S06]  /*7c70*/  LDSM.16.M88.4 R184, [R228] ;  /* 0x00000000e4b8783b */ /* 0x000f2c0000000200 */
[----:B------:R-:W-:Y:S01]  /*7c80*/  LDSM.16.M88.4 R208, [R221+0x15900] ;  /* 0x01590000ddd0783b */ /* 0x000fe20000000200 */
[C---:B-1----:R-:W-:Y:S08]  /*7c90*/  HMMA.16816.F32 R4, R192.reuse, R196, R4 ;  /* 0x000000c4c004723c */ /* 0x042ff00000001804 */
[C---:B------:R-:W-:Y:S01]  /*7ca0*/  HMMA.16816.F32 R8, R192.reuse, R198, R8 ;  /* 0x000000c6c008723c */ /* 0x040fe20000001808 */
[----:B------:R-:W1:Y:S07]  /*7cb0*/  LDSM.16.M88.4 R196, [R227] ;  /* 0x00000000e3c4783b */ /* 0x000e6e0000000200 */
[C---:B------:R-:W-:Y:S08]  /*7cc0*/  HMMA.16816.F32 R12, R192.reuse, R200, R12 ;  /* 0x000000c8c00c723c */ /* 0x040ff0000000180c */
[C---:B------:R-:W-:Y:S01]  /*7cd0*/  HMMA.16816.F32 R16, R192.reuse, R202, R16 ;  /* 0x000000cac010723c */ /* 0x040fe20000001810 */
[----:B------:R-:W-:Y:S07]  /*7ce0*/  LDSM.16.M88.4 R200, [R221+0x15100] ;  /* 0x01510000ddc8783b */ /* 0x000fee0000000200 */
[C---:B--2---:R-:W-:Y:S08]  /*7cf0*/  HMMA.16816.F32 R20, R192.reuse, R188, R20 ;  /* 0x000000bcc014723c */ /* 0x044ff00000001814 */
[C---:B------:R-:W-:Y:S01]  /*7d00*/  HMMA.16816.F32 R24, R192.reuse, R190, R24 ;  /* 0x000000bec018723c */ /* 0x040fe20000001818 */
[----:B------:R-:W2:Y:S07]  /*7d10*/  LDSM.16.M88.4 R188, [R225+0xc000] ;  /* 0x00c00000e1bc783b */ /* 0x000eae0000000200 */
[C---:B------:R-:W-:Y:S08]  /*7d20*/  HMMA.16816.F32 R28, R192.reuse, R204, R28 ;  /* 0x000000ccc01c723c */ /* 0x040ff0000000181c */
[C---:B------:R-:W-:Y:S01]  /*7d30*/  HMMA.16816.F32 R32, R192.reuse, R206, R32 ;  /* 0x000000cec020723c */ /* 0x040fe20000001820 */
[----:B------:R-:W3:Y:S07]  /*7d40*/  LDSM.16.M88.4 R204, [R221+0x16100] ;  /* 0x01610000ddcc783b */ /* 0x000eee0000000200 */
[C---:B----4-:R-:W-:Y:S08]  /*7d50*/  HMMA.16816.F32 R36, R192.reuse, R184, R36 ;  /* 0x000000b8c024723c */ /* 0x050ff00000001824 */
[C---:B------:R-:W-:Y:S01]  /*7d60*/  HMMA.16816.F32 R40, R192.reuse, R186, R40 ;  /* 0x000000bac028723c */ /* 0x040fe20000001828 */
[----:B------:R-:W4:Y:S07]  /*7d70*/  LDSM.16.M88.4 R184, [R221+0x16900] ;  /* 0x01690000ddb8783b */ /* 0x000f2e0000000200 */
[C---:B-1----:R-:W-:Y:S08]  /*7d80*/  HMMA.16816.F32 R44, R192.reuse, R196, R44 ;  /* 0x000000c4c02c723c */ /* 0x042ff0000000182c */
[----:B------:R-:W-:Y:S01]  /*7d90*/  HMMA.16816.F32 R48, R192, R198, R48 ;  /* 0x000000c6c030723c */ /* 0x000fe20000001830 */
[----:B------:R-:W1:Y:S06]  /*7da0*/  LDSM.16.M88.4 R192, [R221+0x17100] ;  /* 0x01710000ddc0783b */ /* 0x000e6c0000000200 */
[----:B------:R-:W1:Y:S01]  /*7db0*/  LDSM.16.M88.4 R196, [R221+0x17900] ;  /* 0x01790000ddc4783b */ /* 0x000e620000000200 */
[C---:B--2---:R-:W-:Y:S08]  /*7dc0*/  HMMA.16816.F32 R4, R188.reuse, R200, R4 ;  /* 0x000000c8bc04723c */ /* 0x044ff00000001804 */
[C---:B------:R-:W-:Y:S01]  /*7dd0*/  HMMA.16816.F32 R8, R188.reuse, R202, R8 ;  /* 0x000000cabc08723c */ /* 0x040fe20000001808 */
[----:B------:R-:W-:Y:S07]  /*7de0*/  LDSM.16.M88.4 R200, [R224+0xc000] ;  /* 0x00c00000e0c8783b */ /* 0x000fee0000000200 */
[C---:B------:R-:W-:Y:S08]  /*7df0*/  HMMA.16816.F32 R12, R188.reuse, R208, R12 ;  /* 0x000000d0bc0c723c */ /* 0x040ff0000000180c */
[C---:B------:R-:W-:Y:S01]  /*7e00*/  HMMA.16816.F32 R16, R188.reuse, R210, R16 ;  /* 0x000000d2bc10723c */ /* 0x040fe20000001810 */
[----:B------:R-:W2:Y:S07]  /*7e10*/  LDSM.16.M88.4 R208, [R220+0x9000] ;  /* 0x00900000dcd0783b */ /* 0x000eae0000000200 */
[C---:B---3--:R-:W-:Y:S08]  /*7e20*/  HMMA.16816.F32 R20, R188.reuse, R204, R20 ;  /* 0x000000ccbc14723c */ /* 0x048ff00000001814 */
[C---:B------:R-:W-:Y:S01]  /*7e30*/  HMMA.16816.F32 R24, R188.reuse, R206, R24 ;  /* 0x000000cebc18723c */ /* 0x040fe20000001818 */
[----:B------:R-:W3:Y:S07]  /*7e40*/  LDSM.16.M88.4 R204, [R220+0x9800] ;  /* 0x00980000dccc783b */ /* 0x000eee0000000200 */
[C---:B----4-:R-:W-:Y:S08]  /*7e50*/  HMMA.16816.F32 R28, R188.reuse, R184, R28 ;  /* 0x000000b8bc1c723c */ /* 0x050ff0000000181c */
[C---:B------:R-:W-:Y:S01]  /*7e60*/  HMMA.16816.F32 R32, R188.reuse, R186, R32 ;  /* 0x000000babc20723c */ /* 0x040fe20000001820 */
[----:B------:R-:W4:Y:S07]  /*7e70*/  LDSM.16.M88.4 R184, [R220+0xa000] ;  /* 0x00a00000dcb8783b */ /* 0x000f2e0000000200 */
[C---:B-1----:R-:W-:Y:S08]  /*7e80*/  HMMA.16816.F32 R36, R188.reuse, R192, R36 ;  /* 0x000000c0bc24723c */ /* 0x042ff00000001824 */
[C---:B------:R-:W-:Y:S01]  /*7e90*/  HMMA.16816.F32 R40, R188.reuse, R194, R40 ;  /* 0x000000c2bc28723c */ /* 0x040fe20000001828 */
[----:B------:R-:W-:Y:S07]  /*7ea0*/  LDSM.16.M88.4 R192, [R220+0xb000] ;  /* 0x00b00000dcc0783b */ /* 0x000fee0000000200 */
[C---:B------:R-:W-:Y:S08]  /*7eb0*/  HMMA.16816.F32 R44, R188.reuse, R196, R44 ;  /* 0x000000c4bc2c723c */ /* 0x040ff0000000182c */
[----:B------:R-:W-:Y:S01]  /*7ec0*/  HMMA.16816.F32 R48, R188, R198, R48 ;  /* 0x000000c6bc30723c */ /* 0x000fe20000001830 */
[----:B------:R-:W1:Y:S07]  /*7ed0*/  LDSM.16.M88.4 R188, [R220+0xa800] ;  /* 0x00a80000dcbc783b */ /* 0x000e6e0000000200 */
[C---:B--2---:R-:W-:Y:S08]  /*7ee0*/  HMMA.16816.F32 R4, R200.reuse, R208, R4 ;  /* 0x000000d0c804723c */ /* 0x044ff00000001804 */
[C---:B------:R-:W-:Y:S08]  /*7ef0*/  HMMA.16816.F32 R8, R200.reuse, R210, R8 ;  /* 0x000000d2c808723c */ /* 0x040ff00000001808 */
[C---:B---3--:R-:W-:Y:S08]  /*7f00*/  HMMA.16816.F32 R12, R200.reuse, R204, R12 ;  /* 0x000000ccc80c723c */ /* 0x048ff0000000180c */
[C---:B------:R-:W-:Y:S04]  /*7f10*/  HMMA.16816.F32 R16, R200.reuse, R206, R16 ;  /* 0x000000cec810723c */ /* 0x040fe80000001810 */
[----:B------:R-:W-:Y:S02]  /*7f20*/  FMNMX.FTZ R0, R4, R165, !PT ;  /* 0x000000a504007209 */ /* 0x000fe40007810000 */
[----:B------:R-:W-:Y:S02]  /*7f30*/  FMNMX.FTZ R2, R6, R166, !PT ;  /* 0x000000a606027209 */ /* 0x000fe40007810000 */
[C---:B----4-:R-:W-:Y:S04]  /*7f40*/  HMMA.16816.F32 R20, R200.reuse, R184, R20 ;  /* 0x000000b8c814723c */ /* 0x050fe80000001814 */
[----:B------:R-:W-:Y:S02]  /*7f50*/  FMNMX.FTZ R0, R5, R0, !PT ;  /* 0x0000000005007209 */ /* 0x000fe40007810000 */
[----:B------:R-:W-:Y:S02]  /*7f60*/  FMNMX.FTZ R2, R7, R2, !PT ;  /* 0x0000000207027209 */ /* 0x000fe40007810000 */
[C---:B------:R-:W-:Y:S01]  /*7f70*/  HMMA.16816.F32 R24, R200.reuse, R186, R24 ;  /* 0x000000bac818723c */ /* 0x040fe20000001818 */
[----:B------:R-:W2:Y:S01]  /*7f80*/  LDSM.16.M88.4 R184, [R220+0xb800] ;  /* 0x00b80000dcb8783b */ /* 0x000ea20000000200 */
[----:B------:R-:W-:Y:S04]  /*7f90*/  DEPBAR.LE SB0, 0x0 ;  /* 0x000080000000791a */ /* 0x000fe80000000000 */
[----:B------:R-:W-:Y:S01]  /*7fa0*/  FMNMX.FTZ R0, R8, R0, !PT ;  /* 0x0000000008007209 */ /* 0x000fe20007810000 */
[----:B------:R-:W-:Y:S01]  /*7fb0*/  BAR.SYNC.DEFER_BLOCKING 0x0 ;  /* 0x0000000000007b1d */ /* 0x000fe20000010000 */
[C---:B-1----:R-:W-:Y:S05]  /*7fc0*/  HMMA.16816.F32 R28, R200.reuse, R188, R28 ;  /* 0x000000bcc81c723c */ /* 0x042fea000000181c */
[----:B------:R-:W-:Y:S02]  /*7fd0*/  FMNMX.FTZ R0, R9, R0, !PT ;  /* 0x0000000009007209 */ /* 0x000fe40007810000 */
[----:B------:R-:W-:Y:S01]  /*7fe0*/  FMNMX.FTZ R2, R10, R2, !PT ;  /* 0x000000020a027209 */ /* 0x000fe20007810000 */
[C---:B------:R-:W-:Y:S01]  /*7ff0*/  HMMA.16816.F32 R32, R200.reuse, R190, R32 ;  /* 0x000000bec820723c */ /* 0x040fe20000001820 */
[----:B------:R-:W-:Y:S03]  /*8000*/  MOV R188, c[0x0][0x1e0] ;  /* 0x0000780000bc7a02 */ /* 0x000fe60000000f00 */
[----:B------:R-:W-:Y:S02]  /*8010*/  FMNMX.FTZ R0, R12, R0, !PT ;  /* 0x000000000c007209 */ /* 0x000fe40007810000 */
[----:B------:R-:W-:Y:S02]  /*8020*/  FMNMX.FTZ R2, R11, R2, !PT ;  /* 0x000000020b027209 */ /* 0x000fe40007810000 */
[C---:B------:R-:W-:Y:S01]  /*8030*/  HMMA.16816.F32 R36, R200.reuse, R192, R36 ;  /* 0x000000c0c824723c */ /* 0x040fe20000001824 */
[----:B------:R-:W-:Y:S03]  /*8040*/  MOV R189, c[0x0][0x1e4] ;  /* 0x0000790000bd7a02 */ /* 0x000fe60000000f00 */
[----:B------:R-:W-:Y:S02]  /*8050*/  FMNMX.FTZ R0, R13, R0, !PT ;  /* 0x000000000d007209 */ /* 0x000fe40007810000 */
[----:B------:R-:W-:Y:S02]  /*8060*/  FMNMX.FTZ R2, R14, R2, !PT ;  /* 0x000000020e027209 */ /* 0x000fe40007810000 */
[C---:B------:R-:W-:Y:S04]  /*8070*/  HMMA.16816.F32 R40, R200.reuse, R194, R40 ;  /* 0x000000c2c828723c */ /* 0x040fe80000001828 */
[----:B------:R-:W-:Y:S02]  /*8080*/  FMNMX.FTZ R0, R16, R0, !PT ;  /* 0x0000000010007209 */ /* 0x000fe40007810000 */
[----:B------:R-:W-:Y:S02]  /*8090*/  FMNMX.FTZ R2, R15, R2, !PT ;  /* 0x000000020f027209 */ /* 0x000fe40007810000 */
[----:B------:R-:W-:Y:S01]  /*80a0*/  FMNMX.FTZ R0, R17, R0, !PT ;  /* 0x0000000011007209 */ /* 0x000fe20007810000 */
[C---:B--2---:R-:W-:Y:S03]  /*80b0*/  HMMA.16816.F32 R44, R200.reuse, R184, R44 ;  /* 0x000000b8c82c723c */ /* 0x044fe6000000182c */
[----:B------:R-:W-:Y:S02]  /*80c0*/  FMNMX.FTZ R0, R20, R0, !PT ;  /* 0x0000000014007209 */ /* 0x000fe40007810000 */
[----:B------:R-:W-:Y:S02]  /*80d0*/  FMNMX.FTZ R2, R18, R2, !PT ;  /* 0x0000000212027209 */ /* 0x000fe40007810000 */
[----:B------:R-:W-:Y:S01]  /*80e0*/  FMNMX.FTZ R0, R21, R0, !PT ;  /* 0x0000000015007209 */ /* 0x000fe20007810000 */
[----:B------:R-:W-:Y:S04]  /*80f0*/  HMMA.16816.F32 R48, R200, R186, R48 ;  /* 0x000000bac830723c */ /* 0x000fe80000001830 */
[----:B------:R-:W-:Y:S02]  /*8100*/  FMNMX.FTZ R2, R19, R2, !PT ;  /* 0x0000000213027209 */ /* 0x000fe40007810000 */
[----:B------:R-:W-:Y:S01]  /*8110*/  FMNMX.FTZ R0, R24, R0, !PT ;  /* 0x0000000018007209 */ /* 0x000fe20007810000 */
[----:B------:R-:W-:Y:S01]  /*8120*/  @P0 IMAD.WIDE.U32 R186, R251, c[0x0][0x1e0], RZ ;  /* 0x00007800fbba0a25 */ /* 0x000fe200078e00ff */
        /* <DEDUP_REMOVED lines=27> */
[----:B------:R-:W-:Y:S01]  /*82e0*/  @P0 MOV R185, R215 ;  /* 0x000000d700b90202 */ /* 0x000fe20000000f00 */
[----:B------:R-:W1:Y:S01]  /*82f0*/  SHFL.BFLY PT, R3, R164, 0x2, 0x1f ;  /* 0x0c401f00a4037f89 */ /* 0x000e6200000e0000 */
[----:B------:R-:W-:Y:S04]  /*8300*/  FMNMX.FTZ R0, R50, R0, !PT ;  /* 0x0000000032007209 */ /* 0x000fe80007810000 */
[----:B------:R-:W-:Y:S05]  /*8310*/  FMNMX.FTZ R0, R51, R0, !PT ;  /* 0x0000000033007209 */ /* 0x000fea0007810000 */
[----:B------:R-:W2:Y:S01]  /*8320*/  SHFL.BFLY PT, R2, R0, 0x2, 0x1f ;  /* 0x0c401f0000027f89 */ /* 0x000ea200000e0000 */
[----:B-1----:R-:W-:Y:S05]  /*8330*/  FMNMX.FTZ R164, R164, R3, !PT ;  /* 0x00000003a4a47209 */ /* 0x002fea0007810000 */
[----:B------:R-:W1:Y:S01]  /*8340*/  SHFL.BFLY PT, R184, R164, 0x1, 0x1f ;  /* 0x0c201f00a4b87f89 */ /* 0x000e6200000e0000 */
[----:B--2---:R-:W-:Y:S05]  /*8350*/  FMNMX.FTZ R0, R0, R2, !PT ;  /* 0x0000000200007209 */ /* 0x004fea0007810000 */
[----:B------:R-:W2:Y:S01]  /*8360*/  SHFL.BFLY PT, R3, R0, 0x1, 0x1f ;  /* 0x0c201f0000037f89 */ /* 0x000ea200000e0000 */
[----:B-1----:R-:W-:Y:S02]  /*8370*/  FMNMX.FTZ R164, R164, R184, !PT ;  /* 0x000000b8a4a47209 */ /* 0x002fe40007810000 */
[----:B------:R-:W-:Y:S03]  /*8380*/  @P0 SHF.R.S32.HI R184, RZ, 0x1f, R251 ;  /* 0x0000001fffb80819 */ /* 0x000fe600000114fb */
[C---:B------:R-:W-:Y:S02]  /*8390*/  FADD.FTZ R2, -R164.reuse, R165 ;  /* 0x000000a5a4027221 */ /* 0x040fe40000010100 */
[----:B------:R-:W-:Y:S02]  /*83a0*/  FMUL.FTZ R196, R164, c[0x0][0x2d0] ;  /* 0x0000b400a4c47a20 */ /* 0x000fe40000410000 */
[----:B------:R-:W-:Y:S01]  /*83b0*/  @P0 IMAD R165, R184, c[0x0][0x1e0], RZ ;  /* 0x00007800b8a50a24 */ /* 0x000fe200078e02ff */
[----:B--2---:R-:W-:Y:S01]  /*83c0*/  FMNMX.FTZ R3, R0, R3, !PT ;  /* 0x0000000300037209 */ /* 0x004fe20007810000 */
[----:B------:R-:W-:Y:S01]  /*83d0*/  FMUL.FTZ R0, R2, c[0x0][0x2d0] ;  /* 0x0000b40002007a20 */ /* 0x000fe20000410000 */
[----:B------:R-:W-:Y:S01]  /*83e0*/  @P0 MOV R184, R212 ;  /* 0x000000d400b80202 */ /* 0x000fe20000000f00 */
[--C-:B------:R-:W-:Y:S02]  /*83f0*/  FFMA.FTZ R4, R4, c[0x0][0x2d0], -R196.reuse ;  /* 0x0000b40004047a23 */ /* 0x100fe400000108c4 */
[----:B------:R1:W2:Y:S01]  /*8400*/  MUFU.EX2 R2, R0 ;  /* 0x0000000000027308 */ /* 0x0002a20000000800 */
[----:B------:R-:W-:Y:S02]  /*8410*/  FFMA.FTZ R5, R5, c[0x0][0x2d0], -R196 ;  /* 0x0000b40005057a23 */ /* 0x000fe400000108c4 */
[----:B------:R-:W-:Y:S02]  /*8420*/  @P0 IMAD R165, R251, c[0x0][0x1e4], R165 ;  /* 0x00007900fba50a24 */ /* 0x000fe400078e02a5 */
[----:B------:R-:W-:Y:S03]  /*8430*/  @P0 IMAD.WIDE.U32 R184, R186, 0x60, R184 ;  /* 0x00000060bab80825 */ /* 0x000fe600078e00b8 */
[----:B------:R-:W-:Y:S01]  /*8440*/  @P0 IADD3 R165, R187, R165, RZ ;  /* 0x000000a5bba50210 */ /* 0x000fe20007ffe0ff */
[--C-:B------:R-:W-:Y:S01]  /*8450*/  FFMA.FTZ R8, R8, c[0x0][0x2d0], -R196.reuse ;  /* 0x0000b40008087a23 */ /* 0x100fe200000108c4 */
[----:B------:R3:W-:Y:S01]  /*8460*/  MUFU.EX2 R252, R4 ;  /* 0x0000000400fc7308 */ /* 0x0007e20000000800 */
[--C-:B------:R-:W-:Y:S02]  /*8470*/  FFMA.FTZ R9, R9, c[0x0][0x2d0], -R196.reuse ;  /* 0x0000b40009097a23 */ /* 0x100fe400000108c4 */
[----:B------:R-:W-:Y:S02]  /*8480*/  @P0 IMAD R165, R165, 0x60, RZ ;  /* 0x00000060a5a50824 */ /* 0x000fe400078e02ff */
[--C-:B------:R-:W-:Y:S02]  /*8490*/  FFMA.FTZ R20, R20, c[0x0][0x2d0], -R196.reuse ;  /* 0x0000b40014147a23 */ /* 0x100fe400000108c4 */
[--C-:B------:R-:W-:Y:S01]  /*84a0*/  FFMA.FTZ R21, R21, c[0x0][0x2d0], -R196.reuse ;  /* 0x0000b40015157a23 */ /* 0x100fe200000108c4 */
[----:B------:R-:W-:Y:S01]  /*84b0*/  @P0 IADD3 R165, R185, R165, RZ ;  /* 0x000000a5b9a50210 */ /* 0x000fe20007ffe0ff */
[--C-:B------:R-:W-:Y:S01]  /*84c0*/  FFMA.FTZ R24, R24, c[0x0][0x2d0], -R196.reuse ;  /* 0x0000b40018187a23 */ /* 0x100fe200000108c4 */
[----:B------:R4:W-:Y:S01]  /*84d0*/  MUFU.EX2 R198, R5 ;  /* 0x0000000500c67308 */ /* 0x0009e20000000800 */
[--C-:B------:R-:W-:Y:S01]  /*84e0*/  FFMA.FTZ R25, R25, c[0x0][0x2d0], -R196.reuse ;  /* 0x0000b40019197a23 */ /* 0x100fe200000108c4 */
[----:B------:R-:W-:Y:S01]  /*84f0*/  @P0 SHF.L.U64.HI R165, R184, 0x1, R165 ;  /* 0x00000001b8a50819 */ /* 0x000fe200000102a5 */
[----:B------:R-:W-:Y:S02]  /*8500*/  FFMA.FTZ R28, R28, c[0x0][0x2d0], -R196 ;  /* 0x0000b4001c1c7a23 */ /* 0x000fe400000108c4 */
[----:B-1----:R-:W-:Y:S01]  /*8510*/  FADD.FTZ R0, -R3, R166 ;  /* 0x000000a603007221 */ /* 0x002fe20000010100 */
[----:B------:R-:W-:Y:S01]  /*8520*/  @P0 SHF.L.U32 R166, R184, 0x1, RZ ;  /* 0x00000001b8a60819 */ /* 0x000fe200000006ff */
[----:B--2---:R-:W-:Y:S02]  /*8530*/  FMUL.FTZ R52, R2, R52 ;  /* 0x0000003402347220 */ /* 0x004fe40000410000 */
[----:B------:R-:W-:Y:S01]  /*8540*/  FMUL.FTZ R0, R0, c[0x0][0x2d0] ;  /* 0x0000b40000007a20 */ /* 0x000fe20000410000 */
[----:B------:R-:W-:Y:S01]  /*8550*/  @P0 IADD3 R185, P6, R166, 0x80, RZ ;  /* 0x00000080a6b90810 */ /* 0x000fe20007fde0ff */
[----:B------:R1:W-:Y:S01]  /*8560*/  MUFU.EX2 R205, R8 ;  /* 0x0000000800cd7308 */ /* 0x0003e20000000800 */
[C---:B------:R-:W-:Y:S02]  /*8570*/  FMUL.FTZ R53, R2.reuse, R53 ;  /* 0x0000003502357220 */ /* 0x040fe40000410000 */
[----:B------:R-:W-:Y:S01]  /*8580*/  @P0 IADD3 R184, P5, R185, c[0x0][0x1c8], RZ ;  /* 0x00007200b9b80a10 */ /* 0x000fe20007fbe0ff */
[C---:B------:R-:W-:Y:S02]  /*8590*/  FMUL.FTZ R56, R2.reuse, R56 ;  /* 0x0000003802387220 */ /* 0x040fe40000410000 */
[C---:B------:R-:W-:Y:S01]  /*85a0*/  FMUL.FTZ R57, R2.reuse, R57 ;  /* 0x0000003902397220 */ /* 0x040fe20000410000 */
[--C-:B------:R-:W-:Y:S01]  /*85b0*/  @P0 IADD3.X R185, RZ, c[0x0][0x1cc], R165.reuse, P5, P6 ;  /* 0x00007300ffb90a10 */ /* 0x100fe20002fec4a5 */
[----:B------:R-:W-:Y:S01]  /*85c0*/  FMUL.FTZ R60, R2, R60 ;  /* 0x0000003c023c7220 */ /* 0x000fe20000410000 */
[C---:B---3--:R-:W-:Y:S01]  /*85d0*/  @P0 IADD3 R4, P5, R166.reuse, c[0x0][0x1c8], RZ ;  /* 0x00007200a6040a10 */ /* 0x048fe20007fbe0ff */
[----:B------:R2:W-:Y:S01]  /*85e0*/  MUFU.EX2 R204, R9 ;  /* 0x0000000900cc7308 */ /* 0x0005e20000000800 */
[----:B------:R-:W-:Y:S01]  /*85f0*/  @P0 IADD3 R186, P6, R166, 0x100, RZ ;  /* 0x00000100a6ba0810 */ /* 0x000fe20007fde0ff */
[C---:B------:R-:W-:Y:S01]  /*8600*/  FMUL.FTZ R61, R2.reuse, R61 ;  /* 0x0000003d023d7220 */ /* 0x040fe20000410000 */
[----:B----4-:R-:W-:Y:S01]  /*8610*/  @P0 IADD3.X R5, R165, c[0x0][0x1cc], RZ, P5, !PT ;  /* 0x00007300a5050a10 */ /* 0x010fe20002ffe4ff */
[----:B------:R-:W-:Y:S01]  /*8620*/  FMUL.FTZ R64, R2, R64 ;  /* 0x0000004002407220 */ /* 0x000fe20000410000 */
[----:B------:R-:W-:Y:S01]  /*8630*/  @P0 IADD3 R186, P5, R186, c[0x0][0x1c8], RZ ;  /* 0x00007200baba0a10 */ /* 0x000fe20007fbe0ff */
[C---:B------:R-:W-:Y:S02]  /*8640*/  FMUL.FTZ R65, R2.reuse, R65 ;  /* 0x0000004102417220 */ /* 0x040fe40000410000 */
[----:B------:R3:W-:Y:S01]  /*8650*/  @P0 LDGSTS.E.BYPASS.LTC128B.128 [R250+0xc100], [R4.64], !P1 ;  /* 0x0c10000004fa0fae */ /* 0x0007e2000c901d48 */
[--C-:B------:R-:W-:Y:S01]  /*8660*/  @P0 IADD3.X R187, RZ, c[0x0][0x1cc], R165.reuse, P5, P6 ;  /* 0x00007300ffbb0a10 */ /* 0x100fe20002fec4a5 */
[----:B------:R-:W4:Y:S01]  /*8670*/  MUFU.EX2 R0, R0 ;  /* 0x0000000000007308 */ /* 0x000f220000000800 */
[C---:B------:R-:W-:Y:S02]  /*8680*/  FMUL.FTZ R68, R2.reuse, R68 ;  /* 0x0000004402447220 */ /* 0x040fe40000410000 */
[----:B------:R-:W-:Y:S01]  /*8690*/  FMUL.FTZ R69, R2, R69 ;  /* 0x0000004502457220 */ /* 0x000fe20000410000 */
[----:B------:R3:W-:Y:S01]  /*86a0*/  @P0 LDGSTS.E.BYPASS.LTC128B.128 [R250+0xf100], [R184.64], !P4 ;  /* 0x0f100000b8fa0fae */ /* 0x0007e2000e101d48 */
[----:B-1----:R-:W-:Y:S01]  /*86b0*/  @P0 IADD3 R8, P6, R166, 0x180, RZ ;  /* 0x00000180a6080810 */ /* 0x002fe20007fde0ff */
[----:B------:R-:W-:Y:S02]  /*86c0*/  FMUL.FTZ R166, R3, c[0x0][0x2d0] ;  /* 0x0000b40003a67a20 */ /* 0x000fe40000410000 */
[----:B------:R-:W-:Y:S01]  /*86d0*/  FMUL.FTZ R72, R2, R72 ;  /* 0x0000004802487220 */ /* 0x000fe20000410000 */
[----:B------:R-:W-:Y:S01]  /*86e0*/  @P0 IADD3 R8, P5, R8, c[0x0][0x1c8], RZ ;  /* 0x0000720008080a10 */ /* 0x000fe20007fbe0ff */
[----:B------:R1:W-:Y:S01]  /*86f0*/  @P0 LDGSTS.E.BYPASS.LTC128B.128 [R250+0x12100], [R186.64], !P3 ;  /* 0x12100000bafa0fae */ /* 0x0003e2000d901d48 */
[--C-:B------:R-:W-:Y:S01]  /*8700*/  FFMA.FTZ R6, R6, c[0x0][0x2d0], -R166.reuse ;  /* 0x0000b40006067a23 */ /* 0x100fe200000108a6 */
[----:B------:R-:W-:Y:S01]  /*8710*/  MUFU.EX2 R211, R20 ;  /* 0x0000001400d37308 */ /* 0x000fe20000000800 */
[--C-:B------:R-:W-:Y:S01]  /*8720*/  FFMA.FTZ R10, R10, c[0x0][0x2d0], -R166.reuse ;  /* 0x0000b4000a0a7a23 */ /* 0x100fe200000108a6 */
[----:B--2---:R-:W-:Y:S01]  /*8730*/  @P0 IADD3.X R9, RZ, c[0x0][0x1cc], R165, P5, P6 ;  /* 0x00007300ff090a10 */ /* 0x004fe20002fec4a5 */
[--C-:B------:R-:W-:Y:S02]  /*8740*/  FFMA.FTZ R11, R11, c[0x0][0x2d0], -R166.reuse ;  /* 0x0000b4000b0b7a23 */ /* 0x100fe400000108a6 */
[C---:B------:R-:W-:Y:S02]  /*8750*/  FMUL.FTZ R73, R2.reuse, R73 ;  /* 0x0000004902497220 */ /* 0x040fe40000410000 */
[----:B------:R2:W-:Y:S01]  /*8760*/  @P0 LDGSTS.E.BYPASS.LTC128B.128 [R250+0x15100], [R8.64], !P2 ;  /* 0x1510000008fa0fae */ /* 0x0005e2000d101d48 */
[C---:B------:R-:W-:Y:S02]  /*8770*/  FMUL.FTZ R76, R2.reuse, R76 ;  /* 0x0000004c024c7220 */ /* 0x040fe40000410000 */
[----:B------:R1:W-:Y:S01]  /*8780*/  MUFU.EX2 R200, R6 ;  /* 0x0000000600c87308 */ /* 0x0003e20000000800 */
[----:B------:R-:W-:Y:S02]  /*8790*/  FMUL.FTZ R77, R2, R77 ;  /* 0x0000004d024d7220 */ /* 0x000fe40000410000 */
[C---:B----4-:R-:W-:Y:S02]  /*87a0*/  FMUL.FTZ R54, R0.reuse, R54 ;  /* 0x0000003600367220 */ /* 0x050fe40000410000 */
[C---:B------:R-:W-:Y:S02]  /*87b0*/  FMUL.FTZ R55, R0.reuse, R55 ;  /* 0x0000003700377220 */ /* 0x040fe40000410000 */
[----:B------:R-:W-:Y:S01]  /*87c0*/  FMUL.FTZ R58, R0, R58 ;  /* 0x0000003a003a7220 */ /* 0x000fe20000410000 */
[C---:B---3--:R-:W-:Y:S02]  /*87d0*/  @P0 SHF.L.U32 R184, R188.reuse, 0x6, RZ ;  /* 0x00000006bcb80819 */ /* 0x048fe400000006ff */
[----:B------:R3:W-:Y:S01]  /*87e0*/  MUFU.EX2 R202, R10 ;  /* 0x0000000a00ca7308 */ /* 0x0007e20000000800 */
[----:B------:R-:W-:Y:S01]  /*87f0*/  @P0 SHF.L.U64.HI R185, R188, 0x6, R189 ;  /* 0x00000006bcb90819 */ /* 0x000fe200000102bd */
[----:B------:R-:W-:Y:S01]  /*8800*/  FMUL.FTZ R59, R0, R59 ;  /* 0x0000003b003b7220 */ /* 0x000fe20000410000 */
[----:B------:R-:W-:Y:S01]  /*8810*/  @P0 IADD3 R4, P6, R4, R184, RZ ;  /* 0x000000b804040210 */ /* 0x000fe20007fde0ff */
[C---:B------:R-:W-:Y:S02]  /*8820*/  FMUL.FTZ R62, R0.reuse, R62 ;  /* 0x0000003e003e7220 */ /* 0x040fe40000410000 */
[C---:B------:R-:W-:Y:S01]  /*8830*/  FMUL.FTZ R63, R0.reuse, R63 ;  /* 0x0000003f003f7220 */ /* 0x040fe20000410000 */
[----:B------:R-:W-:Y:S01]  /*8840*/  @P0 IADD3.X R5, R5, R185, RZ, P6, !PT ;  /* 0x000000b905050210 */ /* 0x000fe200037fe4ff */
[C---:B------:R-:W-:Y:S02]  /*8850*/  FMUL.FTZ R66, R0.reuse, R66 ;  /* 0x0000004200427220 */ /* 0x040fe40000410000 */
[----:B------:R4:W-:Y:S01]  /*8860*/  MUFU.EX2 R201, R11 ;  /* 0x0000000b00c97308 */ /* 0x0009e20000000800 */
[C---:B------:R-:W-:Y:S01]  /*8870*/  FMUL.FTZ R67, R0.reuse, R67 ;  /* 0x0000004300437220 */ /* 0x040fe20000410000 */
[----:B------:R4:W-:Y:S01]  /*8880*/  @P0 LDGSTS.E.BYPASS.LTC128B.128 [R250+0xd100], [R4.64], !P1 ;  /* 0x0d10000004fa0fae */ /* 0x0009e2000c901d48 */
[----:B------:R-:W-:Y:S01]  /*8890*/  FMUL.FTZ R70, R0, R70 ;  /* 0x0000004600467220 */ /* 0x000fe20000410000 */
[----:B-1----:R-:W-:Y:S01]  /*88a0*/  @P0 IADD3 R6, P5, R184, R4, RZ ;  /* 0x00000004b8060210 */ /* 0x002fe20007fbe0ff */
[--C-:B--2---:R-:W-:Y:S02]  /*88b0*/  FFMA.FTZ R8, R7, c[0x0][0x2d0], -R166.reuse ;  /* 0x0000b40007087a23 */ /* 0x104fe400000108a6 */
[----:B------:R-:W-:Y:S01]  /*88c0*/  FMUL.FTZ R9, R2, R173 ;  /* 0x000000ad02097220 */ /* 0x000fe20000410000 */
[----:B------:R1:W-:Y:S01]  /*88d0*/  @P0 LDGSTS.E.BYPASS.LTC128B.128 [R250+0x10100], [R4.64+0x80], !P4 ;  /* 0x1010008004fa0fae */ /* 0x0003e2000e101d48 */
[----:B------:R-:W-:Y:S01]  /*88e0*/  @P0 IADD3.X R7, R185, R5, RZ, P5, !PT ;  /* 0x00000005b9070210 */ /* 0x000fe20002ffe4ff */
[----:B------:R2:W1:Y:S01]  /*88f0*/  MUFU.EX2 R203, R8 ;  /* 0x0000000800cb7308 */ /* 0x0004620000000800 */
[C---:B------:R-:W-:Y:S02]  /*8900*/  FMUL.FTZ R71, R0.reuse, R71 ;  /* 0x0000004700477220 */ /* 0x040fe40000410000 */
[C---:B------:R-:W-:Y:S01]  /*8910*/  FMUL.FTZ R74, R0.reuse, R74 ;  /* 0x0000004a004a7220 */ /* 0x040fe20000410000 */
[----:B------:R1:W-:Y:S01]  /*8920*/  @P0 LDGSTS.E.BYPASS.LTC128B.128 [R250+0x13100], [R4.64+0x100], !P3 ;  /* 0x1310010004fa0fae */ /* 0x0003e2000d901d48 */
[C---:B---3--:R-:W-:Y:S02]  /*8930*/  FMUL.FTZ R10, R0.reuse, R174 ;  /* 0x000000ae000a7220 */ /* 0x048fe40000410000 */
[C---:B------:R-:W-:Y:S02]  /*8940*/  FMUL.FTZ R75, R0.reuse, R75 ;  /* 0x0000004b004b7220 */ /* 0x040fe40000410000 */
[C---:B------:R-:W-:Y:S01]  /*8950*/  FMUL.FTZ R78, R0.reuse, R78 ;  /* 0x0000004e004e7220 */ /* 0x040fe20000410000 */
[----:B------:R1:W-:Y:S01]  /*8960*/  @P0 LDGSTS.E.BYPASS.LTC128B.128 [R250+0x16100], [R4.64+0x180], !P2 ;  /* 0x1610018004fa0fae */ /* 0x0003e2000d101d48 */
[----:B------:R-:W-:Y:S01]  /*8970*/  FMUL.FTZ R79, R0, R79 ;  /* 0x0000004f004f7220 */ /* 0x000fe20000410000 */
[----:B------:R-:W-:Y:S01]  /*8980*/  MUFU.EX2 R210, R21 ;  /* 0x0000001500d27308 */ /* 0x000fe20000000800 */
[----:B------:R-:W-:Y:S02]  /*8990*/  FMUL.FTZ R80, R2, R80 ;  /* 0x0000005002507220 */ /* 0x000fe40000410000 */
[----:B----4-:R-:W-:Y:S01]  /*89a0*/  FMUL.FTZ R11, R0, R175 ;  /* 0x000000af000b7220 */ /* 0x010fe20000410000 */
[----:B------:R3:W-:Y:S01]  /*89b0*/  @P0 LDGSTS.E.BYPASS.LTC128B.128 [R250+0xe100], [R6.64], !P1 ;  /* 0x0e10000006fa0fae */ /* 0x0007e2000c901d48 */
[----:B------:R-:W-:Y:S02]  /*89c0*/  FMUL.FTZ R81, R2, R81 ;  /* 0x0000005102517220 */ /* 0x000fe40000410000 */
[C---:B------:R-:W-:Y:S02]  /*89d0*/  FMUL.FTZ R82, R0.reuse, R82 ;  /* 0x0000005200527220 */ /* 0x040fe40000410000 */
[----:B------:R-:W-:Y:S01]  /*89e0*/  FMUL.FTZ R83, R0, R83 ;  /* 0x0000005300537220 */ /* 0x000fe20000410000 */
[----:B------:R3:W-:Y:S01]  /*89f0*/  @P0 LDGSTS.E.BYPASS.LTC128B.128 [R250+0x11100], [R6.64+0x80], !P4 ;  /* 0x1110008006fa0fae */ /* 0x0007e2000e101d48 */
[--C-:B------:R-:W-:Y:S01]  /*8a00*/  FFMA.FTZ R22, R22, c[0x0][0x2d0], -R166.reuse ;  /* 0x0000b40016167a23 */ /* 0x100fe200000108a6 */
[----:B------:R-:W-:Y:S01]  /*8a10*/  MUFU.EX2 R209, R24 ;  /* 0x0000001800d17308 */ /* 0x000fe20000000800 */
[----:B--2---:R-:W-:Y:S02]  /*8a20*/  FMUL.FTZ R8, R2, R172 ;  /* 0x000000ac02087220 */ /* 0x004fe40000410000 */
[--C-:B------:R-:W-:Y:S01]  /*8a30*/  FFMA.FTZ R23, R23, c[0x0][0x2d0], -R166.reuse ;  /* 0x0000b40017177a23 */ /* 0x100fe200000108a6 */
[----:B------:R3:W-:Y:S01]  /*8a40*/  @P0 LDGSTS.E.BYPASS.LTC128B.128 [R250+0x14100], [R6.64+0x100], !P3 ;  /* 0x1410010006fa0fae */ /* 0x0007e2000d901d48 */
[--C-:B------:R-:W-:Y:S02]  /*8a50*/  FFMA.FTZ R26, R26, c[0x0][0x2d0], -R166.reuse ;  /* 0x0000b4001a1a7a23 */ /* 0x100fe400000108a6 */
[----:B------:R-:W-:Y:S02]  /*8a60*/  FFMA.FTZ R27, R27, c[0x0][0x2d0], -R166 ;  /* 0x0000b4001b1b7a23 */ /* 0x000fe400000108a6 */
[----:B------:R-:W-:Y:S01]  /*8a70*/  FFMA.FTZ R29, R29, c[0x0][0x2d0], -R196 ;  /* 0x0000b4001d1d7a23 */ /* 0x000fe200000108c4 */
[----:B------:R3:W-:Y:S01]  /*8a80*/  @P0 LDGSTS.E.BYPASS.LTC128B.128 [R250+0x17100], [R6.64+0x180], !P2 ;  /* 0x1710018006fa0fae */ /* 0x0007e2000d101d48 */
[----:B------:R-:W-:Y:S01]  /*8a90*/  MUFU.EX2 R208, R25 ;  /* 0x0000001900d07308 */ /* 0x000fe20000000800 */
[--C-:B------:R-:W-:Y:S02]  /*8aa0*/  FFMA.FTZ R30, R30, c[0x0][0x2d0], -R166.reuse ;  /* 0x0000b4001e1e7a23 */ /* 0x100fe400000108a6 */
[----:B-1----:R-:W-:Y:S01]  /*8ab0*/  FMUL.FTZ R4, R2, R168 ;  /* 0x000000a802047220 */ /* 0x002fe20000410000 */
[----:B------:R-:W-:Y:S01]  /*8ac0*/  F2FP.PACK_AB R168, R198, R252 ;  /* 0x000000fcc6a8723e */ /* 0x000fe200000000ff */
[----:B------:R-:W1:Y:S01]  /*8ad0*/  LDSM.16.MT88.4 R184, [R216+0x100] ;  /* 0x00010000d8b8783b */ /* 0x000e620000004200 */
[----:B------:R-:W-:Y:S01]  /*8ae0*/  FMUL.FTZ R5, R2, R169 ;  /* 0x000000a902057220 */ /* 0x000fe20000410000 */
[----:B------:R-:W-:Y:S01]  /*8af0*/  F2FP.PACK_AB R169, R203, R200 ;  /* 0x000000c8cba9723e */ /* 0x000fe200000000ff */
[----:B------:R-:W-:Y:S02]  /*8b00*/  FFMA.FTZ R31, R31, c[0x0][0x2d0], -R166 ;  /* 0x0000b4001f1f7a23 */ /* 0x000fe400000108a6 */
[----:B------:R-:W-:Y:S01]  /*8b10*/  MUFU.EX2 R207, R28 ;  /* 0x0000001c00cf7308 */ /* 0x000fe20000000800 */
[----:B------:R-:W2:Y:S01]  /*8b20*/  LDSM.16.MT88.4 R188, [R217+0x100] ;  /* 0x00010000d9bc783b */ /* 0x000ea20000004200 */
[--C-:B------:R-:W-:Y:S02]  /*8b30*/  FFMA.FTZ R32, R32, c[0x0][0x2d0], -R196.reuse ;  /* 0x0000b40020207a23 */ /* 0x100fe400000108c4 */
[----:B------:R-:W-:Y:S02]  /*8b40*/  FFMA.FTZ R33, R33, c[0x0][0x2d0], -R196 ;  /* 0x0000b40021217a23 */ /* 0x000fe400000108c4 */
[--C-:B------:R-:W-:Y:S01]  /*8b50*/  FFMA.FTZ R34, R34, c[0x0][0x2d0], -R166.reuse ;  /* 0x0000b40022227a23 */ /* 0x100fe200000108a6 */
[----:B------:R-:W4:Y:S01]  /*8b60*/  LDSM.16.MT88.4 R192, [R219+0x100] ;  /* 0x00010000dbc0783b */ /* 0x000f220000004200 */
[----:B------:R-:W-:Y:S02]  /*8b70*/  FFMA.FTZ R35, R35, c[0x0][0x2d0], -R166 ;  /* 0x0000b40023237a23 */ /* 0x000fe400000108a6 */
[----:B------:R-:W-:Y:S01]  /*8b80*/  MUFU.EX2 R206, R29 ;  /* 0x0000001d00ce7308 */ /* 0x000fe20000000800 */
[--C-:B------:R-:W-:Y:S02]  /*8b90*/  FFMA.FTZ R36, R36, c[0x0][0x2d0], -R196.reuse ;  /* 0x0000b40024247a23 */ /* 0x100fe400000108c4 */
[----:B------:R-:W4:Y:S01]  /*8ba0*/  LDSM.16.MT88.4 R172, [R218+0x100] ;  /* 0x00010000daac783b */ /* 0x000f220000004200 */
[----:B------:R-:W-:Y:S02]  /*8bb0*/  FFMA.FTZ R37, R37, c[0x0][0x2d0], -R196 ;  /* 0x0000b40025257a23 */ /* 0x000fe400000108c4 */
[----:B---3--:R-:W-:Y:S01]  /*8bc0*/  FMUL.FTZ R6, R0, R170 ;  /* 0x000000aa00067220 */ /* 0x008fe20000410000 */
[----:B------:R-:W-:Y:S01]  /*8bd0*/  F2FP.PACK_AB R170, R204, R205 ;  /* 0x000000cdccaa723e */ /* 0x000fe200000000ff */
[----:B------:R-:W-:Y:S01]  /*8be0*/  FMUL.FTZ R7, R0, R171 ;  /* 0x000000ab00077220 */ /* 0x000fe20000410000 */
[----:B------:R-:W-:Y:S01]  /*8bf0*/  F2FP.PACK_AB R171, R201, R202 ;  /* 0x000000cac9ab723e */ /* 0x000fe200000000ff */
[----:B------:R-:W0:Y:S01]  /*8c00*/  LDGDEPBAR ;  /* 0x00000000000079af */ /* 0x000e220000000000 */
[--C-:B------:R-:W-:Y:S02]  /*8c10*/  FFMA.FTZ R38, R38, c[0x0][0x2d0], -R166.reuse ;  /* 0x0000b40026267a23 */ /* 0x100fe400000108a6 */
[----:B------:R-:W-:Y:S02]  /*8c20*/  FFMA.FTZ R39, R39, c[0x0][0x2d0], -R166 ;  /* 0x0000b40027277a23 */ /* 0x000fe400000108a6 */
[--C-:B------:R-:W-:Y:S02]  /*8c30*/  FFMA.FTZ R40, R40, c[0x0][0x2d0], -R196.reuse ;  /* 0x0000b40028287a23 */ /* 0x100fe400000108c4 */
[----:B------:R-:W-:Y:S02]  /*8c40*/  FFMA.FTZ R41, R41, c[0x0][0x2d0], -R196 ;  /* 0x0000b40029297a23 */ /* 0x000fe400000108c4 */
[--C-:B------:R-:W-:Y:S02]  /*8c50*/  FFMA.FTZ R42, R42, c[0x0][0x2d0], -R166.reuse ;  /* 0x0000b4002a2a7a23 */ /* 0x100fe400000108a6 */
[----:B------:R-:W-:Y:S02]  /*8c60*/  FFMA.FTZ R43, R43, c[0x0][0x2d0], -R166 ;  /* 0x0000b4002b2b7a23 */ /* 0x000fe400000108a6 */
[C---:B------:R-:W-:Y:S01]  /*8c70*/  FMUL.FTZ R84, R2.reuse, R84 ;  /* 0x0000005402547220 */ /* 0x040fe20000410000 */
[C---:B-1----:R-:W-:Y:S01]  /*8c80*/  HMMA.16816.F32 R4, R168.reuse, R184, R4 ;  /* 0x000000b8a804723c */ /* 0x042fe20000001804 */
[----:B------:R-:W-:Y:S04]  /*8c90*/  MUFU.EX2 R165, R43 ;  /* 0x0000002b00a57308 */ /* 0x000fe80000000800 */
[----:B------:R-:W-:Y:S02]  /*8ca0*/  FMUL.FTZ R85, R2, R85 ;  /* 0x0000005502557220 */ /* 0x000fe40000410000 */
[C---:B------:R-:W-:Y:S01]  /*8cb0*/  FMUL.FTZ R86, R0.reuse, R86 ;  /* 0x0000005600567220 */ /* 0x040fe20000410000 */
[C---:B------:R-:W-:Y:S01]  /*8cc0*/  HMMA.16816.F32 R8, R168.reuse, R186, R8 ;  /* 0x000000baa808723c */ /* 0x040fe20000001808 */
[----:B------:R-:W1:Y:S03]  /*8cd0*/  LDSM.16.MT88.4 R184, [R216+0x3100] ;  /* 0x00310000d8b8783b */ /* 0x000e660000004200 */
[----:B------:R-:W-:Y:S02]  /*8ce0*/  FMUL.FTZ R87, R0, R87 ;  /* 0x0000005700577220 */ /* 0x000fe40000410000 */
        /* <DEDUP_REMOVED lines=8> */
[C---:B----4-:R-:W-:Y:S01]  /*8d70*/  HMMA.16816.F32 R60, R168.reuse, R192, R60 ;  /* 0x000000c0a83c723c */ /* 0x050fe2000000183c */
[----:B------:R-:W-:Y:S03]  /*8d80*/  MUFU.EX2 R193, R22 ;  /* 0x0000001600c17308 */ /* 0x000fe60000000800 */
[----:B------:R-:W-:Y:S02]  /*8d90*/  FMUL.FTZ R93, R2, R93 ;  /* 0x0000005d025d7220 */ /* 0x000fe40000410000 */
[C---:B------:R-:W-:Y:S02]  /*8da0*/  FMUL.FTZ R94, R0.reuse, R94 ;  /* 0x0000005e005e7220 */ /* 0x040fe40000410000 */
[C---:B------:R-:W-:Y:S03]  /*8db0*/  HMMA.16816.F32 R64, R168.reuse, R194, R64 ;  /* 0x000000c2a840723c */ /* 0x040fe60000001840 */
[----:B------:R3:W-:Y:S01]  /*8dc0*/  MUFU.EX2 R192, R23 ;  /* 0x0000001700c07308 */ /* 0x0007e20000000800 */
[----:B------:R-:W-:Y:S02]  /*8dd0*/  FMUL.FTZ R95, R0, R95 ;  /* 0x0000005f005f7220 */ /* 0x000fe40000410000 */
[C---:B------:R-:W-:Y:S02]  /*8de0*/  FMUL.FTZ R96, R2.reuse, R96 ;  /* 0x0000006002607220 */ /* 0x040fe40000410000 */
[C---:B------:R-:W-:Y:S04]  /*8df0*/  HMMA.16816.F32 R68, R168.reuse, R172, R68 ;  /* 0x000000aca844723c */ /* 0x040fe80000001844 */
[----:B------:R-:W-:Y:S02]  /*8e00*/  FMUL.FTZ R97, R2, R97 ;  /* 0x0000006102617220 */ /* 0x000fe40000410000 */
[C---:B------:R-:W-:Y:S02]  /*8e10*/  FMUL.FTZ R98, R0.reuse, R98 ;  /* 0x0000006200627220 */ /* 0x040fe40000410000 */
[C---:B------:R-:W-:Y:S01]  /*8e20*/  HMMA.16816.F32 R72, R168.reuse, R174, R72 ;  /* 0x000000aea848723c */ /* 0x040fe20000001848 */
[----:B------:R-:W4:Y:S03]  /*8e30*/  LDSM.16.MT88.4 R172, [R219+0x3100] ;  /* 0x00310000dbac783b */ /* 0x000f260000004200 */
[----:B------:R-:W-:Y:S02]  /*8e40*/  FMUL.FTZ R99, R0, R99 ;  /* 0x0000006300637220 */ /* 0x000fe40000410000 */
[C---:B------:R-:W-:Y:S02]  /*8e50*/  FMUL.FTZ R100, R2.reuse, R100 ;  /* 0x0000006402647220 */ /* 0x040fe40000410000 */
[C---:B-1----:R-:W-:Y:S01]  /*8e60*/  HMMA.16816.F32 R76, R168.reuse, R184, R76 ;  /* 0x000000b8a84c723c */ /* 0x042fe2000000184c */
[----:B---3--:R-:W-:Y:S03]  /*8e70*/  LDSM.16.MT88.4 R20, [R218+0x9900] ;  /* 0x00990000da14783b */ /* 0x008fe60000004200 */
[----:B------:R-:W-:Y:S02]  /*8e80*/  FMUL.FTZ R101, R2, R101 ;  /* 0x0000006502657220 */ /* 0x000fe40000410000 */
[C---:B------:R-:W-:Y:S02]  /*8e90*/  FMUL.FTZ R102, R0.reuse, R102 ;  /* 0x0000006600667220 */ /* 0x040fe40000410000 */
        /* <DEDUP_REMOVED lines=11> */
[----:B------:R-:W-:Y:S01]  /*8f50*/  FMUL.FTZ R109, R2, R109 ;  /* 0x0000006d026d7220 */ /* 0x000fe20000410000 */
[C---:B----4-:R-:W-:Y:S03]  /*8f60*/  HMMA.16816.F32 R92, R168.reuse, R172, R92 ;  /* 0x000000aca85c723c */ /* 0x050fe6000000185c */
[C---:B------:R-:W-:Y:S02]  /*8f70*/  FMUL.FTZ R110, R0.reuse, R110 ;  /* 0x0000006e006e7220 */ /* 0x040fe40000410000 */
[----:B------:R-:W-:Y:S02]  /*8f80*/  FMUL.FTZ R111, R0, R111 ;  /* 0x0000006f006f7220 */ /* 0x000fe40000410000 */
[C---:B------:R-:W-:Y:S01]  /*8f90*/  FMUL.FTZ R112, R2.reuse, R112 ;  /* 0x0000007002707220 */ /* 0x040fe20000410000 */
[C---:B------:R-:W-:Y:S01]  /*8fa0*/  HMMA.16816.F32 R96, R168.reuse, R174, R96 ;  /* 0x000000aea860723c */ /* 0x040fe20000001860 */
[----:B------:R-:W3:Y:S03]  /*8fb0*/  LDSM.16.MT88.4 R172, [R217+0x6100] ;  /* 0x00610000d9ac783b */ /* 0x000ee60000004200 */
[----:B------:R-:W-:Y:S02]  /*8fc0*/  FMUL.FTZ R113, R2, R113 ;  /* 0x0000007102717220 */ /* 0x000fe40000410000 */
[C---:B------:R-:W-:Y:S02]  /*8fd0*/  FMUL.FTZ R114, R0.reuse, R114 ;  /* 0x0000007200727220 */ /* 0x040fe40000410000 */
[C---:B-1----:R-:W-:Y:S04]  /*8fe0*/  HMMA.16816.F32 R100, R168.reuse, R184, R100 ;  /* 0x000000b8a864723c */ /* 0x042fe80000001864 */
        /* <DEDUP_REMOVED lines=14> */
[C---:B---3--:R-:W-:Y:S03]  /*90d0*/  HMMA.16816.F32 R116, R168.reuse, R172, R116 ;  /* 0x000000aca874723c */ /* 0x048fe60000001874 */
[C---:B------:R-:W-:Y:S02]  /*90e0*/  FMUL.FTZ R124, R2.reuse, R124 ;  /* 0x0000007c027c7220 */ /* 0x040fe40000410000 */
[----:B------:R-:W-:Y:S02]  /*90f0*/  FMUL.FTZ R125, R2, R125 ;  /* 0x0000007d027d7220 */ /* 0x000fe40000410000 */
[C---:B------:R-:W-:Y:S01]  /*9100*/  FMUL.FTZ R126, R0.reuse, R126 ;  /* 0x0000007e007e7220 */ /* 0x040fe20000410000 */
[C---:B------:R-:W-:Y:S01]  /*9110*/  HMMA.16816.F32 R120, R168.reuse, R174, R120 ;  /* 0x000000aea878723c */ /* 0x040fe20000001878 */
[----:B------:R-:W3:Y:S03]  /*9120*/  LDSM.16.MT88.4 R172, [R216+0x9100] ;  /* 0x00910000d8ac783b */ /* 0x000ee60000004200 */
        /* <DEDUP_REMOVED lines=12> */
[--C-:B------:R-:W-:Y:S02]  /*91f0*/  FFMA.FTZ R12, R12, c[0x0][0x2d0], -R196.reuse ;  /* 0x0000b4000c0c7a23 */ /* 0x100fe400000108c4 */
[----:B------:R-:W-:Y:S02]  /*9200*/  FFMA.FTZ R13, R13, c[0x0][0x2d0], -R196 ;  /* 0x0000b4000d0d7a23 */ /* 0x000fe400000108c4 */
[----:B------:R4:W-:Y:S01]  /*9210*/  MUFU.EX2 R215, R12 ;  /* 0x0000000c00d77308 */ /* 0x0009e20000000800 */
[C---:B--2---:R-:W-:Y:S03]  /*9220*/  HMMA.16816.F32 R132, R168.reuse, R188, R132 ;  /* 0x000000bca884723c */ /* 0x044fe60000001884 */
[--C-:B------:R-:W-:Y:S02]  /*9230*/  FFMA.FTZ R14, R14, c[0x0][0x2d0], -R166.reuse ;  /* 0x0000b4000e0e7a23 */ /* 0x100fe400000108a6 */
[----:B------:R-:W-:Y:S02]  /*9240*/  FFMA.FTZ R15, R15, c[0x0][0x2d0], -R166 ;  /* 0x0000b4000f0f7a23 */ /* 0x000fe400000108a6 */
[C---:B------:R-:W-:Y:S02]  /*9250*/  FMUL.FTZ R136, R2.reuse, R136 ;  /* 0x0000008802887220 */ /* 0x040fe40000410000 */
[----:B------:R-:W-:Y:S01]  /*9260*/  FMUL.FTZ R137, R2, R137 ;  /* 0x0000008902897220 */ /* 0x000fe20000410000 */
[----:B------:R2:W1:Y:S02]  /*9270*/  MUFU.EX2 R214, R13 ;  /* 0x0000000d00d67308 */ /* 0x0004640000000800 */
[C---:B------:R-:W-:Y:S02]  /*9280*/  FMUL.FTZ R138, R0.reuse, R138 ;  /* 0x0000008a008a7220 */ /* 0x040fe40000410000 */
[----:B------:R-:W-:Y:S02]  /*9290*/  FMUL.FTZ R139, R0, R139 ;  /* 0x0000008b008b7220 */ /* 0x000fe40000410000 */
[C---:B------:R-:W-:Y:S02]  /*92a0*/  FMUL.FTZ R140, R2.reuse, R140 ;  /* 0x0000008c028c7220 */ /* 0x040fe40000410000 */
[----:B------:R-:W-:Y:S02]  /*92b0*/  FMUL.FTZ R141, R2, R141 ;  /* 0x0000008d028d7220 */ /* 0x000fe40000410000 */
[----:B------:R1:W-:Y:S01]  /*92c0*/  MUFU.EX2 R199, R14 ;  /* 0x0000000e00c77308 */ /* 0x0003e20000000800 */
[C---:B------:R-:W-:Y:S01]  /*92d0*/  HMMA.16816.F32 R136, R168.reuse, R190, R136 ;  /* 0x000000bea888723c */ /* 0x040fe20000001888 */
[----:B------:R-:W1:Y:S02]  /*92e0*/  LDSM.16.MT88.4 R188, [R219+0x9100] ;  /* 0x00910000dbbc783b */ /* 0x000e640000004200 */
[C---:B------:R-:W-:Y:S02]  /*92f0*/  FMUL.FTZ R142, R0.reuse, R142 ;  /* 0x0000008e008e7220 */ /* 0x040fe40000410000 */
[----:B------:R-:W-:Y:S02]  /*9300*/  FMUL.FTZ R143, R0, R143 ;  /* 0x0000008f008f7220 */ /* 0x000fe40000410000 */
[C---:B----4-:R-:W-:Y:S02]  /*9310*/  FMUL.FTZ R12, R2.reuse, R176 ;  /* 0x000000b0020c7220 */ /* 0x050fe40000410000 */
[----:B------:R4:W1:Y:S03]  /*9320*/  MUFU.EX2 R197, R15 ;  /* 0x0000000f00c57308 */ /* 0x0008660000000800 */
[C---:B---3--:R-:W-:Y:S03]  /*9330*/  HMMA.16816.F32 R140, R168.reuse, R172, R140 ;  /* 0x000000aca88c723c */ /* 0x048fe6000000188c */
[C---:B------:R-:W-:Y:S02]  /*9340*/  FMUL.FTZ R144, R2.reuse, R144 ;  /* 0x0000009002907220 */ /* 0x040fe40000410000 */
[----:B------:R-:W-:Y:S02]  /*9350*/  FMUL.FTZ R145, R2, R145 ;  /* 0x0000009102917220 */ /* 0x000fe40000410000 */
[C---:B------:R-:W-:Y:S02]  /*9360*/  FMUL.FTZ R146, R0.reuse, R146 ;  /* 0x0000009200927220 */ /* 0x040fe40000410000 */
[----:B------:R-:W-:Y:S03]  /*9370*/  FMUL.FTZ R147, R0, R147 ;  /* 0x0000009300937220 */ /* 0x000fe60000410000 */
[----:B--2---:R-:W-:Y:S02]  /*9380*/  FMUL.FTZ R13, R2, R177 ;  /* 0x000000b1020d7220 */ /* 0x004fe40000410000 */
[----:B-1----:R-:W-:Y:S02]  /*9390*/  FMUL.FTZ R14, R0, R178 ;  /* 0x000000b2000e7220 */ /* 0x002fe40000410000 */
[C---:B------:R-:W-:Y:S01]  /*93a0*/  HMMA.16816.F32 R144, R168.reuse, R174, R144 ;  /* 0x000000aea890723c */ /* 0x040fe20000001890 */
[----:B------:R-:W1:Y:S02]  /*93b0*/  LDSM.16.MT88.4 R172, [R218+0x9100] ;  /* 0x00910000daac783b */ /* 0x000e640000004200 */
[--C-:B------:R-:W-:Y:S02]  /*93c0*/  FFMA.FTZ R16, R16, c[0x0][0x2d0], -R196.reuse ;  /* 0x0000b40010107a23 */ /* 0x100fe400000108c4 */
[----:B----4-:R-:W-:Y:S02]  /*93d0*/  FMUL.FTZ R15, R0, R179 ;  /* 0x000000b3000f7220 */ /* 0x010fe40000410000 */
[----:B------:R-:W-:Y:S01]  /*93e0*/  FFMA.FTZ R17, R17, c[0x0][0x2d0], -R196 ;  /* 0x0000b40011117a23 */ /* 0x000fe200000108c4 */
[----:B------:R-:W2:Y:S01]  /*93f0*/  LDSM.16.MT88.4 R176, [R216+0x900] ;  /* 0x00090000d8b0783b */ /* 0x000ea20000004200 */
[--C-:B------:R-:W-:Y:S01]  /*9400*/  FFMA.FTZ R18, R18, c[0x0][0x2d0], -R166.reuse ;  /* 0x0000b40012127a23 */ /* 0x100fe200000108a6 */
[----:B------:R3:W-:Y:S02]  /*9410*/  MUFU.EX2 R213, R16 ;  /* 0x0000001000d57308 */ /* 0x0007e40000000800 */
[C---:B------:R-:W-:Y:S03]  /*9420*/  HMMA.16816.F32 R12, R168.reuse, R184, R12 ;  /* 0x000000b8a80c723c */ /* 0x040fe6000000180c */
[----:B------:R-:W-:Y:S02]  /*9430*/  FFMA.FTZ R19, R19, c[0x0][0x2d0], -R166 ;  /* 0x0000b40013137a23 */ /* 0x000fe400000108a6 */
[C---:B------:R-:W-:Y:S02]  /*9440*/  FMUL.FTZ R148, R2.reuse, R148 ;  /* 0x0000009402947220 */ /* 0x040fe40000410000 */
[----:B------:R-:W-:Y:S01]  /*9450*/  FMUL.FTZ R149, R2, R149 ;  /* 0x0000009502957220 */ /* 0x000fe20000410000 */
[----:B------:R4:W1:Y:S01]  /*9460*/  MUFU.EX2 R212, R17 ;  /* 0x0000001100d47308 */ /* 0x0008620000000800 */
[C---:B------:R-:W-:Y:S03]  /*9470*/  FMUL.FTZ R150, R0.reuse, R150 ;  /* 0x0000009600967220 */ /* 0x040fe60000410000 */
[----:B------:R-:W-:Y:S02]  /*9480*/  FMUL.FTZ R151, R0, R151 ;  /* 0x0000009700977220 */ /* 0x000fe40000410000 */
[C---:B------:R-:W-:Y:S02]  /*9490*/  FMUL.FTZ R152, R2.reuse, R152 ;  /* 0x0000009802987220 */ /* 0x040fe40000410000 */
[----:B------:R-:W-:Y:S02]  /*94a0*/  FMUL.FTZ R153, R2, R153 ;  /* 0x0000009902997220 */ /* 0x000fe40000410000 */
[----:B------:R1:W-:Y:S01]  /*94b0*/  MUFU.EX2 R195, R18 ;  /* 0x0000001200c37308 */ /* 0x0003e20000000800 */
[C---:B------:R-:W-:Y:S01]  /*94c0*/  HMMA.16816.F32 R148, R168.reuse, R186, R148 ;  /* 0x000000baa894723c */ /* 0x040fe20000001894 */
[----:B------:R-:W-:Y:S02]  /*94d0*/  LDSM.16.MT88.4 R184, [R219+0x900] ;  /* 0x00090000dbb8783b */ /* 0x000fe40000004200 */
[C---:B------:R-:W-:Y:S02]  /*94e0*/  FMUL.FTZ R154, R0.reuse, R154 ;  /* 0x0000009a009a7220 */ /* 0x040fe40000410000 */
[----:B------:R-:W-:Y:S02]  /*94f0*/  FMUL.FTZ R155, R0, R155 ;  /* 0x0000009b009b7220 */ /* 0x000fe40000410000 */
[C---:B---3--:R-:W-:Y:S02]  /*9500*/  FMUL.FTZ R16, R2.reuse, R180 ;  /* 0x000000b402107220 */ /* 0x048fe40000410000 */
[----:B------:R3:W2:Y:S03]  /*9510*/  MUFU.EX2 R194, R19 ;  /* 0x0000001300c27308 */ /* 0x0006a60000000800 */
[C---:B------:R-:W-:Y:S03]  /*9520*/  HMMA.16816.F32 R152, R168.reuse, R188, R152 ;  /* 0x000000bca898723c */ /* 0x040fe60000001898 */
[C---:B------:R-:W-:Y:S02]  /*9530*/  FMUL.FTZ R156, R2.reuse, R156 ;  /* 0x0000009c029c7220 */ /* 0x040fe40000410000 */
[----:B------:R-:W-:Y:S02]  /*9540*/  FMUL.FTZ R157, R2, R157 ;  /* 0x0000009d029d7220 */ /* 0x000fe40000410000 */
[C---:B------:R-:W-:Y:S02]  /*9550*/  FMUL.FTZ R158, R0.reuse, R158 ;  /* 0x0000009e009e7220 */ /* 0x040fe40000410000 */
[----:B------:R-:W-:Y:S03]  /*9560*/  FMUL.FTZ R159, R0, R159 ;  /* 0x0000009f009f7220 */ /* 0x000fe60000410000 */
[----:B----4-:R-:W-:Y:S02]  /*9570*/  FMUL.FTZ R17, R2, R181 ;  /* 0x000000b502117220 */ /* 0x010fe40000410000 */
[----:B-1----:R-:W-:Y:S02]  /*9580*/  FMUL.FTZ R18, R0, R182 ;  /* 0x000000b600127220 */ /* 0x002fe40000410000 */
[C---:B------:R-:W-:Y:S01]  /*9590*/  HMMA.16816.F32 R156, R168.reuse, R190, R156 ;  /* 0x000000bea89c723c */ /* 0x040fe2000000189c */
[----:B------:R-:W-:Y:S02]  /*95a0*/  LDSM.16.MT88.4 R188, [R219+0x3900] ;  /* 0x00390000dbbc783b */ /* 0x000fe40000004200 */
[----:B------:R-:W-:Y:S02]  /*95b0*/  FMUL.FTZ R160, R2, R160 ;  /* 0x000000a002a07220 */ /* 0x000fe40000410000 */
[----:B---3--:R-:W-:Y:S02]  /*95c0*/  FMUL.FTZ R19, R0, R183 ;  /* 0x000000b700137220 */ /* 0x008fe40000410000 */
[----:B------:R-:W1:Y:S01]  /*95d0*/  LDSM.16.MT88.4 R180, [R217+0x900] ;  /* 0x00090000d9b4783b */ /* 0x000e620000004200 */
[----:B------:R-:W-:Y:S04]  /*95e0*/  FMUL.FTZ R161, R2, R161 ;  /* 0x000000a102a17220 */ /* 0x000fe80000410000 */
[C---:B------:R-:W-:Y:S03]  /*95f0*/  HMMA.16816.F32 R16, R168.reuse, R172, R16 ;  /* 0x000000aca810723c */ /* 0x040fe60000001810 */
[C---:B------:R-:W-:Y:S02]  /*9600*/  FMUL.FTZ R162, R0.reuse, R162 ;  /* 0x000000a200a27220 */ /* 0x040fe40000410000 */
[----:B------:R-:W-:Y:S02]  /*9610*/  FMUL.FTZ R163, R0, R163 ;  /* 0x000000a300a37220 */ /* 0x000fe40000410000 */
[--C-:B------:R-:W-:Y:S02]  /*9620*/  FFMA.FTZ R49, R49, c[0x0][0x2d0], -R196.reuse ;  /* 0x0000b40031317a23 */ /* 0x100fe400000108c4 */
[--C-:B------:R-:W-:Y:S03]  /*9630*/  FFMA.FTZ R44, R44, c[0x0][0x2d0], -R196.reuse ;  /* 0x0000b4002c2c7a23 */ /* 0x100fe600000108c4 */
[----:B------:R-:W-:Y:S01]  /*9640*/  HMMA.16816.F32 R160, R168, R174, R160 ;  /* 0x000000aea8a0723c */ /* 0x000fe200000018a0 */
[----:B------:R-:W3:Y:S01]  /*9650*/  LDSM.16.MT88.4 R172, [R218+0x900] ;  /* 0x00090000daac783b */ /* 0x000ee20000004200 */
[----:B------:R-:W-:Y:S01]  /*9660*/  MUFU.EX2 R49, R49 ;  /* 0x0000003100317308 */ /* 0x000fe20000000800 */
[----:B------:R-:W-:Y:S02]  /*9670*/  FFMA.FTZ R45, R45, c[0x0][0x2d0], -R196 ;  /* 0x0000b4002d2d7a23 */ /* 0x000fe400000108c4 */
[--C-:B------:R-:W-:Y:S02]  /*9680*/  FFMA.FTZ R46, R46, c[0x0][0x2d0], -R166.reuse ;  /* 0x0000b4002e2e7a23 */ /* 0x100fe400000108a6 */
[----:B------:R-:W-:Y:S01]  /*9690*/  F2FP.PACK_AB R168, R214, R215 ;  /* 0x000000d7d6a8723e */ /* 0x000fe200000000ff */
[----:B------:R-:W-:Y:S01]  /*96a0*/  FFMA.FTZ R47, R47, c[0x0][0x2d0], -R166 ;  /* 0x0000b4002f2f7a23 */ /* 0x000fe200000108a6 */
[----:B------:R-:W-:Y:S03]  /*96b0*/  F2FP.PACK_AB R169, R197, R199 ;  /* 0x000000c7c5a9723e */ /* 0x000fe600000000ff */
[----:B------:R-:W-:Y:S01]  /*96c0*/  F2FP.PACK_AB R170, R212, R213 ;  /* 0x000000d5d4aa723e */ /* 0x000fe200000000ff */
[----:B------:R-:W-:Y:S01]  /*96d0*/  MUFU.EX2 R44, R44 ;  /* 0x0000002c002c7308 */ /* 0x000fe20000000800 */
[----:B--2---:R-:W-:Y:S01]  /*96e0*/  F2FP.PACK_AB R171, R194, R195 ;  /* 0x000000c3c2ab723e */ /* 0x004fe200000000ff */
[----:B------:R-:W-:Y:S02]  /*96f0*/  FFMA.FTZ R48, R48, c[0x0][0x2d0], -R196 ;  /* 0x0000b40030307a23 */ /* 0x000fe400000108c4 */
[--C-:B------:R-:W-:Y:S02]  /*9700*/  FFMA.FTZ R50, R50, c[0x0][0x2d0], -R166.reuse ;  /* 0x0000b40032327a23 */ /* 0x100fe400000108a6 */
[----:B------:R-:W-:Y:S02]  /*9710*/  FFMA.FTZ R166, R51, c[0x0][0x2d0], -R166 ;  /* 0x0000b40033a67a23 */ /* 0x000fe400000108a6 */
[C---:B------:R-:W-:Y:S02]  /*9720*/  HMMA.16816.F32 R4, R168.reuse, R176, R4 ;  /* 0x000000b0a804723c */ /* 0x040fe40000001804 */
[----:B------:R-:W-:Y:S06]  /*9730*/  MUFU.EX2 R45, R45 ;  /* 0x0000002d002d7308 */ /* 0x000fec0000000800 */
[C---:B------:R-:W-:Y:S01]  /*9740*/  HMMA.16816.F32 R8, R168.reuse, R178, R8 ;  /* 0x000000b2a808723c */ /* 0x040fe20000001808 */
[----:B------:R-:W2:Y:S03]  /*9750*/  LDSM.16.MT88.4 R176, [R216+0x3900] ;  /* 0x00390000d8b0783b */ /* 0x000ea60000004200 */
[----:B------:R-:W-:Y:S04]  /*9760*/  MUFU.EX2 R166, R166 ;  /* 0x000000a600a67308 */ /* 0x000fe80000000800 */
[C---:B-1----:R-:W-:Y:S06]  /*9770*/  HMMA.16816.F32 R52, R168.reuse, R180, R52 ;  /* 0x000000b4a834723c */ /* 0x042fec0000001834 */
[----:B------:R-:W-:Y:S02]  /*9780*/  MUFU.EX2 R46, R46 ;  /* 0x0000002e002e7308 */ /* 0x000fe40000000800 */
[C---:B------:R-:W-:Y:S01]  /*9790*/  HMMA.16816.F32 R56, R168.reuse, R182, R56 ;  /* 0x000000b6a838723c */ /* 0x040fe20000001838 */
[----:B------:R-:W1:Y:S07]  /*97a0*/  LDSM.16.MT88.4 R180, [R217+0x3900] ;  /* 0x00390000d9b4783b */ /* 0x000e6e0000004200 */
[C---:B------:R-:W-:Y:S01]  /*97b0*/  HMMA.16816.F32 R60, R168.reuse, R184, R60 ;  /* 0x000000b8a83c723c */ /* 0x040fe2000000183c */
[----:B------:R-:W-:Y:S07]  /*97c0*/  MUFU.EX2 R47, R47 ;  /* 0x0000002f002f7308 */ /* 0x000fee0000000800 */
[C---:B------:R-:W-:Y:S01]  /*97d0*/  HMMA.16816.F32 R64, R168.reuse, R186, R64 ;  /* 0x000000baa840723c */ /* 0x040fe20000001840 */
[----:B------:R-:W4:Y:S02]  /*97e0*/  LDSM.16.MT88.4 R184, [R218+0x3900] ;  /* 0x00390000dab8783b */ /* 0x000f240000004200 */
[----:B------:R-:W-:Y:S05]  /*97f0*/  MUFU.EX2 R48, R48 ;  /* 0x0000003000307308 */ /* 0x000fea0000000800 */
[C---:B---3--:R-:W-:Y:S05]  /*9800*/  HMMA.16816.F32 R68, R168.reuse, R172, R68 ;  /* 0x000000aca844723c */ /* 0x048fea0000001844 */
[----:B------:R-:W-:Y:S03]  /*9810*/  MUFU.EX2 R50, R50 ;  /* 0x0000003200327308 */ /* 0x000fe60000000800 */
[C---:B------:R-:W-:Y:S01]  /*9820*/  HMMA.16816.F32 R72, R168.reuse, R174, R72 ;  /* 0x000000aea848723c */ /* 0x040fe20000001848 */
[----:B------:R-:W3:Y:S07]  /*9830*/  LDSM.16.MT88.4 R172, [R216+0x6900] ;  /* 0x00690000d8ac783b */ /* 0x000eee0000004200 */
[C---:B--2---:R-:W-:Y:S08]  /*9840*/  HMMA.16816.F32 R76, R168.reuse, R176, R76 ;  /* 0x000000b0a84c723c */ /* 0x044ff0000000184c */
[C---:B------:R-:W-:Y:S01]  /*9850*/  HMMA.16816.F32 R80, R168.reuse, R178, R80 ;  /* 0x000000b2a850723c */ /* 0x040fe20000001850 */
[----:B------:R-:W2:Y:S07]  /*9860*/  LDSM.16.MT88.4 R176, [R217+0x6900] ;  /* 0x00690000d9b0783b */ /* 0x000eae0000004200 */
[C---:B-1----:R-:W-:Y:S08]  /*9870*/  HMMA.16816.F32 R84, R168.reuse, R180, R84 ;  /* 0x000000b4a854723c */ /* 0x042ff00000001854 */
[C---:B------:R-:W-:Y:S01]  /*9880*/  HMMA.16816.F32 R88, R168.reuse, R182, R88 ;  /* 0x000000b6a858723c */ /* 0x040fe20000001858 */
[----:B------:R-:W1:Y:S07]  /*9890*/  LDSM.16.MT88.4 R180, [R219+0x6900] ;  /* 0x00690000dbb4783b */ /* 0x000e6e0000004200 */
[C---:B------:R-:W-:Y:S08]  /*98a0*/  HMMA.16816.F32 R92, R168.reuse, R188, R92 ;  /* 0x000000bca85c723c */ /* 0x040ff0000000185c */
[C---:B------:R-:W-:Y:S01]  /*98b0*/  HMMA.16816.F32 R96, R168.reuse, R190, R96 ;  /* 0x000000bea860723c */ /* 0x040fe20000001860 */
[----:B------:R-:W-:Y:S07]  /*98c0*/  LDSM.16.MT88.4 R188, [R216+0x9900] ;  /* 0x00990000d8bc783b */ /* 0x000fee0000004200 */
[C---:B----4-:R-:W-:Y:S08]  /*98d0*/  HMMA.16816.F32 R100, R168.reuse, R184, R100 ;  /* 0x000000b8a864723c */ /* 0x050ff00000001864 */
[C---:B------:R-:W-:Y:S01]  /*98e0*/  HMMA.16816.F32 R104, R168.reuse, R186, R104 ;  /* 0x000000baa868723c */ /* 0x040fe20000001868 */
[----:B------:R-:W4:Y:S07]  /*98f0*/  LDSM.16.MT88.4 R184, [R218+0x6900] ;  /* 0x00690000dab8783b */ /* 0x000f2e0000004200 */
[C---:B---3--:R-:W-:Y:S08]  /*9900*/  HMMA.16816.F32 R108, R168.reuse, R172, R108 ;  /* 0x000000aca86c723c */ /* 0x048ff0000000186c */
[C---:B------:R-:W-:Y:S01]  /*9910*/  HMMA.16816.F32 R112, R168.reuse, R174, R112 ;  /* 0x000000aea870723c */ /* 0x040fe20000001870 */
[----:B------:R-:W3:Y:S07]  /*9920*/  LDSM.16.MT88.4 R172, [R217+0x9900] ;  /* 0x00990000d9ac783b */ /* 0x000eee0000004200 */
[C---:B--2---:R-:W-:Y:S08]  /*9930*/  HMMA.16816.F32 R116, R168.reuse, R176, R116 ;  /* 0x000000b0a874723c */ /* 0x044ff00000001874 */
[C---:B------:R-:W-:Y:S01]  /*9940*/  HMMA.16816.F32 R120, R168.reuse, R178, R120 ;  /* 0x000000b2a878723c */ /* 0x040fe20000001878 */
[----:B------:R-:W2:Y:S07]  /*9950*/  LDSM.16.MT88.4 R176, [R219+0x9900] ;  /* 0x00990000dbb0783b */ /* 0x000eae0000004200 */
[C---:B-1----:R-:W-:Y:S08]  /*9960*/  HMMA.16816.F32 R124, R168.reuse, R180, R124 ;  /* 0x000000b4a87c723c */ /* 0x042ff0000000187c */
[C---:B------:R-:W-:Y:S01]  /*9970*/  HMMA.16816.F32 R128, R168.reuse, R182, R128 ;  /* 0x000000b6a880723c */ /* 0x040fe20000001880 */
[----:B------:R-:W-:Y:S07]  /*9980*/  LDSM.16.MT88.4 R180, [R219+0x4100] ;  /* 0x00410000dbb4783b */ /* 0x000fee0000004200 */
[C---:B----4-:R-:W-:Y:S01]  /*9990*/  HMMA.16816.F32 R132, R168.reuse, R184, R132 ;  /* 0x000000b8a884723c */ /* 0x050fe20000001884 */
[----:B------:R-:W-:Y:S07]  /*99a0*/  MUFU.EX2 R185, R31 ;  /* 0x0000001f00b97308 */ /* 0x000fee0000000800 */
[C---:B------:R-:W-:Y:S03]  /*99b0*/  HMMA.16816.F32 R136, R168.reuse, R186, R136 ;  /* 0x000000baa888723c */ /* 0x040fe60000001888 */
[----:B------:R-:W-:Y:S05]  /*99c0*/  MUFU.EX2 R187, R27 ;  /* 0x0000001b00bb7308 */ /* 0x000fea0000000800 */
[C---:B------:R-:W-:Y:S05]  /*99d0*/  HMMA.16816.F32 R140, R168.reuse, R188, R140 ;  /* 0x000000bca88c723c */ /* 0x040fea000000188c */
[----:B------:R1:W4:Y:S03]  /*99e0*/  MUFU.EX2 R188, R26 ;  /* 0x0000001a00bc7308 */ /* 0x0003260000000800 */
[C---:B------:R-:W-:Y:S07]  /*99f0*/  HMMA.16816.F32 R144, R168.reuse, R190, R144 ;  /* 0x000000bea890723c */ /* 0x040fee0000001890 */
[----:B------:R4:W4:Y:S01]  /*9a00*/  MUFU.EX2 R186, R30 ;  /* 0x0000001e00ba7308 */ /* 0x0009220000000800 */
[C---:B---3--:R-:W-:Y:S08]  /*9a10*/  HMMA.16816.F32 R12, R168.reuse, R172, R12 ;  /* 0x000000aca80c723c */ /* 0x048ff0000000180c */
[C---:B------:R-:W-:Y:S01]  /*9a20*/  HMMA.16816.F32 R148, R168.reuse, R174, R148 ;  /* 0x000000aea894723c */ /* 0x040fe20000001894 */
[----:B------:R-:W3:Y:S01]  /*9a30*/  LDSM.16.MT88.4 R172, [R216+0x1100] ;  /* 0x00110000d8ac783b */ /* 0x000ee20000004200 */
[----:B------:R-:W-:Y:S05]  /*9a40*/  MUFU.EX2 R191, R37 ;  /* 0x0000002500bf7308 */ /* 0x000fea0000000800 */
[----:B-1----:R-:W1:Y:S01]  /*9a50*/  LDSM.16.MT88.4 R24, [R217+0x1100] ;  /* 0x00110000d918783b */ /* 0x002e620000004200 */
[C---:B--2---:R-:W-:Y:S04]  /*9a60*/  HMMA.16816.F32 R152, R168.reuse, R176, R152 ;  /* 0x000000b0a898723c */ /* 0x044fe80000001898 */
[----:B------:R-:W-:Y:S01]  /*9a70*/  MUFU.EX2 R190, R40 ;  /* 0x0000002800be7308 */ /* 0x000fe20000000800 */
[----:B----4-:R-:W-:Y:S03]  /*9a80*/  LDSM.16.MT88.4 R28, [R218+0xa100] ;  /* 0x00a10000da1c783b */ /* 0x010fe60000004200 */
[C---:B------:R-:W-:Y:S03]  /*9a90*/  HMMA.16816.F32 R156, R168.reuse, R178, R156 ;  /* 0x000000b2a89c723c */ /* 0x040fe6000000189c */
[----:B------:R-:W2:Y:S03]  /*9aa0*/  LDSM.16.MT88.4 R176, [R219+0x1100] ;  /* 0x00110000dbb0783b */ /* 0x000ea60000004200 */
[----:B------:R-:W-:Y:S02]  /*9ab0*/  MUFU.EX2 R189, R41 ;  /* 0x0000002900bd7308 */ /* 0x000fe40000000800 */
[C---:B------:R-:W-:Y:S07]  /*9ac0*/  HMMA.16816.F32 R16, R168.reuse, R20, R16 ;  /* 0x00000014a810723c */ /* 0x040fee0000001810 */
[----:B------:R-:W-:Y:S01]  /*9ad0*/  F2FP.PACK_AB R20, R210, R211 ;  /* 0x000000d3d214723e */ /* 0x000fe200000000ff */
[----:B------:R-:W-:Y:S01]  /*9ae0*/  HMMA.16816.F32 R160, R168, R22, R160 ;  /* 0x00000016a8a0723c */ /* 0x000fe200000018a0 */
[----:B------:R-:W4:Y:S01]  /*9af0*/  LDSM.16.MT88.4 R168, [R218+0x1100] ;  /* 0x00110000daa8783b */ /* 0x000f220000004200 */
[----:B------:R1:W-:Y:S02]  /*9b00*/  MUFU.EX2 R184, R42 ;  /* 0x0000002a00b87308 */ /* 0x0003e40000000800 */
[----:B------:R-:W-:Y:S03]  /*9b10*/  F2FP.PACK_AB R21, R192, R193 ;  /* 0x000000c1c015723e */ /* 0x000fe600000000ff */
[----:B------:R-:W-:Y:S02]  /*9b20*/  F2FP.PACK_AB R22, R208, R209 ;  /* 0x000000d1d016723e */ /* 0x000fe400000000ff */
[----:B------:R-:W-:Y:S07]  /*9b30*/  F2FP.PACK_AB R23, R187, R188 ;  /* 0x000000bcbb17723e */ /* 0x000fee00000000ff */
[C---:B---3--:R-:W-:Y:S08]  /*9b40*/  HMMA.16816.F32 R4, R20.reuse, R172, R4 ;  /* 0x000000ac1404723c */ /* 0x048ff00000001804 */
[C---:B------:R-:W-:Y:S01]  /*9b50*/  HMMA.16816.F32 R8, R20.reuse, R174, R8 ;  /* 0x000000ae1408723c */ /* 0x040fe20000001808 */
[----:B------:R-:W3:Y:S06]  /*9b60*/  LDSM.16.MT88.4 R172, [R216+0x4100] ;  /* 0x00410000d8ac783b */ /* 0x000eec0000004200 */
[----:B-1----:R-:W-:Y:S01]  /*9b70*/  LDSM.16.MT88.4 R40, [R218+0x2100] ;  /* 0x00210000da28783b */ /* 0x002fe20000004200 */
[C---:B------:R-:W-:Y:S08]  /*9b80*/  HMMA.16816.F32 R52, R20.reuse, R24, R52 ;  /* 0x000000181434723c */ /* 0x040ff00000001834 */
[C---:B------:R-:W-:Y:S01]  /*9b90*/  HMMA.16816.F32 R56, R20.reuse, R26, R56 ;  /* 0x0000001a1438723c */ /* 0x040fe20000001838 */
[----:B------:R-:W1:Y:S07]  /*9ba0*/  LDSM.16.MT88.4 R24, [R217+0x4100] ;  /* 0x00410000d918783b */ /* 0x000e6e0000004200 */
[C---:B--2---:R-:W-:Y:S08]  /*9bb0*/  HMMA.16816.F32 R60, R20.reuse, R176, R60 ;  /* 0x000000b0143c723c */ /* 0x044ff0000000183c */
[C---:B------:R-:W-:Y:S01]  /*9bc0*/  HMMA.16816.F32 R64, R20.reuse, R178, R64 ;  /* 0x000000b21440723c */ /* 0x040fe20000001840 */
[----:B------:R-:W2:Y:S07]  /*9bd0*/  LDSM.16.MT88.4 R176, [R218+0x4100] ;  /* 0x00410000dab0783b */ /* 0x000eae0000004200 */
[C---:B----4-:R-:W-:Y:S08]  /*9be0*/  HMMA.16816.F32 R68, R20.reuse, R168, R68 ;  /* 0x000000a81444723c */ /* 0x050ff00000001844 */
[C---:B------:R-:W-:Y:S01]  /*9bf0*/  HMMA.16816.F32 R72, R20.reuse, R170, R72 ;  /* 0x000000aa1448723c */ /* 0x040fe20000001848 */
[----:B------:R-:W4:Y:S07]  /*9c00*/  LDSM.16.MT88.4 R168, [R216+0x7100] ;  /* 0x00710000d8a8783b */ /* 0x000f2e0000004200 */
        /* <DEDUP_REMOVED lines=8> */
[----:B------:R-:W-:Y:S07]  /*9c90*/  LDSM.16.MT88.4 R180, [R216+0xa100] ;  /* 0x00a10000d8b4783b */ /* 0x000fee0000004200 */
[C---:B--2---:R-:W-:Y:S08]  /*9ca0*/  HMMA.16816.F32 R100, R20.reuse, R176, R100 ;  /* 0x000000b01464723c */ /* 0x044ff00000001864 */
[C---:B------:R-:W-:Y:S01]  /*9cb0*/  HMMA.16816.F32 R104, R20.reuse, R178, R104 ;  /* 0x000000b21468723c */ /* 0x040fe20000001868 */
[----:B------:R-:W2:Y:S07]  /*9cc0*/  LDSM.16.MT88.4 R176, [R218+0x7100] ;  /* 0x00710000dab0783b */ /* 0x000eae0000004200 */
[C---:B----4-:R-:W-:Y:S08]  /*9cd0*/  HMMA.16816.F32 R108, R20.reuse, R168, R108 ;  /* 0x000000a8146c723c */ /* 0x050ff0000000186c */
        /* <DEDUP_REMOVED lines=8> */
[C---:B--2---:R-:W-:Y:S07]  /*9d60*/  HMMA.16816.F32 R132, R20.reuse, R176, R132 ;  /* 0x000000b01484723c */ /* 0x044fee0000001884 */
[----:B------:R-:W-:Y:S01]  /*9d70*/  MOV R176, R205 ;  /* 0x000000cd00b07202 */ /* 0x000fe20000000f00 */
[C---:B------:R-:W-:Y:S01]  /*9d80*/  HMMA.16816.F32 R136, R20.reuse, R178, R136 ;  /* 0x000000b21488723c */ /* 0x040fe20000001888 */
[----:B------:R-:W2:Y:S01]  /*9d90*/  LDL.LU R178, [R1+0x4] ;  /* 0x0000040001b27983 */ /* 0x000ea20000300800 */
[----:B------:R-:W-:Y:S02]  /*9da0*/  MUFU.EX2 R205, R32 ;  /* 0x0000002000cd7308 */ /* 0x000fe40000000800 */
[----:B------:R-:W-:Y:S03]  /*9db0*/  MOV R177, R204 ;  /* 0x000000cc00b17202 */ /* 0x000fe60000000f00 */
[----:B------:R-:W-:Y:S01]  /*9dc0*/  MOV R179, R198 ;  /* 0x000000c600b37202 */ /* 0x000fe20000000f00 */
[C---:B------:R-:W-:Y:S04]  /*9dd0*/  HMMA.16816.F32 R140, R20.reuse, R180, R140 ;  /* 0x000000b4148c723c */ /* 0x040fe8000000188c */
[----:B------:R-:W3:Y:S04]  /*9de0*/  MUFU.EX2 R204, R33 ;  /* 0x0000002100cc7308 */ /* 0x000ee80000000800 */
[C---:B------:R-:W-:Y:S06]  /*9df0*/  HMMA.16816.F32 R144, R20.reuse, R182, R144 ;  /* 0x000000b61490723c */ /* 0x040fec0000001890 */
[----:B------:R-:W-:Y:S02]  /*9e00*/  MUFU.EX2 R183, R34 ;  /* 0x0000002200b77308 */ /* 0x000fe40000000800 */
[C---:B-1----:R-:W-:Y:S08]  /*9e10*/  HMMA.16816.F32 R12, R20.reuse, R24, R12 ;  /* 0x00000018140c723c */ /* 0x042ff0000000180c */
[C---:B------:R-:W-:Y:S01]  /*9e20*/  HMMA.16816.F32 R148, R20.reuse, R26, R148 ;  /* 0x0000001a1494723c */ /* 0x040fe20000001894 */
[----:B------:R1:W4:Y:S01]  /*9e30*/  MUFU.EX2 R182, R35 ;  /* 0x0000002300b67308 */ /* 0x0003220000000800 */
[----:B------:R-:W3:Y:S06]  /*9e40*/  LDSM.16.MT88.4 R24, [R216+0x1900] ;  /* 0x00190000d818783b */ /* 0x000eec0000004200 */
[C---:B------:R-:W-:Y:S03]  /*9e50*/  HMMA.16816.F32 R152, R20.reuse, R168, R152 ;  /* 0x000000a81498723c */ /* 0x040fe60000001898 */
[----:B------:R-:W2:Y:S05]  /*9e60*/  MUFU.EX2 R198, R36 ;  /* 0x0000002400c67308 */ /* 0x000eaa0000000800 */
[C---:B------:R-:W-:Y:S01]  /*9e70*/  HMMA.16816.F32 R156, R20.reuse, R170, R156 ;  /* 0x000000aa149c723c */ /* 0x040fe2000000189c */
[----:B------:R-:W-:Y:S04]  /*9e80*/  LDSM.16.MT88.4 R168, [R219+0x1900] ;  /* 0x00190000dba8783b */ /* 0x000fe80000004200 */
[----:B------:R-:W-:Y:S03]  /*9e90*/  MUFU.EX2 R181, R38 ;  /* 0x0000002600b57308 */ /* 0x000fe60000000800 */
[C---:B------:R-:W-:Y:S01]  /*9ea0*/  HMMA.16816.F32 R16, R20.reuse, R28, R16 ;  /* 0x0000001c1410723c */ /* 0x040fe20000001810 */
[----:B-1----:R-:W1:Y:S06]  /*9eb0*/  LDSM.16.MT88.4 R32, [R217+0x1900] ;  /* 0x00190000d920783b */ /* 0x002e6c0000004200 */
[----:B------:R4:W1:Y:S01]  /*9ec0*/  MUFU.EX2 R180, R39 ;  /* 0x0000002700b47308 */ /* 0x0008620000000800 */
[----:B------:R-:W-:Y:S01]  /*9ed0*/  HMMA.16816.F32 R160, R20, R30, R160 ;  /* 0x0000001e14a0723c */ /* 0x000fe200000018a0 */
[----:B------:R-:W1:Y:S06]  /*9ee0*/  LDSM.16.MT88.4 R28, [R218+0x1900] ;  /* 0x00190000da1c783b */ /* 0x000e6c0000004200 */
[----:B------:R-:W-:Y:S02]  /*9ef0*/  F2FP.PACK_AB R20, R206, R207 ;  /* 0x000000cfce14723e */ /* 0x000fe400000000ff */
[----:B------:R-:W-:Y:S03]  /*9f00*/  F2FP.PACK_AB R21, R185, R186 ;  /* 0x000000bab915723e */ /* 0x000fe600000000ff */
[----:B---3--:R-:W-:Y:S02]  /*9f10*/  F2FP.PACK_AB R22, R204, R205 ;  /* 0x000000cdcc16723e */ /* 0x008fe400000000ff */
[----:B----4-:R-:W-:Y:S07]  /*9f20*/  F2FP.PACK_AB R23, R182, R183 ;  /* 0x000000b7b617723e */ /* 0x010fee00000000ff */
[C---:B------:R-:W-:Y:S01]  /*9f30*/  HMMA.16816.F32 R4, R20.reuse, R24, R4 ;  /* 0x000000181404723c */ /* 0x040fe20000001804 */
[----:B------:R-:W-:Y:S07]  /*9f40*/  LDSM.16.MT88.4 R36, [R219+0x2100] ;  /* 0x00210000db24783b */ /* 0x000fee0000004200 */
[C---:B------:R-:W-:Y:S01]  /*9f50*/  HMMA.16816.F32 R8, R20.reuse, R26, R8 ;  /* 0x0000001a1408723c */ /* 0x040fe20000001808 */
[----:B------:R-:W3:Y:S07]  /*9f60*/  LDSM.16.MT88.4 R24, [R216+0x4900] ;  /* 0x00490000d818783b */ /* 0x000eee0000004200 */
[C---:B-1----:R-:W-:Y:S08]  /*9f70*/  HMMA.16816.F32 R52, R20.reuse, R32, R52 ;  /* 0x000000201434723c */ /* 0x042ff00000001834 */
[C---:B------:R-:W-:Y:S01]  /*9f80*/  HMMA.16816.F32 R56, R20.reuse, R34, R56 ;  /* 0x000000221438723c */ /* 0x040fe20000001838 */
[----:B------:R-:W1:Y:S07]  /*9f90*/  LDSM.16.MT88.4 R32, [R219+0x4900] ;  /* 0x00490000db20783b */ /* 0x000e6e0000004200 */
[C---:B------:R-:W-:Y:S08]  /*9fa0*/  HMMA.16816.F32 R60, R20.reuse, R168, R60 ;  /* 0x000000a8143c723c */ /* 0x040ff0000000183c */
[C---:B------:R-:W-:Y:S01]  /*9fb0*/  HMMA.16816.F32 R64, R20.reuse, R170, R64 ;  /* 0x000000aa1440723c */ /* 0x040fe20000001840 */
[----:B------:R-:W-:Y:S07]  /*9fc0*/  LDSM.16.MT88.4 R168, [R217+0x7900] ;  /* 0x00790000d9a8783b */ /* 0x000fee0000004200 */
[C---:B------:R-:W-:Y:S08]  /*9fd0*/  HMMA.16816.F32 R68, R20.reuse, R28, R68 ;  /* 0x0000001c1444723c */ /* 0x040ff00000001844 */
[C---:B------:R-:W-:Y:S01]  /*9fe0*/  HMMA.16816.F32 R72, R20.reuse, R30, R72 ;  /* 0x0000001e1448723c */ /* 0x040fe20000001848 */
[----:B------:R-:W4:Y:S07]  /*9ff0*/  LDSM.16.MT88.4 R28, [R218+0x4900] ;  /* 0x00490000da1c783b */ /* 0x000f2e0000004200 */
[C---:B---3--:R-:W-:Y:S08]  /*a000*/  HMMA.16816.F32 R76, R20.reuse, R24, R76 ;  /* 0x00000018144c723c */ /* 0x048ff0000000184c */
[C---:B------:R-:W-:Y:S01]  /*a010*/  HMMA.16816.F32 R80, R20.reuse, R26, R80 ;  /* 0x0000001a1450723c */ /* 0x040fe20000001850 */
[----:B------:R-:W3:Y:S07]  /*a020*/  LDSM.16.MT88.4 R24, [R216+0x7900] ;  /* 0x00790000d818783b */ /* 0x000eee0000004200 */
[C---:B------:R-:W-:Y:S08]  /*a030*/  HMMA.16816.F32 R84, R20.reuse, R172, R84 ;  /* 0x000000ac1454723c */ /* 0x040ff00000001854 */
[C---:B------:R-:W-:Y:S01]  /*a040*/  HMMA.16816.F32 R88, R20.reuse, R174, R88 ;  /* 0x000000ae1458723c */ /* 0x040fe20000001858 */
[----:B------:R-:W3:Y:S07]  /*a050*/  LDSM.16.MT88.4 R172, [R219+0x7900] ;  /* 0x00790000dbac783b */ /* 0x000eee0000004200 */
[C---:B-1----:R-:W-:Y:S08]  /*a060*/  HMMA.16816.F32 R92, R20.reuse, R32, R92 ;  /* 0x00000020145c723c */ /* 0x042ff0000000185c */
[C---:B------:R-:W-:Y:S01]  /*a070*/  HMMA.16816.F32 R96, R20.reuse, R34, R96 ;  /* 0x000000221460723c */ /* 0x040fe20000001860 */
[----:B------:R-:W-:Y:S07]  /*a080*/  LDSM.16.MT88.4 R32, [R217+0xa900] ;  /* 0x00a90000d920783b */ /* 0x000fee0000004200 */
[C---:B----4-:R-:W-:Y:S08]  /*a090*/  HMMA.16816.F32 R100, R20.reuse, R28, R100 ;  /* 0x0000001c1464723c */ /* 0x050ff00000001864 */
[C---:B------:R-:W-:Y:S01]  /*a0a0*/  HMMA.16816.F32 R104, R20.reuse, R30, R104 ;  /* 0x0000001e1468723c */ /* 0x040fe20000001868 */
[----:B------:R-:W1:Y:S07]  /*a0b0*/  LDSM.16.MT88.4 R28, [R218+0x7900] ;  /* 0x00790000da1c783b */ /* 0x000e6e0000004200 */
[C---:B---3--:R-:W-:Y:S08]  /*a0c0*/  HMMA.16816.F32 R108, R20.reuse, R24, R108 ;  /* 0x00000018146c723c */ /* 0x048ff0000000186c */
[C---:B------:R-:W-:Y:S01]  /*a0d0*/  HMMA.16816.F32 R112, R20.reuse, R26, R112 ;  /* 0x0000001a1470723c */ /* 0x040fe20000001870 */
[----:B------:R-:W3:Y:S07]  /*a0e0*/  LDSM.16.MT88.4 R24, [R216+0xa900] ;  /* 0x00a90000d818783b */ /* 0x000eee0000004200 */
[C---:B------:R-:W-:Y:S08]  /*a0f0*/  HMMA.16816.F32 R116, R20.reuse, R168, R116 ;  /* 0x000000a81474723c */ /* 0x040ff00000001874 */
[C---:B------:R-:W-:Y:S01]  /*a100*/  HMMA.16816.F32 R120, R20.reuse, R170, R120 ;  /* 0x000000aa1478723c */ /* 0x040fe20000001878 */
[----:B------:R-:W4:Y:S07]  /*a110*/  LDSM.16.MT88.4 R168, [R219+0xa900] ;  /* 0x00a90000dba8783b */ /* 0x000f2e0000004200 */
[C---:B------:R-:W-:Y:S08]  /*a120*/  HMMA.16816.F32 R124, R20.reuse, R172, R124 ;  /* 0x000000ac147c723c */ /* 0x040ff0000000187c */
[C---:B------:R-:W-:Y:S01]  /*a130*/  HMMA.16816.F32 R128, R20.reuse, R174, R128 ;  /* 0x000000ae1480723c */ /* 0x040fe20000001880 */
[----:B------:R-:W-:Y:S07]  /*a140*/  LDSM.16.MT88.4 R172, [R216+0x2900] ;  /* 0x00290000d8ac783b */ /* 0x000fee0000004200 */
[C---:B-1----:R-:W-:Y:S08]  /*a150*/  HMMA.16816.F32 R132, R20.reuse, R28, R132 ;  /* 0x0000001c1484723c */ /* 0x042ff00000001884 */
[C---:B------:R-:W-:Y:S01]  /*a160*/  HMMA.16816.F32 R136, R20.reuse, R30, R136 ;  /* 0x0000001e1488723c */ /* 0x040fe20000001888 */
[----:B------:R-:W1:Y:S07]  /*a170*/  LDSM.16.MT88.4 R28, [R218+0xa900] ;  /* 0x00a90000da1c783b */ /* 0x000e6e0000004200 */
[C---:B---3--:R-:W-:Y:S08]  /*a180*/  HMMA.16816.F32 R140, R20.reuse, R24, R140 ;  /* 0x00000018148c723c */ /* 0x048ff0000000188c */
[C---:B------:R-:W-:Y:S01]  /*a190*/  HMMA.16816.F32 R144, R20.reuse, R26, R144 ;  /* 0x0000001a1490723c */ /* 0x040fe20000001890 */
[----:B------:R-:W3:Y:S07]  /*a1a0*/  LDSM.16.MT88.4 R24, [R216+0x2100] ;  /* 0x00210000d818783b */ /* 0x000eee0000004200 */
[C---:B------:R-:W-:Y:S08]  /*a1b0*/  HMMA.16816.F32 R12, R20.reuse, R32, R12 ;  /* 0x00000020140c723c */ /* 0x040ff0000000180c */
[C---:B------:R-:W-:Y:S01]  /*a1c0*/  HMMA.16816.F32 R148, R20.reuse, R34, R148 ;  /* 0x000000221494723c */ /* 0x040fe20000001894 */
[----:B------:R-:W3:Y:S03]  /*a1d0*/  LDSM.16.MT88.4 R32, [R217+0x2100] ;  /* 0x00210000d920783b */ /* 0x000ee60000004200 */
[----:B--2---:R-:W-:Y:S04]  /*a1e0*/  FFMA.FTZ R0, R0, R178, R200 ;  /* 0x000000b200007223 */ /* 0x004fe800000100c8 */
[C---:B----4-:R-:W-:Y:S01]  /*a1f0*/  HMMA.16816.F32 R152, R20.reuse, R168, R152 ;  /* 0x000000a81498723c */ /* 0x050fe20000001898 */
[----:B------:R-:W2:Y:S03]  /*a200*/  LDL.LU R169, [R1] ;  /* 0x0000000001a97983 */ /* 0x000ea60000300800 */
[----:B------:R-:W-:Y:S04]  /*a210*/  FADD.FTZ R0, R203, R0 ;  /* 0x00000000cb007221 */ /* 0x000fe80000010000 */
[C---:B------:R-:W-:Y:S04]  /*a220*/  HMMA.16816.F32 R156, R20.reuse, R170, R156 ;  /* 0x000000aa149c723c */ /* 0x040fe8000000189c */
[----:B------:R-:W-:Y:S04]  /*a230*/  FADD.FTZ R0, R202, R0 ;  /* 0x00000000ca007221 */ /* 0x000fe80000010000 */
[C---:B-1----:R-:W-:Y:S04]  /*a240*/  HMMA.16816.F32 R16, R20.reuse, R28, R16 ;  /* 0x0000001c1410723c */ /* 0x042fe80000001810 */
[----:B------:R-:W-:Y:S04]  /*a250*/  FADD.FTZ R0, R201, R0 ;  /* 0x00000000c9007221 */ /* 0x000fe80000010000 */
[----:B------:R-:W-:Y:S01]  /*a260*/  HMMA.16816.F32 R160, R20, R30, R160 ;  /* 0x0000001e14a0723c */ /* 0x000fe200000018a0 */
[----:B------:R-:W1:Y:S03]  /*a270*/  LDSM.16.MT88.4 R28, [R216+0x5100] ;  /* 0x00510000d81c783b */ /* 0x000e660000004200 */
        /* <DEDUP_REMOVED lines=8> */
[C---:B---3--:R-:W-:Y:S03]  /*a300*/  HMMA.16816.F32 R4, R20.reuse, R24, R4 ;  /* 0x000000181404723c */ /* 0x048fe60000001804 */
[----:B------:R-:W-:Y:S04]  /*a310*/  FADD.FTZ R0, R193, R0 ;  /* 0x00000000c1007221 */ /* 0x000fe80000010000 */
[----:B------:R-:W-:Y:S01]  /*a320*/  FADD.FTZ R0, R192, R0 ;  /* 0x00000000c0007221 */ /* 0x000fe20000010000 */
[C---:B------:R-:W-:Y:S01]  /*a330*/  HMMA.16816.F32 R8, R20.reuse, R26, R8 ;  /* 0x0000001a1408723c */ /* 0x040fe20000001808 */
[----:B------:R-:W3:Y:S03]  /*a340*/  LDSM.16.MT88.4 R24, [R217+0x5100] ;  /* 0x00510000d918783b */ /* 0x000ee60000004200 */
[----:B------:R-:W-:Y:S04]  /*a350*/  FADD.FTZ R0, R188, R0 ;  /* 0x00000000bc007221 */ /* 0x000fe80000010000 */
[C---:B------:R-:W-:Y:S04]  /*a360*/  HMMA.16816.F32 R52, R20.reuse, R32, R52 ;  /* 0x000000201434723c */ /* 0x040fe80000001834 */
[----:B------:R-:W-:Y:S04]  /*a370*/  FADD.FTZ R0, R187, R0 ;  /* 0x00000000bb007221 */ /* 0x000fe80000010000 */
[C---:B------:R-:W-:Y:S01]  /*a380*/  HMMA.16816.F32 R56, R20.reuse, R34, R56 ;  /* 0x000000221438723c */ /* 0x040fe20000001838 */
[----:B------:R-:W4:Y:S03]  /*a390*/  LDSM.16.MT88.4 R32, [R219+0x5100] ;  /* 0x00510000db20783b */ /* 0x000f260000004200 */
        /* <DEDUP_REMOVED lines=11> */
[C---:B-1----:R-:W-:Y:S04]  /*a450*/  HMMA.16816.F32 R76, R20.reuse, R28, R76 ;  /* 0x0000001c144c723c */ /* 0x042fe8000000184c */
[----:B------:R-:W-:Y:S04]  /*a460*/  FADD.FTZ R0, R180, R0 ;  /* 0x00000000b4007221 */ /* 0x000fe80000010000 */
[C---:B------:R-:W-:Y:S01]  /*a470*/  HMMA.16816.F32 R80, R20.reuse, R30, R80 ;  /* 0x0000001e1450723c */ /* 0x040fe20000001850 */
[----:B------:R-:W-:Y:S03]  /*a480*/  LDSM.16.MT88.4 R28, [R219+0x8100] ;  /* 0x00810000db1c783b */ /* 0x000fe60000004200 */
[----:B------:R-:W-:Y:S04]  /*a490*/  FADD.FTZ R0, R184, R0 ;  /* 0x00000000b8007221 */ /* 0x000fe80000010000 */
[C---:B---3--:R-:W-:Y:S08]  /*a4a0*/  HMMA.16816.F32 R84, R20.reuse, R24, R84 ;  /* 0x000000181454723c */ /* 0x048ff00000001854 */
[C---:B------:R-:W-:Y:S01]  /*a4b0*/  HMMA.16816.F32 R88, R20.reuse, R26, R88 ;  /* 0x0000001a1458723c */ /* 0x040fe20000001858 */
[----:B------:R-:W1:Y:S07]  /*a4c0*/  LDSM.16.MT88.4 R24, [R217+0x8100] ;  /* 0x00810000d918783b */ /* 0x000e6e0000004200 */
[C---:B----4-:R-:W-:Y:S08]  /*a4d0*/  HMMA.16816.F32 R92, R20.reuse, R32, R92 ;  /* 0x00000020145c723c */ /* 0x050ff0000000185c */
        /* <DEDUP_REMOVED lines=13> */
[----:B------:R-:W1:Y:S07]  /*a5b0*/  LDSM.16.MT88.4 R28, [R219+0xb100] ;  /* 0x00b10000db1c783b */ /* 0x000e6e0000004200 */
[C---:B---3--:R-:W-:Y:S08]  /*a5c0*/  HMMA.16816.F32 R132, R20.reuse, R32, R132 ;  /* 0x000000201484723c */ /* 0x048ff00000001884 */
[C---:B------:R-:W-:Y:S01]  /*a5d0*/  HMMA.16816.F32 R136, R20.reuse, R34, R136 ;  /* 0x000000221488723c */ /* 0x040fe20000001888 */
[----:B------:R-:W3:Y:S07]  /*a5e0*/  LDSM.16.MT88.4 R32, [R218+0xb100] ;  /* 0x00b10000da20783b */ /* 0x000eee0000004200 */
        /* <DEDUP_REMOVED lines=8> */
[----:B------:R-:W4:Y:S07]  /*a670*/  LDSM.16.MT88.4 R28, [R218+0x2900] ;  /* 0x00290000da1c783b */ /* 0x000f2e0000004200 */
[C---:B---3--:R-:W-:Y:S08]  /*a680*/  HMMA.16816.F32 R16, R20.reuse, R32, R16 ;  /* 0x000000201410723c */ /* 0x048ff00000001810 */
[----:B------:R-:W-:Y:S01]  /*a690*/  HMMA.16816.F32 R160, R20, R34, R160 ;  /* 0x0000002214a0723c */ /* 0x000fe200000018a0 */
[----:B------:R-:W3:Y:S06]  /*a6a0*/  LDSM.16.MT88.4 R32, [R217+0x5900] ;  /* 0x00590000d920783b */ /* 0x000eec0000004200 */
[----:B------:R-:W-:Y:S01]  /*a6b0*/  F2FP.PACK_AB R20, R45, R44 ;  /* 0x0000002c2d14723e */ /* 0x000fe200000000ff */
[----:B--2---:R-:W-:Y:S01]  /*a6c0*/  FFMA.FTZ R2, R2, R169, R252 ;  /* 0x000000a902027223 */ /* 0x004fe200000100fc */
[----:B------:R-:W-:Y:S03]  /*a6d0*/  F2FP.PACK_AB R21, R47, R46 ;  /* 0x0000002e2f15723e */ /* 0x000fe600000000ff */
[----:B------:R-:W-:Y:S01]  /*a6e0*/  F2FP.PACK_AB R22, R49, R48 ;  /* 0x000000303116723e */ /* 0x000fe200000000ff */
[----:B------:R-:W-:Y:S01]  /*a6f0*/  FADD.FTZ R2, R179, R2 ;  /* 0x00000002b3027221 */ /* 0x000fe20000010000 */
[----:B------:R-:W-:Y:S03]  /*a700*/  F2FP.PACK_AB R23, R166, R50 ;  /* 0x00000032a617723e */ /* 0x000fe600000000ff */
[----:B------:R-:W-:Y:S04]  /*a710*/  FADD.FTZ R2, R176, R2 ;  /* 0x00000002b0027221 */ /* 0x000fe80000010000 */
[C---:B------:R-:W-:Y:S01]  /*a720*/  HMMA.16816.F32 R168, R20.reuse, R172, R4 ;  /* 0x000000ac14a8723c */ /* 0x040fe20000001804 */
[----:B------:R-:W2:Y:S02]  /*a730*/  LDSM.16.MT88.4 R4, [R219+0x5900] ;  /* 0x00590000db04783b */ /* 0x000ea40000004200 */
[----:B------:R-:W-:Y:S04]  /*a740*/  FADD.FTZ R2, R177, R2 ;  /* 0x00000002b1027221 */ /* 0x000fe80000010000 */
[----:B------:R-:W-:Y:S01]  /*a750*/  FADD.FTZ R2, R215, R2 ;  /* 0x00000002d7027221 */ /* 0x000fe20000010000 */
[C---:B------:R-:W-:Y:S01]  /*a760*/  HMMA.16816.F32 R172, R20.reuse, R174, R8 ;  /* 0x000000ae14ac723c */ /* 0x040fe20000001808 */
[----:B------:R-:W2:Y:S03]  /*a770*/  LDSM.16.MT88.4 R8, [R218+0x5900] ;  /* 0x00590000da08783b */ /* 0x000ea60000004200 */
[----:B------:R-:W-:Y:S04]  /*a780*/  FADD.FTZ R2, R214, R2 ;  /* 0x00000002d6027221 */ /* 0x000fe80000010000 */
[C---:B-1----:R-:W-:Y:S04]  /*a790*/  HMMA.16816.F32 R52, R20.reuse, R24, R52 ;  /* 0x000000181434723c */ /* 0x042fe80000001834 */
[----:B------:R-:W-:Y:S04]  /*a7a0*/  FADD.FTZ R2, R213, R2 ;  /* 0x00000002d5027221 */ /* 0x000fe80000010000 */
[C---:B------:R-:W-:Y:S01]  /*a7b0*/  HMMA.16816.F32 R56, R20.reuse, R26, R56 ;  /* 0x0000001a1438723c */ /* 0x040fe20000001838 */
[----:B------:R-:W1:Y:S03]  /*a7c0*/  LDSM.16.MT88.4 R24, [R216+0x8900] ;  /* 0x00890000d818783b */ /* 0x000e660000004200 */
[----:B------:R-:W-:Y:S04]  /*a7d0*/  FADD.FTZ R2, R212, R2 ;  /* 0x00000002d4027221 */ /* 0x000fe80000010000 */
[C---:B------:R-:W-:Y:S04]  /*a7e0*/  HMMA.16816.F32 R60, R20.reuse, R36, R60 ;  /* 0x00000024143c723c */ /* 0x040fe8000000183c */
[----:B------:R-:W-:Y:S04]  /*a7f0*/  FADD.FTZ R2, R211, R2 ;  /* 0x00000002d3027221 */ /* 0x000fe80000010000 */
[C---:B------:R-:W-:Y:S01]  /*a800*/  HMMA.16816.F32 R64, R20.reuse, R38, R64 ;  /* 0x000000261440723c */ /* 0x040fe20000001840 */
[----:B------:R-:W-:Y:S03]  /*a810*/  LDSM.16.MT88.4 R36, [R219+0x8900] ;  /* 0x00890000db24783b */ /* 0x000fe60000004200 */
[----:B------:R-:W-:Y:S04]  /*a820*/  FADD.FTZ R2, R210, R2 ;  /* 0x00000002d2027221 */ /* 0x000fe80000010000 */
[C---:B----4-:R-:W-:Y:S04]  /*a830*/  HMMA.16816.F32 R68, R20.reuse, R28, R68 ;  /* 0x0000001c1444723c */ /* 0x050fe80000001844 */
[----:B------:R-:W-:Y:S04]  /*a840*/  FADD.FTZ R2, R209, R2 ;  /* 0x00000002d1027221 */ /* 0x000fe80000010000 */
[C---:B------:R-:W-:Y:S01]  /*a850*/  HMMA.16816.F32 R72, R20.reuse, R30, R72 ;  /* 0x0000001e1448723c */ /* 0x040fe20000001848 */
[----:B------:R-:W4:Y:S03]  /*a860*/  LDSM.16.MT88.4 R28, [R217+0x8900] ;  /* 0x00890000d91c783b */ /* 0x000f260000004200 */
[----:B------:R-:W-:Y:S04]  /*a870*/  FADD.FTZ R2, R208, R2 ;  /* 0x00000002d0027221 */ /* 0x000fe80000010000 */
[C---:B------:R-:W-:Y:S04]  /*a880*/  HMMA.16816.F32 R76, R20.reuse, R40, R76 ;  /* 0x00000028144c723c */ /* 0x040fe8000000184c */
[----:B------:R-:W-:Y:S04]  /*a890*/  FADD.FTZ R2, R207, R2 ;  /* 0x00000002cf027221 */ /* 0x000fe80000010000 */
[C---:B------:R-:W-:Y:S01]  /*a8a0*/  HMMA.16816.F32 R80, R20.reuse, R42, R80 ;  /* 0x0000002a1450723c */ /* 0x040fe20000001850 */
[----:B------:R-:W1:Y:S03]  /*a8b0*/  LDSM.16.MT88.4 R40, [R218+0x8900] ;  /* 0x00890000da28783b */ /* 0x000e660000004200 */
[----:B------:R-:W-:Y:S04]  /*a8c0*/  FADD.FTZ R2, R206, R2 ;  /* 0x00000002ce027221 */ /* 0x000fe80000010000 */
[C---:B---3--:R-:W-:Y:S04]  /*a8d0*/  HMMA.16816.F32 R84, R20.reuse, R32, R84 ;  /* 0x000000201454723c */ /* 0x048fe80000001854 */
[----:B------:R-:W-:Y:S04]  /*a8e0*/  FADD.FTZ R2, R205, R2 ;  /* 0x00000002cd027221 */ /* 0x000fe80000010000 */
[C---:B------:R-:W-:Y:S04]  /*a8f0*/  HMMA.16816.F32 R88, R20.reuse, R34, R88 ;  /* 0x000000221458723c */ /* 0x040fe80000001858 */
[----:B------:R-:W-:Y:S04]  /*a900*/  FADD.FTZ R2, R204, R2 ;  /* 0x00000002cc027221 */ /* 0x000fe80000010000 */
[C---:B--2---:R-:W-:Y:S04]  /*a910*/  HMMA.16816.F32 R92, R20.reuse, R4, R92 ;  /* 0x00000004145c723c */ /* 0x044fe8000000185c */
[----:B------:R-:W-:Y:S04]  /*a920*/  FADD.FTZ R2, R198, R2 ;  /* 0x00000002c6027221 */ /* 0x000fe80000010000 */
[C---:B------:R-:W-:Y:S01]  /*a930*/  HMMA.16816.F32 R96, R20.reuse, R6, R96 ;  /* 0x000000061460723c */ /* 0x040fe20000001860 */
[----:B------:R-:W2:Y:S03]  /*a940*/  LDSM.16.MT88.4 R4, [R216+0xb900] ;  /* 0x00b90000d804783b */ /* 0x000ea60000004200 */
[----:B------:R-:W-:Y:S04]  /*a950*/  FADD.FTZ R2, R191, R2 ;  /* 0x00000002bf027221 */ /* 0x000fe80000010000 */
[C---:B------:R-:W-:Y:S04]  /*a960*/  HMMA.16816.F32 R100, R20.reuse, R8, R100 ;  /* 0x000000081464723c */ /* 0x040fe80000001864 */
[----:B------:R-:W-:Y:S04]  /*a970*/  FADD.FTZ R2, R190, R2 ;  /* 0x00000002be027221 */ /* 0x000fe80000010000 */
[C---:B------:R-:W-:Y:S01]  /*a980*/  HMMA.16816.F32 R104, R20.reuse, R10, R104 ;  /* 0x0000000a1468723c */ /* 0x040fe20000001868 */
[----:B------:R-:W3:Y:S03]  /*a990*/  LDSM.16.MT88.4 R8, [R217+0xb900] ;  /* 0x00b90000d908783b */ /* 0x000ee60000004200 */
[----:B------:R-:W-:Y:S04]  /*a9a0*/  FADD.FTZ R2, R189, R2 ;  /* 0x00000002bd027221 */ /* 0x000fe80000010000 */
[C---:B-1----:R-:W-:Y:S08]  /*a9b0*/  HMMA.16816.F32 R108, R20.reuse, R24, R108 ;  /* 0x00000018146c723c */ /* 0x042ff0000000186c */
[C---:B------:R-:W-:Y:S01]  /*a9c0*/  HMMA.16816.F32 R112, R20.reuse, R26, R112 ;  /* 0x0000001a1470723c */ /* 0x040fe20000001870 */
[----:B------:R-:W1:Y:S07]  /*a9d0*/  LDSM.16.MT88.4 R24, [R219+0xb900] ;  /* 0x00b90000db18783b */ /* 0x000e6e0000004200 */
[C---:B----4-:R-:W-:Y:S08]  /*a9e0*/  HMMA.16816.F32 R116, R20.reuse, R28, R116 ;  /* 0x0000001c1474723c */ /* 0x050ff00000001874 */
[C---:B------:R-:W-:Y:S08]  /*a9f0*/  HMMA.16816.F32 R120, R20.reuse, R30, R120 ;  /* 0x0000001e1478723c */ /* 0x040ff00000001878 */
[C---:B------:R-:W-:Y:S08]  /*aa00*/  HMMA.16816.F32 R124, R20.reuse, R36, R124 ;  /* 0x00000024147c723c */ /* 0x040ff0000000187c */
[C---:B------:R-:W-:Y:S08]  /*aa10*/  HMMA.16816.F32 R128, R20.reuse, R38, R128 ;  /* 0x000000261480723c */ /* 0x040ff00000001880 */
[C---:B------:R-:W-:Y:S08]  /*aa20*/  HMMA.16816.F32 R132, R20.reuse, R40, R132 ;  /* 0x000000281484723c */ /* 0x040ff00000001884 */
[C---:B------:R-:W-:Y:S08]  /*aa30*/  HMMA.16816.F32 R136, R20.reuse, R42, R136 ;  /* 0x0000002a1488723c */ /* 0x040ff00000001888 */
        /* <DEDUP_REMOVED lines=18> */
[----:B------:R1:W-:Y:S01]  /*ab60*/  STL [R1], R2 ;  /* 0x0000000201007387 */ /* 0x0003e20000100800 */
[----:B------:R-:W-:Y:S01]  /*ab70*/  FADD.FTZ R0, R166, R0 ;  /* 0x00000000a6007221 */ /* 0x000fe20000010000 */
[----:B------:R-:W-:Y:S04]  /*ab80*/  MOV R166, R3 ;  /* 0x0000000300a67202 */ /* 0x000fe80000000f00 */
[----:B------:R1:W-:Y:S01]  /*ab90*/  STL [R1+0x4], R0 ;  /* 0x0000040001007387 */ /* 0x0003e20000100800 */
[----:B------:R-:W-:-:S05]  /*aba0*/  @P0 BRA `(.L_x_685) ;  /* 0xffffbde000000947 */ /* 0x000fca000383ffff */
.L_x_684:
[----:B-1----:R-:W2:Y:S04]  /*abb0*/  LDL.LU R0, [R1] ;  /* 0x0000000001007983 */ /* 0x002ea80000300800 */
        /* <DEDUP_REMOVED lines=43> */
[----:B------:R-:W-:-:S05]  /*ae70*/  FMUL.FTZ R51, R4, R82 ;  /* 0x0000005204337220 */ /* 0x000fca0000410000 */
[----:B------:R-:W-:Y:S02]  /*ae80*/  F2FP.PACK_AB R51, R83, R51 ;  /* 0x000000335333723e */ /* 0x000fe400000000ff */
[----:B------:R-:W3:Y:S01]  /*ae90*/  LDL.LU R83, [R1+0x38] ;  /* 0x0000380001537983 */ /* 0x000ee20000300800 */
[C---:B------:R-:W-:Y:S02]  /*aea0*/  FMUL.FTZ R13, R0.reuse, R168 ;  /* 0x000000a8000d7220 */ /* 0x040fe40000410000 */
[C---:B------:R-:W-:Y:S02]  /*aeb0*/  FMUL.FTZ R168, R0.reuse, R56 ;  /* 0x0000003800a87220 */ /* 0x040fe40000410000 */
[C---:B------:R-:W-:Y:S02]  /*aec0*/  FMUL.FTZ R23, R0.reuse, R60 ;  /* 0x0000003c00177220 */ /* 0x040fe40000410000 */
[C---:B-----5:R-:W-:Y:S02]  /*aed0*/  FMUL.FTZ R167, R0.reuse, R64 ;  /* 0x0000004000a77220 */ /* 0x060fe40000410000 */
        /* <DEDUP_REMOVED lines=64> */
[----:B------:R-:W-:Y:S01]  /*b2e0*/  LEA.HI R0, R0, R2, RZ, 0x3 ;  /* 0x0000000200007211 */ /* 0x000fe200078f18ff */
[----:B------:R-:W-:-:S02]  /*b2f0*/  UIMAD.WIDE.U32 UR14, UR7, UR4, URZ ;  /* 0x00000004070e72a5 */ /* 0x000fc4000f8e003f */
[----:B------:R-:W-:Y:S01]  /*b300*/  UIMAD UR6, UR6, UR4, URZ ;  /* 0x00000004060672a4 */ /* 0x000fe2000f8e023f */
[----:B------:R-:W-:Y:S02]  /*b310*/  F2FP.PACK_AB R53, R15, R53 ;  /* 0x000000350f35723e */ /* 0x000fe400000000ff */
[----:B------:R-:W3:Y:S01]  /*b320*/  @P1 MUFU.LG2 R11, R11 ;  /* 0x0000000b000b1308 */ /* 0x000ee20000000c00 */
[----:B------:R-:W-:Y:S01]  /*b330*/  LOP3.LUT R0, R0, 0xfffffff8, RZ, 0xc0, !PT ;  /* 0xfffffff800007812 */ /* 0x000fe200078ec0ff */
[----:B------:R-:W4:Y:S03]  /*b340*/  S2R R15, SR_CTAID.Z ;  /* 0x00000000000f7919 */ /* 0x000f260000002700 */
[----:B------:R-:W-:Y:S01]  /*b350*/  IADD3 R10, R2, -R0, RZ ;  /* 0x80000000020a7210 */ /* 0x000fe20007ffe0ff */
[C---:B------:R-:W-:Y:S01]  /*b360*/  FMUL.FTZ R21, R4.reuse, R55 ;  /* 0x0000003704157220 */ /* 0x040fe20000410000 */
[----:B------:R-:W-:Y:S01]  /*b370*/  @P1 MOV R2, 0x3f317218 ;  /* 0x3f31721800021802 */ /* 0x000fe20000000f00 */
[C---:B------:R-:W-:Y:S01]  /*b380*/  FMUL.FTZ R25, R4.reuse, R63 ;  /* 0x0000003f04197220 */ /* 0x040fe20000410000 */
[----:B------:R-:W-:Y:S01]  /*b390*/  @P0 MOV R0, 0x3f317218 ;  /* 0x3f31721800000802 */ /* 0x000fe20000000f00 */
[----:B------:R-:W-:Y:S01]  /*b3a0*/  FMUL.FTZ R30, R4, R67 ;  /* 0x00000043041e7220 */ /* 0x000fe20000410000 */
[----:B------:R-:W-:Y:S01]  /*b3b0*/  MOV R9, UR15 ;  /* 0x0000000f00097c02 */ /* 0x000fe20008000f00 */
[----:B------:R-:W-:-:S02]  /*b3c0*/  @P1 FMUL.FTZ R9, R2, c[0x0][0x2d0] ;  /* 0x0000b40002091a20 */ /* 0x000fc40000410000 */
        /* <DEDUP_REMOVED lines=51> */
[----:B------:R-:W-:Y:S01]  /*b700*/  FMUL.FTZ R162, R4, R162 ;  /* 0x000000a204a27220 */ /* 0x000fe20000410000 */
[----:B------:R-:W3:Y:S01]  /*b710*/  S2R R82, SR_CTAID.X ;  /* 0x0000000000527919 */ /* 0x000ee20000002500 */
[----:B-1----:R-:W-:Y:S02]  /*b720*/  @P0 FMUL.FTZ R2, R6, 0.69314718246459960938 ;  /* 0x3f31721806020820 */ /* 0x002fe40000410000 */
[----:B------:R-:W-:Y:S01]  /*b730*/  @P0 FMUL.FTZ R0, R0, c[0x0][0x2d0] ;  /* 0x0000b40000000a20 */ /* 0x000fe20000410000 */
[----:B------:R-:W-:Y:S01]  /*b740*/  MOV R79, 0xff800000 ;  /* 0xff800000004f7802 */ /* 0x000fe20000000f00 */
[----:B------:R-:W-:Y:S01]  /*b750*/  FMUL.FTZ R55, R4, R74 ;  /* 0x0000004a04377220 */ /* 0x000fe20000410000 */
[----:B------:R-:W-:Y:S01]  /*b760*/  F2FP.PACK_AB R52, R81, R52 ;  /* 0x000000345134723e */ /* 0x000fe200000000ff */
[----:B------:R-:W-:Y:S01]  /*b770*/  @P0 FFMA.FTZ R79, R0, R3, R2 ;  /* 0x00000003004f0223 */ /* 0x000fe20000010002 */
[----:B------:R-:W-:Y:S01]  /*b780*/  SHF.R.S32.HI R0, RZ, 0x5, R190 ;  /* 0x00000005ff007819 */ /* 0x000fe200000114be */
[C---:B------:R-:W-:Y:S01]  /*b790*/  FMUL.FTZ R75, R4.reuse, R138 ;  /* 0x0000008a044b7220 */ /* 0x040fe20000410000 */
[----:B------:R-:W-:Y:S01]  /*b7a0*/  UIMAD UR5, UR7, UR5, UR6 ;  /* 0x00000005070572a4 */ /* 0x000fe2000f8e0206 */
[C---:B------:R-:W-:Y:S01]  /*b7b0*/  FMUL.FTZ R71, R4.reuse, R146 ;  /* 0x0000009204477220 */ /* 0x040fe20000410000 */
[----:B------:R-:W-:Y:S01]  /*b7c0*/  MOV R80, 0xff800000 ;  /* 0xff80000000507802 */ /* 0x000fe20000000f00 */
[C---:B------:R-:W-:Y:S01]  /*b7d0*/  FMUL.FTZ R67, R4.reuse, R150 ;  /* 0x0000009604437220 */ /* 0x040fe20000410000 */
[----:B------:R-:W-:Y:S01]  /*b7e0*/  UIADD3 UR10, UR13, UR10, URZ ;  /* 0x0000000a0d0a7290 */ /* 0x000fe2000fffe03f */
[----:B------:R-:W-:Y:S01]  /*b7f0*/  FMUL.FTZ R63, R4, R158 ;  /* 0x0000009e043f7220 */ /* 0x000fe20000410000 */
[----:B------:R-:W-:Y:S01]  /*b800*/  MOV R4, UR12 ;  /* 0x0000000c00047c02 */ /* 0x000fe20008000f00 */
[----:B------:R-:W2:Y:S01]  /*b810*/  LDL R84, [R1+0x40] ;  /* 0x0000400001547983 */ /* 0x000ea20000100800 */
[----:B------:R-:W-:-:S02]  /*b820*/  MOV R8, UR14 ;  /* 0x0000000e00087c02 */ /* 0x000fc40008000f00 */
[----:B------:R-:W-:Y:S01]  /*b830*/  SHF.R.S32.HI R3, RZ, 0x1f, R0 ;  /* 0x0000001fff037819 */ /* 0x000fe20000011400 */
[----:B------:R-:W-:Y:S01]  /*b840*/  UIADD3 UR5, UR15, UR5, URZ ;  /* 0x000000050f057290 */ /* 0x000fe2000fffe03f */
[----:B------:R-:W-:Y:S02]  /*b850*/  MOV R6, R4 ;  /* 0x0000000400067202 */ /* 0x000fe40000000f00 */
[----:B------:R-:W-:Y:S02]  /*b860*/  MOV R4, R8 ;  /* 0x0000000800047202 */ /* 0x000fe40000000f00 */
[----:B------:R-:W-:Y:S02]  /*b870*/  LEA.HI R3, R3, R0, RZ, 0x3 ;  /* 0x0000000003037211 */ /* 0x000fe400078f18ff */
[----:B----4-:R-:W-:Y:S02]  /*b880*/  SHF.R.S32.HI R8, RZ, 0x1f, R15 ;  /* 0x0000001fff087819 */ /* 0x010fe4000001140f */
[----:B------:R-:W-:Y:S01]  /*b890*/  LEA.HI R2, R14, R14, RZ, 0x1 ;  /* 0x0000000e0e027211 */ /* 0x000fe200078f08ff */
[----:B---3--:R-:W-:Y:S01]  /*b8a0*/  @P1 FMUL.FTZ R11, R11, 0.69314718246459960938 ;  /* 0x3f3172180b0b1820 */ /* 0x008fe20000410000 */
[----:B------:R-:W-:Y:S01]  /*b8b0*/  MOV R5, UR13 ;  /* 0x0000000d00057c02 */ /* 0x000fe20008000f00 */
[----:B------:R-:W-:Y:S01]  /*b8c0*/  IMAD R81, R8, c[0x0][0x3f0], RZ ;  /* 0x0000fc0008517a24 */ /* 0x000fe200078e02ff */
[----:B------:R-:W-:-:S02]  /*b8d0*/  MOV R5, UR5 ;  /* 0x0000000500057c02 */ /* 0x000fc40008000f00 */
[----:B------:R-:W-:Y:S02]  /*b8e0*/  LOP3.LUT R3, R3, 0xffffff8, RZ, 0xc0, !PT ;  /* 0x0ffffff803037812 */ /* 0x000fe400078ec0ff */
[----:B------:R-:W-:Y:S01]  /*b8f0*/  LOP3.LUT R2, R2, 0x1ffffffe, RZ, 0xc0, !PT ;  /* 0x1ffffffe02027812 */ /* 0x000fe200078ec0ff */
[----:B------:R-:W-:Y:S01]  /*b900*/  @P1 FFMA.FTZ R80, R9, R164, R11 ;  /* 0x000000a409501223 */ /* 0x000fe2000001000b */
[----:B------:R-:W-:Y:S02]  /*b910*/  F2FP.PACK_AB R55, R16, R55 ;  /* 0x000000371037723e */ /* 0x000fe400000000ff */
[C---:B------:R-:W-:Y:S02]  /*b920*/  IADD3 R9, R0.reuse, -R3, RZ ;  /* 0x8000000300097210 */ /* 0x040fe40007ffe0ff */
[----:B------:R-:W-:Y:S01]  /*b930*/  LEA R16, R0, R14, 0x9 ;  /* 0x0000000e00107211 */ /* 0x000fe200078e48ff */
[C---:B------:R-:W-:Y:S01]  /*b940*/  IMAD R0, R15.reuse, c[0x0][0x3f4], R81 ;  /* 0x0000fd000f007a24 */ /* 0x040fe200078e0251 */
[----:B------:R-:W-:Y:S01]  /*b950*/  IADD3 R11, R14, -R2, RZ ;  /* 0x800000020e0b7210 */ /* 0x000fe20007ffe0ff */
[----:B------:R-:W-:Y:S01]  /*b960*/  IMAD.WIDE.U32 R2, R15, c[0x0][0x3f0], R4 ;  /* 0x0000fc000f027a25 */ /* 0x000fe200078e0004 */
[----:B------:R-:W-:-:S03]  /*b970*/  MOV R7, UR10 ;  /* 0x0000000a00077c02 */ /* 0x000fc60008000f00 */
[----:B------:R-:W-:Y:S01]  /*b980*/  IMAD R78, R8, c[0x0][0x498], RZ ;  /* 0x00012600084e7a24 */ /* 0x000fe200078e02ff */
[----:B------:R-:W-:Y:S02]  /*b990*/  SHF.R.S32.HI R8, RZ, 0x2, R192 ;  /* 0x00000002ff087819 */ /* 0x000fe400000114c0 */
[C---:B------:R-:W-:Y:S02]  /*b9a0*/  LOP3.LUT R5, R10.reuse, 0x1, RZ, 0xc0, !PT ;  /* 0x000000010a057812 */ /* 0x040fe400078ec0ff */
[----:B------:R-:W-:Y:S02]  /*b9b0*/  IADD3 R3, R3, R0, RZ ;  /* 0x0000000003037210 */ /* 0x000fe40007ffe0ff */
[----:B------:R-:W-:Y:S01]  /*b9c0*/  LEA R0, R9, R8, 0x4 ;  /* 0x0000000809007211 */ /* 0x000fe200078e20ff */
[C---:B------:R-:W-:Y:S01]  /*b9d0*/  IMAD R78, R15.reuse, c[0x0][0x49c], R78 ;  /* 0x000127000f4e7a24 */ /* 0x040fe200078e024e */
[C---:B------:R-:W-:Y:S01]  /*b9e0*/  SHF.L.U32 R4, R10.reuse, 0x6, RZ ;  /* 0x000000060a047819 */ /* 0x040fe200000006ff */
[----:B------:R-:W-:Y:S01]  /*b9f0*/  IMAD.WIDE.U32 R14, R15, c[0x0][0x498], R6 ;  /* 0x000126000f0e7a25 */ /* 0x000fe200078e0006 */
[----:B------:R-:W-:-:S02]  /*ba00*/  R2P PR, R10, 0x6 ;  /* 0x000000060a007804 */ /* 0x000fc40000000000 */
[----:B------:R-:W-:Y:S02]  /*ba10*/  ISETP.NE.U32.AND P0, PT, R5, 0x1, PT ;  /* 0x000000010500780c */ /* 0x000fe40003f05070 */
[----:B------:R-:W-:Y:S02]  /*ba20*/  SHF.R.S32.HI R6, RZ, 0x1f, R165 ;  /* 0x0000001fff067819 */ /* 0x000fe400000114a5 */
[-C--:B------:R-:W-:Y:S02]  /*ba30*/  LEA R5, R11, R0.reuse, 0x3 ;  /* 0x000000000b057211 */ /* 0x080fe400078e18ff */
[----:B------:R-:W-:Y:S01]  /*ba40*/  LOP3.LUT R4, R4, 0x1c0, RZ, 0xc0, !PT ;  /* 0x000001c004047812 */ /* 0x000fe200078ec0ff */
[----:B------:R-:W-:Y:S01]  /*ba50*/  IMAD R81, R191, c[0x0][0x388], RZ ;  /* 0x0000e200bf517a24 */ /* 0x000fe200078e02ff */
[C---:B------:R-:W-:Y:S02]  /*ba60*/  LEA R0, R82.reuse, R0, 0x7 ;  /* 0x0000000052007211 */ /* 0x040fe400078e38ff */
[----:B------:R-:W-:Y:S01]  /*ba70*/  LEA R10, R82, R5, 0x7 ;  /* 0x00000005520a7211 */ /* 0x000fe200078e38ff */
[----:B------:R-:W-:Y:S01]  /*ba80*/  IMAD R5, R6, c[0x0][0x3e0], RZ ;  /* 0x0000f80006057a24 */ /* 0x000fe200078e02ff */
[----:B------:R-:W-:Y:S01]  /*ba90*/  LEA.HI R4, R4, R4, RZ, 0x1d ;  /* 0x0000000404047211 */ /* 0x000fe200078fe8ff */
[----:B------:R-:W-:Y:S01]  /*baa0*/  IMAD.WIDE.U32 R2, R165, c[0x0][0x3e0], R2 ;  /* 0x0000f800a5027a25 */ /* 0x000fe200078e0002 */
[----:B------:R-:W-:-:S02]  /*bab0*/  ISETP.GE.OR P5, PT, R0, R81, P3 ;  /* 0x000000510000720c */ /* 0x000fc40001fa6670 */
[----:B------:R-:W-:Y:S01]  /*bac0*/  IADD3 R6, R0, 0x8, RZ ;  /* 0x0000000800067810 */ /* 0x000fe20007ffe0ff */
[----:B------:R-:W-:Y:S01]  /*bad0*/  IMAD R0, R165, c[0x0][0x3e4], R5 ;  /* 0x0000f900a5007a24 */ /* 0x000fe200078e0205 */
[----:B------:R-:W-:Y:S01]  /*bae0*/  LEA R4, R16, R4, 0x1 ;  /* 0x0000000410047211 */ /* 0x000fe200078e08ff */
[----:B------:R-:W-:Y:S01]  /*baf0*/  @P4 IMAD.HI.U32 R7, R10, c[0x0][0x4ec], RZ ;  /* 0x00013b000a074a27 */ /* 0x000fe200078e00ff */
[----:B------:R-:W-:Y:S02]  /*bb00*/  F2FP.PACK_AB R13, R189, R13 ;  /* 0x0000000dbd0d723e */ /* 0x000fe400000000ff */
[----:B------:R-:W-:Y:S02]  /*bb10*/  F2FP.PACK_AB R12, R171, R12 ;  /* 0x0000000cab0c723e */ /* 0x000fe400000000ff */
[----:B------:R-:W-:Y:S02]  /*bb20*/  SHF.L.U32 R4, R4, 0x1, RZ ;  /* 0x0000000104047819 */ /* 0x000fe400000006ff */
[----:B------:R-:W-:-:S02]  /*bb30*/  IADD3 R3, R3, R0, RZ ;  /* 0x0000000003037210 */ /* 0x000fc40007ffe0ff */
[----:B------:R-:W-:Y:S02]  /*bb40*/  ISETP.GE.OR P3, PT, R6, R81, P3 ;  /* 0x000000510600720c */ /* 0x000fe40001f66670 */
[----:B------:R-:W-:Y:S02]  /*bb50*/  MOV R5, R10 ;  /* 0x0000000a00057202 */ /* 0x000fe40000000f00 */
[----:B------:R-:W-:Y:S02]  /*bb60*/  SHF.R.S32.HI R6, RZ, 0x1f, R166 ;  /* 0x0000001fff067819 */ /* 0x000fe400000114a6 */
[----:B------:R-:W-:Y:S01]  /*bb70*/  @P4 SHF.R.U32.HI R5, RZ, c[0x0][0x4f0], R7 ;  /* 0x00013c00ff054a19 */ /* 0x000fe20000011607 */
[----:B------:R-:W-:Y:S01]  /*bb80*/  STS [R4+0x80], R13 ;  /* 0x0000800d04007388 */ /* 0x000fe20000000800 */
[----:B------:R-:W-:-:S03]  /*bb90*/  IADD3 R8, R4, 0x80, RZ ;  /* 0x0000008004087810 */ /* 0x000fc60007ffe0ff */
[----:B------:R1:W-:Y:S01]  /*bba0*/  STS [R4+0x480], R12 ;  /* 0x0004800c04007388 */ /* 0x0003e20000000800 */
[----:B------:R-:W-:Y:S01]  /*bbb0*/  IMAD R6, R6, c[0x0][0x3d8], RZ ;  /* 0x0000f60006067a24 */ /* 0x000fe200078e02ff */
[----:B------:R-:W-:Y:S02]  /*bbc0*/  MOV R7, 0x20 ;  /* 0x0000002000077802 */ /* 0x000fe40000000f00 */
[----:B------:R-:W-:Y:S01]  /*bbd0*/  IADD3 R0, R4, 0x70, RZ ;  /* 0x0000007004007810 */ /* 0x000fe20007ffe0ff */
[----:B------:R-:W-:Y:S01]  /*bbe0*/  IMAD R16, R166, c[0x0][0x3dc], R6 ;  /* 0x0000f700a6107a24 */ /* 0x000fe200078e0206 */
[----:B------:R-:W-:Y:S02]  /*bbf0*/  @P0 IADD3 R0, R8, 0x10, RZ ;  /* 0x0000001008000810 */ /* 0x000fe40007ffe0ff */
[----:B------:R-:W-:Y:S02]  /*bc00*/  SEL R7, R7, 0xffffffe0, !P1 ;  /* 0xffffffe007077807 */ /* 0x000fe40004800000 */
[----:B------:R-:W-:-:S02]  /*bc10*/  SHF.R.S32.HI R6, RZ, 0x1f, R5 ;  /* 0x0000001fff067819 */ /* 0x000fc40000011405 */
[----:B------:R-:W-:Y:S02]  /*bc20*/  IADD3 R8, P0, R5, R14, RZ ;  /* 0x0000000e05087210 */ /* 0x000fe40007f1e0ff */
[----:B------:R-:W-:Y:S01]  /*bc30*/  IADD3 R14, R7, R0, RZ ;  /* 0x00000000070e7210 */ /* 0x000fe20007ffe0ff */
[----:B-1----:R-:W-:Y:S01]  /*bc40*/  IMAD.WIDE.U32 R12, R166, c[0x0][0x3d8], R2 ;  /* 0x0000f600a60c7a25 */ /* 0x002fe200078e0002 */
[----:B------:R-:W-:-:S05]  /*bc50*/  IADD3 R3, -R5, RZ, RZ ;  /* 0x000000ff05037210 */ /* 0x000fca0007ffe1ff */
[----:B------:R-:W-:Y:S01]  /*bc60*/  IMAD R3, R3, c[0x0][0x4e8], R10 ;  /* 0x00013a0003037a24 */ /* 0x000fe200078e020a */
[----:B------:R-:W-:Y:S02]  /*bc70*/  IADD3 R2, R4, R7, RZ ;  /* 0x0000000704027210 */ /* 0x000fe40007ffe0ff */
[----:B------:R-:W-:Y:S02]  /*bc80*/  IADD3.X R9, R6, R15, R78, P0, !PT ;  /* 0x0000000f06097210 */ /* 0x000fe400007fe44e */
[----:B------:R-:W-:Y:S01]  /*bc90*/  SHF.R.S32.HI R7, RZ, 0x1f, R3 ;  /* 0x0000001fff077819 */ /* 0x000fe20000011403 */
[----:B------:R1:W5:Y:S01]  /*bca0*/  LDL R78, [R1+0x8] ;  /* 0x00000800014e7983 */ /* 0x0003620000100800 */
[----:B------:R-:W-:Y:S02]  /*bcb0*/  MOV R6, 0x40 ;  /* 0x0000004000067802 */ /* 0x000fe40000000f00 */
[----:B------:R-:W-:Y:S01]  /*bcc0*/  F2FP.PACK_AB R17, R188, R17 ;  /* 0x00000011bc11723e */ /* 0x000fe200000000ff */
[----:B------:R-:W-:Y:S01]  /*bcd0*/  IMAD R7, R7, c[0x0][0x488], RZ ;  /* 0x0001220007077a24 */ /* 0x000fe200078e02ff */
[----:B------:R-:W-:-:S02]  /*bce0*/  SEL R6, R6, 0xffffffc0, !P2 ;  /* 0xffffffc006067807 */ /* 0x000fc40005000000 */
[----:B------:R-:W-:Y:S02]  /*bcf0*/  F2FP.PACK_AB R18, R175, R18 ;  /* 0x00000012af12723e */ /* 0x000fe400000000ff */
[----:B------:R-:W-:Y:S02]  /*bd00*/  F2FP.PACK_AB R19, R187, R19 ;  /* 0x00000013bb13723e */ /* 0x000fe400000000ff */
[----:B------:R-:W-:Y:S01]  /*bd10*/  F2FP.PACK_AB R22, R21, R22 ;  /* 0x000000161516723e */ /* 0x000fe200000000ff */
[----:B------:R-:W-:Y:S01]  /*bd20*/  IMAD R10, R3, c[0x0][0x48c], R7 ;  /* 0x00012300030a7a24 */ /* 0x000fe200078e0207 */
[----:B------:R-:W-:Y:S02]  /*bd30*/  F2FP.PACK_AB R21, R186, R168 ;  /* 0x000000a8ba15723e */ /* 0x000fe400000000ff */
[----:B------:R-:W-:Y:S01]  /*bd40*/  F2FP.PACK_AB R20, R59, R20 ;  /* 0x000000143b14723e */ /* 0x000fe200000000ff */
        /* <DEDUP_REMOVED lines=15> */
[----:B------:R-:W-:Y:S01]  /*be40*/  IADD3 R6, R14, R6, RZ ;  /* 0x000000060e067210 */ /* 0x000fe20007ffe0ff */
[----:B------:R-:W-:Y:S01]  /*be50*/  STS [R14], R21 ;  /* 0x000000150e007388 */ /* 0x000fe20000000800 */
[----:B------:R-:W-:-:S03]  /*be60*/  F2FP.PACK_AB R54, R169, R60 ;  /* 0x0000003ca936723e */ /* 0x000fc600000000ff */
[----:B------:R-:W-:Y:S01]  /*be70*/  STS [R14+0x400], R20 ;  /* 0x000400140e007388 */ /* 0x000fe20000000800 */
[----:B------:R-:W-:Y:S02]  /*be80*/  F2FP.PACK_AB R50, R85, R50 ;  /* 0x000000325532723e */ /* 0x000fe400000000ff */
[----:B------:R-:W-:Y:S01]  /*be90*/  F2FP.PACK_AB R49, R87, R49 ;  /* 0x000000315731723e */ /* 0x000fe200000000ff */
        /* <DEDUP_REMOVED lines=67> */
[----:B------:R-:W-:Y:S04]  /*c2d0*/  STS [R6+0x8400], R75 ;  /* 0x0084004b06007388 */ /* 0x000fe80000000800 */
[----:B------:R-:W-:Y:S04]  /*c2e0*/  STS [R4+0xc080], R74 ;  /* 0x00c0804a04007388 */ /* 0x000fe80000000800 */
[----:B------:R1:W-:Y:S04]  /*c2f0*/  STS [R4+0xc480], R73 ;  /* 0x00c4804904007388 */ /* 0x0003e80000000800 */
[----:B---3--:R3:W5:Y:S04]  /*c300*/  LDL R77, [R1+0x2c] ;  /* 0x00002c00014d7983 */ /* 0x0087680000100800 */
[----:B----4-:R3:W5:Y:S01]  /*c310*/  LDL R76, [R1+0x28] ;  /* 0x00002800014c7983 */ /* 0x0107620000100800 */
[----:B-1----:R-:W-:-:S03]  /*c320*/  SHF.L.U32 R4, R83, 0x1, RZ ;  /* 0x0000000153047819 */ /* 0x002fc600000006ff */
[----:B------:R3:W5:Y:S01]  /*c330*/  LDL.64 R82, [R1+0x18] ;  /* 0x0000180001527983 */ /* 0x0007620000100a00 */
        /* <DEDUP_REMOVED lines=8> */
[----:B------:R-:W-:Y:S02]  /*c3c0*/  LEA R15, P0, R8, c[0x0][0x450], 0x2 ;  /* 0x00011400080f7a11 */ /* 0x000fe400078010ff */
[----:B------:R-:W-:Y:S01]  /*c3d0*/  IADD3 R9, R9, R10, RZ ;  /* 0x0000000a09097210 */ /* 0x000fe20007ffe0ff */
        /* <DEDUP_REMOVED lines=25> */
[----:B------:R-:W4:Y:S04]  /*c570*/  SHFL.IDX PT, R9, R9, 0x1, 0x1c1f ;  /* 0x003c1f0009097f89 */ /* 0x000f2800000e0000 */
[----:B-1----:R1:W-:Y:S04]  /*c580*/  @!P5 ST.E [R10.64], R80 ;  /* 0x000000500a00d985 */ /* 0x0023e8000c101908 */
[----:B----4-:R3:W-:Y:S04]  /*c590*/  @!P3 ST.E [R8.64], R79 ;  /* 0x0000004f0800b985 */ /* 0x0107e8000c101908 */
[----:B------:R3:W4:Y:S04]  /*c5a0*/  LDS.128 R40, [R4+0x1080] ;  /* 0x0010800004287984 */ /* 0x0007280000000c00 */
[----:B------:R3:W1:Y:S04]  /*c5b0*/  LDS.128 R56, [R4+0x2080] ;  /* 0x0020800004387984 */ /* 0x0006680000000c00 */
[----:B------:R3:W2:Y:S04]  /*c5c0*/  LDS.128 R68, [R4+0x3080] ;  /* 0x0030800004447984 */ /* 0x0006a80000000c00 */
[----:B------:R3:W2:Y:S04]  /*c5d0*/  LDS.128 R36, [R4+0x5080] ;  /* 0x0050800004247984 */ /* 0x0006a80000000c00 */
[----:B------:R3:W3:Y:S04]  /*c5e0*/  LDS.128 R52, [R4+0x6080] ;  /* 0x0060800004347984 */ /* 0x0006e80000000c00 */
[----:B------:R1:W3:Y:S04]  /*c5f0*/  LDS.128 R64, [R4+0x7080] ;  /* 0x0070800004407984 */ /* 0x0002e80000000c00 */
[----:B------:R1:W3:Y:S04]  /*c600*/  LDS.128 R32, [R4+0x9080] ;  /* 0x0090800004207984 */ /* 0x0002e80000000c00 */
[----:B------:R2:W3:Y:S04]  /*c610*/  LDS.128 R48, [R4+0xa080] ;  /* 0x00a0800004307984 */ /* 0x0004e80000000c00 */
[----:B------:R3:W3:Y:S04]  /*c620*/  LDS.128 R60, [R4+0xb080] ;  /* 0x00b08000043c7984 */ /* 0x0006e80000000c00 */
[----:B------:R3:W3:Y:S04]  /*c630*/  LDS.128 R28, [R4+0xd080] ;  /* 0x00d08000041c7984 */ /* 0x0006e80000000c00 */
[----:B------:R3:W3:Y:S04]  /*c640*/  LDS.128 R44, [R4+0xe080] ;  /* 0x00e08000042c7984 */ /* 0x0006e80000000c00 */
[----:B------:R3:W3:Y:S01]  /*c650*/  LDS.128 R72, [R4+0xf080] ;  /* 0x00f0800004487984 */ /* 0x0006e20000000c00 */
[----:B------:R-:W-:-:S02]  /*c660*/  IADD3 R0, R13, R16, RZ ;  /* 0x000000100d007210 */ /* 0x000fc40007ffe0ff */
[----:B-1----:R-:W-:-:S04]  /*c670*/  LEA R11, P0, R12, c[0x0][0x380], 0x1 ;  /* 0x0000e0000c0b7a11 */ /* 0x002fc800078008ff */
[----:B------:R-:W-:Y:S02]  /*c680*/  LEA.HI.X R10, R12, c[0x0][0x384], R0, 0x1, P0 ;  /* 0x0000e1000c0a7a11 */ /* 0x000fe400000f0c00 */
[----:B--2---:R-:W-:Y:S01]  /*c690*/  ISETP.GE.AND P0, PT, R84, R81, PT ;  /* 0x000000515400720c */ /* 0x004fe20003f06270 */
[----:B------:R1:W2:Y:S01]  /*c6a0*/  SHFL.IDX PT, R2, R11, RZ, 0x181f ;  /* 0x00181fff0b027589 */ /* 0x0002a200000e0000 */
[----:B------:R-:W-:Y:S03]  /*c6b0*/  BSSY B0, `(.L_x_686) ;  /* 0x000001c000007945 */ /* 0x000fe60003800000 */
[----:B------:R1:W1:Y:S08]  /*c6c0*/  SHFL.IDX PT, R3, R10, RZ, 0x181f ;  /* 0x00181fff0a037589 */ /* 0x00027000000e0000 */
[----:B------:R-:W-:Y:S05]  /*c6d0*/  @P0 BRA `(.L_x_687) ;  /* 0x0000019000000947 */ /* 0x000fea0003800000 */
[----:B----4-:R-:W4:Y:S01]  /*c6e0*/  LDS.128 R24, [R4+0x80] ;  /* 0x0000800004187984 */ /* 0x010f220000000c00 */
[----:B-----5:R-:W-:-:S02]  /*c6f0*/  ISETP.GE.AND P2, PT, R78, c[0x0][0x3c8], PT ;  /* 0x0000f2004e007a0c */ /* 0x020fc40003f46270 */
[----:B------:R-:W-:Y:S01]  /*c700*/  ISETP.GE.AND P1, PT, R77, c[0x0][0x3c8], PT ;  /* 0x0000f2004d007a0c */ /* 0x000fe20003f26270 */
[----:B------:R-:W3:Y:S01]  /*c710*/  LDS.128 R20, [R4+0x4080] ;  /* 0x0040800004147984 */ /* 0x000ee20000000c00 */
[----:B------:R-:W-:Y:S02]  /*c720*/  ISETP.GE.AND P0, PT, R76, c[0x0][0x3c8], PT ;  /* 0x0000f2004c007a0c */ /* 0x000fe40003f06270 */
[----:B------:R-:W-:Y:S01]  /*c730*/  ISETP.GE.AND P3, PT, R82, c[0x0][0x3c8], PT ;  /* 0x0000f20052007a0c */ /* 0x000fe20003f66270 */
[----:B------:R-:W2:Y:S04]  /*c740*/  LDS.128 R16, [R4+0x8080] ;  /* 0x0080800004107984 */ /* 0x000ea80000000c00 */
[----:B------:R1:W2:Y:S04]  /*c750*/  LDS.128 R12, [R4+0xc080] ;  /* 0x00c08000040c7984 */ /* 0x0002a80000000c00 */
[----:B------:R-:W-:-:S02]  /*c760*/  @!P1 SHF.R.S32.HI R0, RZ, 0x1f, R77 ;  /* 0x0000001fff009819 */ /* 0x000fc4000001144d */
[----:B------:R-:W-:Y:S02]  /*c770*/  @!P0 SHF.R.S32.HI R5, RZ, 0x1f, R76 ;  /* 0x0000001fff058819 */ /* 0x000fe4000001144c */
[----:B-123--:R-:W-:Y:S01]  /*c780*/  @!P3 IMAD.WIDE R8, R82, 0x2, R2 ;  /* 0x000000025208b825 */ /* 0x00efe200078e0202 */
[----:B------:R-:W-:-:S04]  /*c790*/  @!P2 SHF.R.S32.HI R4, RZ, 0x1f, R78 ;  /* 0x0000001fff04a819 */ /* 0x000fc8000001144e */
[----:B------:R-:W-:Y:S01]  /*c7a0*/  @!P2 LEA.HI R6, R4, R78, RZ, 0x3 ;  /* 0x0000004e0406a211 */ /* 0x000fe200078f18ff */
[----:B----4-:R1:W-:Y:S01]  /*c7b0*/  @!P3 ST.E.128 [R8.64], R24 ;  /* 0x000000180800b985 */ /* 0x0103e2000c101d08 */
        /* <DEDUP_REMOVED lines=11> */
.L_x_687:
[----:B----4-:R-:W-:Y:S05]  /*c870*/  BSYNC B0 ;  /* 0x0000000000007941 */ /* 0x010fea0003800000 */
.L_x_686:
[----:B------:R-:W-:Y:S01]  /*c880*/  IADD3 R0, R84, 0x20, RZ ;  /* 0x0000002054007810 */ /* 0x000fe20007ffe0ff */
[----:B-1----:R1:W4:Y:S01]  /*c890*/  SHFL.IDX PT, R3, R10, 0x1, 0x181f ;  /* 0x00381f000a037f89 */ /* 0x00232200000e0000 */
[----:B------:R-:W-:Y:S02]  /*c8a0*/  BSSY B0, `(.L_x_688) ;  /* 0x0000019000007945 */ /* 0x000fe40003800000 */
[----:B------:R-:W-:Y:S01]  /*c8b0*/  ISETP.GE.AND P0, PT, R0, R81, PT ;  /* 0x000000510000720c */ /* 0x000fe20003f06270 */
[----:B--2---:R1:W2:-:S12]  /*c8c0*/  SHFL.IDX PT, R2, R11, 0x1, 0x181f ;  /* 0x00381f000b027f89 */ /* 0x00429800000e0000 */
[----:B------:R-:W-:Y:S05]  /*c8d0*/  @P0 BRA `(.L_x_689) ;  /* 0x0000015000000947 */ /* 0x000fea0003800000 */
[----:B-----5:R-:W-:Y:S02]  /*c8e0*/  ISETP.GE.AND P2, PT, R78, c[0x0][0x3c8], PT ;  /* 0x0000f2004e007a0c */ /* 0x020fe40003f46270 */
        /* <DEDUP_REMOVED lines=20> */
.L_x_689:
[----:B------:R-:W-:Y:S05]  /*ca30*/  BSYNC B0 ;  /* 0x0000000000007941 */ /* 0x000fea0003800000 */
.L_x_688:
[----:B------:R-:W-:Y:S01]  /*ca40*/  IADD3 R0, R84, 0x40, RZ ;  /* 0x0000004054007810 */ /* 0x000fe20007ffe0ff */
[----:B--2-4-:R2:W4:Y:S01]  /*ca50*/  SHFL.IDX PT, R3, R10, 0x2, 0x181f ;  /* 0x00581f000a037f89 */ /* 0x01452200000e0000 */
[----:B------:R-:W-:Y:S02]  /*ca60*/  BSSY B0, `(.L_x_690) ;  /* 0x0000019000007945 */ /* 0x000fe40003800000 */
[----:B------:R-:W-:Y:S01]  /*ca70*/  ISETP.GE.AND P0, PT, R0, R81, PT ;  /* 0x000000510000720c */ /* 0x000fe20003f06270 */
[----:B------:R2:W1:-:S12]  /*ca80*/  SHFL.IDX PT, R2, R11, 0x2, 0x181f ;  /* 0x00581f000b027f89 */ /* 0x00045800000e0000 */
        /* <DEDUP_REMOVED lines=22> */
.L_x_691:
[----:B------:R-:W-:Y:S05]  /*cbf0*/  BSYNC B0 ;  /* 0x0000000000007941 */ /* 0x000fea0003800000 */
.L_x_690:
[----:B------:R-:W-:Y:S01]  /*cc00*/  IADD3 R0, R84, 0x60, RZ ;  /* 0x0000006054007810 */ /* 0x000fe20007ffe0ff */
[----:B-1--4-:R1:W4:Y:S03]  /*cc10*/  SHFL.IDX PT, R3, R10, 0x3, 0x181f ;  /* 0x00781f000a037f89 */ /* 0x01232600000e0000 */
[----:B------:R-:W-:Y:S01]  /*cc20*/  ISETP.GE.AND P0, PT, R0, R81, PT ;  /* 0x000000510000720c */ /* 0x000fe20003f06270 */
[----:B------:R1:W2:-:S12]  /*cc30*/  SHFL.IDX PT, R2, R11, 0x3, 0x181f ;  /* 0x00781f000b027f89 */ /* 0x00029800000e0000 */
[----:B------:R-:W-:Y:S05]  /*cc40*/  @P0 EXIT ;  /* 0x000000000000094d */ /* 0x000fea0003800000 */
[----:B-----5:R-:W-:Y:S02]  /*cc50*/  ISETP.GE.AND P1, PT, R78, c[0x0][0x3c8], PT ;  /* 0x0000f2004e007a0c */ /* 0x020fe40003f26270 */
[----:B------:R-:W-:Y:S02]  /*cc60*/  ISETP.GE.AND P0, PT, R77, c[0x0][0x3c8], PT ;  /* 0x0000f2004d007a0c */ /* 0x000fe40003f06270 */
[----:B------:R-:W-:-:S09]  /*cc70*/  ISETP.GE.AND P2, PT, R82, c[0x0][0x3c8], PT ;  /* 0x0000f20052007a0c */ /* 0x000fd20003f46270 */
[----:B---3--:R-:W-:Y:S02]  /*cc80*/  @!P1 SHF.R.S32.HI R4, RZ, 0x1f, R78 ;  /* 0x0000001fff049819 */ /* 0x008fe4000001144e */
        /* <DEDUP_REMOVED lines=19> */
.L_x_692:
        /* <DEDUP_REMOVED lines=12> */
.L_x_1472:


//--------------------- .text._ZN7cutlass13device_kernelIN5flash19enable_sm80_to_sm89INS1_16FlashAttnFwdSm80INS1_25CollectiveMainloopFwdSm80ILi8ELi1ELb0EN4cute5tupleIJNS5_1CILi128EEENS7_ILi96EEENS7_ILi256EEEEEELi256ENS_6half_tEfNS_4arch4Sm80ELb0ELb0ELb0ELb1ELb0ELb0ELb1ELb0EEENS1_21CollectiveEpilogueFwdINS6_IJS8_SA_S9_EEENS6_IJNS7_ILi1EEESI_SI_EEESC_SE_Li256ELb1ELb1ELb0ELb0EEENS1_19SingleTileSchedulerILb1ELb0ELb1ELi128EEEEEEEEEvNT_6ParamsE --------------------------
	.section	.text._ZN7cutlass13device_kernelIN5flash19enable_sm80_to_sm89INS1_16FlashAttnFwdSm80INS1_25CollectiveMainloopFwdSm80ILi8ELi1ELb0EN4cute5tupleIJNS5_1CILi128EEENS7_ILi96EEENS7_ILi256EEEEEELi256ENS_6half_tEfNS_4arch4Sm80ELb0ELb0ELb0ELb1ELb0ELb0ELb1ELb0EEENS1_21CollectiveEpilogueFwdINS6_IJS8_SA_S9_EEENS6_IJNS7_ILi1EEESI_SI_EEESC_SE_Li256ELb1ELb1ELb0ELb0EEENS1_19SingleTileSchedulerILb1ELb0ELb1ELi128EEEEEEEEEvNT_6ParamsE,"ax",@progbits
	.sectioninfo	@"SHI_REGISTERS=255"
	.align	128
.text._ZN7cutlass13device_kernelIN5flash19enable_sm80_to_sm89INS1_16FlashAttnFwdSm80INS1_25CollectiveMainloopFwdSm80ILi8ELi1ELb0EN4cute5tupleIJNS5_1CILi128EEENS7_ILi96EEENS7_ILi256EEEEEELi256ENS_6half_tEfNS_4arch4Sm80ELb0ELb0ELb0ELb1ELb0ELb0ELb1ELb0EEENS1_21CollectiveEpilogueFwdINS6_IJS8_SA_S9_EEENS6_IJNS7_ILi1EEESI_SI_EEESC_SE_Li256ELb1ELb1ELb0ELb0EEENS1_19SingleTileSchedulerILb1ELb0ELb1ELi128EEEEEEEEEvNT_6ParamsE:
        .type           _ZN7cutlass13device_kernelIN5flash19enable_sm80_to_sm89INS1_16FlashAttnFwdSm80INS1_25CollectiveMainloopFwdSm80ILi8ELi1ELb0EN4cute5tupleIJNS5_1CILi128EEENS7_ILi96EEENS7_ILi256EEEEEELi256ENS_6half_tEfNS_4arch4Sm80ELb0ELb0ELb0ELb1ELb0ELb0ELb1ELb0EEENS1_21CollectiveEpilogueFwdINS6_IJS8_SA_S9_EEENS6_IJNS7_ILi1EEESI_SI_EEESC_SE_Li256ELb1ELb1ELb0ELb0EEENS1_19SingleTileSchedulerILb1ELb0ELb1ELi128EEEEEEEEEvNT_6ParamsE,@function
        .size           _ZN7cutlass13device_kernelIN5flash19enable_sm80_to_sm89INS1_16FlashAttnFwdSm80INS1_25CollectiveMainloopFwdSm80ILi8ELi1ELb0EN4cute5tupleIJNS5_1CILi128EEENS7_ILi96EEENS7_ILi256EEEEEELi256ENS_6half_tEfNS_4arch4Sm80ELb0ELb0ELb0ELb1ELb0ELb0ELb1ELb0EEENS1_21CollectiveEpilogueFwdINS6_IJS8_SA_S9_EEENS6_IJNS7_ILi1EEESI_SI_EEESC_SE_Li256ELb1ELb1ELb0ELb0EEENS1_19SingleTileSchedulerILb1ELb0ELb1ELi128EEEEEEEEEvNT_6ParamsE,(.L_x_1473 - _ZN7cutlass13device_kernelIN5flash19enable_sm80_to_sm89INS1_16FlashAttnFwdSm80INS1_25CollectiveMainloopFwdSm80ILi8ELi1ELb0EN4cute5tupleIJNS5_1CILi128EEENS7_ILi96EEENS7_ILi256EEEEEELi256ENS_6half_tEfNS_4arch4Sm80ELb0ELb0ELb0ELb1ELb0ELb0ELb1ELb0EEENS1_21CollectiveEpilogueFwdINS6_IJS8_SA_S9_EEENS6_IJNS7_ILi1EEESI_SI_EEESC_SE_Li256ELb1ELb1ELb0ELb0EEENS1_19SingleTileSchedulerILb1ELb0ELb1ELi128EEEEEEEEEvNT_6ParamsE)
        .other          _ZN7cutlass13device_kernelIN5flash19enable_sm80_to_sm89INS1_16FlashAttnFwdSm80INS1_25CollectiveMainloopFwdSm80ILi8ELi1ELb0EN4cute5tupleIJNS5_1CILi128EEENS7_ILi96EEENS7_ILi256EEEEEELi256ENS_6half_tEfNS_4arch4Sm80ELb0ELb0ELb0ELb1ELb0ELb0ELb1ELb0EEENS1_21CollectiveEpilogueFwdINS6_IJS8_SA_S9_EEENS6_IJNS7_ILi1EEESI_SI_EEESC_SE_Li256ELb1ELb1ELb0ELb0EEENS1_19SingleTileSchedulerILb1ELb0ELb1ELi128EEEEEEEEEvNT_6ParamsE,@"STO_CUDA_ENTRY STV_DEFAULT"
_ZN7cutlass13device_kernelIN5flash19enable_sm80_to_sm89INS1_16FlashAttnFwdSm80INS1_25CollectiveMainloopFwdSm80ILi8ELi1ELb0EN4cute5tupleIJNS5_1CILi128EEENS7_ILi96EEENS7_ILi256EEEEEELi256ENS_6half_tEfNS_4arch4Sm80ELb0ELb0ELb0ELb1ELb0ELb0ELb1ELb0EEENS1_21CollectiveEpilogueFwdINS6_IJS8_SA_S9_EEENS6_IJNS7_ILi1EEESI_SI_EEESC_SE_Li256ELb1ELb1ELb0ELb0EEENS1_19SingleTileSchedulerILb1ELb0ELb1ELi128EEEEEEEEEvNT_6ParamsE:
        /* <DEDUP_REMOVED lines=17> */
.L_x_694:
        /* <DEDUP_REMOVED lines=8> */
.L_x_696:
[----:B------:R-:W-:-:S05]  /*0190*/  MOV R0, c[0x0][0x54c] ;  /* 0x0001530000007a02 */ /* 0x000fca0000000f00 */
.L_x_695:
[----:B-----5:R-:W-:Y:S01]  /*01a0*/  IMAD R0, R0, c[0x0][0x548], RZ ;  /* 0x0001520000007a24 */ /* 0x020fe200078e02ff */
[----:B-1----:R-:W-:-:S04]  /*01b0*/  SHF.L.U32 R2, R48, 0x7, RZ ;  /* 0x0000000730027819 */ /* 0x002fc800000006ff */
[----:B------:R-:W-:-:S04]  /*01c0*/  ISETP.GE.AND P0, PT, R2, R0, PT ;  /* 0x000000000200720c */ /* 0x000fc80003f06270 */
[----:B------:R-:W-:-:S05]  /*01d0*/  SEL R0, R5, 0xffffffff, !P0 ;  /* 0xffffffff05007807 */ /* 0x000fca0004000000 */
[----:B------:R1:W-:Y:S01]  /*01e0*/  STL [R1+0x8], R0 ;  /* 0x0000080001007387 */ /* 0x0003e20000100800 */
[----:B------:R-:W-:Y:S05]  /*01f0*/  BRA `(.L_x_697) ;  /* 0x0000013000007947 */ /* 0x000fea0003800000 */
.L_x_693:
[----:B---3--:R-:W-:-:S04]  /*0200*/  ISETP.NE.U32.AND P0, PT, RZ, c[0x0][0x568], PT ;  /* 0x00015a00ff007a0c */ /* 0x008fc80003f05070 */
[----:B------:R-:W-:-:S13]  /*0210*/  ISETP.NE.AND.EX P0, PT, RZ, c[0x0][0x56c], PT, P0 ;  /* 0x00015b00ff007a0c */ /* 0x000fda0003f05300 */
[----:B------:R-:W-:Y:S05]  /*0220*/  @!P0 BRA `(.L_x_698) ;  /* 0x0000002000008947 */ /* 0x000fea0003800000 */
[----:B------:R1:W5:Y:S01]  /*0230*/  LDG.E R0, [R2.64] ;  /* 0x0000000402007981 */ /* 0x000362000c1e1900 */
[----:B------:R-:W-:Y:S05]  /*0240*/  BRA `(.L_x_699) ;  /* 0x0000009000007947 */ /* 0x000fea0003800000 */
.L_x_698:
        /* <DEDUP_REMOVED lines=8> */
.L_x_700:
[----:B------:R-:W-:-:S05]  /*02d0*/  MOV R0, c[0x0][0x54c] ;  /* 0x0001530000007a02 */ /* 0x000fca0000000f00 */
.L_x_699:
[----:B-----5:R-:W-:Y:S01]  /*02e0*/  IMAD R0, R0, c[0x0][0x548], RZ ;  /* 0x0001520000007a24 */ /* 0x020fe200078e02ff */
[----:B-1----:R-:W-:-:S04]  /*02f0*/  SHF.L.U32 R2, R48, 0x7, RZ ;  /* 0x0000000730027819 */ /* 0x002fc800000006ff */
[----:B------:R-:W-:-:S04]  /*0300*/  ISETP.GE.AND P0, PT, R2, R0, PT ;  /* 0x000000000200720c */ /* 0x000fc80003f06270 */
[----:B------:R-:W-:-:S05]  /*0310*/  SEL R0, R5, 0xffffffff, !P0 ;  /* 0xffffffff05007807 */ /* 0x000fca0004000000 */
[----:B------:R1:W-:Y:S04]  /*0320*/  STL [R1+0x8], R0 ;  /* 0x0000080001007387 */ /* 0x0003e80000100800 */
.L_x_697:
        /* <DEDUP_REMOVED lines=28> */
.L_x_701:
[----:B------:R-:W-:-:S04]  /*04f0*/  ISETP.NE.U32.AND P0, PT, RZ, c[0x0][0x368], PT ;  /* 0x0000da00ff007a0c */ /* 0x000fc80003f05070 */
[----:B------:R-:W-:-:S13]  /*0500*/  ISETP.NE.AND.EX P0, PT, RZ, c[0x0][0x36c], PT, P0 ;  /* 0x0000db00ff007a0c */ /* 0x000fda0003f05300 */
[----:B------:R-:W-:Y:S05]  /*0510*/  @!P0 BRA `(.L_x_702) ;  /* 0x0000003000008947 */ /* 0x000fea0003800000 */
[----:B--2---:R-:W-:-:S05]  /*0520*/  IMAD.WIDE R2, R49, R27, c[0x0][0x368] ;  /* 0x0000da0031027625 */ /* 0x004fca00078e021b */
[----:B------:R1:W5:Y:S01]  /*0530*/  LDG.E R0, [R2.64] ;  /* 0x0000000402007981 */ /* 0x000362000c1e1900 */
[----:B------:R-:W-:Y:S05]  /*0540*/  BRA `(.L_x_703) ;  /* 0x0000004000007947 */ /* 0x000fea0003800000 */
.L_x_702:
[----:B------:R-:W-:Y:S05]  /*0550*/  @!P4 BRA `(.L_x_703) ;  /* 0x000000300000c947 */ /* 0x000fea0003800000 */
[----:B------:R1:W3:Y:S04]  /*0560*/  LDG.E R0, [R2.64] ;  /* 0x0000000402007981 */ /* 0x0002e8000c1e1900 */
[----:B-12---:R-:W3:Y:S02]  /*0570*/  LDG.E R2, [R2.64+0x4] ;  /* 0x0000040402027981 */ /* 0x006ee4000c1e1900 */
[----:B---3--:R-:W-:-:S05]  /*0580*/  IADD3 R0, -R0, R2, RZ ;  /* 0x0000000200007210 */ /* 0x008fca0007ffe1ff */
.L_x_703:
[--C-:B-----5:R-:W-:Y:S01]  /*0590*/  IMAD.IADD R141, R0, 0x1, -R11.reuse ;  /* 0x00000001008d7824 */ /* 0x120fe200078e0a0b */
[----:B------:R-:W-:Y:S01]  /*05a0*/  PLOP3.LUT P2, PT, PT, PT, PT, 0x80, 0x0 ;  /* 0x000000000000781c */ /* 0x000fe20003f4f070 */
[----:B------:R-:W-:Y:S01]  /*05b0*/  IMAD.IADD R12, R12, 0x1, R11 ;  /* 0x000000010c0c7824 */ /* 0x000fe200078e020b */
[----:B------:R-:W-:Y:S01]  /*05c0*/  CS2R R162, SRZ ;  /* 0x0000000000a27805 */ /* 0x000fe2000001ff00 */
[----:B------:R-:W-:Y:S01]  /*05d0*/  CS2R R14, SRZ ;  /* 0x00000000000e7805 */ /* 0x000fe2000001ff00 */
[C---:B------:R-:W-:Y:S01]  /*05e0*/  IADD3 R0, R141.reuse, 0x5f, RZ ;  /* 0x0000005f8d007810 */ /* 0x040fe20007ffe0ff */
[----:B------:R-:W-:Y:S01]  /*05f0*/  IMAD.MOV.U32 R182, RZ, RZ, RZ ;  /* 0x000000ffffb67224 */ /* 0x000fe200078e00ff */
[----:B------:R-:W-:Y:S01]  /*0600*/  ISETP.GE.AND P0, PT, R141, 0x1, PT ;  /* 0x000000018d00780c */ /* 0x000fe20003f06270 */
[----:B--2---:R-:W-:Y:S01]  /*0610*/  CS2R R8, SRZ ;  /* 0x0000000000087805 */ /* 0x004fe2000001ff00 */
[----:B------:R-:W-:Y:S01]  /*0620*/  MOV R160, RZ ;  /* 0x000000ff00a07202 */ /* 0x000fe20000000f00 */
[----:B------:R-:W-:Y:S01]  /*0630*/  IMAD.HI R0, R0, 0x2aaaaaab, RZ ;  /* 0x2aaaaaab00007827 */ /* 0x000fe200078e02ff */
[----:B------:R-:W-:Y:S01]  /*0640*/  MOV R11, RZ ;  /* 0x000000ff000b7202 */ /* 0x000fe20000000f00 */
[----:B------:R-:W-:Y:S01]  /*0650*/  CS2R R156, SRZ ;  /* 0x00000000009c7805 */ /* 0x000fe2000001ff00 */
[----:B------:R-:W-:Y:S01]  /*0660*/  CS2R R154, SRZ ;  /* 0x00000000009a7805 */ /* 0x000fe2000001ff00 */
[----:B------:R-:W-:Y:S01]  /*0670*/  IMAD.MOV.U32 R180, RZ, RZ, RZ ;  /* 0x000000ffffb47224 */ /* 0x000fe200078e00ff */
[----:B-1----:R-:W-:Y:S01]  /*0680*/  SHF.R.U32.HI R2, RZ, 0x1f, R0 ;  /* 0x0000001fff027819 */ /* 0x002fe20000011600 */
[----:B------:R-:W-:Y:S01]  /*0690*/  IMAD.MOV.U32 R158, RZ, RZ, RZ ;  /* 0x000000ffff9e7224 */ /* 0x000fe200078e00ff */
[----:B------:R-:W-:Y:S01]  /*06a0*/  CS2R R16, SRZ ;  /* 0x0000000000107805 */ /* 0x000fe2000001ff00 */
[----:B------:R-:W-:Y:S01]  /*06b0*/  MOV R152, RZ ;  /* 0x000000ff00987202 */ /* 0x000fe20000000f00 */
[----:B------:R-:W-:Y:S01]  /*06c0*/  IMAD.MOV.U32 R150, RZ, RZ, RZ ;  /* 0x000000ffff967224 */ /* 0x000fe200078e00ff */
[----:B------:R-:W-:Y:S01]  /*06d0*/  LEA.HI.SX32 R149, R0, R2, 0x1c ;  /* 0x0000000200957211 */ /* 0x000fe200078fe2ff */
[----:B------:R-:W-:Y:S01]  /*06e0*/  CS2R R18, SRZ ;  /* 0x0000000000127805 */ /* 0x000fe2000001ff00 */
[----:B------:R-:W-:Y:S01]  /*06f0*/  MOV R148, RZ ;  /* 0x000000ff00947202 */ /* 0x000fe20000000f00 */
[----:B------:R-:W-:Y:S01]  /*0700*/  IMAD.MOV.U32 R178, RZ, RZ, RZ ;  /* 0x000000ffffb27224 */ /* 0x000fe200078e00ff */
[----:B------:R-:W-:Y:S01]  /*0710*/  CS2R R20, SRZ ;  /* 0x0000000000147805 */ /* 0x000fe2000001ff00 */
[----:B------:R1:W-:Y:S01]  /*0720*/  STL [R1+0x28], R149 ;  /* 0x0000289501007387 */ /* 0x0003e20000100800 */
[----:B------:R-:W-:Y:S01]  /*0730*/  MOV R176, RZ ;  /* 0x000000ff00b07202 */ /* 0x000fe20000000f00 */
[----:B------:R-:W-:Y:S01]  /*0740*/  IMAD.MOV.U32 R146, RZ, RZ, RZ ;  /* 0x000000ffff927224 */ /* 0x000fe200078e00ff */
[----:B------:R-:W-:Y:S01]  /*0750*/  CS2R R22, SRZ ;  /* 0x0000000000167805 */ /* 0x000fe2000001ff00 */
[----:B------:R-:W-:Y:S01]  /*0760*/  MOV R144, RZ ;  /* 0x000000ff00907202 */ /* 0x000fe20000000f00 */
[----:B------:R-:W-:Y:S01]  /*0770*/  IMAD.MOV.U32 R142, RZ, RZ, RZ ;  /* 0x000000ffff8e7224 */ /* 0x000fe200078e00ff */
[----:B------:R-:W-:Y:S01]  /*0780*/  CS2R R24, SRZ ;  /* 0x0000000000187805 */ /* 0x000fe2000001ff00 */
[----:B------:R-:W-:Y:S01]  /*0790*/  MOV R140, RZ ;  /* 0x000000ff008c7202 */ /* 0x000fe20000000f00 */
[----:B------:R-:W-:Y:S01]  /*07a0*/  IMAD.MOV.U32 R138, RZ, RZ, RZ ;  /* 0x000000ffff8a7224 */ /* 0x000fe200078e00ff */
        /* <DEDUP_REMOVED lines=53> */
[----:B------:R-:W-:Y:S01]  /*0b00*/  IMAD.MOV.U32 R52, RZ, RZ, RZ ;  /* 0x000000ffff347224 */ /* 0x000fe200078e00ff */
[----:B------:R-:W-:Y:S01]  /*0b10*/  CS2R R174, SRZ ;  /* 0x0000000000ae7805 */ /* 0x000fe2000001ff00 */
[----:B------:R-:W-:Y:S01]  /*0b20*/  CS2R R172, SRZ ;  /* 0x0000000000ac7805 */ /* 0x000fe2000001ff00 */
[----:B------:R-:W-:Y:S01]  /*0b30*/  CS2R R170, SRZ ;  /* 0x0000000000aa7805 */ /* 0x000fe2000001ff00 */
[----:B------:R-:W-:Y:S01]  /*0b40*/  MOV R168, RZ ;  /* 0x000000ff00a87202 */ /* 0x000fe20000000f00 */
[----:B------:R-:W-:Y:S01]  /*0b50*/  CS2R R50, SRZ ;  /* 0x0000000000327805 */ /* 0x000fe2000001ff00 */
        /* <DEDUP_REMOVED lines=9> */
[----:B------:R-:W-:Y:S01]  /*0bf0*/  SHF.R.S32.HI R15, RZ, 0x1f, R49 ;  /* 0x0000001fff0f7819 */ /* 0x000fe20000011431 */
[----:B------:R-:W-:Y:S01]  /*0c00*/  IMAD R0, R0, c[0x0][0x178], RZ ;  /* 0x00005e0000007a24 */ /* 0x000fe200078e02ff */
[-C--:B------:R-:W-:Y:S01]  /*0c10*/  LEA.HI R4, R35, R145.reuse, RZ, 0x3 ;  /* 0x0000009123047211 */ /* 0x080fe200078f18ff */
[----:B------:R-:W-:Y:S01]  /*0c20*/  IMAD R29, R13, c[0x0][0x2c4], RZ ;  /* 0x0000b1000d1d7a24 */ /* 0x000fe200078e02ff */
[----:B------:R-:W-:Y:S01]  /*0c30*/  LEA.HI R14, R35, R145, RZ, 0x4 ;  /* 0x00000091230e7211 */ /* 0x000fe200078f20ff */
[----:B------:R-:W-:Y:S01]  /*0c40*/  IMAD R0, R10, c[0x0][0x17c], R0 ;  /* 0x00005f000a007a24 */ /* 0x000fe200078e0200 */
[----:B------:R-:W-:Y:S01]  /*0c50*/  ISETP.NE.AND P0, PT, R5, 0x1, PT ;  /* 0x000000010500780c */ /* 0x000fe20003f05270 */
[----:B------:R-:W-:Y:S01]  /*0c60*/  BSSY B0, `(.L_x_705) ;  /* 0x00000b5000007945 */ /* 0x000fe20003800000 */
[----:B------:R-:W-:-:S02]  /*0c70*/  SHF.R.S32.HI R6, RZ, 0x4, R14 ;  /* 0x00000004ff067819 */ /* 0x000fc4000001140e */
[----:B------:R-:W-:Y:S02]  /*0c80*/  SHF.R.S32.HI R23, RZ, 0x3, R4 ;  /* 0x00000003ff177819 */ /* 0x000fe40000011404 */
[----:B------:R-:W-:-:S03]  /*0c90*/  SHF.R.S32.HI R11, RZ, 0x1f, R12 ;  /* 0x0000001fff0b7819 */ /* 0x000fc6000001140c */
[----:B------:R-:W-:Y:S02]  /*0ca0*/  IMAD R31, R48, 0x80, R23 ;  /* 0x00000080301f7824 */ /* 0x000fe400078e0217 */
[----:B-1----:R-:W-:-:S03]  /*0cb0*/  IMAD.WIDE.U32 R2, R10, c[0x0][0x178], RZ ;  /* 0x00005e000a027a25 */ /* 0x002fc600078e00ff */
[----:B------:R-:W-:Y:S02]  /*0cc0*/  IADD3 R8, R31, 0x20, RZ ;  /* 0x000000201f087810 */ /* 0x000fe40007ffe0ff */
[----:B---3--:R-:W-:Y:S01]  /*0cd0*/  SHF.R.S32.HI R37, RZ, 0x1f, R36 ;  /* 0x0000001fff257819 */ /* 0x008fe20000011424 */
[----:B------:R-:W-:Y:S01]  /*0ce0*/  IMAD.IADD R3, R3, 0x1, R0 ;  /* 0x0000000103037824 */ /* 0x000fe200078e0200 */
[----:B------:R-:W-:-:S03]  /*0cf0*/  LOP3.LUT R0, R4, 0xfffffff8, RZ, 0xc0, !PT ;  /* 0xfffffff804007812 */ /* 0x000fc600078ec0ff */
[----:B------:R-:W-:Y:S02]  /*0d00*/  IMAD R4, R37, c[0x0][0x1b8], RZ ;  /* 0x00006e0025047a24 */ /* 0x000fe400078e02ff */
[----:B------:R-:W-:Y:S01]  /*0d10*/  IMAD.IADD R26, R145, 0x1, -R0 ;  /* 0x00000001911a7824 */ /* 0x000fe200078e0a00 */
[----:B------:R-:W-:Y:S01]  /*0d20*/  LEA.HI R0, R14, R6, RZ, 0x1 ;  /* 0x000000060e007211 */ /* 0x000fe200078f08ff */
[----:B------:R-:W-:Y:S02]  /*0d30*/  IMAD R4, R36, c[0x0][0x1bc], R4 ;  /* 0x00006f0024047a24 */ /* 0x000fe400078e0204 */
[----:B------:R-:W-:Y:S01]  /*0d40*/  IMAD R5, R26, 0x20, R23 ;  /* 0x000000201a057824 */ /* 0x000fe200078e0217 */
[----:B------:R-:W-:Y:S01]  /*0d50*/  LOP3.LUT R0, R0, 0xfffffffe, RZ, 0xc0, !PT ;  /* 0xfffffffe00007812 */ /* 0x000fe200078ec0ff */
[----:B------:R-:W-:-:S04]  /*0d60*/  IMAD.WIDE.U32 R2, R36, c[0x0][0x1b8], R2 ;  /* 0x00006e0024027a25 */ /* 0x000fc800078e0002 */
[----:B------:R-:W-:Y:S02]  /*0d70*/  IMAD R5, R48, 0x80, R5 ;  /* 0x0000008030057824 */ /* 0x000fe400078e0205 */
[----:B------:R-:W-:Y:S01]  /*0d80*/  IMAD.IADD R32, R6, 0x1, -R0 ;  /* 0x0000000106207824 */ /* 0x000fe200078e0a00 */
[----:B------:R-:W-:Y:S01]  /*0d90*/  SEL R6, R15, RZ, !P3 ;  /* 0x000000ff0f067207 */ /* 0x000fe20005800000 */
[----:B------:R-:W-:-:S04]  /*0da0*/  @P0 IMAD.HI.U32 R7, R5, c[0x0][0x2c8], RZ ;  /* 0x0000b20005070a27 */ /* 0x000fc800078e00ff */
[----:B------:R-:W-:Y:S01]  /*0db0*/  IMAD.IADD R3, R3, 0x1, R4 ;  /* 0x0000000103037824 */ /* 0x000fe200078e0204 */
[----:B------:R-:W-:Y:S01]  /*0dc0*/  SEL R4, R49, RZ, !P3 ;  /* 0x000000ff31047207 */ /* 0x000fe20005800000 */
[----:B------:R-:W-:Y:S01]  /*0dd0*/  IMAD.MOV.U32 R0, RZ, RZ, R5 ;  /* 0x000000ffff007224 */ /* 0x000fe200078e0005 */
[----:B------:R-:W-:Y:S01]  /*0de0*/  @P0 SHF.R.U32.HI R0, RZ, c[0x0][0x2cc], R7 ;  /* 0x0000b300ff000a19 */ /* 0x000fe20000011607 */
[----:B------:R-:W-:Y:S01]  /*0df0*/  IMAD R6, R6, c[0x0][0x1c0], RZ ;  /* 0x0000700006067a24 */ /* 0x000fe200078e02ff */
[----:B------:R-:W-:Y:S01]  /*0e00*/  ISETP.GE.AND P0, PT, R8, R29, PT ;  /* 0x0000001d0800720c */ /* 0x000fe20003f06270 */
[C---:B------:R-:W-:Y:S01]  /*0e10*/  IMAD.WIDE.U32 R2, R4.reuse, c[0x0][0x1c0], R2 ;  /* 0x0000700004027a25 */ /* 0x040fe200078e0002 */
[----:B------:R-:W-:Y:S02]  /*0e20*/  SHF.R.S32.HI R7, RZ, 0x1f, R0 ;  /* 0x0000001fff077819 */ /* 0x000fe40000011400 */
[----:B------:R-:W-:Y:S01]  /*0e30*/  P2R R30, PR, RZ, 0x1 ;  /* 0x00000001ff1e7803 */ /* 0x000fe20000000000 */
[----:B------:R-:W-:-:S02]  /*0e40*/  IMAD R6, R4, c[0x0][0x1c4], R6 ;  /* 0x0000710004067a24 */ /* 0x000fc400078e0206 */
[----:B------:R-:W-:Y:S02]  /*0e50*/  IMAD.MOV R4, RZ, RZ, -R0 ;  /* 0x000000ffff047224 */ /* 0x000fe400078e0a00 */
[----:B------:R-:W-:Y:S02]  /*0e60*/  IMAD.SHL.U32 R8, R23, 0x40, RZ ;  /* 0x0000004017087824 */ /* 0x000fe400078e00ff */
[----:B------:R-:W-:Y:S02]  /*0e70*/  IMAD.IADD R3, R3, 0x1, R6 ;  /* 0x0000000103037824 */ /* 0x000fe400078e0206 */
[----:B------:R-:W-:Y:S01]  /*0e80*/  IMAD R5, R4, c[0x0][0x2c4], R5 ;  /* 0x0000b10004057a24 */ /* 0x000fe200078e0205 */
[----:B------:R-:W-:Y:S01]  /*0e90*/  LOP3.LUT R4, R8, 0x1c0, RZ, 0xc0, !PT ;  /* 0x000001c008047812 */ /* 0x000fe200078ec0ff */
[----:B------:R-:W-:Y:S02]  /*0ea0*/  IMAD R6, R7, c[0x0][0x1b0], RZ ;  /* 0x00006c0007067a24 */ /* 0x000fe400078e02ff */
[----:B------:R-:W-:Y:S01]  /*0eb0*/  IMAD.SHL.U32 R8, R26, 0x8, RZ ;  /* 0x000000081a087824 */ /* 0x000fe200078e00ff */
[----:B------:R-:W-:Y:S01]  /*0ec0*/  SHF.R.U32.HI R9, RZ, 0x3, R4 ;  /* 0x00000003ff097819 */ /* 0x000fe20000011604 */
[----:B------:R-:W-:-:S02]  /*0ed0*/  IMAD R6, R0, c[0x0][0x1b4], R6 ;  /* 0x00006d0000067a24 */ /* 0x000fc400078e0206 */
[----:B------:R-:W-:Y:S01]  /*0ee0*/  IMAD.WIDE.U32 R2, R0, c[0x0][0x1b0], R2 ;  /* 0x00006c0000027a25 */ /* 0x000fe200078e0002 */
[----:B------:R-:W-:Y:S02]  /*0ef0*/  IADD3 R0, P0, R12, R23, RZ ;  /* 0x000000170c007210 */ /* 0x000fe40007f1e0ff */
[----:B------:R-:W-:Y:S01]  /*0f00*/  LOP3.LUT R10, R4, 0x38, R8, 0xf8, !PT ;  /* 0x00000038040a7812 */ /* 0x000fe200078ef808 */
[----:B------:R-:W-:Y:S01]  /*0f10*/  IMAD.IADD R3, R3, 0x1, R6 ;  /* 0x0000000103037824 */ /* 0x000fe200078e0206 */
[----:B------:R-:W-:Y:S02]  /*0f20*/  SHF.R.S32.HI R4, RZ, 0x1f, R5 ;  /* 0x0000001fff047819 */ /* 0x000fe40000011405 */
[----:B------:R-:W-:Y:S01]  /*0f30*/  IADD3 R7, R8, 0x80, RZ ;  /* 0x0000008008077810 */ /* 0x000fe20007ffe0ff */
[----:B------:R-:W-:Y:S01]  /*0f40*/  IMAD.WIDE.U32 R2, R5, c[0x0][0x1a8], R2 ;  /* 0x00006a0005027a25 */ /* 0x000fe200078e0002 */
[----:B------:R-:W-:Y:S02]  /*0f50*/  LEA.HI.X.SX32 R6, R23, R11, 0x1, P0 ;  /* 0x0000000b17067211 */ /* 0x000fe400000f0eff */
[----:B------:R-:W-:Y:S01]  /*0f60*/  ISETP.GE.AND P6, PT, R7, c[0x0][0x1d4], PT ;  /* 0x0000750007007a0c */ /* 0x000fe20003fc6270 */
[----:B------:R-:W-:Y:S01]  /*0f70*/  IMAD R4, R4, c[0x0][0x1a8], RZ ;  /* 0x00006a0004047a24 */ /* 0x000fe200078e02ff */
[----:B------:R-:W-:Y:S01]  /*0f80*/  LOP3.LUT R10, R10, R9, RZ, 0x3c, !PT ;  /* 0x000000090a0a7212 */ /* 0x000fe200078e3cff */
[C---:B------:R-:W-:Y:S01]  /*0f90*/  IMAD R7, R6.reuse, c[0x0][0x1e0], RZ ;  /* 0x0000780006077a24 */ /* 0x040fe200078e02ff */
[----:B------:R-:W-:Y:S01]  /*0fa0*/  SHF.R.S32.HI R9, RZ, 0x1f, R8 ;  /* 0x0000001fff097819 */ /* 0x000fe20000011408 */
[----:B------:R-:W-:Y:S01]  /*0fb0*/  IMAD R6, R6, c[0x0][0x208], RZ ;  /* 0x0000820006067a24 */ /* 0x000fe200078e02ff */
[----:B------:R-:W-:Y:S01]  /*0fc0*/  LEA R28, P1, R2, c[0x0][0x160], 0x1 ;  /* 0x00005800021c7a11 */ /* 0x000fe200078208ff */
[----:B------:R-:W-:Y:S01]  /*0fd0*/  IMAD R4, R5, c[0x0][0x1ac], R4 ;  /* 0x00006b0005047a24 */ /* 0x000fe200078e0204 */
[----:B------:R-:W-:Y:S01]  /*0fe0*/  ISETP.GE.AND P0, PT, R31, R29, PT ;  /* 0x0000001d1f00720c */ /* 0x000fe20003f06270 */
[----:B------:R-:W-:-:S02]  /*0ff0*/  IMAD R24, R0, c[0x0][0x1e4], R7 ;  /* 0x0000790000187a24 */ /* 0x000fc400078e0207 */
[C---:B------:R-:W-:Y:S02]  /*1000*/  IMAD R27, R0.reuse, c[0x0][0x20c], R6 ;  /* 0x00008300001b7a24 */ /* 0x040fe400078e0206 */
[----:B------:R-:W-:-:S04]  /*1010*/  IMAD.WIDE.U32 R6, R0, c[0x0][0x1e0], R8 ;  /* 0x0000780000067a25 */ /* 0x000fc800078e0008 */
[----:B------:R-:W-:-:S04]  /*1020*/  IMAD.WIDE.U32 R12, R0, c[0x0][0x208], R8 ;  /* 0x00008200000c7a25 */ /* 0x000fc800078e0008 */
[----:B------:R-:W-:Y:S01]  /*1030*/  IMAD.IADD R0, R3, 0x1, R4 ;  /* 0x0000000103007824 */ /* 0x000fe200078e0204 */
[----:B------:R-:W-:Y:S01]  /*1040*/  LOP3.LUT R3, R14, 0xfffffff0, RZ, 0xc0, !PT ;  /* 0xfffffff00e037812 */ /* 0x000fe200078ec0ff */
[----:B------:R-:W-:Y:S01]  /*1050*/  IMAD.SHL.U32 R14, R26, 0x8, RZ ;  /* 0x000000081a0e7824 */ /* 0x000fe200078e00ff */
[----:B------:R-:W-:Y:S01]  /*1060*/  LEA.HI R4, R35, R145, RZ, 0x6 ;  /* 0x0000009123047211 */ /* 0x000fe200078f30ff */
[----:B------:R-:W-:Y:S01]  /*1070*/  IMAD.IADD R7, R7, 0x1, R24 ;  /* 0x0000000107077824 */ /* 0x000fe200078e0218 */
[----:B------:R-:W-:Y:S01]  /*1080*/  LEA.HI.X R25, R2, c[0x0][0x164], R0, 0x1, P1 ;  /* 0x0000590002197a11 */ /* 0x000fe200008f0c00 */
[----:B------:R-:W-:Y:S01]  /*1090*/  IMAD.IADD R0, R145, 0x1, -R3 ;  /* 0x0000000191007824 */ /* 0x000fe200078e0a03 */
[----:B------:R-:W1:Y:S01]  /*10a0*/  SHFL.IDX PT, R2, R28, RZ, 0x181f ;  /* 0x00181fff1c027589 */ /* 0x000e6200000e0000 */
[----:B------:R-:W-:Y:S01]  /*10b0*/  IMAD.SHL.U32 R4, R4, 0x8, RZ ;  /* 0x0000000804047824 */ /* 0x000fe200078e00ff */
[----:B------:R-:W-:Y:S01]  /*10c0*/  IADD3 R33, R14, 0xc0, RZ ;  /* 0x000000c00e217810 */ /* 0x000fe20007ffe0ff */
[----:B------:R-:W-:Y:S01]  /*10d0*/  IMAD.WIDE.U32 R6, R36, c[0x0][0x1e8], R6 ;  /* 0x00007a0024067a25 */ /* 0x000fe200078e0006 */
[----:B------:R-:W3:Y:S01]  /*10e0*/  SHFL.IDX PT, R3, R25, RZ, 0x181f ;  /* 0x00181fff19037589 */ /* 0x000ee200000e0000 */
[----:B------:R-:W-:-:S02]  /*10f0*/  IADD3 R34, R14, 0x80, RZ ;  /* 0x000000800e227810 */ /* 0x000fc40007ffe0ff */
[----:B------:R-:W-:Y:S02]  /*1100*/  LOP3.LUT R251, R10, 0xfffffe00, R4, 0xf8, !PT ;  /* 0xfffffe000afb7812 */ /* 0x000fe400078ef804 */
[----:B------:R-:W-:Y:S02]  /*1110*/  SHF.R.S32.HI R4, RZ, 0x1f, R0 ;  /* 0x0000001fff047819 */ /* 0x000fe40000011400 */
[----:B------:R-:W-:Y:S02]  /*1120*/  @!P0 SHF.R.S32.HI R10, RZ, 0x1f, R34 ;  /* 0x0000001fff0a8819 */ /* 0x000fe40000011422 */
[----:B------:R-:W-:Y:S02]  /*1130*/  LEA.HI R22, R4, R0, RZ, 0x3 ;  /* 0x0000000004167211 */ /* 0x000fe400078f18ff */
[----:B------:R-:W-:Y:S02]  /*1140*/  @!P0 SHF.R.S32.HI R4, RZ, 0x1f, R33 ;  /* 0x0000001fff048819 */ /* 0x000fe40000011421 */
[----:B------:R-:W-:-:S02]  /*1150*/  LOP3.LUT R11, R22, 0xfffffff8, RZ, 0xc0, !PT ;  /* 0xfffffff8160b7812 */ /* 0x000fc400078ec0ff */
[----:B------:R-:W-:Y:S02]  /*1160*/  @!P0 LEA.HI R18, R4, R33, RZ, 0x3 ;  /* 0x0000002104128211 */ /* 0x000fe400078f18ff */
[----:B------:R-:W-:Y:S01]  /*1170*/  @!P0 LEA.HI R17, R10, R34, RZ, 0x3 ;  /* 0x000000220a118211 */ /* 0x000fe200078f18ff */
[----:B------:R-:W-:Y:S01]  /*1180*/  IMAD.IADD R19, R0, 0x1, -R11 ;  /* 0x0000000100137824 */ /* 0x000fe200078e0a0b */
[----:B------:R-:W-:Y:S01]  /*1190*/  ISETP.GE.AND P5, PT, R34, c[0x0][0x198], PT ;  /* 0x0000660022007a0c */ /* 0x000fe20003fa6270 */
[----:B------:R-:W-:Y:S01]  /*11a0*/  @!P0 IMAD.SHL.U32 R0, R251, 0x2, RZ ;  /* 0x00000002fb008824 */ /* 0x000fe200078e00ff */
[C---:B-1----:R-:W-:Y:S02]  /*11b0*/  @!P0 LEA R10, P1, R14.reuse, R2, 0x1 ;  /* 0x000000020e0a8211 */ /* 0x042fe400078208ff */
[----:B------:R-:W-:Y:S02]  /*11c0*/  ISETP.GE.AND P3, PT, R33, c[0x0][0x198], PT ;  /* 0x0000660021007a0c */ /* 0x000fe40003f66270 */
[----:B---3--:R-:W-:-:S02]  /*11d0*/  @!P0 LEA.HI.X R11, R14, R3, R9, 0x1, P1 ;  /* 0x000000030e0b8211 */ /* 0x008fc400008f0c09 */
[----:B------:R-:W-:Y:S02]  /*11e0*/  @!P0 LOP3.LUT R18, R18, 0xfffffff8, RZ, 0xc0, !PT ;  /* 0xfffffff812128812 */ /* 0x000fe400078ec0ff */
[--C-:B--2---:R-:W-:Y:S01]  /*11f0*/  @P2 SHF.R.S32.HI R5, RZ, 0x1f, R16.reuse ;  /* 0x0000001fff052819 */ /* 0x104fe20000011410 */
[----:B------:R-:W-:Y:S01]  /*1200*/  @!P2 IMAD.MOV.U32 R5, RZ, RZ, R15 ;  /* 0x000000ffff05a224 */ /* 0x000fe200078e000f */
[----:B------:R-:W-:Y:S01]  /*1210*/  IADD3 R15, R8, 0x40, RZ ;  /* 0x00000040080f7810 */ /* 0x000fe20007ffe0ff */
[----:B------:R-:W-:Y:S02]  /*1220*/  @P2 IMAD.MOV.U32 R4, RZ, RZ, R16 ;  /* 0x000000ffff042224 */ /* 0x000fe400078e0010 */
[----:B------:R-:W-:Y:S01]  /*1230*/  @!P2 IMAD.MOV.U32 R4, RZ, RZ, R49 ;  /* 0x000000ffff04a224 */ /* 0x000fe200078e0031 */
[----:B------:R-:W-:Y:S02]  /*1240*/  @!P0 SHF.R.S32.HI R16, RZ, 0x1f, R15 ;  /* 0x0000001fff108819 */ /* 0x000fe4000001140f */
[----:B------:R-:W-:-:S02]  /*1250*/  ISETP.GE.AND P2, PT, R14, c[0x0][0x198], PT ;  /* 0x000066000e007a0c */ /* 0x000fc40003f46270 */
[----:B------:R-:W-:Y:S02]  /*1260*/  @!P0 LEA.HI R16, R16, R15, RZ, 0x3 ;  /* 0x0000000f10108211 */ /* 0x000fe400078f18ff */
[----:B------:R-:W-:Y:S02]  /*1270*/  ISETP.GE.AND P1, PT, R15, c[0x0][0x198], PT ;  /* 0x000066000f007a0c */ /* 0x000fe40003f26270 */
[----:B------:R-:W-:Y:S01]  /*1280*/  SEL R21, R4, RZ, !P4 ;  /* 0x000000ff04157207 */ /* 0x000fe20006000000 */
[----:B------:R-:W-:Y:S01]  /*1290*/  IMAD.MOV.U32 R4, RZ, RZ, R12 ;  /* 0x000000ffff047224 */ /* 0x000fe200078e000c */
[----:B------:R-:W-:Y:S02]  /*12a0*/  @!P0 LOP3.LUT R16, R16, 0xfffffff8, RZ, 0xc0, !PT ;  /* 0xfffffff810108812 */ /* 0x000fe400078ec0ff */
[----:B------:R-:W-:Y:S02]  /*12b0*/  @!P0 LOP3.LUT R12, R17, 0xfffffff8, RZ, 0xc0, !PT ;  /* 0xfffffff8110c8812 */ /* 0x000fe400078ec0ff */
[----:B------:R-:W-:Y:S01]  /*12c0*/  SEL R20, R5, RZ, !P4 ;  /* 0x000000ff05147207 */ /* 0x000fe20006000000 */
[----:B------:R-:W-:Y:S01]  /*12d0*/  IMAD.IADD R5, R13, 0x1, R27 ;  /* 0x000000010d057824 */ /* 0x000fe200078e021b */
[----:B------:R-:W-:Y:S01]  /*12e0*/  @!PT LDS RZ, [RZ] ;  /* 0x00000000fffff984 */ /* 0x000fe20000000800 */
[----:B------:R1:W-:Y:S01]  /*12f0*/  @!P0 LDGSTS.E.BYPASS.LTC128B.128 [R0+0x18100], [R10.64], !P2 ;  /* 0x181000000a008fae */ /* 0x0003e2000d101d44 */
[----:B------:R-:W-:-:S04]  /*1300*/  @!P0 IMAD.WIDE R16, R16, 0x2, R2 ;  /* 0x0000000210108825 */ /* 0x000fc800078e0202 */
[--C-:B------:R-:W-:Y:S01]  /*1310*/  @!P0 IMAD.WIDE R12, R12, 0x2, R2.reuse ;  /* 0x000000020c0c8825 */ /* 0x100fe200078e0202 */
[----:B------:R2:W-:Y:S03]  /*1320*/  @!P0 LDGSTS.E.BYPASS.LTC128B.128 [R0+0x1c100], [R16.64], !P1 ;  /* 0x1c10000010008fae */ /* 0x0005e6000c901d44 */
[----:B------:R-:W-:Y:S01]  /*1330*/  @!P0 IMAD.WIDE R2, R18, 0x2, R2 ;  /* 0x0000000212028825 */ /* 0x000fe200078e0202 */
[----:B------:R3:W-:Y:S01]  /*1340*/  @!P0 LDGSTS.E.BYPASS.LTC128B.128 [R0+0x20100], [R12.64], !P5 ;  /* 0x201000000c008fae */ /* 0x0007e2000e901d44 */
[----:B------:R-:W-:-:S03]  /*1350*/  ISETP.GE.AND P5, PT, R15, c[0x0][0x1d4], PT ;  /* 0x000075000f007a0c */ /* 0x000fc60003fa6270 */
[----:B------:R2:W-:Y:S01]  /*1360*/  @!P0 LDGSTS.E.BYPASS.LTC128B.128 [R0+0x24100], [R2.64], !P3 ;  /* 0x2410000002008fae */ /* 0x0005e2000d901d44 */
[----:B------:R-:W-:Y:S02]  /*1370*/  LOP3.LUT P0, RZ, R19, 0x2, RZ, 0xc0, !PT ;  /* 0x0000000213ff7812 */ /* 0x000fe4000780c0ff */
[----:B------:R-:W-:Y:S01]  /*1380*/  ISETP.GE.AND P3, PT, R8, c[0x0][0x1d4], PT ;  /* 0x0000750008007a0c */ /* 0x000fe20003f66270 */
[----:B-1----:R-:W-:Y:S02]  /*1390*/  IMAD R11, R37, c[0x0][0x210], RZ ;  /* 0x00008400250b7a24 */ /* 0x002fe400078e02ff */
[----:B------:R-:W-:Y:S02]  /*13a0*/  IMAD.SHL.U32 R10, R32, 0x8, RZ ;  /* 0x00000008200a7824 */ /* 0x000fe400078e00ff */
[----:B------:R-:W-:Y:S02]  /*13b0*/  IMAD R11, R36, c[0x0][0x214], R11 ;  /* 0x00008500240b7a24 */ /* 0x000fe400078e020b */
[----:B---3--:R-:W-:-:S02]  /*13c0*/  IMAD.MOV.U32 R13, RZ, RZ, 0x10 ;  /* 0x00000010ff0d7424 */ /* 0x008fc400078e00ff */
[----:B------:R-:W-:Y:S02]  /*13d0*/  IMAD R12, R37, c[0x0][0x1e8], RZ ;  /* 0x00007a00250c7a24 */ /* 0x000fe400078e02ff */
[----:B--2---:R-:W-:Y:S02]  /*13e0*/  IMAD.SHL.U32 R0, R19, 0x40, RZ ;  /* 0x0000004013007824 */ /* 0x004fe400078e00ff */
[----:B------:R-:W-:Y:S01]  /*13f0*/  IMAD.WIDE.U32 R2, R36, c[0x0][0x210], R4 ;  /* 0x0000840024027a25 */ /* 0x000fe200078e0004 */
[----:B------:R-:W-:Y:S02]  /*1400*/  SEL R4, R13, 0xfffffff0, !P0 ;  /* 0xfffffff00d047807 */ /* 0x000fe40004000000 */
[----:B------:R-:W-:Y:S01]  /*1410*/  LOP3.LUT R0, R0, 0x1c0, RZ, 0xc0, !PT ;  /* 0x000001c000007812 */ /* 0x000fe200078ec0ff */
[----:B------:R-:W-:Y:S01]  /*1420*/  IMAD.IADD R11, R3, 0x1, R11 ;  /* 0x00000001030b7824 */ /* 0x000fe200078e020b */
[----:B------:R-:W-:Y:S01]  /*1430*/  LOP3.LUT P0, RZ, R19, 0x4, RZ, 0xc0, !PT ;  /* 0x0000000413ff7812 */ /* 0x000fe2000780c0ff */
[----:B------:R-:W-:Y:S01]  /*1440*/  IMAD.MOV.U32 R3, RZ, RZ, 0x20 ;  /* 0x00000020ff037424 */ /* 0x000fe200078e00ff */
[----:B------:R-:W-:Y:S01]  /*1450*/  LOP3.LUT R5, R0, 0x8, R10, 0xf8, !PT ;  /* 0x0000000800057812 */ /* 0x000fe200078ef80a */
[----:B------:R-:W-:Y:S01]  /*1460*/  IMAD R12, R36, c[0x0][0x1ec], R12 ;  /* 0x00007b00240c7a24 */ /* 0x000fe200078e020c */
[----:B------:R-:W-:Y:S01]  /*1470*/  SHF.R.U32.HI R0, RZ, 0x3, R0 ;  /* 0x00000003ff007819 */ /* 0x000fe20000011600 */
[----:B------:R-:W-:Y:S01]  /*1480*/  IMAD.MOV.U32 R10, RZ, RZ, R2 ;  /* 0x000000ffff0a7224 */ /* 0x000fe200078e0002 */
[----:B------:R-:W-:Y:S01]  /*1490*/  SEL R2, R3, 0xffffffe0, !P0 ;  /* 0xffffffe003027807 */ /* 0x000fe20004000000 */
[----:B------:R-:W-:Y:S01]  /*14a0*/  IMAD.IADD R13, R7, 0x1, R12 ;  /* 0x00000001070d7824 */ /* 0x000fe200078e020c */
[----:B------:R-:W-:Y:S01]  /*14b0*/  LOP3.LUT R17, R5, R0, RZ, 0x3c, !PT ;  /* 0x0000000005117212 */ /* 0x000fe200078e3cff */
[----:B------:R-:W-:Y:S01]  /*14c0*/  IMAD.MOV.U32 R12, RZ, RZ, R6 ;  /* 0x000000ffff0c7224 */ /* 0x000fe200078e0006 */
[----:B------:R-:W-:Y:S01]  /*14d0*/  ISETP.NE.AND P0, PT, R30, RZ, PT ;  /* 0x000000ff1e00720c */ /* 0x000fe20003f05270 */
[C---:B------:R-:W-:Y:S01]  /*14e0*/  IMAD R3, R20.reuse, c[0x0][0x1f0], RZ ;  /* 0x00007c0014037a24 */ /* 0x040fe200078e02ff */
[----:B------:R1:W2:Y:S01]  /*14f0*/  SHFL.IDX PT, R6, R28, 0x1, 0x181f ;  /* 0x00381f001c067f89 */ /* 0x0002a200000e0000 */
[----:B------:R-:W-:Y:S01]  /*1500*/  IMAD R0, R20, c[0x0][0x218], RZ ;  /* 0x0000860014007a24 */ /* 0x000fe200078e02ff */
[----:B------:R-:W-:Y:S01]  /*1510*/  SEL R20, RZ, 0x1, P3 ;  /* 0x00000001ff147807 */ /* 0x000fe20001800000 */
[C---:B------:R-:W-:Y:S01]  /*1520*/  IMAD R16, R21.reuse, c[0x0][0x1f4], R3 ;  /* 0x00007d0015107a24 */ /* 0x040fe200078e0203 */
[----:B------:R1:W3:Y:S01]  /*1530*/  SHFL.IDX PT, R7, R25, 0x1, 0x181f ;  /* 0x00381f0019077f89 */ /* 0x0002e200000e0000 */
[----:B------:R-:W-:-:S04]  /*1540*/  IMAD.WIDE.U32 R42, R21, c[0x0][0x1f0], R12 ;  /* 0x00007c00152a7a25 */ /* 0x000fc800078e000c */
[C---:B------:R-:W-:Y:S01]  /*1550*/  IMAD R3, R21.reuse, c[0x0][0x21c], R0 ;  /* 0x0000870015037a24 */ /* 0x040fe200078e0200 */
[----:B------:R1:W-:Y:S01]  /*1560*/  STL.64 [R1+0x20], R42 ;  /* 0x0000202a01007387 */ /* 0x0003e20000100a00 */
[----:B------:R-:W-:Y:S01]  /*1570*/  IMAD.WIDE.U32 R38, R21, c[0x0][0x218], R10 ;  /* 0x0000860015267a25 */ /* 0x000fe200078e000a */
[----:B------:R-:W-:-:S03]  /*1580*/  IADD3 R0, R8, 0xc0, RZ ;  /* 0x000000c008007810 */ /* 0x000fc60007ffe0ff */
[----:B------:R-:W-:Y:S01]  /*1590*/  IMAD.IADD R45, R43, 0x1, R16 ;  /* 0x000000012b2d7824 */ /* 0x000fe200078e0210 */
[----:B------:R1:W-:Y:S01]  /*15a0*/  STL.64 [R1+0x38], R38 ;  /* 0x0000382601007387 */ /* 0x0003e20000100a00 */
[----:B------:R-:W-:Y:S01]  /*15b0*/  IMAD.IADD R41, R39, 0x1, R3 ;  /* 0x0000000127297824 */ /* 0x000fe200078e0203 */
[----:B------:R-:W-:Y:S01]  /*15c0*/  ISETP.GE.AND P4, PT, R0, c[0x0][0x1d4], PT ;  /* 0x0000750000007a0c */ /* 0x000fe20003f86270 */
[----:B------:R-:W-:Y:S01]  /*15d0*/  IMAD.SHL.U32 R5, R22, 0x40, RZ ;  /* 0x0000004016057824 */ /* 0x000fe200078e00ff */
[----:B------:R1:W-:Y:S04]  /*15e0*/  STL [R1+0x1c], R45 ;  /* 0x00001c2d01007387 */ /* 0x0003e80000100800 */
[----:B------:R1:W-:Y:S01]  /*15f0*/  STL [R1+0x34], R41 ;  /* 0x0000342901007387 */ /* 0x0003e20000100800 */
[----:B------:R-:W-:Y:S01]  /*1600*/  LOP3.LUT R5, R17, 0xfffffe00, R5, 0xf8, !PT ;  /* 0xfffffe0011057812 */ /* 0x000fe200078ef805 */
[----:B------:R-:W-:Y:S05]  /*1610*/  @P0 BRA `(.L_x_706) ;  /* 0x0000019000000947 */ /* 0x000fea0003800000 */
[C---:B--2---:R-:W-:Y:S02]  /*1620*/  IADD3 R3, R14.reuse, 0x80, RZ ;  /* 0x000000800e037810 */ /* 0x044fe40007ffe0ff */
[----:B------:R-:W-:-:S02]  /*1630*/  IADD3 R13, R14, 0xc0, RZ ;  /* 0x000000c00e0d7810 */ /* 0x000fc40007ffe0ff */
[----:B------:R-:W-:Y:S02]  /*1640*/  SHF.R.S32.HI R0, RZ, 0x1f, R15 ;  /* 0x0000001fff007819 */ /* 0x000fe4000001140f */
[----:B------:R-:W-:Y:S02]  /*1650*/  SHF.R.S32.HI R16, RZ, 0x1f, R3 ;  /* 0x0000001fff107819 */ /* 0x000fe40000011403 */
[----:B------:R-:W-:Y:S02]  /*1660*/  LEA R10, P0, R14, R6, 0x1 ;  /* 0x000000060e0a7211 */ /* 0x000fe400078008ff */
[----:B------:R-:W-:Y:S02]  /*1670*/  SHF.R.S32.HI R17, RZ, 0x1f, R13 ;  /* 0x0000001fff117819 */ /* 0x000fe4000001140d */
[----:B------:R-:W-:Y:S02]  /*1680*/  LEA.HI R12, R0, R15, RZ, 0x3 ;  /* 0x0000000f000c7211 */ /* 0x000fe400078f18ff */
[----:B------:R-:W-:-:S02]  /*1690*/  P2R R19, PR, RZ, 0x8 ;  /* 0x00000008ff137803 */ /* 0x000fc40000000000 */
[----:B------:R-:W-:Y:S02]  /*16a0*/  LEA.HI R3, R16, R3, RZ, 0x3 ;  /* 0x0000000310037211 */ /* 0x000fe400078f18ff */
[----:B---3--:R-:W-:Y:S02]  /*16b0*/  LEA.HI.X R11, R14, R7, R9, 0x1, P0 ;  /* 0x000000070e0b7211 */ /* 0x008fe400000f0c09 */
[----:B------:R-:W-:Y:S02]  /*16c0*/  LEA.HI R0, R17, R13, RZ, 0x3 ;  /* 0x0000000d11007211 */ /* 0x000fe400078f18ff */
[----:B------:R-:W-:Y:S02]  /*16d0*/  ISETP.GE.AND P3, PT, R34, c[0x0][0x198], PT ;  /* 0x0000660022007a0c */ /* 0x000fe40003f66270 */
[----:B------:R-:W-:Y:S02]  /*16e0*/  ISETP.GE.AND P0, PT, R33, c[0x0][0x198], PT ;  /* 0x0000660021007a0c */ /* 0x000fe40003f06270 */
[----:B------:R-:W-:-:S02]  /*16f0*/  LOP3.LUT R12, R12, 0xfffffff8, RZ, 0xc0, !PT ;  /* 0xfffffff80c0c7812 */ /* 0x000fc400078ec0ff */
[----:B------:R-:W-:Y:S02]  /*1700*/  LOP3.LUT R3, R3, 0xfffffff8, RZ, 0xc0, !PT ;  /* 0xfffffff803037812 */ /* 0x000fe400078ec0ff */
[----:B------:R-:W-:Y:S01]  /*1710*/  LOP3.LUT R18, R0, 0xfffffff8, RZ, 0xc0, !PT ;  /* 0xfffffff800127812 */ /* 0x000fe200078ec0ff */
[----:B------:R-:W-:Y:S02]  /*1720*/  IMAD.SHL.U32 R0, R251, 0x2, RZ ;  /* 0x00000002fb007824 */ /* 0x000fe400078e00ff */
[----:B------:R-:W-:-:S03]  /*1730*/  IMAD.WIDE R16, R12, 0x2, R6 ;  /* 0x000000020c107825 */ /* 0x000fc600078e0206 */
[----:B------:R2:W-:Y:S01]  /*1740*/  LDGSTS.E.BYPASS.LTC128B.128 [R0+0x19100], [R10.64], !P2 ;  /* 0x191000000a007fae */ /* 0x0005e2000d101d44 */
[----:B------:R-:W-:-:S03]  /*1750*/  IMAD.WIDE R12, R3, 0x2, R6 ;  /* 0x00000002030c7825 */ /* 0x000fc600078e0206 */
[----:B------:R2:W-:Y:S01]  /*1760*/  LDGSTS.E.BYPASS.LTC128B.128 [R0+0x1d100], [R16.64], !P1 ;  /* 0x1d10000010007fae */ /* 0x0005e2000c901d44 */
[----:B------:R-:W-:-:S03]  /*1770*/  IMAD.WIDE R6, R18, 0x2, R6 ;  /* 0x0000000212067825 */ /* 0x000fc600078e0206 */
[----:B------:R2:W-:Y:S01]  /*1780*/  LDGSTS.E.BYPASS.LTC128B.128 [R0+0x21100], [R12.64], !P3 ;  /* 0x211000000c007fae */ /* 0x0005e2000d901d44 */
[----:B------:R-:W-:-:S03]  /*1790*/  ISETP.NE.AND P3, PT, R19, RZ, PT ;  /* 0x000000ff1300720c */ /* 0x000fc60003f65270 */
[----:B------:R2:W-:Y:S05]  /*17a0*/  LDGSTS.E.BYPASS.LTC128B.128 [R0+0x25100], [R6.64], !P0 ;  /* 0x2510000006007fae */ /* 0x0005ea000c101d44 */
.L_x_706:
[----:B--2---:R-:W-:Y:S05]  /*17b0*/  BSYNC B0 ;  /* 0x0000000000007941 */ /* 0x004fea0003800000 */
.L_x_705:
[----:B------:R-:W-:Y:S01]  /*17c0*/  IADD3 R0, R31, 0x40, RZ ;  /* 0x000000401f007810 */ /* 0x000fe20007ffe0ff */
[----:B---3--:R2:W3:Y:S01]  /*17d0*/  SHFL.IDX PT, R7, R25, 0x2, 0x181f ;  /* 0x00581f0019077f89 */ /* 0x0084e200000e0000 */
[----:B------:R-:W-:Y:S02]  /*17e0*/  BSSY B0, `(.L_x_707) ;  /* 0x000001e000007945 */ /* 0x000fe40003800000 */
[----:B------:R-:W-:Y:S01]  /*17f0*/  ISETP.GE.AND P0, PT, R0, R29, PT ;  /* 0x0000001d0000720c */ /* 0x000fe20003f06270 */
[----:B------:R2:W4:-:S12]  /*1800*/  SHFL.IDX PT, R6, R28, 0x2, 0x181f ;  /* 0x00581f001c067f89 */ /* 0x00051800000e0000 */
[----:B------:R-:W-:Y:S05]  /*1810*/  @P0 BRA `(.L_x_708) ;  /* 0x000001a000000947 */ /* 0x000fea0003800000 */
[C---:B------:R-:W-:Y:S02]  /*1820*/  IADD3 R3, R14.reuse, 0x80, RZ ;  /* 0x000000800e037810 */ /* 0x040fe40007ffe0ff */
[C---:B------:R-:W-:Y:S02]  /*1830*/  IADD3 R13, R14.reuse, 0xc0, RZ ;  /* 0x000000c00e0d7810 */ /* 0x040fe40007ffe0ff */
[----:B------:R-:W-:Y:S02]  /*1840*/  SHF.R.S32.HI R0, RZ, 0x1f, R15 ;  /* 0x0000001fff007819 */ /* 0x000fe4000001140f */
[----:B------:R-:W-:Y:S02]  /*1850*/  SHF.R.S32.HI R16, RZ, 0x1f, R3 ;  /* 0x0000001fff107819 */ /* 0x000fe40000011403 */
[----:B----4-:R-:W-:Y:S02]  /*1860*/  LEA R10, P0, R14, R6, 0x1 ;  /* 0x000000060e0a7211 */ /* 0x010fe400078008ff */
[----:B------:R-:W-:-:S02]  /*1870*/  SHF.R.S32.HI R17, RZ, 0x1f, R13 ;  /* 0x0000001fff117819 */ /* 0x000fc4000001140d */
[----:B------:R-:W-:Y:S02]  /*1880*/  LEA.HI R12, R0, R15, RZ, 0x3 ;  /* 0x0000000f000c7211 */ /* 0x000fe400078f18ff */
[----:B------:R-:W-:Y:S02]  /*1890*/  P2R R19, PR, RZ, 0x8 ;  /* 0x00000008ff137803 */ /* 0x000fe40000000000 */
[----:B------:R-:W-:Y:S02]  /*18a0*/  LEA.HI R3, R16, R3, RZ, 0x3 ;  /* 0x0000000310037211 */ /* 0x000fe400078f18ff */
[----:B---3--:R-:W-:Y:S02]  /*18b0*/  LEA.HI.X R11, R14, R7, R9, 0x1, P0 ;  /* 0x000000070e0b7211 */ /* 0x008fe400000f0c09 */
[----:B------:R-:W-:Y:S02]  /*18c0*/  LEA.HI R0, R17, R13, RZ, 0x3 ;  /* 0x0000000d11007211 */ /* 0x000fe400078f18ff */
[----:B------:R-:W-:-:S02]  /*18d0*/  ISETP.GE.AND P3, PT, R34, c[0x0][0x198], PT ;  /* 0x0000660022007a0c */ /* 0x000fc40003f66270 */
[----:B------:R-:W-:Y:S02]  /*18e0*/  ISETP.GE.AND P0, PT, R33, c[0x0][0x198], PT ;  /* 0x0000660021007a0c */ /* 0x000fe40003f06270 */
[----:B------:R-:W-:Y:S02]  /*18f0*/  LOP3.LUT R12, R12, 0xfffffff8, RZ, 0xc0, !PT ;  /* 0xfffffff80c0c7812 */ /* 0x000fe400078ec0ff */
[----:B------:R-:W-:Y:S02]  /*1900*/  LOP3.LUT R3, R3, 0xfffffff8, RZ, 0xc0, !PT ;  /* 0xfffffff803037812 */ /* 0x000fe400078ec0ff */
[----:B------:R-:W-:Y:S01]  /*1910*/  LOP3.LUT R18, R0, 0xfffffff8, RZ, 0xc0, !PT ;  /* 0xfffffff800127812 */ /* 0x000fe200078ec0ff */
[----:B------:R-:W-:Y:S02]  /*1920*/  IMAD.SHL.U32 R0, R251, 0x2, RZ ;  /* 0x00000002fb007824 */ /* 0x000fe400078e00ff */
[----:B------:R-:W-:-:S03]  /*1930*/  IMAD.WIDE R16, R12, 0x2, R6 ;  /* 0x000000020c107825 */ /* 0x000fc600078e0206 */
[----:B------:R-:W-:Y:S01]  /*1940*/  @!PT LDS RZ, [RZ] ;  /* 0x00000000fffff984 */ /* 0x000fe20000000800 */
[----:B------:R3:W-:Y:S01]  /*1950*/  LDGSTS.E.BYPASS.LTC128B.128 [R0+0x1a100], [R10.64], !P2 ;  /* 0x1a1000000a007fae */ /* 0x0007e2000d101d44 */
[----:B------:R-:W-:-:S03]  /*1960*/  IMAD.WIDE R12, R3, 0x2, R6 ;  /* 0x00000002030c7825 */ /* 0x000fc600078e0206 */
[----:B------:R3:W-:Y:S01]  /*1970*/  LDGSTS.E.BYPASS.LTC128B.128 [R0+0x1e100], [R16.64], !P1 ;  /* 0x1e10000010007fae */ /* 0x0007e2000c901d44 */
[----:B------:R-:W-:-:S03]  /*1980*/  IMAD.WIDE R6, R18, 0x2, R6 ;  /* 0x0000000212067825 */ /* 0x000fc600078e0206 */
[----:B------:R3:W-:Y:S01]  /*1990*/  LDGSTS.E.BYPASS.LTC128B.128 [R0+0x22100], [R12.64], !P3 ;  /* 0x221000000c007fae */ /* 0x0007e2000d901d44 */
[----:B------:R-:W-:-:S03]  /*19a0*/  ISETP.NE.AND P3, PT, R19, RZ, PT ;  /* 0x000000ff1300720c */ /* 0x000fc60003f65270 */
[----:B------:R3:W-:Y:S05]  /*19b0*/  LDGSTS.E.BYPASS.LTC128B.128 [R0+0x26100], [R6.64], !P0 ;  /* 0x2610000006007fae */ /* 0x0007ea000c101d44 */
.L_x_708:
[----:B------:R-:W-:Y:S05]  /*19c0*/  BSYNC B0 ;  /* 0x0000000000007941 */ /* 0x000fea0003800000 */
.L_x_707:
[----:B---3--:R-:W-:Y:S01]  /*19d0*/  IADD3 R0, R31, 0x60, RZ ;  /* 0x000000601f007810 */ /* 0x008fe20007ffe0ff */
[----:B------:R3:W1:Y:S01]  /*19e0*/  SHFL.IDX PT, R7, R25, 0x3, 0x181f ;  /* 0x00781f0019077f89 */ /* 0x00066200000e0000 */
[----:B------:R-:W-:Y:S01]  /*19f0*/  MOV R140, 0x60 ;  /* 0x00000060008c7802 */ /* 0x000fe20000000f00 */
[----:B------:R-:W-:Y:S01]  /*1a00*/  BSSY B0, `(.L_x_709) ;  /* 0x000001f000007945 */ /* 0x000fe20003800000 */
[----:B------:R-:W-:Y:S01]  /*1a10*/  ISETP.GE.AND P0, PT, R0, R29, PT ;  /* 0x0000001d0000720c */ /* 0x000fe20003f06270 */
[----:B----4-:R3:W4:Y:S02]  /*1a20*/  SHFL.IDX PT, R6, R28, 0x3, 0x181f ;  /* 0x00781f001c067f89 */ /* 0x01072400000e0000 */
[C---:B------:R-:W-:Y:S02]  /*1a30*/  IMAD R3, R140.reuse, c[0x0][0x1e4], RZ ;  /* 0x000079008c037a24 */ /* 0x040fe400078e02ff */
[----:B------:R-:W-:-:S05]  /*1a40*/  IMAD.WIDE.U32 R146, R140, c[0x0][0x1e0], RZ ;  /* 0x000078008c927a25 */ /* 0x000fca00078e00ff */
[----:B------:R-:W-:-:S03]  /*1a50*/  IADD3 R143, R147, R3, RZ ;  /* 0x00000003938f7210 */ /* 0x000fc60007ffe0ff */
[----:B------:R-:W-:Y:S05]  /*1a60*/  @P0 BRA `(.L_x_710) ;  /* 0x0000018000000947 */ /* 0x000fea0003800000 */
[C---:B----4-:R-:W-:Y:S01]  /*1a70*/  LEA R8, P0, R14.reuse, R6, 0x1 ;  /* 0x000000060e087211 */ /* 0x050fe200078008ff */
[----:B------:R-:W-:Y:S01]  /*1a80*/  IMAD.SHL.U32 R12, R251, 0x2, RZ ;  /* 0x00000002fb0c7824 */ /* 0x000fe200078e00ff */
[C---:B------:R-:W-:Y:S02]  /*1a90*/  IADD3 R3, R14.reuse, 0xc0, RZ ;  /* 0x000000c00e037810 */ /* 0x040fe40007ffe0ff */
[----:B-1----:R-:W-:Y:S02]  /*1aa0*/  LEA.HI.X R9, R14, R7, R9, 0x1, P0 ;  /* 0x000000070e097211 */ /* 0x002fe400000f0c09 */
[----:B------:R-:W-:Y:S02]  /*1ab0*/  SHF.R.S32.HI R0, RZ, 0x1f, R15 ;  /* 0x0000001fff007819 */ /* 0x000fe4000001140f */
[----:B------:R-:W-:Y:S01]  /*1ac0*/  SHF.R.S32.HI R10, RZ, 0x1f, R3 ;  /* 0x0000001fff0a7819 */ /* 0x000fe20000011403 */
[----:B------:R-:W-:Y:S01]  /*1ad0*/  @!PT LDS RZ, [RZ] ;  /* 0x00000000fffff984 */ /* 0x000fe20000000800 */
[----:B------:R1:W-:Y:S01]  /*1ae0*/  LDGSTS.E.BYPASS.LTC128B.128 [R12+0x1b100], [R8.64], !P2 ;  /* 0x1b100000080c7fae */ /* 0x0003e2000d101d44 */
[----:B------:R-:W-:-:S02]  /*1af0*/  LEA.HI R0, R0, R15, RZ, 0x3 ;  /* 0x0000000f00007211 */ /* 0x000fc400078f18ff */
[----:B------:R-:W-:Y:S02]  /*1b00*/  LEA.HI R3, R10, R3, RZ, 0x3 ;  /* 0x000000030a037211 */ /* 0x000fe400078f18ff */
[----:B------:R-:W-:Y:S02]  /*1b10*/  ISETP.GE.AND P2, PT, R34, c[0x0][0x198], PT ;  /* 0x0000660022007a0c */ /* 0x000fe40003f46270 */
[----:B------:R-:W-:Y:S02]  /*1b20*/  ISETP.GE.AND P0, PT, R33, c[0x0][0x198], PT ;  /* 0x0000660021007a0c */ /* 0x000fe40003f06270 */
[----:B------:R-:W-:Y:S02]  /*1b30*/  LOP3.LUT R0, R0, 0xfffffff8, RZ, 0xc0, !PT ;  /* 0xfffffff800007812 */ /* 0x000fe400078ec0ff */
[----:B------:R-:W-:-:S03]  /*1b40*/  LOP3.LUT R3, R3, 0xfffffff8, RZ, 0xc0, !PT ;  /* 0xfffffff803037812 */ /* 0x000fc600078ec0ff */
[----:B------:R-:W-:-:S05]  /*1b50*/  IMAD.WIDE R10, R0, 0x2, R6 ;  /* 0x00000002000a7825 */ /* 0x000fca00078e0206 */
[----:B------:R4:W-:Y:S01]  /*1b60*/  LDGSTS.E.BYPASS.LTC128B.128 [R12+0x1f100], [R10.64], !P1 ;  /* 0x1f1000000a0c7fae */ /* 0x0009e2000c901d44 */
[----:B-1----:R-:W-:-:S04]  /*1b70*/  IADD3 R8, R14, 0x80, RZ ;  /* 0x000000800e087810 */ /* 0x002fc80007ffe0ff */
[----:B------:R-:W-:-:S04]  /*1b80*/  SHF.R.S32.HI R9, RZ, 0x1f, R8 ;  /* 0x0000001fff097819 */ /* 0x000fc80000011408 */
[----:B------:R-:W-:-:S04]  /*1b90*/  LEA.HI R8, R9, R8, RZ, 0x3 ;  /* 0x0000000809087211 */ /* 0x000fc800078f18ff */
[----:B------:R-:W-:-:S05]  /*1ba0*/  LOP3.LUT R8, R8, 0xfffffff8, RZ, 0xc0, !PT ;  /* 0xfffffff808087812 */ /* 0x000fca00078ec0ff */
[----:B------:R-:W-:-:S04]  /*1bb0*/  IMAD.WIDE R8, R8, 0x2, R6 ;  /* 0x0000000208087825 */ /* 0x000fc800078e0206 */
[----:B------:R-:W-:Y:S01]  /*1bc0*/  IMAD.WIDE R6, R3, 0x2, R6 ;  /* 0x0000000203067825 */ /* 0x000fe200078e0206 */
[----:B------:R4:W-:Y:S04]  /*1bd0*/  LDGSTS.E.BYPASS.LTC128B.128 [R12+0x23100], [R8.64], !P2 ;  /* 0x23100000080c7fae */ /* 0x0009e8000d101d44 */
[----:B------:R4:W-:Y:S02]  /*1be0*/  LDGSTS.E.BYPASS.LTC128B.128 [R12+0x27100], [R6.64], !P0 ;  /* 0x27100000060c7fae */ /* 0x0009e4000c101d44 */
.L_x_710:
[----:B------:R-:W-:Y:S05]  /*1bf0*/  BSYNC B0 ;  /* 0x0000000000007941 */ /* 0x000fea0003800000 */
.L_x_709:
[C---:B------:R-:W-:Y:S01]  /*1c00*/  IMAD R140, R149.reuse, -0x60, R140 ;  /* 0xffffffa0958c7824 */ /* 0x040fe200078e028c */
[----:B------:R-:W0:Y:S01]  /*1c10*/  LDGDEPBAR ;  /* 0x00000000000079af */ /* 0x000e220000000000 */
[----:B----4-:R-:W-:Y:S01]  /*1c20*/  IADD3 R12, R149, -0x1, RZ ;  /* 0xffffffff950c7810 */ /* 0x010fe20007ffe0ff */
[----:B------:R-:W-:Y:S01]  /*1c30*/  IMAD.MOV.U32 R150, RZ, RZ, R44 ;  /* 0x000000ffff967224 */ /* 0x000fe200078e002c */
[----:B------:R-:W-:Y:S01]  /*1c40*/  SEL R3, RZ, 0x4, P6 ;  /* 0x00000004ff037807 */ /* 0x000fe20003000000 */
[----:B------:R-:W-:Y:S01]  /*1c50*/  IMAD.MOV.U32 R151, RZ, RZ, R45 ;  /* 0x000000ffff977224 */ /* 0x000fe200078e002d */
[----:B------:R-:W-:Y:S01]  /*1c60*/  IADD3 R18, R140, R141, -R23 ;  /* 0x0000008d8c127210 */ /* 0x000fe20007ffe817 */
[----:B------:R-:W-:Y:S01]  /*1c70*/  IMAD R0, R143, R12, RZ ;  /* 0x0000000c8f007224 */ /* 0x000fe200078e02ff */
[----:B------:R-:W-:Y:S01]  /*1c80*/  SHF.R.S32.HI R10, RZ, 0x1f, R12 ;  /* 0x0000001fff0a7819 */ /* 0x000fe2000001140c */
[----:B------:R-:W-:Y:S01]  /*1c90*/  IMAD.MOV.U32 R150, RZ, RZ, R42 ;  /* 0x000000ffff967224 */ /* 0x000fe200078e002a */
[C---:B------:R-:W-:Y:S01]  /*1ca0*/  ISETP.GE.AND P2, PT, R18.reuse, 0x1, PT ;  /* 0x000000011200780c */ /* 0x040fe20003f46270 */
[----:B------:R-:W-:Y:S01]  /*1cb0*/  IMAD.SHL.U32 R251, R251, 0x2, RZ ;  /* 0x00000002fbfb7824 */ /* 0x000fe200078e00ff */
[----:B------:R-:W-:Y:S01]  /*1cc0*/  ISETP.GE.AND P1, PT, R18, 0x21, PT ;  /* 0x000000211200780c */ /* 0x000fe20003f26270 */
[-C--:B------:R-:W-:Y:S01]  /*1cd0*/  IMAD.WIDE.U32 R8, R12, R146.reuse, R150 ;  /* 0x000000920c087225 */ /* 0x080fe200078e0096 */
[----:B------:R-:W-:Y:S01]  /*1ce0*/  LEA.HI R142, R35, R145, RZ, 0x5 ;  /* 0x00000091238e7211 */ /* 0x000fe200078f28ff */
[----:B------:R-:W-:Y:S01]  /*1cf0*/  STL.64 [R1+0x18], R150 ;  /* 0x0000189601007387 */ /* 0x000fe20000100a00 */
[----:B------:R-:W-:Y:S01]  /*1d00*/  P2R R72, PR, RZ, 0x20 ;  /* 0x00000020ff487803 */ /* 0x000fe20000000000 */
[----:B------:R-:W-:-:S02]  /*1d10*/  IMAD R0, R10, R146, R0 ;  /* 0x000000920a007224 */ /* 0x000fc400078e0200 */
[----:B------:R-:W-:Y:S02]  /*1d20*/  IMAD.MOV.U32 R144, RZ, RZ, c[0x0][0x1e0] ;  /* 0x00007800ff907624 */ /* 0x000fe400078e00ff */
[----:B------:R-:W-:Y:S01]  /*1d30*/  IMAD.IADD R0, R9, 0x1, R0 ;  /* 0x0000000109007824 */ /* 0x000fe200078e0200 */
[----:B------:R-:W-:Y:S01]  /*1d40*/  BAR.SYNC.DEFER_BLOCKING 0x0 ;  /* 0x0000000000007b1d */ /* 0x000fe20000010000 */
[----:B------:R-:W-:Y:S01]  /*1d50*/  @P2 LEA R6, P0, R8, c[0x0][0x1c8], 0x1 ;  /* 0x0000720008062a11 */ /* 0x000fe200078008ff */
[----:B------:R-:W-:Y:S02]  /*1d60*/  IMAD.MOV.U32 R148, RZ, RZ, c[0x0][0x1e4] ;  /* 0x00007900ff947624 */ /* 0x000fe400078e00ff */
[----:B------:R-:W-:Y:S01]  /*1d70*/  IMAD.WIDE.U32 R14, R144, 0x40, RZ ;  /* 0x00000040900e7825 */ /* 0x000fe200078e00ff */
[----:B-1----:R-:W-:Y:S02]  /*1d80*/  @P2 LEA.HI.X R7, R8, c[0x0][0x1cc], R0, 0x1, P0 ;  /* 0x0000730008072a11 */ /* 0x002fe400000f0c00 */
[----:B------:R-:W-:Y:S01]  /*1d90*/  ISETP.GE.AND P0, PT, R18, 0x41, PT ;  /* 0x000000411200780c */ /* 0x000fe20003f06270 */
[----:B------:R-:W-:-:S02]  /*1da0*/  IMAD.SHL.U32 R13, R148, 0x40, RZ ;  /* 0x00000040940d7824 */ /* 0x000fc400078e00ff */
[----:B------:R-:W-:Y:S02]  /*1db0*/  IMAD.MOV.U32 R16, RZ, RZ, R40 ;  /* 0x000000ffff107224 */ /* 0x000fe400078e0028 */
[----:B------:R-:W-:Y:S02]  /*1dc0*/  IMAD.MOV.U32 R17, RZ, RZ, R41 ;  /* 0x000000ffff117224 */ /* 0x000fe400078e0029 */
[----:B------:R-:W-:-:S05]  /*1dd0*/  IMAD.MOV.U32 R16, RZ, RZ, R38 ;  /* 0x000000ffff107224 */ /* 0x000fca00078e0026 */
[----:B------:R1:W-:Y:S04]  /*1de0*/  STL.64 [R1+0x30], R16 ;  /* 0x0000301001007387 */ /* 0x0003e80000100a00 */
[----:B------:R-:W-:Y:S01]  /*1df0*/  @!PT LDS RZ, [RZ] ;  /* 0x00000000fffff984 */ /* 0x000fe20000000800 */
[----:B------:R-:W-:Y:S01]  /*1e00*/  @!PT LDS RZ, [RZ] ;  /* 0x00000000fffff984 */ /* 0x000fe20000000800 */
[----:B------:R-:W-:Y:S01]  /*1e10*/  @!PT LDS RZ, [RZ] ;  /* 0x00000000fffff984 */ /* 0x000fe20000000800 */
[----:B------:R4:W-:Y:S04]  /*1e20*/  @P2 LDGSTS.E.BYPASS.LTC128B.128 [R251+0xc100], [R6.64], !P3 ;  /* 0x0c10000006fb2fae */ /* 0x0009e8000d901d44 */
[----:B------:R4:W-:Y:S04]  /*1e30*/  @P2 LDGSTS.E.BYPASS.LTC128B.128 [R251+0xf100], [R6.64+0x80], !P5 ;  /* 0x0f10008006fb2fae */ /* 0x0009e8000e901d44 */
[----:B------:R4:W-:Y:S04]  /*1e40*/  @P2 LDGSTS.E.BYPASS.LTC128B.128 [R251+0x12100], [R6.64+0x100], !P6 ;  /* 0x1210010006fb2fae */ /* 0x0009e8000f101d44 */
[----:B------:R4:W-:Y:S02]  /*1e50*/  @P2 LDGSTS.E.BYPASS.LTC128B.128 [R251+0x15100], [R6.64+0x180], !P4 ;  /* 0x1510018006fb2fae */ /* 0x0009e4000e101d44 */
[----:B----4-:R-:W-:-:S02]  /*1e60*/  @P1 LEA R7, P2, R144, R8, 0x5 ;  /* 0x0000000890071211 */ /* 0x010fc400078428ff */
[----:B------:R-:W-:Y:S02]  /*1e70*/  SEL R6, RZ, 0x2, P5 ;  /* 0x00000002ff067807 */ /* 0x000fe40002800000 */
[----:B------:R-:W-:Y:S02]  /*1e80*/  @P1 LEA.HI.X R11, R144, R0, R148, 0x5, P2 ;  /* 0x00000000900b1211 */ /* 0x000fe400010f2c94 */
[----:B------:R-:W-:Y:S01]  /*1e90*/  @P0 IADD3 R9, P2, R8, R14, RZ ;  /* 0x0000000e08090210 */ /* 0x000fe20007f5e0ff */
[----:B------:R-:W-:Y:S01]  /*1ea0*/  IMAD R8, R10, c[0x0][0x208], RZ ;  /* 0x000082000a087a24 */ /* 0x000fe200078e02ff */
[----:B------:R-:W-:Y:S01]  /*1eb0*/  IADD3 R19, R3, R6, R20 ;  /* 0x0000000603137210 */ /* 0x000fe20007ffe014 */
[----:B------:R-:W-:Y:S01]  /*1ec0*/  IMAD.SHL.U32 R14, R23, 0x8, RZ ;  /* 0x00000008170e7824 */ /* 0x000fe200078e00ff */
[----:B------:R-:W-:Y:S01]  /*1ed0*/  @P0 IADD3.X R15, R0, R15, R13, P2, !PT ;  /* 0x0000000f000f0210 */ /* 0x000fe200017fe40d */
[----:B------:R-:W-:Y:S01]  /*1ee0*/  IMAD R3, R12, c[0x0][0x20c], R8 ;  /* 0x000083000c037a24 */ /* 0x000fe200078e0208 */
[----:B------:R-:W-:Y:S01]  /*1ef0*/  @P1 LEA R10, P2, R7, c[0x0][0x1c8], 0x1 ;  /* 0x00007200070a1a11 */ /* 0x000fe200078408ff */
[----:B------:R-:W-:-:S02]  /*1f00*/  IMAD.SHL.U32 R0, R26, 0x40, RZ ;  /* 0x000000401a007824 */ /* 0x000fc400078e00ff */
[----:B------:R-:W-:Y:S01]  /*1f10*/  IMAD.WIDE.U32 R12, R12, c[0x0][0x208], RZ ;  /* 0x000082000c0c7a25 */ /* 0x000fe200078e00ff */
[----:B------:R-:W-:Y:S02]  /*1f20*/  @P1 LEA.HI.X R11, R7, c[0x0][0x1cc], R11, 0x1, P2 ;  /* 0x00007300070b1a11 */ /* 0x000fe400010f0c0b */
[----:B------:R-:W-:Y:S01]  /*1f30*/  @P0 LEA R8, P2, R9, c[0x0][0x1c8], 0x1 ;  /* 0x0000720009080a11 */ /* 0x000fe200078408ff */
[----:B------:R-:W-:Y:S01]  /*1f40*/  IMAD.IADD R3, R13, 0x1, R3 ;  /* 0x000000010d037824 */ /* 0x000fe200078e0203 */
[----:B------:R-:W-:Y:S01]  /*1f50*/  LOP3.LUT R0, R0, 0x1c0, RZ, 0xc0, !PT ;  /* 0x000001c000007812 */ /* 0x000fe200078ec0ff */
[----:B------:R4:W-:Y:S01]  /*1f60*/  @P1 LDGSTS.E.BYPASS.LTC128B.128 [R251+0xd100], [R10.64], !P3 ;  /* 0x0d1000000afb1fae */ /* 0x0009e2000d901d44 */
[----:B------:R-:W-:Y:S01]  /*1f70*/  @P0 LEA.HI.X R9, R9, c[0x0][0x1cc], R15, 0x1, P2 ;  /* 0x0000730009090a11 */ /* 0x000fe200010f0c0f */
[----:B------:R-:W-:Y:S01]  /*1f80*/  IMAD.WIDE.U32 R12, R12, 0x60, R16 ;  /* 0x000000600c0c7825 */ /* 0x000fe200078e0010 */
[----:B------:R-:W-:Y:S01]  /*1f90*/  LOP3.LUT R14, R0, 0x8, R14, 0xf8, !PT ;  /* 0x00000008000e7812 */ /* 0x000fe200078ef80e */
[----:B------:R4:W-:Y:S01]  /*1fa0*/  @P1 LDGSTS.E.BYPASS.LTC128B.128 [R251+0x10100], [R10.64+0x80], !P5 ;  /* 0x101000800afb1fae */ /* 0x0009e2000e901d44 */
[----:B------:R-:W-:Y:S01]  /*1fb0*/  SHF.R.U32.HI R6, RZ, 0x3, R0 ;  /* 0x00000003ff067819 */ /* 0x000fe20000011600 */
[----:B------:R-:W-:Y:S01]  /*1fc0*/  IMAD R0, R3, 0x60, RZ ;  /* 0x0000006003007824 */ /* 0x000fe200078e02ff */
[----:B------:R-:W-:Y:S01]  /*1fd0*/  SEL R7, RZ, 0x8, P4 ;  /* 0x00000008ff077807 */ /* 0x000fe20002000000 */
[----:B------:R4:W-:Y:S01]  /*1fe0*/  @P1 LDGSTS.E.BYPASS.LTC128B.128 [R251+0x13100], [R10.64+0x100], !P6 ;  /* 0x131001000afb1fae */ /* 0x0009e2000f101d44 */
[----:B------:R-:W-:Y:S01]  /*1ff0*/  LOP3.LUT R14, R14, R6, RZ, 0x3c, !PT ;  /* 0x000000060e0e7212 */ /* 0x000fe200078e3cff */
[----:B------:R-:W-:Y:S01]  /*2000*/  IMAD.IADD R3, R13, 0x1, R0 ;  /* 0x000000010d037824 */ /* 0x000fe200078e0200 */
[----:B------:R-:W-:Y:S01]  /*2010*/  LEA R6, P2, R12, c[0x0][0x1f8], 0x1 ;  /* 0x00007e000c067a11 */ /* 0x000fe200078408ff */
[----:B------:R4:W-:Y:S01]  /*2020*/  @P1 LDGSTS.E.BYPASS.LTC128B.128 [R251+0x16100], [R10.64+0x180], !P4 ;  /* 0x161001800afb1fae */ /* 0x0009e2000e101d44 */
[----:B------:R-:W-:-:S02]  /*2030*/  IMAD.IADD R19, R19, 0x1, R7 ;  /* 0x0000000113137824 */ /* 0x000fc400078e0207 */
[----:B------:R-:W-:Y:S01]  /*2040*/  LEA.HI.X R7, R12, c[0x0][0x1fc], R3, 0x1, P2 ;  /* 0x00007f000c077a11 */ /* 0x000fe200010f0c03 */
[----:B------:R4:W-:Y:S01]  /*2050*/  @P0 LDGSTS.E.BYPASS.LTC128B.128 [R251+0xe100], [R8.64], !P3 ;  /* 0x0e10000008fb0fae */ /* 0x0009e2000d901d44 */
[----:B------:R-:W-:Y:S01]  /*2060*/  IMAD.MOV.U32 R3, RZ, RZ, c[0x0][0x208] ;  /* 0x00008200ff037624 */ /* 0x000fe200078e00ff */
[----:B------:R-:W-:Y:S01]  /*2070*/  LOP3.LUT P2, RZ, R26, 0x2, RZ, 0xc0, !PT ;  /* 0x000000021aff7812 */ /* 0x000fe2000784c0ff */
[----:B------:R-:W-:Y:S01]  /*2080*/  IMAD.MOV.U32 R12, RZ, RZ, 0x6 ;  /* 0x00000006ff0c7424 */ /* 0x000fe200078e00ff */
[----:B------:R4:W-:Y:S01]  /*2090*/  @P0 LDGSTS.E.BYPASS.LTC128B.128 [R251+0x11100], [R8.64+0x80], !P5 ;  /* 0x1110008008fb0fae */ /* 0x0009e2000e901d44 */
[----:B------:R-:W-:Y:S01]  /*20a0*/  IMAD.SHL.U32 R56, R3, 0x40, RZ ;  /* 0x0000004003387824 */ /* 0x000fe200078e00ff */
[----:B------:R-:W-:Y:S01]  /*20b0*/  LOP3.LUT P5, RZ, R19, 0x2, RZ, 0xc0, !PT ;  /* 0x0000000213ff7812 */ /* 0x000fe200078ac0ff */
[----:B------:R-:W-:Y:S01]  /*20c0*/  IMAD R0, R32, 0x200, R14 ;  /* 0x0000020020007824 */ /* 0x000fe200078e020e */
[----:B------:R4:W-:Y:S01]  /*20d0*/  @P0 LDGSTS.E.BYPASS.LTC128B.128 [R251+0x14100], [R8.64+0x100], !P6 ;  /* 0x1410010008fb0fae */ /* 0x0009e2000f101d44 */
[----:B------:R-:W-:-:S02]  /*20e0*/  SHF.L.U64.HI R27, R3, R12, c[0x0][0x20c] ;  /* 0x00008300031b7619 */ /* 0x000fc4000001020c */
[----:B------:R-:W-:Y:S01]  /*20f0*/  IMAD.SHL.U32 R167, R0, 0x2, RZ ;  /* 0x0000000200a77824 */ /* 0x000fe200078e00ff */
[----:B------:R4:W-:Y:S01]  /*2100*/  @P0 LDGSTS.E.BYPASS.LTC128B.128 [R251+0x17100], [R8.64+0x180], !P4 ;  /* 0x1710018008fb0fae */ /* 0x0009e2000e101d44 */
[--C-:B------:R-:W-:Y:S01]  /*2110*/  IADD3 R24, P1, P0, R56, 0x80, R6.reuse ;  /* 0x0000008038187810 */ /* 0x100fe2000783e006 */
[----:B------:R-:W-:Y:S02]  /*2120*/  IMAD.SHL.U32 R0, R142, 0x20, RZ ;  /* 0x000000208e007824 */ /* 0x000fe400078e00ff */
[----:B------:R-:W0:Y:S01]  /*2130*/  LDGDEPBAR ;  /* 0x00000000000079af */ /* 0x000e220000000000 */
[----:B--23--:R-:W-:Y:S02]  /*2140*/  IADD3.X R25, R27, RZ, R7, P1, P0 ;  /* 0x000000ff1b197210 */ /* 0x00cfe40000fe0407 */
[----:B------:R-:W-:Y:S02]  /*2150*/  IADD3 R22, P1, P0, R56, 0x100, R6 ;  /* 0x0000010038167810 */ /* 0x000fe4000783e006 */
[----:B------:R-:W-:-:S02]  /*2160*/  LOP3.LUT R0, R0, 0x7ffffc00, RZ, 0xc0, !PT ;  /* 0x7ffffc0000007812 */ /* 0x000fc400078ec0ff */
[--C-:B------:R-:W-:Y:S02]  /*2170*/  IADD3.X R23, R27, RZ, R7.reuse, P1, P0 ;  /* 0x000000ff1b177210 */ /* 0x100fe40000fe0407 */
[----:B------:R-:W-:Y:S01]  /*2180*/  IADD3 R20, P1, P0, R56, 0x180, R6 ;  /* 0x0000018038147810 */ /* 0x000fe2000783e006 */
[----:B------:R-:W-:Y:S01]  /*2190*/  IMAD.IADD R0, R5, 0x1, R0 ;  /* 0x0000000105007824 */ /* 0x000fe200078e0200 */
[----:B------:R-:W-:Y:S02]  /*21a0*/  IADD3 R3, R167, 0xc100, RZ ;  /* 0x0000c100a7037810 */ /* 0x000fe40007ffe0ff */
[----:B------:R-:W-:Y:S01]  /*21b0*/  IADD3.X R21, R27, RZ, R7, P1, P0 ;  /* 0x000000ff1b157210 */ /* 0x000fe20000fe0407 */
[----:B------:R-:W-:Y:S01]  /*21c0*/  IMAD.SHL.U32 R222, R0, 0x2, RZ ;  /* 0x0000000200de7824 */ /* 0x000fe200078e00ff */
[C---:B------:R-:W-:Y:S01]  /*21d0*/  ISETP.LT.OR P1, PT, R18.reuse, 0x1, P3 ;  /* 0x000000011200780c */ /* 0x040fe20001f21670 */
[----:B------:R-:W-:Y:S01]  /*21e0*/  IMAD.MOV.U32 R0, RZ, RZ, 0x40 ;  /* 0x00000040ff007424 */ /* 0x000fe200078e00ff */
[----:B------:R-:W-:Y:S01]  /*21f0*/  ISETP.LT.OR P0, PT, R18, 0x1, !P5 ;  /* 0x000000011200780c */ /* 0x000fe20006f01670 */
[--C-:B------:R-:W-:Y:S01]  /*2200*/  IMAD R223, R4, 0x2, R222.reuse ;  /* 0x0000000204df7824 */ /* 0x100fe200078e02de */
[----:B------:R-:W-:Y:S01]  /*2210*/  IADD3 R226, R167, 0xc120, RZ ;  /* 0x0000c120a7e27810 */ /* 0x000fe20007ffe0ff */
[C---:B------:R-:W-:Y:S01]  /*2220*/  IMAD R225, R2.reuse, 0x2, R222 ;  /* 0x0000000202e17824 */ /* 0x040fe200078e02de */
[----:B------:R-:W-:Y:S01]  /*2230*/  @P2 IADD3 R226, R3, -0x20, RZ ;  /* 0xffffffe003e22810 */ /* 0x000fe20007ffe0ff */
[----:B------:R-:W-:Y:S01]  /*2240*/  IMAD R224, R2, 0x2, R223 ;  /* 0x0000000202e07824 */ /* 0x000fe200078e02df */
[----:B-1----:R-:W-:Y:S01]  /*2250*/  IADD3 R16, P2, R56, R6, RZ ;  /* 0x0000000638107210 */ /* 0x002fe20007f5e0ff */
[----:B------:R-:W-:-:S04]  /*2260*/  DEPBAR.LE SB0, 0x1 ;  /* 0x000080400000791a */ /* 0x000fc80000000000 */
[----:B------:R-:W-:-:S04]  /*2270*/  DEPBAR.LE SB0, 0x0 ;  /* 0x000080000000791a */ /* 0x000fc80000000000 */
[----:B------:R-:W-:Y:S01]  /*2280*/  BAR.SYNC.DEFER_BLOCKING 0x0 ;  /* 0x0000000000007b1d */ /* 0x000fe20000010000 */
[----:B------:R-:W-:Y:S01]  /*2290*/  IMAD.X R17, R27, 0x1, R7, P2 ;  /* 0x000000011b117824 */ /* 0x000fe200010e0607 */
[----:B------:R-:W-:Y:S02]  /*22a0*/  LOP3.LUT P2, RZ, R19, 0x8, RZ, 0xc0, !PT ;  /* 0x0000000813ff7812 */ /* 0x000fe4000784c0ff */
[C---:B------:R-:W-:Y:S02]  /*22b0*/  IADD3 R249, R226.reuse, 0x800, RZ ;  /* 0x00000800e2f97810 */ /* 0x040fe40007ffe0ff */
[C---:B------:R-:W-:Y:S02]  /*22c0*/  IADD3 R248, R226.reuse, 0x1000, RZ ;  /* 0x00001000e2f87810 */ /* 0x040fe40007ffe0ff */
[C---:B------:R-:W-:Y:S02]  /*22d0*/  IADD3 R247, R226.reuse, 0x1800, RZ ;  /* 0x00001800e2f77810 */ /* 0x040fe40007ffe0ff */
[----:B------:R-:W-:-:S02]  /*22e0*/  IADD3 R246, R226, 0x2000, RZ ;  /* 0x00002000e2f67810 */ /* 0x000fc40007ffe0ff */
[C---:B------:R-:W-:Y:S02]  /*22f0*/  IADD3 R245, R226.reuse, 0x2800, RZ ;  /* 0x00002800e2f57810 */ /* 0x040fe40007ffe0ff */
[C---:B------:R-:W-:Y:S02]  /*2300*/  IADD3 R244, R226.reuse, 0x3000, RZ ;  /* 0x00003000e2f47810 */ /* 0x040fe40007ffe0ff */
[C---:B------:R-:W-:Y:S02]  /*2310*/  IADD3 R243, R226.reuse, 0x3800, RZ ;  /* 0x00003800e2f37810 */ /* 0x040fe40007ffe0ff */
[C---:B------:R-:W-:Y:S02]  /*2320*/  IADD3 R242, R226.reuse, 0x4000, RZ ;  /* 0x00004000e2f27810 */ /* 0x040fe40007ffe0ff */
[C---:B------:R-:W-:Y:S02]  /*2330*/  IADD3 R241, R226.reuse, 0x4800, RZ ;  /* 0x00004800e2f17810 */ /* 0x040fe40007ffe0ff */
[C---:B------:R-:W-:Y:S01]  /*2340*/  IADD3 R240, R226.reuse, 0x5000, RZ ;  /* 0x00005000e2f07810 */ /* 0x040fe20007ffe0ff */
[----:B----4-:R-:W-:Y:S01]  /*2350*/  LDSM.16.M88.4 R8, [R222+0x18100] ;  /* 0x01810000de08783b */ /* 0x010fe20000000200 */
[----:B------:R-:W-:-:S02]  /*2360*/  IADD3 R239, R226, 0x5800, RZ ;  /* 0x00005800e2ef7810 */ /* 0x000fc40007ffe0ff */
[C---:B------:R-:W-:Y:S01]  /*2370*/  IADD3 R238, R226.reuse, 0x6000, RZ ;  /* 0x00006000e2ee7810 */ /* 0x040fe20007ffe0ff */
[----:B------:R-:W-:Y:S01]  /*2380*/  LDSM.16.M88.4 R12, [R223+0x18100] ;  /* 0x01810000df0c783b */ /* 0x000fe20000000200 */
        /* <DEDUP_REMOVED lines=8> */
[----:B------:R-:W1:Y:S01]  /*2410*/  LDSM.16.M88.4 R52, [R167+0xd100] ;  /* 0x00d10000a734783b */ /* 0x000e620000000200 */
[C---:B------:R-:W-:Y:S02]  /*2420*/  IADD3 R231, R226.reuse, 0x9800, RZ ;  /* 0x00009800e2e77810 */ /* 0x040fe40007ffe0ff */
[C---:B------:R-:W-:Y:S01]  /*2430*/  IADD3 R230, R226.reuse, 0xa000, RZ ;  /* 0x0000a000e2e67810 */ /* 0x040fe20007ffe0ff */
[----:B------:R-:W2:Y:S01]  /*2440*/  LDSM.16.M88.4 R48, [R167+0xd900] ;  /* 0x00d90000a730783b */ /* 0x000ea20000000200 */
[C---:B------:R-:W-:Y:S02]  /*2450*/  IADD3 R229, R226.reuse, 0xa800, RZ ;  /* 0x0000a800e2e57810 */ /* 0x040fe40007ffe0ff */
[C---:B------:R-:W-:Y:S01]  /*2460*/  IADD3 R228, R226.reuse, 0xb000, RZ ;  /* 0x0000b000e2e47810 */ /* 0x040fe20007ffe0ff */
[----:B------:R-:W3:Y:S01]  /*2470*/  LDSM.16.M88.4 R44, [R167+0xe100] ;  /* 0x00e10000a72c783b */ /* 0x000ee20000000200 */
[----:B------:R-:W-:-:S03]  /*2480*/  IADD3 R227, R226, 0xb800, RZ ;  /* 0x0000b800e2e37810 */ /* 0x000fc60007ffe0ff */
[----:B------:R-:W4:Y:S04]  /*2490*/  LDSM.16.M88.4 R40, [R167+0xe900] ;  /* 0x00e90000a728783b */ /* 0x000f280000000200 */
[----:B------:R-:W-:Y:S04]  /*24a0*/  LDSM.16.M88.4 R36, [R226] ;  /* 0x00000000e224783b */ /* 0x000fe80000000200 */
[----:B------:R-:W-:Y:S04]  /*24b0*/  LDSM.16.M88.4 R80, [R226+0x800] ;  /* 0x00080000e250783b */ /* 0x000fe80000000200 */
[----:B------:R-:W-:Y:S04]  /*24c0*/  LDSM.16.M88.4 R96, [R226+0x1000] ;  /* 0x00100000e260783b */ /* 0x000fe80000000200 */
[----:B------:R-:W-:Y:S04]  /*24d0*/  LDSM.16.M88.4 R100, [R226+0x1800] ;  /* 0x00180000e264783b */ /* 0x000fe80000000200 */
[----:B------:R-:W5:Y:S04]  /*24e0*/  LDSM.16.M88.4 R116, [R226+0x2000] ;  /* 0x00200000e274783b */ /* 0x000f680000000200 */
[----:B------:R-:W4:Y:S04]  /*24f0*/  LDSM.16.M88.4 R120, [R226+0x2800] ;  /* 0x00280000e278783b */ /* 0x000f280000000200 */
[----:B------:R-:W-:Y:S01]  /*2500*/  @!PT LDS RZ, [RZ] ;  /* 0x00000000fffff984 */ /* 0x000fe20000000800 */
[----:B------:R-:W-:Y:S01]  /*2510*/  @!PT LDS RZ, [RZ] ;  /* 0x00000000fffff984 */ /* 0x000fe20000000800 */
[----:B------:R-:W-:Y:S01]  /*2520*/  @!PT LDS RZ, [RZ] ;  /* 0x00000000fffff984 */ /* 0x000fe20000000800 */
[----:B------:R3:W-:Y:S01]  /*2530*/  LDGSTS.E.BYPASS.LTC128B.128 [R251+0x100], [R6.64], !P1 ;  /* 0x0010000006fb7fae */ /* 0x0007e2000c901d44 */
[----:B------:R-:W-:Y:S01]  /*2540*/  LOP3.LUT P1, RZ, R19, 0x4, RZ, 0xc0, !PT ;  /* 0x0000000413ff7812 */ /* 0x000fe2000782c0ff */
[----:B-1----:R-:W-:Y:S02]  /*2550*/  HMMA.16816.F32 R60, R8, R54, RZ ;  /* 0x00000036083c723c */ /* 0x002fe400000018ff */
[----:B------:R1:W-:Y:S01]  /*2560*/  LDGSTS.E.BYPASS.LTC128B.128 [R251+0x3100], [R6.64+0x80], !P0 ;  /* 0x0310008006fb7fae */ /* 0x0003e2000c101d44 */
[----:B------:R-:W-:-:S05]  /*2570*/  ISETP.LT.OR P0, PT, R18, 0x1, !P1 ;  /* 0x000000011200780c */ /* 0x000fca0004f01670 */
[C---:B--2---:R-:W-:Y:S08]  /*2580*/  HMMA.16816.F32 R64, R8.reuse, R48, RZ ;  /* 0x000000300840723c */ /* 0x044ff000000018ff */
[----:B------:R1:W-:Y:S01]  /*2590*/  LDGSTS.E.BYPASS.LTC128B.128 [R251+0x6100], [R6.64+0x100], !P0 ;  /* 0x0610010006fb7fae */ /* 0x0003e2000c101d44 */
[C---:B------:R-:W-:Y:S01]  /*25a0*/  ISETP.LT.OR P0, PT, R18.reuse, 0x1, !P2 ;  /* 0x000000011200780c */ /* 0x040fe20005701670 */
[C---:B------:R-:W-:Y:S08]  /*25b0*/  HMMA.16816.F32 R76, R8.reuse, R50, RZ ;  /* 0x00000032084c723c */ /* 0x040ff000000018ff */
[----:B---3--:R-:W-:Y:S04]  /*25c0*/  HMMA.16816.F32 R84, R8, R44, RZ ;  /* 0x0000002c0854723c */ /* 0x008fe800000018ff */
[----:B------:R1:W-:Y:S01]  /*25d0*/  LDGSTS.E.BYPASS.LTC128B.128 [R251+0x9100], [R6.64+0x180], !P0 ;  /* 0x0910018006fb7fae */ /* 0x0003e2000c101d44 */
[----:B------:R-:W-:-:S03]  /*25e0*/  ISETP.LT.OR P0, PT, R18, 0x21, P3 ;  /* 0x000000211200780c */ /* 0x000fc60001f01670 */
[C---:B------:R-:W-:Y:S08]  /*25f0*/  HMMA.16816.F32 R92, R8.reuse, R46, RZ ;  /* 0x0000002e085c723c */ /* 0x040ff000000018ff */
[----:B----4-:R-:W-:Y:S02]  /*2600*/  HMMA.16816.F32 R104, R8, R40, RZ ;  /* 0x000000280868723c */ /* 0x010fe400000018ff */
[----:B------:R2:W-:Y:S01]  /*2610*/  LDGSTS.E.BYPASS.LTC128B.128 [R251+0x1100], [R16.64], !P0 ;  /* 0x0110000010fb7fae */ /* 0x0005e2000c101d44 */
[----:B------:R-:W-:-:S02]  /*2620*/  ISETP.LT.OR P0, PT, R18, 0x21, !P5 ;  /* 0x000000211200780c */ /* 0x000fc40006f01670 */
[----:B------:R-:W-:-:S03]  /*2630*/  ISETP.LT.OR P5, PT, R18, 0x41, !P5 ;  /* 0x000000411200780c */ /* 0x000fc60006fa1670 */
[----:B------:R-:W-:Y:S08]  /*2640*/  HMMA.16816.F32 R88, R8, R42, RZ ;  /* 0x0000002a0858723c */ /* 0x000ff000000018ff */
[----:B------:R3:W-:Y:S01]  /*2650*/  LDGSTS.E.BYPASS.LTC128B.128 [R251+0x4100], [R24.64], !P0 ;  /* 0x0410000018fb7fae */ /* 0x0007e2000c101d44 */
[----:B------:R-:W-:Y:S01]  /*2660*/  LOP3.LUT P0, RZ, R26, 0x4, RZ, 0xc0, !PT ;  /* 0x000000041aff7812 */ /* 0x000fe2000780c0ff */
[----:B-----5:R-:W-:Y:S03]  /*2670*/  HMMA.16816.F32 R84, R12, R116, R84 ;  /* 0x000000740c54723c */ /* 0x020fe60000001854 */
[----:B------:R-:W-:-:S02]  /*2680*/  SEL R0, R0, 0xffffffc0, !P0 ;  /* 0xffffffc000007807 */ /* 0x000fc40004000000 */
[C---:B------:R-:W-:Y:S02]  /*2690*/  ISETP.LT.OR P0, PT, R18.reuse, 0x21, !P1 ;  /* 0x000000211200780c */ /* 0x040fe40004f01670 */
[----:B------:R-:W-:Y:S01]  /*26a0*/  ISETP.LT.OR P1, PT, R18, 0x41, !P1 ;  /* 0x000000411200780c */ /* 0x000fe20004f21670 */
[----:B------:R-:W-:Y:S01]  /*26b0*/  IMAD.IADD R221, R167, 0x1, R0 ;  /* 0x00000001a7dd7824 */ /* 0x000fe200078e0200 */
[----:B------:R-:W-:Y:S01]  /*26c0*/  HMMA.16816.F32 R92, R12, R118, R92 ;  /* 0x000000760c5c723c */ /* 0x000fe2000000185c */
[----:B------:R-:W-:-:S07]  /*26d0*/  IMAD.IADD R220, R0, 0x1, R226 ;  /* 0x0000000100dc7824 */ /* 0x000fce00078e02e2 */
[----:B------:R-:W-:Y:S01]  /*26e0*/  HMMA.16816.F32 R88, R12, R122, R88 ;  /* 0x0000007a0c58723c */ /* 0x000fe20000001858 */
[----:B------:R4:W-:Y:S01]  /*26f0*/  LDGSTS.E.BYPASS.LTC128B.128 [R251+0x7100], [R22.64], !P0 ;  /* 0x0710000016fb7fae */ /* 0x0009e2000c101d44 */
[----:B-1----:R-:W-:-:S05]  /*2700*/  IADD3 R6, P0, R16, R56, RZ ;  /* 0x0000003810067210 */ /* 0x002fca0007f1e0ff */
[----:B------:R-:W-:Y:S01]  /*2710*/  IMAD.X R7, R17, 0x1, R27, P0 ;  /* 0x0000000111077824 */ /* 0x000fe200000e061b */
[C---:B------:R-:W-:Y:S01]  /*2720*/  ISETP.LT.OR P0, PT, R18.reuse, 0x21, !P2 ;  /* 0x000000211200780c */ /* 0x040fe20005701670 */
[C---:B---3--:R-:W-:Y:S08]  /*2730*/  HMMA.16816.F32 R24, R8.reuse, R28, RZ ;  /* 0x0000001c0818723c */ /* 0x048ff000000018ff */
[----:B------:R-:W-:Y:S04]  /*2740*/  HMMA.16816.F32 R56, R8, R52, RZ ;  /* 0x000000340838723c */ /* 0x000fe800000018ff */
[----:B------:R4:W-:Y:S01]  /*2750*/  LDGSTS.E.BYPASS.LTC128B.128 [R251+0xa100], [R20.64], !P0 ;  /* 0x0a10000014fb7fae */ /* 0x0009e2000c101d44 */
[----:B------:R-:W-:-:S11]  /*2760*/  ISETP.LT.OR P0, PT, R18, 0x41, P3 ;  /* 0x000000411200780c */ /* 0x000fd60001f01670 */
[C---:B------:R-:W-:Y:S02]  /*2770*/  HMMA.16816.F32 R68, R12.reuse, R36, R24 ;  /* 0x000000240c44723c */ /* 0x040fe40000001818 */
[----:B------:R1:W-:Y:S01]  /*2780*/  LDGSTS.E.BYPASS.LTC128B.128 [R251+0x2100], [R6.64], !P0 ;  /* 0x0210000006fb7fae */ /* 0x0003e2000c101d44 */
[----:B------:R-:W-:Y:S02]  /*2790*/  ISETP.LT.OR P0, PT, R18, 0x41, !P2 ;  /* 0x000000411200780c */ /* 0x000fe40005701670 */
[----:B------:R-:W-:Y:S01]  /*27a0*/  ISETP.GE.AND P2, PT, R141, 0x61, PT ;  /* 0x000000618d00780c */ /* 0x000fe20003f46270 */
[----:B------:R1:W-:Y:S01]  /*27b0*/  LDGSTS.E.BYPASS.LTC128B.128 [R251+0x5100], [R6.64+0x80], !P5 ;  /* 0x0510008006fb7fae */ /* 0x0003e2000e901d44 */
[----:B------:R-:W-:Y:S01]  /*27c0*/  ISETP.NE.AND P5, PT, R72, RZ, PT ;  /* 0x000000ff4800720c */ /* 0x000fe20003fa5270 */
[----:B------:R-:W-:Y:S02]  /*27d0*/  HMMA.16816.F32 R24, R12, R98, R60 ;  /* 0x000000620c18723c */ /* 0x000fe4000000183c */
[----:B------:R1:W-:Y:S06]  /*27e0*/  LDGSTS.E.BYPASS.LTC128B.128 [R251+0x8100], [R6.64+0x100], !P1 ;  /* 0x0810010006fb7fae */ /* 0x0003ec000c901d44 */
[C---:B----4-:R-:W-:Y:S01]  /*27f0*/  HMMA.16816.F32 R20, R8.reuse, R30, RZ ;  /* 0x0000001e0814723c */ /* 0x050fe200000018ff */
[----:B------:R1:W-:Y:S04]  /*2800*/  LDGSTS.E.BYPASS.LTC128B.128 [R251+0xb100], [R6.64+0x180], !P0 ;  /* 0x0b10018006fb7fae */ /* 0x0003e8000c101d44 */
[----:B------:R-:W-:Y:S03]  /*2810*/  LDSM.16.M88.4 R48, [R221+0xc100] ;  /* 0x00c10000dd30783b */ /* 0x000fe60000000200 */
[C---:B------:R-:W-:Y:S01]  /*2820*/  HMMA.16816.F32 R28, R8.reuse, R32, RZ ;  /* 0x00000020081c723c */ /* 0x040fe200000018ff */
[----:B------:R-:W-:Y:S04]  /*2830*/  LDSM.16.M88.4 R44, [R221+0xc900] ;  /* 0x00c90000dd2c783b */ /* 0x000fe80000000200 */
[----:B------:R-:W-:Y:S03]  /*2840*/  LDSM.16.M88.4 R40, [R221+0xd100] ;  /* 0x00d10000dd28783b */ /* 0x000fe60000000200 */
[----:B------:R-:W-:Y:S01]  /*2850*/  HMMA.16816.F32 R32, R8, R34, RZ ;  /* 0x000000220820723c */ /* 0x000fe200000018ff */
[----:B------:R-:W3:Y:S04]  /*2860*/  LDSM.16.M88.4 R8, [R225+0x18100] ;  /* 0x01810000e108783b */ /* 0x000ee80000000200 */
[----:B------:R-:W-:Y:S03]  /*2870*/  LDSM.16.M88.4 R108, [R221+0xe900] ;  /* 0x00e90000dd6c783b */ /* 0x000fe60000000200 */
[C---:B------:R-:W-:Y:S01]  /*2880*/  HMMA.16816.F32 R52, R12.reuse, R38, R20 ;  /* 0x000000260c34723c */ /* 0x040fe20000001814 */
[----:B--2---:R-:W-:Y:S04]  /*2890*/  LDSM.16.M88.4 R16, [R224+0x18100] ;  /* 0x01810000e010783b */ /* 0x004fe80000000200 */
[----:B------:R-:W-:Y:S03]  /*28a0*/  LDSM.16.M88.4 R112, [R220] ;  /* 0x00000000dc70783b */ /* 0x000fe60000000200 */
[C---:B------:R-:W-:Y:S01]  /*28b0*/  HMMA.16816.F32 R36, R12.reuse, R80, R28 ;  /* 0x000000500c24723c */ /* 0x040fe2000000181c */
[----:B------:R-:W-:Y:S04]  /*28c0*/  LDSM.16.M88.4 R116, [R226+0x4800] ;  /* 0x00480000e274783b */ /* 0x000fe80000000200 */
[----:B------:R-:W-:Y:S03]  /*28d0*/  LDSM.16.M88.4 R124, [R167+0x15900] ;  /* 0x01590000a77c783b */ /* 0x000fe60000000200 */
[C---:B------:R-:W-:Y:S01]  /*28e0*/  HMMA.16816.F32 R20, R12.reuse, R100, R64 ;  /* 0x000000640c14723c */ /* 0x040fe20000001840 */
[----:B------:R-:W-:Y:S04]  /*28f0*/  LDSM.16.M88.4 R136, [R221+0x15100] ;  /* 0x01510000dd88783b */ /* 0x000fe80000000200 */
[----:B------:R-:W-:Y:S03]  /*2900*/  LDSM.16.M88.4 R128, [R221+0x15900] ;  /* 0x01590000dd80783b */ /* 0x000fe60000000200 */
[C---:B------:R-:W-:Y:S01]  /*2910*/  HMMA.16816.F32 R64, R12.reuse, R102, R76 ;  /* 0x000000660c40723c */ /* 0x040fe2000000184c */
[----:B------:R-:W2:Y:S04]  /*2920*/  LDSM.16.M88.4 R100, [R221+0xe100] ;  /* 0x00e10000dd64783b */ /* 0x000ea80000000200 */
[----:B------:R-:W-:Y:S03]  /*2930*/  LDSM.16.M88.4 R76, [R220+0x800] ;  /* 0x00080000dc4c783b */ /* 0x000fe60000000200 */
[C---:B------:R-:W-:Y:S01]  /*2940*/  HMMA.16816.F32 R28, R12.reuse, R96, R56 ;  /* 0x000000600c1c723c */ /* 0x040fe20000001838 */
[----:B------:R-:W4:Y:S04]  /*2950*/  LDSM.16.M88.4 R56, [R221+0xd900] ;  /* 0x00d90000dd38783b */ /* 0x000f280000000200 */
[----:B------:R-:W-:Y:S03]  /*2960*/  LDSM.16.M88.4 R132, [R221+0x16100] ;  /* 0x01610000dd84783b */ /* 0x000fe60000000200 */
[C---:B------:R-:W-:Y:S01]  /*2970*/  HMMA.16816.F32 R32, R12.reuse, R82, R32 ;  /* 0x000000520c20723c */ /* 0x040fe20000001820 */
[----:B------:R-:W0:Y:S07]  /*2980*/  LDGDEPBAR ;  /* 0x00000000000079af */ /* 0x000e2e0000000000 */
[----:B------:R-:W-:Y:S08]  /*2990*/  HMMA.16816.F32 R96, R12, R120, R104 ;  /* 0x000000780c60723c */ /* 0x000ff00000001868 */
[C---:B---3--:R-:W-:Y:S01]  /*29a0*/  HMMA.16816.F32 R12, R8.reuse, R48, R68 ;  /* 0x00000030080c723c */ /* 0x048fe20000001844 */
[----:B------:R-:W-:Y:S07]  /*29b0*/  LDSM.16.M88.4 R68, [R220+0x1000] ;  /* 0x00100000dc44783b */ /* 0x000fee0000000200 */
[C---:B------:R-:W-:Y:S08]  /*29c0*/  HMMA.16816.F32 R72, R8.reuse, R44, R36 ;  /* 0x0000002c0848723c */ /* 0x040ff00000001824 */
[C---:B------:R-:W-:Y:S01]  /*29d0*/  HMMA.16816.F32 R60, R8.reuse, R46, R32 ;  /* 0x0000002e083c723c */ /* 0x040fe20000001820 */
[----:B------:R-:W3:Y:S07]  /*29e0*/  LDSM.16.M88.4 R44, [R220+0x1800] ;  /* 0x00180000dc2c783b */ /* 0x000eee0000000200 */
[C---:B------:R-:W-:Y:S08]  /*29f0*/  HMMA.16816.F32 R80, R8.reuse, R50, R52 ;  /* 0x000000320850723c */ /* 0x040ff00000001834 */
[C---:B------:R-:W-:Y:S08]  /*2a00*/  HMMA.16816.F32 R52, R8.reuse, R40, R28 ;  /* 0x000000280834723c */ /* 0x040ff0000000181c */
[C---:B------:R-:W-:Y:S08]  /*2a10*/  HMMA.16816.F32 R48, R8.reuse, R42, R24 ;  /* 0x0000002a0830723c */ /* 0x040ff00000001818 */
[C---:B--2---:R-:W-:Y:S08]  /*2a20*/  HMMA.16816.F32 R32, R8.reuse, R100, R84 ;  /* 0x000000640820723c */ /* 0x044ff00000001854 */
[C---:B------:R-:W-:Y:S08]  /*2a30*/  HMMA.16816.F32 R28, R8.reuse, R102, R92 ;  /* 0x00000066081c723c */ /* 0x040ff0000000185c */
[C---:B------:R-:W-:Y:S08]  /*2a40*/  HMMA.16816.F32 R24, R8.reuse, R108, R96 ;  /* 0x0000006c0818723c */ /* 0x040ff00000001860 */
[----:B------:R-:W-:Y:S08]  /*2a50*/  HMMA.16816.F32 R104, R8, R110, R88 ;  /* 0x0000006e0868723c */ /* 0x000ff00000001858 */
[----:B------:R-:W-:Y:S01]  /*2a60*/  HMMA.16816.F32 R100, R16, R112, R12 ;  /* 0x000000701064723c */ /* 0x000fe2000000180c */
[----:B------:R-:W2:Y:S07]  /*2a70*/  LDSM.16.M88.4 R12, [R220+0x2000] ;  /* 0x00200000dc0c783b */ /* 0x000eae0000000200 */
[C---:B----4-:R-:W-:Y:S01]  /*2a80*/  HMMA.16816.F32 R40, R8.reuse, R56, R20 ;  /* 0x000000380828723c */ /* 0x050fe20000001814 */
[----:B------:R-:W-:Y:S07]  /*2a90*/  LDSM.16.M88.4 R20, [R220+0x2800] ;  /* 0x00280000dc14783b */ /* 0x000fee0000000200 */
[----:B------:R-:W-:Y:S01]  /*2aa0*/  HMMA.16816.F32 R36, R8, R58, R64 ;  /* 0x0000003a0824723c */ /* 0x000fe20000001840 */
[----:B------:R-:W-:Y:S04]  /*2ab0*/  LDSM.16.M88.4 R8, [R222+0x1c100] ;  /* 0x01c10000de08783b */ /* 0x000fe80000000200 */
[----:B------:R-:W-:Y:S03]  /*2ac0*/  LDSM.16.M88.4 R64, [R167+0x10900] ;  /* 0x01090000a740783b */ /* 0x000fe60000000200 */
[C---:B------:R-:W-:Y:S01]  /*2ad0*/  HMMA.16816.F32 R108, R16.reuse, R76, R72 ;  /* 0x0000004c106c723c */ /* 0x040fe20000001848 */
[----:B------:R-:W4:Y:S04]  /*2ae0*/  LDSM.16.M88.4 R72, [R167+0xf100] ;  /* 0x00f10000a748783b */ /* 0x000f280000000200 */
[----:B------:R-:W-:Y:S03]  /*2af0*/  LDSM.16.M88.4 R56, [R167+0x11900] ;  /* 0x01190000a738783b */ /* 0x000fe60000000200 */
[C---:B------:R-:W-:Y:S01]  /*2b00*/  HMMA.16816.F32 R96, R16.reuse, R78, R60 ;  /* 0x0000004e1060723c */ /* 0x040fe2000000183c */
[----:B------:R-:W5:Y:S04]  /*2b10*/  LDSM.16.M88.4 R60, [R167+0x10100] ;  /* 0x01010000a73c783b */ /* 0x000f680000000200 */
[----:B------:R-:W-:Y:S03]  /*2b20*/  LDSM.16.M88.4 R76, [R167+0x11100] ;  /* 0x01110000a74c783b */ /* 0x000fe60000000200 */
[C---:B---3--:R-:W-:Y:S01]  /*2b30*/  HMMA.16816.F32 R88, R16.reuse, R44, R40 ;  /* 0x0000002c1058723c */ /* 0x048fe20000001828 */
[----:B------:R-:W3:Y:S07]  /*2b40*/  LDSM.16.M88.4 R40, [R167+0xf900] ;  /* 0x00f90000a728783b */ /* 0x000eee0000000200 */
[C---:B------:R-:W-:Y:S08]  /*2b50*/  HMMA.16816.F32 R120, R16.reuse, R68, R52 ;  /* 0x000000441078723c */ /* 0x040ff00000001834 */
[C---:B------:R-:W-:Y:S08]  /*2b60*/  HMMA.16816.F32 R112, R16.reuse, R114, R80 ;  /* 0x000000721070723c */ /* 0x040ff00000001850 */
[C---:B------:R-:W-:Y:S01]  /*2b70*/  HMMA.16816.F32 R92, R16.reuse, R70, R48 ;  /* 0x00000046105c723c */ /* 0x040fe20000001830 */
[----:B------:R-:W-:Y:S07]  /*2b80*/  LDSM.16.M88.4 R48, [R226+0x3000] ;  /* 0x00300000e230783b */ /* 0x000fee0000000200 */
[C---:B--2---:R-:W-:Y:S08]  /*2b90*/  HMMA.16816.F32 R80, R16.reuse, R14, R28 ;  /* 0x0000000e1050723c */ /* 0x044ff0000000181c */
[----:B------:R-:W-:Y:S01]  /*2ba0*/  HMMA.16816.F32 R68, R16, R12, R32 ;  /* 0x0000000c1044723c */ /* 0x000fe20000001820 */
[----:B------:R-:W-:Y:S04]  /*2bb0*/  LDSM.16.M88.4 R12, [R223+0x1c100] ;  /* 0x01c10000df0c783b */ /* 0x000fe80000000200 */
[----:B------:R-:W-:Y:S03]  /*2bc0*/  LDSM.16.M88.4 R32, [R226+0x3800] ;  /* 0x00380000e220783b */ /* 0x000fe60000000200 */
[----:B----4-:R-:W-:Y:S01]  /*2bd0*/  HMMA.16816.F32 R28, R8, R72, R100 ;  /* 0x00000048081c723c */ /* 0x010fe20000001864 */
[----:B------:R-:W2:Y:S07]  /*2be0*/  LDSM.16.M88.4 R100, [R226+0x4000] ;  /* 0x00400000e264783b */ /* 0x000eae0000000200 */
[C---:B------:R-:W-:Y:S08]  /*2bf0*/  HMMA.16816.F32 R84, R16.reuse, R46, R36 ;  /* 0x0000002e1054723c */ /* 0x040ff00000001824 */
[C---:B------:R-:W-:Y:S08]  /*2c00*/  HMMA.16816.F32 R52, R16.reuse, R20, R24 ;  /* 0x000000141034723c */ /* 0x040ff00000001818 */
[----:B------:R-:W-:Y:S08]  /*2c10*/  HMMA.16816.F32 R36, R16, R22, R104 ;  /* 0x000000161024723c */ /* 0x000ff00000001868 */
[C---:B-----5:R-:W-:Y:S01]  /*2c20*/  HMMA.16816.F32 R44, R8.reuse, R60, R120 ;  /* 0x0000003c082c723c */ /* 0x060fe20000001878 */
[----:B------:R-:W4:Y:S07]  /*2c30*/  LDSM.16.M88.4 R120, [R226+0x5000] ;  /* 0x00500000e278783b */ /* 0x000f2e0000000200 */
[C---:B---3--:R-:W-:Y:S08]  /*2c40*/  HMMA.16816.F32 R20, R8.reuse, R40, R108 ;  /* 0x000000280814723c */ /* 0x048ff0000000186c */
[C---:B------:R-:W-:Y:S08]  /*2c50*/  HMMA.16816.F32 R16, R8.reuse, R42, R96 ;  /* 0x0000002a0810723c */ /* 0x040ff00000001860 */
[C---:B------:R-:W-:Y:S08]  /*2c60*/  HMMA.16816.F32 R40, R8.reuse, R62, R92 ;  /* 0x0000003e0828723c */ /* 0x040ff0000000185c */
[C---:B------:R-:W-:Y:S01]  /*2c70*/  HMMA.16816.F32 R108, R8.reuse, R78, R80 ;  /* 0x0000004e086c723c */ /* 0x040fe20000001850 */
[----:B------:R-:W3:Y:S07]  /*2c80*/  LDSM.16.M88.4 R80, [R226+0x5800] ;  /* 0x00580000e250783b */ /* 0x000eee0000000200 */
[C---:B------:R-:W-:Y:S01]  /*2c90*/  HMMA.16816.F32 R24, R8.reuse, R74, R112 ;  /* 0x0000004a0818723c */ /* 0x040fe20000001870 */
[----:B------:R-:W-:Y:S07]  /*2ca0*/  LDSM.16.M88.4 R72, [R221+0xf100] ;  /* 0x00f10000dd48783b */ /* 0x000fee0000000200 */
[C---:B------:R-:W-:Y:S08]  /*2cb0*/  HMMA.16816.F32 R60, R8.reuse, R64, R88 ;  /* 0x00000040083c723c */ /* 0x040ff00000001858 */
[C---:B------:R-:W-:Y:S08]  /*2cc0*/  HMMA.16816.F32 R64, R8.reuse, R66, R84 ;  /* 0x000000420840723c */ /* 0x040ff00000001854 */
[C---:B------:R-:W-:Y:S08]  /*2cd0*/  HMMA.16816.F32 R68, R8.reuse, R76, R68 ;  /* 0x0000004c0844723c */ /* 0x040ff00000001844 */
[C---:B------:R-:W-:Y:S01]  /*2ce0*/  HMMA.16816.F32 R112, R8.reuse, R56, R52 ;  /* 0x000000380870723c */ /* 0x040fe20000001834 */
[----:B------:R-:W-:Y:S07]  /*2cf0*/  LDSM.16.M88.4 R52, [R221+0x10100] ;  /* 0x01010000dd34783b */ /* 0x000fee0000000200 */
[----:B------:R-:W-:Y:S01]  /*2d00*/  HMMA.16816.F32 R104, R8, R58, R36 ;  /* 0x0000003a0868723c */ /* 0x000fe20000001824 */
[----:B------:R-:W5:Y:S04]  /*2d10*/  LDSM.16.M88.4 R8, [R225+0x1c100] ;  /* 0x01c10000e108783b */ /* 0x000f680000000200 */
[----:B------:R-:W1:Y:S03]  /*2d20*/  LDSM.16.M88.4 R56, [R221+0xf900] ;  /* 0x00f90000dd38783b */ /* 0x000e660000000200 */
[C---:B--2---:R-:W-:Y:S01]  /*2d30*/  HMMA.16816.F32 R76, R12.reuse, R100, R44 ;  /* 0x000000640c4c723c */ /* 0x044fe2000000182c */
[----:B------:R-:W2:Y:S07]  /*2d40*/  LDSM.16.M88.4 R44, [R221+0x11100] ;  /* 0x01110000dd2c783b */ /* 0x000eae0000000200 */
[C---:B------:R-:W-:Y:S08]  /*2d50*/  HMMA.16816.F32 R96, R12.reuse, R48, R28 ;  /* 0x000000300c60723c */ /* 0x040ff0000000181c */
[C---:B------:R-:W-:Y:S01]  /*2d60*/  HMMA.16816.F32 R92, R12.reuse, R50, R24 ;  /* 0x000000320c5c723c */ /* 0x040fe20000001818 */
[----:B------:R-:W1:Y:S07]  /*2d70*/  LDSM.16.M88.4 R48, [R221+0x10900] ;  /* 0x01090000dd30783b */ /* 0x000e6e0000000200 */
[C---:B------:R-:W-:Y:S01]  /*2d80*/  HMMA.16816.F32 R88, R12.reuse, R32, R20 ;  /* 0x000000200c58723c */ /* 0x040fe20000001814 */
[----:B------:R-:W-:Y:S07]  /*2d90*/  LDSM.16.M88.4 R20, [R224+0x1c100] ;  /* 0x01c10000e014783b */ /* 0x000fee0000000200 */
[C---:B------:R-:W-:Y:S01]  /*2da0*/  HMMA.16816.F32 R36, R12.reuse, R116, R60 ;  /* 0x000000740c24723c */ /* 0x040fe2000000183c */
[----:B------:R-:W1:Y:S07]  /*2db0*/  LDSM.16.M88.4 R60, [R221+0x11900] ;  /* 0x01190000dd3c783b */ /* 0x000e6e0000000200 */
[C---:B------:R-:W-:Y:S08]  /*2dc0*/  HMMA.16816.F32 R84, R12.reuse, R34, R16 ;  /* 0x000000220c54723c */ /* 0x040ff00000001810 */
[C---:B----4-:R-:W-:Y:S01]  /*2dd0*/  HMMA.16816.F32 R24, R12.reuse, R122, R108 ;  /* 0x0000007a0c18723c */ /* 0x050fe2000000186c */
[----:B------:R-:W-:Y:S07]  /*2de0*/  LDSM.16.M88.4 R108, [R220+0x4800] ;  /* 0x00480000dc6c783b */ /* 0x000fee0000000200 */
[C---:B------:R-:W-:Y:S01]  /*2df0*/  HMMA.16816.F32 R40, R12.reuse, R102, R40 ;  /* 0x000000660c28723c */ /* 0x040fe20000001828 */
[----:B------:R-:W-:Y:S07]  /*2e00*/  LDSM.16.M88.4 R100, [R220+0x3000] ;  /* 0x00300000dc64783b */ /* 0x000fee0000000200 */
[C---:B------:R-:W-:Y:S01]  /*2e10*/  HMMA.16816.F32 R32, R12.reuse, R118, R64 ;  /* 0x000000760c20723c */ /* 0x040fe20000001840 */
[----:B------:R-:W-:Y:S07]  /*2e20*/  LDSM.16.M88.4 R116, [R167+0x16100] ;  /* 0x01610000a774783b */ /* 0x000fee0000000200 */
[C---:B------:R-:W-:Y:S01]  /*2e30*/  HMMA.16816.F32 R28, R12.reuse, R120, R68 ;  /* 0x000000780c1c723c */ /* 0x040fe20000001844 */
[----:B------:R-:W-:Y:S07]  /*2e40*/  LDSM.16.M88.4 R120, [R167+0x16900] ;  /* 0x01690000a778783b */ /* 0x000fee0000000200 */
[C---:B---3--:R-:W-:Y:S01]  /*2e50*/  HMMA.16816.F32 R16, R12.reuse, R80, R112 ;  /* 0x000000500c10723c */ /* 0x048fe20000001870 */
[----:B------:R-:W-:Y:S07]  /*2e60*/  LDSM.16.M88.4 R112, [R226+0x6800] ;  /* 0x00680000e270783b */ /* 0x000fee0000000200 */
[----:B------:R-:W-:Y:S01]  /*2e70*/  HMMA.16816.F32 R12, R12, R82, R104 ;  /* 0x000000520c0c723c */ /* 0x000fe20000001868 */
[----:B------:R-:W-:Y:S07]  /*2e80*/  LDSM.16.M88.4 R104, [R220+0x4000] ;  /* 0x00400000dc68783b */ /* 0x000fee0000000200 */
[C---:B-----5:R-:W-:Y:S01]  /*2e90*/  HMMA.16816.F32 R64, R8.reuse, R72, R96 ;  /* 0x000000480840723c */ /* 0x060fe20000001860 */
[----:B------:R-:W3:Y:S07]  /*2ea0*/  LDSM.16.M88.4 R96, [R220+0x3800] ;  /* 0x00380000dc60783b */ /* 0x000eee0000000200 */
[C---:B-1----:R-:W-:Y:S08]  /*2eb0*/  HMMA.16816.F32 R80, R8.reuse, R56, R88 ;  /* 0x000000380850723c */ /* 0x042ff00000001858 */
[C---:B------:R-:W-:Y:S08]  /*2ec0*/  HMMA.16816.F32 R56, R8.reuse, R58, R84 ;  /* 0x0000003a0838723c */ /* 0x040ff00000001854 */
[C---:B--2---:R-:W-:Y:S01]  /*2ed0*/  HMMA.16816.F32 R84, R8.reuse, R46, R24 ;  /* 0x0000002e0854723c */ /* 0x044fe20000001818 */
[----:B------:R-:W1:Y:S07]  /*2ee0*/  LDSM.16.M88.4 R24, [R220+0x5800] ;  /* 0x00580000dc18783b */ /* 0x000e6e0000000200 */
[C---:B------:R-:W-:Y:S08]  /*2ef0*/  HMMA.16816.F32 R68, R8.reuse, R74, R92 ;  /* 0x0000004a0844723c */ /* 0x040ff0000000185c */
[C---:B------:R-:W-:Y:S08]  /*2f00*/  HMMA.16816.F32 R72, R8.reuse, R54, R40 ;  /* 0x000000360848723c */ /* 0x040ff00000001828 */
[C---:B------:R-:W-:Y:S08]  /*2f10*/  HMMA.16816.F32 R36, R8.reuse, R48, R36 ;  /* 0x000000300824723c */ /* 0x040ff00000001824 */
[C---:B------:R-:W-:Y:S01]  /*2f20*/  HMMA.16816.F32 R40, R8.reuse, R62, R12 ;  /* 0x0000003e0828723c */ /* 0x040fe2000000180c */
[----:B------:R-:W2:Y:S07]  /*2f30*/  LDSM.16.M88.4 R12, [R220+0x5000] ;  /* 0x00500000dc0c783b */ /* 0x000eae0000000200 */
[C---:B------:R-:W-:Y:S01]  /*2f40*/  HMMA.16816.F32 R76, R8.reuse, R52, R76 ;  /* 0x00000034084c723c */ /* 0x040fe2000000184c */
[----:B------:R-:W-:Y:S07]  /*2f50*/  LDSM.16.M88.4 R52, [R167+0x12900] ;  /* 0x01290000a734783b */ /* 0x000fee0000000200 */
[C---:B------:R-:W-:Y:S08]  /*2f60*/  HMMA.16816.F32 R88, R8.reuse, R50, R32 ;  /* 0x000000320858723c */ /* 0x040ff00000001820 */
[C---:B------:R-:W-:Y:S08]  /*2f70*/  HMMA.16816.F32 R92, R8.reuse, R44, R28 ;  /* 0x0000002c085c723c */ /* 0x040ff0000000181c */
[----:B------:R-:W-:Y:S01]  /*2f80*/  HMMA.16816.F32 R16, R8, R60, R16 ;  /* 0x0000003c0810723c */ /* 0x000fe20000001810 */
[----:B------:R-:W4:Y:S07]  /*2f90*/  LDSM.16.M88.4 R8, [R222+0x20100] ;  /* 0x02010000de08783b */ /* 0x000f2e0000000200 */
[C---:B---3--:R-:W-:Y:S01]  /*2fa0*/  HMMA.16816.F32 R48, R20.reuse, R96, R80 ;  /* 0x000000601430723c */ /* 0x048fe20000001850 */
[----:B------:R-:W-:Y:S07]  /*2fb0*/  LDSM.16.M88.4 R80, [R167+0x13900] ;  /* 0x01390000a750783b */ /* 0x000fee0000000200 */
[C---:B------:R-:W-:Y:S08]  /*2fc0*/  HMMA.16816.F32 R28, R20.reuse, R102, R68 ;  /* 0x00000066141c723c */ /* 0x040ff00000001844 */
[C---:B------:R-:W-:Y:S01]  /*2fd0*/  HMMA.16816.F32 R56, R20.reuse, R98, R56 ;  /* 0x000000621438723c */ /* 0x040fe20000001838 */
[----:B------:R-:W-:Y:S07]  /*2fe0*/  LDSM.16.M88.4 R96, [R167+0x14100] ;  /* 0x01410000a760783b */ /* 0x000fee0000000200 */
[C---:B------:R-:W-:Y:S01]  /*2ff0*/  HMMA.16816.F32 R68, R20.reuse, R108, R36 ;  /* 0x0000006c1444723c */ /* 0x040fe20000001824 */
[----:B------:R-:W3:Y:S07]  /*3000*/  LDSM.16.M88.4 R36, [R167+0x12100] ;  /* 0x01210000a724783b */ /* 0x000eee0000000200 */
[C---:B------:R-:W-:Y:S01]  /*3010*/  HMMA.16816.F32 R32, R20.reuse, R100, R64 ;  /* 0x000000641420723c */ /* 0x040fe20000001840 */
[----:B------:R-:W5:Y:S07]  /*3020*/  LDSM.16.M88.4 R64, [R167+0x13100] ;  /* 0x01310000a740783b */ /* 0x000f6e0000000200 */
[C---:B------:R-:W-:Y:S08]  /*3030*/  HMMA.16816.F32 R60, R20.reuse, R104, R76 ;  /* 0x00000068143c723c */ /* 0x040ff0000000184c */
[C---:B------:R-:W-:Y:S01]  /*3040*/  HMMA.16816.F32 R72, R20.reuse, R106, R72 ;  /* 0x0000006a1448723c */ /* 0x040fe20000001848 */
[----:B------:R-:W3:Y:S07]  /*3050*/  LDSM.16.M88.4 R104, [R167+0x14900] ;  /* 0x01490000a768783b */ /* 0x000eee0000000200 */
[C---:B-1----:R-:W-:Y:S01]  /*3060*/  HMMA.16816.F32 R76, R20.reuse, R24, R16 ;  /* 0x00000018144c723c */ /* 0x042fe20000001810 */
[----:B------:R-:W1:Y:S07]  /*3070*/  LDSM.16.M88.4 R16, [R223+0x20100] ;  /* 0x02010000df10783b */ /* 0x000e6e0000000200 */
[C---:B--2---:R-:W-:Y:S08]  /*3080*/  HMMA.16816.F32 R92, R20.reuse, R12, R92 ;  /* 0x0000000c145c723c */ /* 0x044ff0000000185c */
[C---:B------:R-:W-:Y:S01]  /*3090*/  HMMA.16816.F32 R88, R20.reuse, R110, R88 ;  /* 0x0000006e1458723c */ /* 0x040fe20000001858 */
[----:B------:R-:W2:Y:S07]  /*30a0*/  LDSM.16.M88.4 R108, [R226+0x6000] ;  /* 0x00600000e26c783b */ /* 0x000eae0000000200 */
[C---:B------:R-:W-:Y:S08]  /*30b0*/  HMMA.16816.F32 R84, R20.reuse, R14, R84 ;  /* 0x0000000e1454723c */ /* 0x040ff00000001854 */
[----:B------:R-:W-:Y:S08]  /*30c0*/  HMMA.16816.F32 R44, R20, R26, R40 ;  /* 0x0000001a142c723c */ /* 0x000ff00000001828 */
[C---:B----4-:R-:W-:Y:S08]  /*30d0*/  HMMA.16816.F32 R20, R8.reuse, R52, R48 ;  /* 0x000000340814723c */ /* 0x050ff00000001830 */
[C---:B------:R-:W-:Y:S01]  /*30e0*/  HMMA.16816.F32 R12, R8.reuse, R54, R56 ;  /* 0x00000036080c723c */ /* 0x040fe20000001838 */
[----:B------:R-:W-:Y:S07]  /*30f0*/  LDSM.16.M88.4 R56, [R226+0x8000] ;  /* 0x00800000e238783b */ /* 0x000fee0000000200 */
[C---:B---3--:R-:W-:Y:S08]  /*3100*/  HMMA.16816.F32 R24, R8.reuse, R38, R28 ;  /* 0x000000260818723c */ /* 0x048ff0000000181c */
[C---:B------:R-:W-:Y:S08]  /*3110*/  HMMA.16816.F32 R100, R8.reuse, R96, R92 ;  /* 0x000000600864723c */ /* 0x040ff0000000185c */
[C---:B-----5:R-:W-:Y:S08]  /*3120*/  HMMA.16816.F32 R28, R8.reuse, R66, R72 ;  /* 0x00000042081c723c */ /* 0x060ff00000001848 */
[C---:B------:R-:W-:Y:S08]  /*3130*/  HMMA.16816.F32 R92, R8.reuse, R104, R76 ;  /* 0x00000068085c723c */ /* 0x040ff0000000184c */
[C---:B------:R-:W-:Y:S01]  /*3140*/  HMMA.16816.F32 R40, R8.reuse, R36, R32 ;  /* 0x000000240828723c */ /* 0x040fe20000001820 */
[----:B------:R-:W3:Y:S07]  /*3150*/  LDSM.16.M88.4 R36, [R226+0x7000] ;  /* 0x00700000e224783b */ /* 0x000eee0000000200 */
[----:B------:R-:W-:Y:S08]  /*3160*/  HMMA.16816.F32 R72, R8, R82, R88 ;  /* 0x000000520848723c */ /* 0x000ff00000001858 */
[----:B-1----:R-:W-:Y:S01]  /*3170*/  HMMA.16816.F32 R76, R16, R112, R20 ;  /* 0x00000070104c723c */ /* 0x002fe20000001814 */
[----:B------:R-:W1:Y:S07]  /*3180*/  LDSM.16.M88.4 R20, [R226+0x8800] ;  /* 0x00880000e214783b */ /* 0x000e6e0000000200 */
[C---:B------:R-:W-:Y:S01]  /*3190*/  HMMA.16816.F32 R88, R8.reuse, R106, R44 ;  /* 0x0000006a0858723c */ /* 0x040fe2000000182c */
[----:B------:R-:W4:Y:S07]  /*31a0*/  LDSM.16.M88.4 R44, [R226+0x7800] ;  /* 0x00780000e22c783b */ /* 0x000f2e0000000200 */
[C---:B------:R-:W-:Y:S01]  /*31b0*/  HMMA.16816.F32 R32, R8.reuse, R64, R60 ;  /* 0x000000400820723c */ /* 0x040fe2000000183c */
[----:B------:R-:W-:Y:S07]  /*31c0*/  LDSM.16.M88.4 R60, [R221+0x12100] ;  /* 0x01210000dd3c783b */ /* 0x000fee0000000200 */
[----:B------:R-:W-:Y:S08]  /*31d0*/  HMMA.16816.F32 R64, R8, R80, R68 ;  /* 0x000000500840723c */ /* 0x000ff00000001844 */
[----:B------:R-:W-:Y:S01]  /*31e0*/  HMMA.16816.F32 R68, R16, R114, R12 ;  /* 0x000000721044723c */ /* 0x000fe2000000180c */
[----:B------:R-:W5:Y:S07]  /*31f0*/  LDSM.16.M88.4 R12, [R225+0x20100] ;  /* 0x02010000e10c783b */ /* 0x000f6e0000000200 */
[----:B------:R-:W-:Y:S01]  /*3200*/  HMMA.16816.F32 R96, R8, R98, R84 ;  /* 0x000000620860723c */ /* 0x000fe20000001854 */
[----:B------:R-:W4:Y:S07]  /*3210*/  LDSM.16.M88.4 R8, [R221+0x12900] ;  /* 0x01290000dd08783b */ /* 0x000f2e0000000200 */
[C---:B--2---:R-:W-:Y:S08]  /*3220*/  HMMA.16816.F32 R84, R16.reuse, R108, R40 ;  /* 0x0000006c1054723c */ /* 0x044ff00000001828 */
[C---:B------:R-:W-:Y:S01]  /*3230*/  HMMA.16816.F32 R80, R16.reuse, R110, R24 ;  /* 0x0000006e1050723c */ /* 0x040fe20000001818 */
[----:B------:R-:W-:Y:S07]  /*3240*/  LDSM.16.M88.4 R24, [R221+0x13100] ;  /* 0x01310000dd18783b */ /* 0x000fee0000000200 */
[C---:B---3--:R-:W-:Y:S08]  /*3250*/  HMMA.16816.F32 R52, R16.reuse, R36, R32 ;  /* 0x000000241034723c */ /* 0x048ff00000001820 */
[C---:B------:R-:W-:Y:S08]  /*3260*/  HMMA.16816.F32 R48, R16.reuse, R38, R28 ;  /* 0x000000261030723c */ /* 0x040ff0000000181c */
[C---:B-1----:R-:W-:Y:S08]  /*3270*/  HMMA.16816.F32 R112, R16.reuse, R20, R92 ;  /* 0x000000141070723c */ /* 0x042ff0000000185c */
[C---:B------:R-:W-:Y:S01]  /*3280*/  HMMA.16816.F32 R108, R16.reuse, R22, R88 ;  /* 0x00000016106c723c */ /* 0x040fe20000001858 */
[----:B------:R-:W1:Y:S07]  /*3290*/  LDSM.16.M88.4 R20, [R221+0x13900] ;  /* 0x01390000dd14783b */ /* 0x000e6e0000000200 */
[C---:B----4-:R-:W-:Y:S01]  /*32a0*/  HMMA.16816.F32 R40, R16.reuse, R44, R64 ;  /* 0x0000002c1028723c */ /* 0x050fe20000001840 */
[----:B------:R-:W-:Y:S07]  /*32b0*/  LDSM.16.M88.4 R64, [R220+0x6000] ;  /* 0x00600000dc40783b */ /* 0x000fee0000000200 */
[C---:B------:R-:W-:Y:S01]  /*32c0*/  HMMA.16816.F32 R36, R16.reuse, R46, R72 ;  /* 0x0000002e1024723c */ /* 0x040fe20000001848 */
[----:B------:R-:W-:Y:S04]  /*32d0*/  LDSM.16.M88.4 R72, [R220+0x6800] ;  /* 0x00680000dc48783b */ /* 0x000fe80000000200 */
[----:B------:R-:W-:Y:S03]  /*32e0*/  LDSM.16.M88.4 R44, [R220+0x8800] ;  /* 0x00880000dc2c783b */ /* 0x000fe60000000200 */
[C---:B------:R-:W-:Y:S08]  /*32f0*/  HMMA.16816.F32 R32, R16.reuse, R56, R100 ;  /* 0x000000381020723c */ /* 0x040ff00000001864 */
[----:B------:R-:W-:Y:S01]  /*3300*/  HMMA.16816.F32 R28, R16, R58, R96 ;  /* 0x0000003a101c723c */ /* 0x000fe20000001860 */
[----:B------:R-:W2:Y:S07]  /*3310*/  LDSM.16.M88.4 R16, [R221+0x14100] ;  /* 0x01410000dd10783b */ /* 0x000eae0000000200 */
[C---:B-----5:R-:W-:Y:S08]  /*3320*/  HMMA.16816.F32 R104, R12.reuse, R60, R84 ;  /* 0x0000003c0c68723c */ /* 0x060ff00000001854 */
[C---:B------:R-:W-:Y:S01]  /*3330*/  HMMA.16816.F32 R100, R12.reuse, R62, R80 ;  /* 0x0000003e0c64723c */ /* 0x040fe20000001850 */
[----:B------:R-:W3:Y:S07]  /*3340*/  LDSM.16.M88.4 R60, [R221+0x14900] ;  /* 0x01490000dd3c783b */ /* 0x000eee0000000200 */
[C---:B------:R-:W-:Y:S08]  /*3350*/  HMMA.16816.F32 R96, R12.reuse, R8, R76 ;  /* 0x000000080c60723c */ /* 0x040ff0000000184c */
[C---:B------:R-:W-:Y:S01]  /*3360*/  HMMA.16816.F32 R92, R12.reuse, R10, R68 ;  /* 0x0000000a0c5c723c */ /* 0x040fe20000001844 */
[----:B------:R-:W4:Y:S04]  /*3370*/  LDSM.16.M88.4 R8, [R224+0x20100] ;  /* 0x02010000e008783b */ /* 0x000f280000000200 */
[----:B------:R-:W-:Y:S03]  /*3380*/  LDSM.16.M88.4 R68, [R220+0x7000] ;  /* 0x00700000dc44783b */ /* 0x000fe60000000200 */
[C---:B-1----:R-:W-:Y:S08]  /*3390*/  HMMA.16816.F32 R80, R12.reuse, R20, R40 ;  /* 0x000000140c50723c */ /* 0x042ff00000001828 */
[C---:B--2---:R-:W-:Y:S01]  /*33a0*/  HMMA.16816.F32 R56, R12.reuse, R16, R32 ;  /* 0x000000100c38723c */ /* 0x044fe20000001820 */
[----:B------:R-:W-:Y:S07]  /*33b0*/  LDSM.16.M88.4 R32, [R167+0x15100] ;  /* 0x01510000a720783b */ /* 0x000fee0000000200 */
[C---:B------:R-:W-:Y:S01]  /*33c0*/  HMMA.16816.F32 R40, R12.reuse, R18, R28 ;  /* 0x000000120c28723c */ /* 0x040fe2000000181c */
[----:B------:R-:W1:Y:S07]  /*33d0*/  LDSM.16.M88.4 R16, [R222+0x24100] ;  /* 0x02410000de10783b */ /* 0x000e6e0000000200 */
[C---:B------:R-:W-:Y:S01]  /*33e0*/  HMMA.16816.F32 R84, R12.reuse, R24, R52 ;  /* 0x000000180c54723c */ /* 0x040fe20000001834 */
[----:B------:R-:W2:Y:S07]  /*33f0*/  LDSM.16.M88.4 R52, [R220+0x7800] ;  /* 0x00780000dc34783b */ /* 0x000eae0000000200 */
[C---:B------:R-:W-:Y:S01]  /*3400*/  HMMA.16816.F32 R88, R12.reuse, R26, R48 ;  /* 0x0000001a0c58723c */ /* 0x040fe20000001830 */
[----:B------:R-:W5:Y:S07]  /*3410*/  LDSM.16.M88.4 R48, [R220+0x8000] ;  /* 0x00800000dc30783b */ /* 0x000f6e0000000200 */
[C---:B------:R-:W-:Y:S08]  /*3420*/  HMMA.16816.F32 R76, R12.reuse, R22, R36 ;  /* 0x000000160c4c723c */ /* 0x040ff00000001824 */
[----:B---3--:R-:W-:Y:S08]  /*3430*/  HMMA.16816.F32 R24, R12, R62, R108 ;  /* 0x0000003e0c18723c */ /* 0x008ff0000000186c */
[----:B----4-:R-:W-:Y:S08]  /*3440*/  HMMA.16816.F32 R20, R8, R64, R104 ;  /* 0x000000400814723c */ /* 0x010ff00000001868 */
[----:B------:R-:W-:Y:S08]  /*3450*/  HMMA.16816.F32 R36, R12, R60, R112 ;  /* 0x0000003c0c24723c */ /* 0x000ff00000001870 */
[C---:B------:R-:W-:Y:S08]  /*3460*/  HMMA.16816.F32 R12, R8.reuse, R66, R100 ;  /* 0x00000042080c723c */ /* 0x040ff00000001864 */
[C---:B------:R-:W-:Y:S08]  /*3470*/  HMMA.16816.F32 R28, R8.reuse, R72, R96 ;  /* 0x00000048081c723c */ /* 0x040ff00000001860 */
[C---:B------:R-:W-:Y:S01]  /*3480*/  HMMA.16816.F32 R64, R8.reuse, R74, R92 ;  /* 0x0000004a0840723c */ /* 0x040fe2000000185c */
[----:B------:R-:W-:Y:S07]  /*3490*/  LDSM.16.M88.4 R72, [R226+0x9800] ;  /* 0x00980000e248783b */ /* 0x000fee0000000200 */
[----:B------:R-:W-:Y:S01]  /*34a0*/  HMMA.16816.F32 R96, R8, R46, R24 ;  /* 0x0000002e0860723c */ /* 0x000fe20000001818 */
[----:B------:R-:W3:Y:S07]  /*34b0*/  LDSM.16.M88.4 R24, [R167+0x17100] ;  /* 0x01710000a718783b */ /* 0x000eee0000000200 */
[----:B-1----:R-:W-:Y:S01]  /*34c0*/  HMMA.16816.F32 R92, R16, R32, R20 ;  /* 0x00000020105c723c */ /* 0x002fe20000001814 */
[----:B------:R-:W1:Y:S07]  /*34d0*/  LDSM.16.M88.4 R20, [R167+0x17900] ;  /* 0x01790000a714783b */ /* 0x000e6e0000000200 */
[C---:B------:R-:W-:Y:S08]  /*34e0*/  HMMA.16816.F32 R60, R8.reuse, R68, R84 ;  /* 0x00000044083c723c */ /* 0x040ff00000001854 */
[C---:B------:R-:W-:Y:S08]  /*34f0*/  HMMA.16816.F32 R88, R8.reuse, R70, R88 ;  /* 0x000000460858723c */ /* 0x040ff00000001858 */
[C---:B--2---:R-:W-:Y:S08]  /*3500*/  HMMA.16816.F32 R68, R8.reuse, R52, R80 ;  /* 0x000000340844723c */ /* 0x044ff00000001850 */
[C---:B------:R-:W-:Y:S08]  /*3510*/  HMMA.16816.F32 R100, R8.reuse, R54, R76 ;  /* 0x000000360864723c */ /* 0x040ff0000000184c */
[C---:B-----5:R-:W-:Y:S01]  /*3520*/  HMMA.16816.F32 R112, R8.reuse, R48, R56 ;  /* 0x000000300870723c */ /* 0x060fe20000001838 */
[----:B------:R-:W-:Y:S07]  /*3530*/  LDSM.16.M88.4 R56, [R226+0xb800] ;  /* 0x00b80000e238783b */ /* 0x000fee0000000200 */
[C---:B------:R-:W-:Y:S08]  /*3540*/  HMMA.16816.F32 R108, R8.reuse, R50, R40 ;  /* 0x00000032086c723c */ /* 0x040ff00000001828 */
[----:B------:R-:W-:Y:S01]  /*3550*/  HMMA.16816.F32 R104, R8, R44, R36 ;  /* 0x0000002c0868723c */ /* 0x000fe20000001824 */
[----:B------:R-:W-:Y:S04]  /*3560*/  LDSM.16.M88.4 R8, [R223+0x24100] ;  /* 0x02410000df08783b */ /* 0x000fe80000000200 */
[----:B------:R-:W2:Y:S03]  /*3570*/  LDSM.16.M88.4 R36, [R226+0x9000] ;  /* 0x00900000e224783b */ /* 0x000ea60000000200 */
[C---:B------:R-:W-:Y:S01]  /*3580*/  HMMA.16816.F32 R84, R16.reuse, R34, R12 ;  /* 0x000000221054723c */ /* 0x040fe2000000180c */
[----:B------:R-:W4:Y:S07]  /*3590*/  LDSM.16.M88.4 R12, [R225+0x24100] ;  /* 0x02410000e10c783b */ /* 0x000f2e0000000200 */
[C---:B------:R-:W-:Y:S01]  /*35a0*/  HMMA.16816.F32 R52, R16.reuse, R116, R60 ;  /* 0x000000741034723c */ /* 0x040fe2000000183c */
[----:B------:R-:W5:Y:S07]  /*35b0*/  LDSM.16.M88.4 R60, [R226+0xb000] ;  /* 0x00b00000e23c783b */ /* 0x000f6e0000000200 */
[C---:B------:R-:W-:Y:S08]  /*35c0*/  HMMA.16816.F32 R80, R16.reuse, R124, R28 ;  /* 0x0000007c1050723c */ /* 0x040ff0000000181c */
[C---:B---3--:R-:W-:Y:S08]  /*35d0*/  HMMA.16816.F32 R32, R16.reuse, R24, R112 ;  /* 0x000000181020723c */ /* 0x048ff00000001870 */
[C---:B------:R-:W-:Y:S08]  /*35e0*/  HMMA.16816.F32 R28, R16.reuse, R26, R108 ;  /* 0x0000001a101c723c */ /* 0x040ff0000000186c */
[C---:B-1----:R-:W-:Y:S08]  /*35f0*/  HMMA.16816.F32 R24, R16.reuse, R20, R104 ;  /* 0x000000141018723c */ /* 0x042ff00000001868 */
[C---:B------:R-:W-:Y:S01]  /*3600*/  HMMA.16816.F32 R76, R16.reuse, R126, R64 ;  /* 0x0000007e104c723c */ /* 0x040fe20000001840 */
[----:B------:R-:W1:Y:S07]  /*3610*/  LDSM.16.M88.4 R64, [R226+0xa800] ;  /* 0x00a80000e240783b */ /* 0x000e6e0000000200 */
[C---:B------:R-:W-:Y:S08]  /*3620*/  HMMA.16816.F32 R20, R16.reuse, R22, R96 ;  /* 0x000000161014723c */ /* 0x040ff00000001860 */
[C---:B------:R-:W-:Y:S08]  /*3630*/  HMMA.16816.F32 R48, R16.reuse, R118, R88 ;  /* 0x000000761030723c */ /* 0x040ff00000001858 */
[C---:B------:R-:W-:Y:S01]  /*3640*/  HMMA.16816.F32 R44, R16.reuse, R120, R68 ;  /* 0x00000078102c723c */ /* 0x040fe20000001844 */
[----:B------:R-:W3:Y:S07]  /*3650*/  LDSM.16.M88.4 R68, [R226+0xa000] ;  /* 0x00a00000e244783b */ /* 0x000eee0000000200 */
[----:B------:R-:W-:Y:S08]  /*3660*/  HMMA.16816.F32 R40, R16, R122, R100 ;  /* 0x0000007a1028723c */ /* 0x000ff00000001864 */
[C---:B--2---:R-:W-:Y:S08]  /*3670*/  HMMA.16816.F32 R16, R8.reuse, R36, R92 ;  /* 0x000000240810723c */ /* 0x044ff0000000185c */
[C---:B------:R-:W-:Y:S01]  /*3680*/  HMMA.16816.F32 R88, R8.reuse, R58, R20 ;  /* 0x0000003a0858723c */ /* 0x040fe20000001814 */
[----:B------:R-:W2:Y:S07]  /*3690*/  LDSM.16.M88.4 R20, [R221+0x16900] ;  /* 0x01690000dd14783b */ /* 0x000eae0000000200 */
[----:B------:R-:W-:Y:S08]  /*36a0*/  HMMA.16816.F32 R36, R8, R38, R84 ;  /* 0x000000260824723c */ /* 0x000ff00000001854 */
[----:B----4-:R-:W-:Y:S01]  /*36b0*/  HMMA.16816.F32 R84, R12, R136, R16 ;  /* 0x000000880c54723c */ /* 0x010fe20000001810 */
[----:B------:R-:W4:Y:S07]  /*36c0*/  LDSM.16.M88.4 R16, [R221+0x17100] ;  /* 0x01710000dd10783b */ /* 0x000f2e0000000200 */
[C---:B-----5:R-:W-:Y:S01]  /*36d0*/  HMMA.16816.F32 R104, R8.reuse, R62, R28 ;  /* 0x0000003e0868723c */ /* 0x060fe2000000181c */
[----:B------:R-:W5:Y:S07]  /*36e0*/  LDSM.16.M88.4 R28, [R221+0x17900] ;  /* 0x01790000dd1c783b */ /* 0x000f6e0000000200 */
[C---:B-1----:R-:W-:Y:S08]  /*36f0*/  HMMA.16816.F32 R120, R8.reuse, R64, R44 ;  /* 0x000000400878723c */ /* 0x042ff0000000182c */
[C---:B------:R-:W-:Y:S01]  /*3700*/  HMMA.16816.F32 R116, R8.reuse, R66, R40 ;  /* 0x000000420874723c */ /* 0x040fe20000001828 */
[----:B------:R-:W-:Y:S07]  /*3710*/  LDSM.16.M88.4 R64, [R220+0xb000] ;  /* 0x00b00000dc40783b */ /* 0x000fee0000000200 */
[C---:B------:R-:W-:Y:S01]  /*3720*/  HMMA.16816.F32 R112, R8.reuse, R60, R32 ;  /* 0x0000003c0870723c */ /* 0x040fe20000001820 */
[----:B------:R-:W-:Y:S07]  /*3730*/  LDSM.16.M88.4 R60, [R220+0xb800] ;  /* 0x00b80000dc3c783b */ /* 0x000fee0000000200 */
[C---:B------:R-:W-:Y:S01]  /*3740*/  HMMA.16816.F32 R100, R8.reuse, R72, R80 ;  /* 0x000000480864723c */ /* 0x040fe20000001850 */
[----:B------:R-:W-:Y:S07]  /*3750*/  LDSM.16.M88.4 R80, [R220+0x9000] ;  /* 0x00900000dc50783b */ /* 0x000fee0000000200 */
[C---:B------:R-:W-:Y:S01]  /*3760*/  HMMA.16816.F32 R108, R8.reuse, R74, R76 ;  /* 0x0000004a086c723c */ /* 0x040fe2000000184c */
[----:B------:R-:W-:Y:S04]  /*3770*/  LDSM.16.M88.4 R76, [R220+0x9800] ;  /* 0x00980000dc4c783b */ /* 0x000fe80000000200 */
[----:B------:R-:W-:Y:S03]  /*3780*/  LDSM.16.M88.4 R72, [R220+0xa000] ;  /* 0x00a00000dc48783b */ /* 0x000fe60000000200 */
[C---:B---3--:R-:W-:Y:S08]  /*3790*/  HMMA.16816.F32 R96, R8.reuse, R68, R52 ;  /* 0x000000440860723c */ /* 0x048ff00000001834 */
[C---:B------:R-:W-:Y:S01]  /*37a0*/  HMMA.16816.F32 R124, R8.reuse, R70, R48 ;  /* 0x00000046087c723c */ /* 0x040fe20000001830 */
[----:B------:R-:W-:Y:S07]  /*37b0*/  LDSM.16.M88.4 R68, [R220+0xa800] ;  /* 0x00a80000dc44783b */ /* 0x000fee0000000200 */
[----:B------:R-:W-:Y:S01]  /*37c0*/  HMMA.16816.F32 R92, R8, R56, R24 ;  /* 0x00000038085c723c */ /* 0x000fe20000001818 */
[----:B------:R-:W1:Y:S01]  /*37d0*/  LDSM.16.M88.4 R8, [R224+0x24100] ;  /* 0x02410000e008783b */ /* 0x000e620000000200 */
[----:B------:R-:W-:-:S06]  /*37e0*/  DEPBAR.LE SB0, 0x0 ;  /* 0x000080000000791a */ /* 0x000fcc0000000000 */
[C---:B------:R-:W-:Y:S08]  /*37f0*/  HMMA.16816.F32 R56, R12.reuse, R138, R36 ;  /* 0x0000008a0c38723c */ /* 0x040ff00000001824 */
[C---:B--2---:R-:W-:Y:S08]  /*3800*/  HMMA.16816.F32 R36, R12.reuse, R20, R120 ;  /* 0x000000140c24723c */ /* 0x044ff00000001878 */
[C---:B------:R-:W-:Y:S08]  /*3810*/  HMMA.16816.F32 R32, R12.reuse, R22, R116 ;  /* 0x000000160c20723c */ /* 0x040ff00000001874 */
[C---:B----4-:R-:W-:Y:S08]  /*3820*/  HMMA.16816.F32 R24, R12.reuse, R16, R112 ;  /* 0x000000100c18723c */ /* 0x050ff00000001870 */
[C---:B------:R-:W-:Y:S08]  /*3830*/  HMMA.16816.F32 R20, R12.reuse, R18, R104 ;  /* 0x000000120c14723c */ /* 0x040ff00000001868 */
[C---:B------:R-:W-:Y:S08]  /*3840*/  HMMA.16816.F32 R52, R12.reuse, R128, R100 ;  /* 0x000000800c34723c */ /* 0x040ff00000001864 */
[C---:B------:R-:W-:Y:S08]  /*3850*/  HMMA.16816.F32 R48, R12.reuse, R130, R108 ;  /* 0x000000820c30723c */ /* 0x040ff0000000186c */
[C---:B------:R-:W-:Y:S08]  /*3860*/  HMMA.16816.F32 R44, R12.reuse, R132, R96 ;  /* 0x000000840c2c723c */ /* 0x040ff00000001860 */
[C---:B------:R-:W-:Y:S08]  /*3870*/  HMMA.16816.F32 R40, R12.reuse, R134, R124 ;  /* 0x000000860c28723c */ /* 0x040ff0000000187c */
[C---:B-----5:R-:W-:Y:S08]  /*3880*/  HMMA.16816.F32 R16, R12.reuse, R28, R92 ;  /* 0x0000001c0c10723c */ /* 0x060ff0000000185c */
[----:B------:R-:W-:Y:S08]  /*3890*/  HMMA.16816.F32 R12, R12, R30, R88 ;  /* 0x0000001e0c0c723c */ /* 0x000ff00000001858 */
[C---:B-1----:R-:W-:Y:S08]  /*38a0*/  HMMA.16816.F32 R36, R8.reuse, R68, R36 ;  /* 0x000000440824723c */ /* 0x042ff00000001824 */
[C---:B------:R-:W-:Y:S08]  /*38b0*/  HMMA.16816.F32 R68, R8.reuse, R70, R32 ;  /* 0x000000460844723c */ /* 0x040ff00000001820 */
[C---:B------:R-:W-:Y:S08]  /*38c0*/  HMMA.16816.F32 R32, R8.reuse, R64, R24 ;  /* 0x000000400820723c */ /* 0x040ff00000001818 */
[C---:B------:R-:W-:Y:S08]  /*38d0*/  HMMA.16816.F32 R52, R8.reuse, R76, R52 ;  /* 0x0000004c0834723c */ /* 0x040ff00000001834 */
[C---:B------:R-:W-:Y:S07]  /*38e0*/  HMMA.16816.F32 R24, R8.reuse, R60, R16 ;  /* 0x0000003c0818723c */ /* 0x040fee0000001810 */
[----:B------:R-:W-:Y:S01]  /*38f0*/  P2R R18, PR, RZ, 0x4 ;  /* 0x00000004ff127803 */ /* 0x000fe20000000000 */
        /* <DEDUP_REMOVED lines=9> */
[----:B------:R-:W-:-:S04]  /*3990*/  IADD3 R0, R149, -0x2, RZ ;  /* 0xfffffffe95007810 */ /* 0x000fc80007ffe0ff */
[----:B------:R-:W-:Y:S01]  /*39a0*/  SHF.R.S32.HI R6, RZ, 0x1f, R0 ;  /* 0x0000001fff067819 */ /* 0x000fe20000011400 */
[----:B------:R-:W-:Y:S02]  /*39b0*/  IMAD R3, R143, R0, RZ ;  /* 0x000000008f037224 */ /* 0x000fe400078e02ff */
[----:B------:R-:W-:-:S04]  /*39c0*/  IMAD.WIDE.U32 R8, R0, R146, R150 ;  /* 0x0000009200087225 */ /* 0x000fc800078e0096 */
[----:B------:R-:W-:Y:S01]  /*39d0*/  IMAD R0, R6, R146, R3 ;  /* 0x0000009206007224 */ /* 0x000fe200078e0203 */
[----:B------:R-:W-:Y:S02]  /*39e0*/  LEA R6, P0, R8, c[0x0][0x1c8], 0x1 ;  /* 0x0000720008067a11 */ /* 0x000fe400078008ff */
[C---:B------:R-:W-:Y:S01]  /*39f0*/  SHF.L.U64.HI R3, R144.reuse, 0x6, R148 ;  /* 0x0000000690037819 */ /* 0x040fe20000010294 */
[----:B------:R-:W-:Y:S02]  /*3a00*/  IMAD.IADD R0, R9, 0x1, R0 ;  /* 0x0000000109007824 */ /* 0x000fe400078e0200 */
[----:B------:R-:W-:-:S03]  /*3a10*/  IMAD.SHL.U32 R9, R144, 0x40, RZ ;  /* 0x0000004090097824 */ /* 0x000fc600078e00ff */
        /* <DEDUP_REMOVED lines=26> */
.L_x_711:
[----:B------:R-:W-:Y:S01]  /*3bc0*/  LOP3.LUT R0, R142, 0xffffffe0, RZ, 0xc0, !PT ;  /* 0xffffffe08e007812 */ /* 0x000fe200078ec0ff */
[----:B-1----:R-:W-:Y:S01]  /*3bd0*/  IMAD.IADD R6, R141, 0x1, R140 ;  /* 0x000000018d067824 */ /* 0x002fe200078e028c */
[----:B------:R-:W-:Y:S01]  /*3be0*/  STL [R1+0x54], R224 ;  /* 0x000054e001007387 */ /* 0x000fe20000100800 */
[----:B------:R-:W-:-:S02]  /*3bf0*/  IMAD.SHL.U32 R216, R5, 0x2, RZ ;  /* 0x0000000205d87824 */ /* 0x000fc400078e00ff */
[----:B------:R-:W-:Y:S01]  /*3c00*/  IMAD.IADD R0, R145, 0x1, -R0 ;  /* 0x0000000191007824 */ /* 0x000fe200078e0a00 */
[----:B------:R1:W-:Y:S01]  /*3c10*/  STL [R1+0x50], R223 ;  /* 0x000050df01007387 */ /* 0x0003e20000100800 */
[----:B------:R-:W-:Y:S01]  /*3c20*/  IMAD R217, R4, 0x2, R216 ;  /* 0x0000000204d97824 */ /* 0x000fe200078e02d8 */
[C---:B------:R-:W-:Y:S02]  /*3c30*/  LEA R219, R2.reuse, R216, 0x1 ;  /* 0x000000d802db7211 */ /* 0x040fe400078e08ff */
[----:B------:R-:W-:Y:S01]  /*3c40*/  SHF.R.S32.HI R3, RZ, 0x1f, R0 ;  /* 0x0000001fff037819 */ /* 0x000fe20000011400 */
[----:B------:R-:W-:Y:S01]  /*3c50*/  STL [R1+0x4c], R222 ;  /* 0x00004cde01007387 */ /* 0x000fe20000100800 */
[----:B------:R-:W-:Y:S02]  /*3c60*/  IMAD R218, R2, 0x2, R217 ;  /* 0x0000000202da7824 */ /* 0x000fe400078e02d9 */
[----:B------:R-:W-:Y:S01]  /*3c70*/  LEA.HI R3, R3, R0, RZ, 0x2 ;  /* 0x0000000003037211 */ /* 0x000fe200078f10ff */
[----:B------:R-:W-:Y:S03]  /*3c80*/  STL [R1+0x48], R221 ;  /* 0x000048dd01007387 */ /* 0x000fe60000100800 */
[----:B------:R-:W-:Y:S01]  /*3c90*/  LOP3.LUT R3, R3, 0x7ffffffc, RZ, 0xc0, !PT ;  /* 0x7ffffffc03037812 */ /* 0x000fe200078ec0ff */
[----:B------:R-:W-:Y:S03]  /*3ca0*/  STL [R1+0x44], R220 ;  /* 0x000044dc01007387 */ /* 0x000fe60000100800 */
[----:B------:R-:W-:Y:S01]  /*3cb0*/  IADD3 R0, R0, -R3, RZ ;  /* 0x8000000300007210 */ /* 0x000fe20007ffe0ff */
[----:B------:R-:W-:Y:S04]  /*3cc0*/  STL [R1+0x40], R167 ;  /* 0x000040a701007387 */ /* 0x000fe80000100800 */
[----:B------:R-:W-:Y:S01]  /*3cd0*/  IMAD R0, R0, -0x2, R6 ;  /* 0xfffffffe00007824 */ /* 0x000fe200078e0206 */
[----:B------:R-:W-:Y:S04]  /*3ce0*/  LDSM.16.MT88.4 R72, [R219+0x3100] ;  /* 0x00310000db48783b */ /* 0x000fe80000004200 */
[C---:B------:R-:W-:Y:S01]  /*3cf0*/  ISETP.GT.AND P0, PT, R0.reuse, RZ, PT ;  /* 0x000000ff0000720c */ /* 0x040fe20003f04270 */
[----:B------:R-:W-:Y:S01]  /*3d00*/  LDSM.16.MT88.4 R88, [R216+0x6100] ;  /* 0x00610000d858783b */ /* 0x000fe20000004200 */
[----:B------:R-:W-:-:S02]  /*3d10*/  ISETP.GT.AND P1, PT, R0, 0x1, PT ;  /* 0x000000010000780c */ /* 0x000fc40003f24270 */
[----:B------:R-:W-:Y:S01]  /*3d20*/  FSEL R14, R86, -INF , P0 ;  /* 0xff800000560e7808 */ /* 0x000fe20000000000 */
[----:B------:R-:W-:Y:S01]  /*3d30*/  LDSM.16.MT88.4 R80, [R218+0x3100] ;  /* 0x00310000da50783b */ /* 0x000fe20000004200 */
[----:B------:R-:W-:Y:S02]  /*3d40*/  FSEL R7, R84, -INF , P0 ;  /* 0xff80000054077808 */ /* 0x000fe40000000000 */
[C---:B------:R-:W-:Y:S01]  /*3d50*/  ISETP.GT.AND P0, PT, R0.reuse, 0x8, PT ;  /* 0x000000080000780c */ /* 0x040fe20003f04270 */
[----:B------:R-:W-:Y:S01]  /*3d60*/  LDSM.16.MT88.4 R92, [R219+0x6100] ;  /* 0x00610000db5c783b */ /* 0x000fe20000004200 */
[----:B------:R-:W-:Y:S02]  /*3d70*/  FSEL R8, R85, -INF , P1 ;  /* 0xff80000055087808 */ /* 0x000fe40000800000 */
[----:B------:R-:W-:Y:S01]  /*3d80*/  FSEL R15, R87, -INF , P1 ;  /* 0xff800000570f7808 */ /* 0x000fe20000800000 */
[----:B------:R-:W0:Y:S01]  /*3d90*/  LDGDEPBAR ;  /* 0x00000000000079af */ /* 0x000e220000000000 */
[----:B------:R-:W-:-:S02]  /*3da0*/  ISETP.GT.AND P1, PT, R0, 0x9, PT ;  /* 0x000000090000780c */ /* 0x000fc40003f24270 */
[----:B------:R-:W-:Y:S01]  /*3db0*/  FSEL R9, R56, -INF , P0 ;  /* 0xff80000038097808 */ /* 0x000fe20000000000 */
[----:B------:R-:W-:Y:S01]  /*3dc0*/  LDSM.16.MT88.4 R84, [R216+0x3900] ;  /* 0x00390000d854783b */ /* 0x000fe20000004200 */
        /* <DEDUP_REMOVED lines=20> */
[----:B------:R-:W-:Y:S02]  /*3f10*/  ISETP.GT.AND P0, PT, R0, 0x20, PT ;  /* 0x000000200000780c */ /* 0x000fe40003f04270 */
        /* <DEDUP_REMOVED lines=19> */
[C---:B------:R-:W-:Y:S02]  /*4050*/  ISETP.GT.AND P0, PT, R0.reuse, 0x30, PT ;  /* 0x000000300000780c */ /* 0x040fe40003f04270 */
[----:B------:R-:W-:Y:S02]  /*4060*/  FSEL R104, R41, -INF , P1 ;  /* 0xff80000029687808 */ /* 0x000fe40000800000 */
[----:B------:R-:W-:Y:S02]  /*4070*/  FMNMX.FTZ R3, R105, R3, !PT ;  /* 0x0000000369037209 */ /* 0x000fe40007810000 */
[----:B------:R-:W-:Y:S02]  /*4080*/  FMNMX.FTZ R6, R21, R6, !PT ;  /* 0x0000000615067209 */ /* 0x000fe40007810000 */
[----:B------:R-:W-:Y:S02]  /*4090*/  ISETP.GT.AND P2, PT, R0, 0x31, PT ;  /* 0x000000310000780c */ /* 0x000fe40003f44270 */
[----:B------:R-:W-:-:S02]  /*40a0*/  FSEL R205, R36, -INF , P0 ;  /* 0xff80000024cd7808 */ /* 0x000fc40000000000 */
[----:B------:R-:W-:Y:S02]  /*40b0*/  FMNMX.FTZ R3, R104, R3, !PT ;  /* 0x0000000368037209 */ /* 0x000fe40007810000 */
[----:B------:R-:W-:Y:S02]  /*40c0*/  FMNMX.FTZ R6, R28, R6, !PT ;  /* 0x000000061c067209 */ /* 0x000fe40007810000 */
[----:B------:R-:W-:Y:S02]  /*40d0*/  FSEL R115, R43, -INF , P1 ;  /* 0xff8000002b737808 */ /* 0x000fe40000800000 */
[----:B------:R-:W-:Y:S01]  /*40e0*/  ISETP.GT.AND P1, PT, R0, 0x38, PT ;  /* 0x000000380000780c */ /* 0x000fe20003f24270 */
[----:B------:R-:W-:Y:S01]  /*40f0*/  LDSM.16.MT88.4 R40, [R216+0x900] ;  /* 0x00090000d828783b */ /* 0x000fe20000004200 */
[----:B------:R-:W-:Y:S02]  /*4100*/  FSEL R204, R37, -INF , P2 ;  /* 0xff80000025cc7808 */ /* 0x000fe40001000000 */
[----:B------:R-:W-:-:S02]  /*4110*/  FMNMX.FTZ R3, R205, R3, !PT ;  /* 0x00000003cd037209 */ /* 0x000fc40007810000 */
[----:B------:R-:W-:Y:S02]  /*4120*/  FMNMX.FTZ R6, R29, R6, !PT ;  /* 0x000000061d067209 */ /* 0x000fe40007810000 */
[----:B------:R-:W-:Y:S02]  /*4130*/  FSEL R206, R38, -INF , P0 ;  /* 0xff80000026ce7808 */ /* 0x000fe40000000000 */
[----:B------:R-:W-:Y:S02]  /*4140*/  ISETP.GT.AND P0, PT, R0, 0x39, PT ;  /* 0x000000390000780c */ /* 0x000fe40003f04270 */
        /* <DEDUP_REMOVED lines=15> */
[----:B------:R-:W-:-:S02]  /*4240*/  FSEL R212, R33, -INF , P0 ;  /* 0xff80000021d47808 */ /* 0x000fc40000000000 */
[C---:B------:R-:W-:Y:S02]  /*4250*/  ISETP.GT.AND P1, PT, R0.reuse, 0x48, PT ;  /* 0x000000480000780c */ /* 0x040fe40003f24270 */
        /* <DEDUP_REMOVED lines=15> */
[----:B------:R-:W-:Y:S01]  /*4350*/  FSEL R101, R24, -INF , P1 ;  /* 0xff80000018657808 */ /* 0x000fe20000800000 */
[----:B------:R-:W-:Y:S01]  /*4360*/  IMAD.MOV.U32 R2, RZ, RZ, R50 ;  /* 0x000000ffff027224 */ /* 0x000fe200078e0032 */
[----:B------:R-:W-:Y:S02]  /*4370*/  FMNMX.FTZ R3, R211, R3, !PT ;  /* 0x00000003d3037209 */ /* 0x000fe40007810000 */
[----:B------:R-:W-:-:S02]  /*4380*/  FSEL R207, R39, -INF , P2 ;  /* 0xff80000027cf7808 */ /* 0x000fc40001000000 */
[----:B------:R-:W-:Y:S01]  /*4390*/  FMNMX.FTZ R6, R206, R6, !PT ;  /* 0x00000006ce067209 */ /* 0x000fe20007810000 */
[----:B------:R-:W-:Y:S01]  /*43a0*/  LDSM.16.MT88.4 R36, [R217+0x900] ;  /* 0x00090000d924783b */ /* 0x000fe20000004200 */
[----:B------:R-:W-:Y:S02]  /*43b0*/  FSEL R116, R26, -INF , P1 ;  /* 0xff8000001a747808 */ /* 0x000fe40000800000 */
[----:B------:R-:W-:Y:S02]  /*43c0*/  FSEL R98, R27, -INF , P0 ;  /* 0xff8000001b627808 */ /* 0x000fe40000000000 */
[----:B------:R-:W-:Y:S02]  /*43d0*/  FSEL R109, R25, -INF , P0 ;  /* 0xff800000196d7808 */ /* 0x000fe40000000000 */
[----:B------:R-:W-:Y:S01]  /*43e0*/  ISETP.GT.AND P1, PT, R0, 0x58, PT ;  /* 0x000000580000780c */ /* 0x000fe20003f24270 */
[----:B------:R-:W-:Y:S01]  /*43f0*/  LDSM.16.MT88.4 R24, [R217+0x100] ;  /* 0x00010000d918783b */ /* 0x000fe20000004200 */
[----:B------:R-:W-:-:S02]  /*4400*/  FMNMX.FTZ R3, R101, R3, !PT ;  /* 0x0000000365037209 */ /* 0x000fc40007810000 */
[----:B------:R-:W-:Y:S02]  /*4410*/  ISETP.GT.AND P0, PT, R0, 0x59, PT ;  /* 0x000000590000780c */ /* 0x000fe40003f04270 */
[----:B------:R-:W-:Y:S02]  /*4420*/  FMNMX.FTZ R0, R207, R6, !PT ;  /* 0x00000006cf007209 */ /* 0x000fe40007810000 */
[----:B------:R-:W-:Y:S02]  /*4430*/  FSEL R120, R60, -INF , P1 ;  /* 0xff8000003c787808 */ /* 0x000fe40000800000 */
[----:B------:R-:W-:Y:S02]  /*4440*/  FMNMX.FTZ R164, R109, R3, !PT ;  /* 0x000000036da47209 */ /* 0x000fe40007810000 */
[----:B------:R-:W-:Y:S02]  /*4450*/  FMNMX.FTZ R0, R208, R0, !PT ;  /* 0x00000000d0007209 */ /* 0x000fe40007810000 */
[----:B------:R-:W-:-:S02]  /*4460*/  FSEL R111, R61, -INF , P0 ;  /* 0xff8000003d6f7808 */ /* 0x000fc40000000000 */
[----:B------:R-:W-:Y:S02]  /*4470*/  FMNMX.FTZ R164, R120, R164, !PT ;  /* 0x000000a478a47209 */ /* 0x000fe40007810000 */
[----:B------:R-:W-:Y:S02]  /*4480*/  FMNMX.FTZ R0, R209, R0, !PT ;  /* 0x00000000d1007209 */ /* 0x000fe40007810000 */
[----:B------:R-:W-:Y:S02]  /*4490*/  FMNMX.FTZ R164, R111, R164, !PT ;  /* 0x000000a46fa47209 */ /* 0x000fe40007810000 */
[----:B------:R-:W-:Y:S02]  /*44a0*/  FMNMX.FTZ R0, R102, R0, !PT ;  /* 0x0000000066007209 */ /* 0x000fe40007810000 */
[----:B------:R-:W-:Y:S01]  /*44b0*/  FSEL R110, R62, -INF , P1 ;  /* 0xff8000003e6e7808 */ /* 0x000fe20000800000 */
[----:B------:R-:W2:Y:S01]  /*44c0*/  SHFL.BFLY PT, R3, R164, 0x2, 0x1f ;  /* 0x0c401f00a4037f89 */ /* 0x000ea200000e0000 */
[----:B------:R-:W-:-:S02]  /*44d0*/  FMNMX.FTZ R0, R108, R0, !PT ;  /* 0x000000006c007209 */ /* 0x000fc40007810000 */
[----:B-1----:R-:W-:Y:S02]  /*44e0*/  FSEL R223, R63, -INF , P0 ;  /* 0xff8000003fdf7808 */ /* 0x002fe40000000000 */
[----:B------:R-:W-:Y:S01]  /*44f0*/  FMNMX.FTZ R0, R250, R0, !PT ;  /* 0x00000000fa007209 */ /* 0x000fe20007810000 */
[----:B------:R-:W-:Y:S01]  /*4500*/  LDSM.16.MT88.4 R60, [R219+0x3900] ;  /* 0x00390000db3c783b */ /* 0x000fe20000004200 */
[----:B------:R-:W-:Y:S02]  /*4510*/  ISETP.NE.AND P2, PT, R18, RZ, PT ;  /* 0x000000ff1200720c */ /* 0x000fe40003f45270 */
[----:B------:R-:W-:Y:S01]  /*4520*/  FMNMX.FTZ R0, R50, R0, !PT ;  /* 0x0000000032007209 */ /* 0x000fe20007810000 */
[----:B------:R-:W-:Y:S03]  /*4530*/  LDSM.16.MT88.4 R16, [R216+0x100] ;  /* 0x00010000d810783b */ /* 0x000fe60000004200 */
[----:B------:R-:W-:-:S04]  /*4540*/  FMNMX.FTZ R0, R116, R0, !PT ;  /* 0x0000000074007209 */ /* 0x000fc80007810000 */
[----:B------:R-:W-:-:S04]  /*4550*/  FMNMX.FTZ R0, R98, R0, !PT ;  /* 0x0000000062007209 */ /* 0x000fc80007810000 */
[----:B------:R-:W-:Y:S02]  /*4560*/  FMNMX.FTZ R0, R110, R0, !PT ;  /* 0x000000006e007209 */ /* 0x000fe40007810000 */
[----:B--2---:R-:W-:Y:S02]  /*4570*/  FMNMX.FTZ R164, R164, R3, !PT ;  /* 0x00000003a4a47209 */ /* 0x004fe40007810000 */
[----:B------:R-:W-:-:S03]  /*4580*/  FMNMX.FTZ R3, R223, R0, !PT ;  /* 0x00000000df037209 */ /* 0x000fc60007810000 */
[----:B------:R-:W1:Y:S04]  /*4590*/  SHFL.BFLY PT, R0, R164, 0x1, 0x1f ;  /* 0x0c201f00a4007f89 */ /* 0x000e6800000e0000 */
[----:B------:R-:W2:Y:S01]  /*45a0*/  SHFL.BFLY PT, R6, R3, 0x2, 0x1f ;  /* 0x0c401f0003067f89 */ /* 0x000ea200000e0000 */
[----:B-1----:R-:W-:Y:S02]  /*45b0*/  FMNMX.FTZ R164, R164, R0, !PT ;  /* 0x00000000a4a47209 */ /* 0x002fe40007810000 */
[----:B--2---:R-:W-:-:S03]  /*45c0*/  FMNMX.FTZ R3, R3, R6, !PT ;  /* 0x0000000603037209 */ /* 0x004fc60007810000 */
[C---:B------:R-:W-:Y:S01]  /*45d0*/  FMUL.FTZ R12, R164.reuse, c[0x0][0x2d0] ;  /* 0x0000b400a40c7a20 */ /* 0x040fe20000410000 */
[----:B------:R-:W-:Y:S01]  /*45e0*/  FSETP.NEU.FTZ.AND P0, PT, R164, -INF , PT ;  /* 0xff800000a400780b */ /* 0x000fe20003f1d000 */
[----:B------:R-:W1:Y:S03]  /*45f0*/  SHFL.BFLY PT, R6, R3, 0x1, 0x1f ;  /* 0x0c201f0003067f89 */ /* 0x000e6600000e0000 */
[----:B------:R-:W-:-:S05]  /*4600*/  FSEL R12, R12, RZ, P0 ;  /* 0x000000ff0c0c7208 */ /* 0x000fca0000000000 */
[----:B------:R-:W-:-:S04]  /*4610*/  FFMA.FTZ R0, R7, c[0x0][0x2d0], -R12 ;  /* 0x0000b40007007a23 */ /* 0x000fc8000001080c */
[----:B------:R2:W-:Y:S01]  /*4620*/  MUFU.EX2 R252, R0 ;  /* 0x0000000000fc7308 */ /* 0x0005e20000000800 */
[----:B-1----:R-:W-:Y:S01]  /*4630*/  FMNMX.FTZ R3, R3, R6, !PT ;  /* 0x0000000603037209 */ /* 0x002fe20007810000 */
[--C-:B------:R-:W-:Y:S02]  /*4640*/  FFMA.FTZ R6, R11, c[0x0][0x2d0], -R12.reuse ;  /* 0x0000b4000b067a23 */ /* 0x100fe4000001080c */
[----:B--2---:R-:W-:Y:S01]  /*4650*/  FFMA.FTZ R0, R8, c[0x0][0x2d0], -R12 ;  /* 0x0000b40008007a23 */ /* 0x004fe2000001080c */
[----:B------:R-:W-:-:S03]  /*4660*/  FSETP.NEU.FTZ.AND P0, PT, R3, -INF , PT ;  /* 0xff8000000300780b */ /* 0x000fc60003f1d000 */
[----:B------:R1:W-:Y:S08]  /*4670*/  MUFU.EX2 R97, R6 ;  /* 0x0000000600617308 */ /* 0x0003f00000000800 */
[----:B------:R2:W3:Y:S01]  /*4680*/  MUFU.EX2 R215, R0 ;  /* 0x0000000000d77308 */ /* 0x0004e20000000800 */
[----:B-1----:R-:W-:Y:S02]  /*4690*/  FFMA.FTZ R6, R13, c[0x0][0x2d0], -R12 ;  /* 0x0000b4000d067a23 */ /* 0x002fe4000001080c */
[----:B------:R-:W-:-:S05]  /*46a0*/  IMAD.MOV.U32 R13, RZ, RZ, R109 ;  /* 0x000000ffff0d7224 */ /* 0x000fca00078e006d */
[----:B------:R-:W-:Y:S01]  /*46b0*/  MUFU.EX2 R214, R6 ;  /* 0x0000000600d67308 */ /* 0x000fe20000000800 */
[----:B--2---:R-:W-:Y:S01]  /*46c0*/  FFMA.FTZ R0, R9, c[0x0][0x2d0], -R12 ;  /* 0x0000b40009007a23 */ /* 0x004fe2000001080c */
[----:B---3--:R-:W-:-:S06]  /*46d0*/  F2FP.PACK_AB R8, R215, R252 ;  /* 0x000000fcd708723e */ /* 0x008fcc00000000ff */
[----:B------:R1:W-:Y:S02]  /*46e0*/  MUFU.EX2 R167, R0 ;  /* 0x0000000000a77308 */ /* 0x0003e40000000800 */
[----:B-1----:R-:W-:-:S06]  /*46f0*/  FFMA.FTZ R0, R10, c[0x0][0x2d0], -R12 ;  /* 0x0000b4000a007a23 */ /* 0x002fcc000001080c */
[----:B------:R1:W2:Y:S02]  /*4700*/  MUFU.EX2 R117, R0 ;  /* 0x0000000000757308 */ /* 0x0002a40000000800 */
[----:B-1----:R-:W-:Y:S01]  /*4710*/  FMUL.FTZ R0, R3, c[0x0][0x2d0] ;  /* 0x0000b40003007a20 */ /* 0x002fe20000410000 */
[----:B--2---:R-:W-:-:S04]  /*4720*/  F2FP.PACK_AB R10, R117, R167 ;  /* 0x000000a7750a723e */ /* 0x004fc800000000ff */
[----:B------:R-:W-:-:S05]  /*4730*/  FSEL R0, R0, RZ, P0 ;  /* 0x000000ff00007208 */ /* 0x000fca0000000000 */
[--C-:B------:R-:W-:Y:S02]  /*4740*/  FFMA.FTZ R5, R14, c[0x0][0x2d0], -R0.reuse ;  /* 0x0000b4000e057a23 */ /* 0x100fe40000010800 */
[--C-:B------:R-:W-:Y:S02]  /*4750*/  FFMA.FTZ R4, R21, c[0x0][0x2d0], -R0.reuse ;  /* 0x0000b40015047a23 */ /* 0x100fe40000010800 */
[----:B------:R1:W-:Y:S08]  /*4760*/  MUFU.EX2 R14, R5 ;  /* 0x00000005000e7308 */ /* 0x0003f00000000800 */
[----:B------:R2:W-:Y:S01]  /*4770*/  MUFU.EX2 R96, R4 ;  /* 0x0000000400607308 */ /* 0x0005e20000000800 */
[----:B-1----:R-:W-:-:S07]  /*4780*/  FFMA.FTZ R5, R15, c[0x0][0x2d0], -R0 ;  /* 0x0000b4000f057a23 */ /* 0x002fce0000010800 */
[----:B------:R1:W3:Y:S01]  /*4790*/  MUFU.EX2 R220, R5 ;  /* 0x0000000500dc7308 */ /* 0x0002e20000000800 */
[----:B--2---:R-:W-:-:S07]  /*47a0*/  FFMA.FTZ R4, R22, c[0x0][0x2d0], -R12 ;  /* 0x0000b40016047a23 */ /* 0x004fce000001080c */
[----:B------:R2:W-:Y:S01]  /*47b0*/  MUFU.EX2 R224, R4 ;  /* 0x0000000400e07308 */ /* 0x0005e20000000800 */
[----:B-1----:R-:W-:Y:S01]  /*47c0*/  FFMA.FTZ R5, R20, c[0x0][0x2d0], -R0 ;  /* 0x0000b40014057a23 */ /* 0x002fe20000010800 */
[----:B---3--:R-:W-:-:S06]  /*47d0*/  F2FP.PACK_AB R9, R220, R14 ;  /* 0x0000000edc09723e */ /* 0x008fcc00000000ff */
[----:B------:R-:W1:Y:S01]  /*47e0*/  MUFU.EX2 R99, R5 ;  /* 0x0000000500637308 */ /* 0x000e620000000800 */
[----:B--2---:R-:W-:-:S07]  /*47f0*/  FFMA.FTZ R4, R23, c[0x0][0x2d0], -R12 ;  /* 0x0000b40017047a23 */ /* 0x004fce000001080c */
[----:B------:R2:W3:Y:S01]  /*4800*/  MUFU.EX2 R15, R4 ;  /* 0x00000004000f7308 */ /* 0x0004e20000000800 */
[----:B-1----:R-:W-:-:S07]  /*4810*/  F2FP.PACK_AB R11, R96, R99 ;  /* 0x00000063600b723e */ /* 0x002fce00000000ff */
[----:B------:R-:W-:Y:S01]  /*4820*/  HMMA.16816.F32 R32, R8, R16, RZ ;  /* 0x000000100820723c */ /* 0x000fe200000018ff */
[----:B--2---:R-:W-:Y:S01]  /*4830*/  FFMA.FTZ R4, R28, c[0x0][0x2d0], -R0 ;  /* 0x0000b4001c047a23 */ /* 0x004fe20000010800 */
[----:B---3--:R-:W-:-:S03]  /*4840*/  F2FP.PACK_AB R6, R15, R224 ;  /* 0x000000e00f06723e */ /* 0x008fc600000000ff */
[----:B------:R1:W-:Y:S03]  /*4850*/  MUFU.EX2 R103, R4 ;  /* 0x0000000400677308 */ /* 0x0003e60000000800 */
        /* <DEDUP_REMOVED lines=16> */
[----:B------:R-:W-:Y:S01]  /*4960*/  HMMA.16816.F32 R180, R4, R38, R16 ;  /* 0x0000002604b4723c */ /* 0x000fe20000001810 */
[----:B------:R-:W2:Y:S07]  /*4970*/  LDSM.16.MT88.4 R36, [R216+0x3100] ;  /* 0x00310000d824783b */ /* 0x000eae0000004200 */
[----:B------:R-:W-:Y:S01]  /*4980*/  HMMA.16816.F32 R28, R8, R44, RZ ;  /* 0x0000002c081c723c */ /* 0x000fe200000018ff */
[----:B------:R-:W3:Y:S07]  /*4990*/  LDSM.16.MT88.4 R44, [R217+0x3100] ;  /* 0x00310000d92c783b */ /* 0x000eee0000004200 */
[----:B------:R-:W-:Y:S01]  /*49a0*/  HMMA.16816.F32 R200, R4, R40, R32 ;  /* 0x0000002804c8723c */ /* 0x000fe20000001820 */
[----:B------:R-:W4:Y:S07]  /*49b0*/  LDSM.16.MT88.4 R32, [R218+0x900] ;  /* 0x00090000da20783b */ /* 0x000f2e0000004200 */
[C---:B-1----:R-:W-:Y:S08]  /*49c0*/  HMMA.16816.F32 R16, R8.reuse, R50, RZ ;  /* 0x000000320810723c */ /* 0x042ff000000018ff */
[----:B------:R-:W-:Y:S08]  /*49d0*/  HMMA.16816.F32 R20, R8, R48, RZ ;  /* 0x000000300814723c */ /* 0x000ff000000018ff */
[C---:B------:R-:W-:Y:S08]  /*49e0*/  HMMA.16816.F32 R172, R4.reuse, R52, R28 ;  /* 0x0000003404ac723c */ /* 0x040ff0000000181c */
[----:B------:R-:W-:Y:S08]  /*49f0*/  HMMA.16816.F32 R192, R4, R54, R24 ;  /* 0x0000003604c0723c */ /* 0x000ff00000001818 */
[C---:B--2---:R-:W-:Y:S08]  /*4a00*/  HMMA.16816.F32 R52, R8.reuse, R36, RZ ;  /* 0x000000240834723c */ /* 0x044ff000000018ff */
[C---:B------:R-:W-:Y:S08]  /*4a10*/  HMMA.16816.F32 R48, R8.reuse, R38, RZ ;  /* 0x000000260830723c */ /* 0x040ff000000018ff */
[C---:B---3--:R-:W-:Y:S08]  /*4a20*/  HMMA.16816.F32 R36, R8.reuse, R46, RZ ;  /* 0x0000002e0824723c */ /* 0x048ff000000018ff */
[C---:B------:R-:W-:Y:S08]  /*4a30*/  HMMA.16816.F32 R28, R8.reuse, R74, RZ ;  /* 0x0000004a081c723c */ /* 0x040ff000000018ff */
[----:B------:R-:W-:Y:S08]  /*4a40*/  HMMA.16816.F32 R40, R8, R44, RZ ;  /* 0x0000002c0828723c */ /* 0x000ff000000018ff */
[C---:B----4-:R-:W-:Y:S08]  /*4a50*/  HMMA.16816.F32 R176, R4.reuse, R34, R16 ;  /* 0x0000002204b0723c */ /* 0x050ff00000001810 */
[----:B------:R-:W-:Y:S08]  /*4a60*/  HMMA.16816.F32 R184, R4, R32, R20 ;  /* 0x0000002004b8723c */ /* 0x000ff00000001814 */
[C---:B------:R-:W-:Y:S08]  /*4a70*/  HMMA.16816.F32 R16, R8.reuse, R88, RZ ;  /* 0x000000580810723c */ /* 0x040ff000000018ff */
[C---:B------:R-:W-:Y:S08]  /*4a80*/  HMMA.16816.F32 R24, R8.reuse, R80, RZ ;  /* 0x000000500818723c */ /* 0x040ff000000018ff */
[----:B------:R-:W-:Y:S01]  /*4a90*/  HMMA.16816.F32 R20, R8, R82, RZ ;  /* 0x000000520814723c */ /* 0x000fe200000018ff */
[----:B------:R-:W-:Y:S07]  /*4aa0*/  LDSM.16.MT88.4 R80, [R218+0x6900] ;  /* 0x00690000da50783b */ /* 0x000fee0000004200 */
[C---:B------:R-:W-:Y:S01]  /*4ab0*/  HMMA.16816.F32 R128, R4.reuse, R66, R36 ;  /* 0x000000420480723c */ /* 0x040fe20000001824 */
[----:B------:R-:W1:Y:S07]  /*4ac0*/  LDSM.16.MT88.4 R36, [R216+0x9100] ;  /* 0x00910000d824783b */ /* 0x000e6e0000004200 */
[C---:B------:R-:W-:Y:S01]  /*4ad0*/  HMMA.16816.F32 R168, R4.reuse, R62, R28 ;  /* 0x0000003e04a8723c */ /* 0x040fe2000000181c */
[----:B------:R-:W2:Y:S07]  /*4ae0*/  LDSM.16.MT88.4 R28, [R218+0x6100] ;  /* 0x00610000da1c783b */ /* 0x000eae0000004200 */
[----:B------:R-:W-:Y:S01]  /*4af0*/  HMMA.16816.F32 R144, R4, R84, R52 ;  /* 0x000000540490723c */ /* 0x000fe20000001834 */
[----:B------:R-:W-:Y:S06]  /*4b00*/  LDSM.16.MT88.4 R52, [R219+0x9100] ;  /* 0x00910000db34783b */ /* 0x000fec0000004200 */
[----:B------:R-:W-:Y:S01]  /*4b10*/  MOV R85, R117 ;  /* 0x0000007500557202 */ /* 0x000fe20000000f00 */
[----:B------:R-:W-:Y:S01]  /*4b20*/  IMAD.MOV.U32 R84, RZ, RZ, R116 ;  /* 0x000000ffff547224 */ /* 0x000fe200078e0074 */
[----:B------:R-:W-:Y:S01]  /*4b30*/  HMMA.16816.F32 R44, R8, R90, RZ ;  /* 0x0000005a082c723c */ /* 0x000fe200000018ff */
[----:B------:R-:W-:Y:S07]  /*4b40*/  LDSM.16.MT88.4 R88, [R217+0x6900] ;  /* 0x00690000d958783b */ /* 0x000fee0000004200 */
[C---:B------:R-:W-:Y:S01]  /*4b50*/  HMMA.16816.F32 R116, R4.reuse, R86, R48 ;  /* 0x000000560474723c */ /* 0x040fe20000001830 */
[----:B------:R-:W3:Y:S06]  /*4b60*/  LDSM.16.MT88.4 R48, [R219+0x6900] ;  /* 0x00690000db30783b */ /* 0x000eec0000004200 */
[----:B------:R-:W-:Y:S01]  /*4b70*/  IMAD.MOV.U32 R87, RZ, RZ, R120 ;  /* 0x000000ffff577224 */ /* 0x000fe200078e0078 */
[----:B------:R-:W-:Y:S01]  /*4b80*/  HMMA.16816.F32 R124, R4, R64, R40 ;  /* 0x00000040047c723c */ /* 0x000fe20000001828 */
[----:B------:R-:W4:Y:S01]  /*4b90*/  LDSM.16.MT88.4 R40, [R217+0x9100] ;  /* 0x00910000d928783b */ /* 0x000f220000004200 */
[----:B------:R-:W-:-:S03]  /*4ba0*/  MOV R86, R111 ;  /* 0x0000006f00567202 */ /* 0x000fc60000000f00 */
[----:B------:R-:W1:Y:S03]  /*4bb0*/  LDSM.16.MT88.4 R64, [R218+0x9100] ;  /* 0x00910000da40783b */ /* 0x000e660000004200 */
[----:B------:R-:W-:Y:S01]  /*4bc0*/  HMMA.16816.F32 R32, R8, R72, RZ ;  /* 0x000000480820723c */ /* 0x000fe200000018ff */
[----:B------:R-:W-:Y:S07]  /*4bd0*/  LDSM.16.MT88.4 R72, [R217+0x9900] ;  /* 0x00990000d948783b */ /* 0x000fee0000004200 */
[C---:B------:R-:W-:Y:S08]  /*4be0*/  HMMA.16816.F32 R156, R4.reuse, R68, R16 ;  /* 0x00000044049c723c */ /* 0x040ff00000001810 */
[C---:B------:R-:W-:Y:S08]  /*4bf0*/  HMMA.16816.F32 R148, R4.reuse, R56, R24 ;  /* 0x000000380494723c */ /* 0x040ff00000001818 */
[----:B------:R-:W-:Y:S08]  /*4c00*/  HMMA.16816.F32 R160, R4, R58, R20 ;  /* 0x0000003a04a0723c */ /* 0x000ff00000001814 */
[C---:B------:R-:W-:Y:S08]  /*4c10*/  HMMA.16816.F32 R16, R8.reuse, R92, RZ ;  /* 0x0000005c0810723c */ /* 0x040ff000000018ff */
[C---:B------:R-:W-:Y:S08]  /*4c20*/  HMMA.16816.F32 R24, R8.reuse, R76, RZ ;  /* 0x0000004c0818723c */ /* 0x040ff000000018ff */
[----:B------:R-:W-:Y:S01]  /*4c30*/  HMMA.16816.F32 R20, R8, R78, RZ ;  /* 0x0000004e0814723c */ /* 0x000fe200000018ff */
[----:B------:R-:W3:Y:S07]  /*4c40*/  LDSM.16.MT88.4 R76, [R216+0x9900] ;  /* 0x00990000d84c783b */ /* 0x000eee0000004200 */
[C---:B------:R-:W-:Y:S01]  /*4c50*/  HMMA.16816.F32 R152, R4.reuse, R70, R44 ;  /* 0x000000460498723c */ /* 0x040fe2000000182c */
[----:B------:R-:W3:Y:S07]  /*4c60*/  LDSM.16.MT88.4 R68, [R219+0x9900] ;  /* 0x00990000db44783b */ /* 0x000eee0000004200 */
[----:B------:R-:W-:Y:S08]  /*4c70*/  HMMA.16816.F32 R136, R4, R60, R32 ;  /* 0x0000003c0488723c */ /* 0x000ff00000001820 */
[C---:B-1----:R-:W-:Y:S08]  /*4c80*/  HMMA.16816.F32 R32, R8.reuse, R36, RZ ;  /* 0x000000240820723c */ /* 0x042ff000000018ff */
[C---:B--2---:R-:W-:Y:S08]  /*4c90*/  HMMA.16816.F32 R56, R8.reuse, R28, RZ ;  /* 0x0000001c0838723c */ /* 0x044ff000000018ff */
[C---:B------:R-:W-:Y:S08]  /*4ca0*/  HMMA.16816.F32 R44, R8.reuse, R30, RZ ;  /* 0x0000001e082c723c */ /* 0x040ff000000018ff */
[C---:B------:R-:W-:Y:S08]  /*4cb0*/  HMMA.16816.F32 R28, R8.reuse, R38, RZ ;  /* 0x00000026081c723c */ /* 0x040ff000000018ff */
[----:B------:R-:W-:Y:S08]  /*4cc0*/  HMMA.16816.F32 R60, R8, R94, RZ ;  /* 0x0000005e083c723c */ /* 0x000ff000000018ff */
[----:B---3--:R-:W-:Y:S07]  /*4cd0*/  HMMA.16816.F32 R120, R4, R48, R16 ;  /* 0x000000300478723c */ /* 0x008fee0000001810 */
[----:B------:R-:W-:Y:S01]  /*4ce0*/  IMAD.MOV.U32 R49, RZ, RZ, R100 ;  /* 0x000000ffff317224 */ /* 0x000fe200078e0064 */
[----:B------:R-:W-:Y:S01]  /*4cf0*/  HMMA.16816.F32 R16, R8, R52, RZ ;  /* 0x000000340810723c */ /* 0x000fe200000018ff */
[----:B------:R-:W-:-:S07]  /*4d00*/  MOV R48, R101 ;  /* 0x0000006500307202 */ /* 0x000fce0000000f00 */
[C---:B------:R-:W-:Y:S07]  /*4d10*/  HMMA.16816.F32 R140, R4.reuse, R88, R24 ;  /* 0x00000058048c723c */ /* 0x040fee0000001818 */
[----:B------:R-:W-:Y:S01]  /*4d20*/  IMAD.MOV.U32 R89, RZ, RZ, R110 ;  /* 0x000000ffff597224 */ /* 0x000fe200078e006e */
[----:B------:R-:W-:Y:S01]  /*4d30*/  HMMA.16816.F32 R132, R4, R90, R20 ;  /* 0x0000005a0484723c */ /* 0x000fe20000001814 */
[----:B------:R-:W-:-:S06]  /*4d40*/  MOV R88, R108 ;  /* 0x0000006c00587202 */ /* 0x000fcc0000000f00 */
[----:B------:R-:W-:Y:S01]  /*4d50*/  IMAD.MOV.U32 R90, RZ, RZ, R103 ;  /* 0x000000ffff5a7224 */ /* 0x000fe200078e0067 */
[----:B----4-:R-:W-:Y:S01]  /*4d60*/  HMMA.16816.F32 R24, R8, R40, RZ ;  /* 0x000000280818723c */ /* 0x010fe200000018ff */
[----:B------:R-:W-:-:S07]  /*4d70*/  IMAD.MOV.U32 R91, RZ, RZ, R102 ;  /* 0x000000ffff5b7224 */ /* 0x000fce00078e0066 */
[C---:B------:R-:W-:Y:S08]  /*4d80*/  HMMA.16816.F32 R20, R8.reuse, R42, RZ ;  /* 0x0000002a0814723c */ /* 0x040ff000000018ff */
[C---:B------:R-:W-:Y:S08]  /*4d90*/  HMMA.16816.F32 R36, R8.reuse, R54, RZ ;  /* 0x000000360824723c */ /* 0x040ff000000018ff */
[C---:B------:R-:W-:Y:S07]  /*4da0*/  HMMA.16816.F32 R52, R8.reuse, R64, RZ ;  /* 0x000000400834723c */ /* 0x040fee00000018ff */
[----:B------:R-:W-:Y:S01]  /*4db0*/  IMAD.MOV.U32 R65, RZ, RZ, R99 ;  /* 0x000000ffff417224 */ /* 0x000fe200078e0063 */
[----:B------:R-:W-:Y:S01]  /*4dc0*/  HMMA.16816.F32 R40, R8, R66, RZ ;  /* 0x000000420828723c */ /* 0x000fe200000018ff */
[----:B------:R-:W1:Y:S07]  /*4dd0*/  LDSM.16.MT88.4 R8, [R218+0x9900] ;  /* 0x00990000da08783b */ /* 0x000e6e0000004200 */
[C---:B------:R-:W-:Y:S07]  /*4de0*/  HMMA.16816.F32 R92, R4.reuse, R76, R32 ;  /* 0x0000004c045c723c */ /* 0x040fee0000001820 */
        /* <DEDUP_REMOVED lines=8> */
[----:B------:R-:W-:-:S04]  /*4e70*/  IMAD.MOV.U32 R50, RZ, RZ, R96 ;  /* 0x000000ffff327224 */ /* 0x000fc800078e0060 */
[----:B------:R-:W-:Y:S01]  /*4e80*/  MOV R31, R49 ;  /* 0x00000031001f7202 */ /* 0x000fe20000000f00 */
[----:B------:R-:W-:Y:S01]  /*4e90*/  IMAD.MOV.U32 R49, RZ, RZ, R2 ;  /* 0x000000ffff317224 */ /* 0x000fe200078e0002 */
[----:B------:R-:W-:Y:S01]  /*4ea0*/  HMMA.16816.F32 R96, R4, R82, R44 ;  /* 0x000000520460723c */ /* 0x000fe2000000182c */
[----:B------:R-:W-:Y:S02]  /*4eb0*/  FFMA.FTZ R2, R107, c[0x0][0x2d0], -R12 ;  /* 0x0000b4006b027a23 */ /* 0x000fe4000001080c */
[----:B------:R-:W-:Y:S01]  /*4ec0*/  IMAD.MOV.U32 R30, RZ, RZ, R86 ;  /* 0x000000ffff1e7224 */ /* 0x000fe200078e0056 */
[----:B------:R-:W-:Y:S01]  /*4ed0*/  MOV R86, R15 ;  /* 0x0000000f00567202 */ /* 0x000fe20000000f00 */
[----:B------:R-:W-:-:S03]  /*4ee0*/  IMAD.MOV.U32 R28, RZ, RZ, R65 ;  /* 0x000000ffff1c7224 */ /* 0x000fc600078e0041 */
[----:B------:R-:W-:Y:S01]  /*4ef0*/  HMMA.16816.F32 R44, R4, R68, R16 ;  /* 0x00000044042c723c */ /* 0x000fe20000001810 */
[----:B------:R-:W2:Y:S01]  /*4f00*/  LDSM.16.MT88.4 R16, [R216+0x1100] ;  /* 0x00110000d810783b */ /* 0x000ea20000004200 */
[----:B------:R-:W-:-:S05]  /*4f10*/  MOV R62, R86 ;  /* 0x00000056003e7202 */ /* 0x000fca0000000f00 */
[----:B------:R-:W-:Y:S01]  /*4f20*/  MOV R69, R252 ;  /* 0x000000fc00457202 */ /* 0x000fe20000000f00 */
[C---:B------:R-:W-:Y:S01]  /*4f30*/  HMMA.16816.F32 R100, R4.reuse, R80, R56 ;  /* 0x000000500464723c */ /* 0x040fe20000001838 */
[----:B------:R3:W-:Y:S07]  /*4f40*/  MUFU.EX2 R252, R2 ;  /* 0x0000000200fc7308 */ /* 0x0007ee0000000800 */
[C---:B------:R-:W-:Y:S01]  /*4f50*/  HMMA.16816.F32 R80, R4.reuse, R72, R24 ;  /* 0x000000480450723c */ /* 0x040fe20000001818 */
[----:B------:R-:W-:Y:S07]  /*4f60*/  LDSM.16.MT88.4 R24, [R219+0x1100] ;  /* 0x00110000db18783b */ /* 0x000fee0000004200 */
[----:B------:R-:W-:Y:S01]  /*4f70*/  HMMA.16816.F32 R72, R4, R74, R20 ;  /* 0x0000004a0448723c */ /* 0x000fe20000001814 */
[----:B---3--:R-:W-:-:S04]  /*4f80*/  FFMA.FTZ R2, R106, c[0x0][0x2d0], -R12 ;  /* 0x0000b4006a027a23 */ /* 0x008fc8000001080c */
[----:B------:R3:W4:Y:S02]  /*4f90*/  MUFU.EX2 R29, R2 ;  /* 0x00000002001d7308 */ /* 0x0007240000000800 */
[----:B------:R-:W-:Y:S01]  /*4fa0*/  IMAD.MOV.U32 R23, RZ, RZ, R48 ;  /* 0x000000ffff177224 */ /* 0x000fe200078e0030 */
[C---:B-1----:R-:W-:Y:S01]  /*4fb0*/  HMMA.16816.F32 R52, R4.reuse, R8, R52 ;  /* 0x000000080434723c */ /* 0x042fe20000001834 */
[----:B------:R-:W-:Y:S01]  /*4fc0*/  IMAD.MOV.U32 R20, RZ, RZ, R85 ;  /* 0x000000ffff147224 */ /* 0x000fe200078e0055 */
[----:B------:R-:W-:Y:S01]  /*4fd0*/  MOV R21, R84 ;  /* 0x0000005400157202 */ /* 0x000fe20000000f00 */
[----:B------:R-:W-:Y:S02]  /*4fe0*/  IMAD.MOV.U32 R85, RZ, RZ, R250 ;  /* 0x000000ffff557224 */ /* 0x000fe400078e00fa */
[----:B------:R-:W-:Y:S02]  /*4ff0*/  IMAD.MOV.U32 R22, RZ, RZ, R87 ;  /* 0x000000ffff167224 */ /* 0x000fe400078e0057 */
[----:B------:R-:W-:Y:S01]  /*5000*/  IMAD.MOV.U32 R87, RZ, RZ, R14 ;  /* 0x000000ffff577224 */ /* 0x000fe200078e000e */
[----:B------:R-:W-:Y:S01]  /*5010*/  HMMA.16816.F32 R40, R4, R10, R40 ;  /* 0x0000000a0428723c */ /* 0x000fe20000001828 */
[----:B------:R-:W1:Y:S01]  /*5020*/  LDSM.16.MT88.4 R8, [R217+0x1100] ;  /* 0x00110000d908783b */ /* 0x000e620000004200 */
[----:B------:R-:W-:-:S02]  /*5030*/  IMAD.MOV.U32 R84, RZ, RZ, R224 ;  /* 0x000000ffff547224 */ /* 0x000fc400078e00e0 */
[----:B------:R-:W-:Y:S02]  /*5040*/  IMAD.MOV.U32 R63, RZ, RZ, R87 ;  /* 0x000000ffff3f7224 */ /* 0x000fe400078e0057 */
[--C-:B---3--:R-:W-:Y:S02]  /*5050*/  FFMA.FTZ R2, R105, c[0x0][0x2d0], -R12.reuse ;  /* 0x0000b40069027a23 */ /* 0x108fe4000001080c */
[----:B------:R-:W-:Y:S02]  /*5060*/  HMMA.16816.F32 R36, R4, R70, R36 ;  /* 0x000000460424723c */ /* 0x000fe40000001824 */
[----:B------:R3:W-:Y:S05]  /*5070*/  MUFU.EX2 R15, R2 ;  /* 0x00000002000f7308 */ /* 0x0007ea0000000800 */
[----:B----4-:R-:W-:Y:S01]  /*5080*/  F2FP.PACK_AB R4, R29, R252 ;  /* 0x000000fc1d04723e */ /* 0x010fe200000000ff */
[----:B---3--:R-:W-:-:S04]  /*5090*/  FFMA.FTZ R2, R104, c[0x0][0x2d0], -R12 ;  /* 0x0000b40068027a23 */ /* 0x008fc8000001080c */
[----:B------:R3:W-:Y:S02]  /*50a0*/  MUFU.EX2 R48, R2 ;  /* 0x0000000200307308 */ /* 0x0007e40000000800 */
[----:B---3--:R-:W-:-:S06]  /*50b0*/  FFMA.FTZ R2, R112, c[0x0][0x2d0], -R0 ;  /* 0x0000b40070027a23 */ /* 0x008fcc0000010800 */
[----:B------:R3:W-:Y:S02]  /*50c0*/  MUFU.EX2 R250, R2 ;  /* 0x0000000200fa7308 */ /* 0x0007e40000000800 */
[----:B---3--:R-:W-:-:S06]  /*50d0*/  FFMA.FTZ R2, R113, c[0x0][0x2d0], -R0 ;  /* 0x0000b40071027a23 */ /* 0x008fcc0000010800 */
[----:B------:R3:W4:Y:S02]  /*50e0*/  MUFU.EX2 R61, R2 ;  /* 0x00000002003d7308 */ /* 0x0007240000000800 */
[----:B---3--:R-:W-:Y:S01]  /*50f0*/  FFMA.FTZ R2, R114, c[0x0][0x2d0], -R0 ;  /* 0x0000b40072027a23 */ /* 0x008fe20000010800 */
[----:B----4-:R-:W-:-:S05]  /*5100*/  F2FP.PACK_AB R5, R61, R250 ;  /* 0x000000fa3d05723e */ /* 0x010fca00000000ff */
[----:B------:R3:W-:Y:S02]  /*5110*/  MUFU.EX2 R14, R2 ;  /* 0x00000002000e7308 */ /* 0x0007e40000000800 */
[----:B---3--:R-:W-:-:S06]  /*5120*/  FFMA.FTZ R2, R115, c[0x0][0x2d0], -R0 ;  /* 0x0000b40073027a23 */ /* 0x008fcc0000010800 */
[----:B------:R3:W4:Y:S02]  /*5130*/  MUFU.EX2 R224, R2 ;  /* 0x0000000200e07308 */ /* 0x0007240000000800 */
[----:B---3--:R-:W-:Y:S01]  /*5140*/  IMAD.MOV.U32 R2, RZ, RZ, R48 ;  /* 0x000000ffff027224 */ /* 0x008fe200078e0030 */
[----:B----4-:R-:W-:Y:S01]  /*5150*/  F2FP.PACK_AB R7, R224, R14 ;  /* 0x0000000ee007723e */ /* 0x010fe200000000ff */
[----:B------:R-:W-:-:S03]  /*5160*/  IMAD.MOV.U32 R48, RZ, RZ, R84 ;  /* 0x000000ffff307224 */ /* 0x000fc600078e0054 */
[----:B------:R-:W-:-:S07]  /*5170*/  F2FP.PACK_AB R6, R2, R15 ;  /* 0x0000000f0206723e */ /* 0x000fce00000000ff */
[C---:B--2---:R-:W-:Y:S07]  /*5180*/  HMMA.16816.F32 R56, R4.reuse, R16, R200 ;  /* 0x000000100438723c */ /* 0x044fee00000018c8 */
[----:B------:R-:W-:Y:S01]  /*5190*/  MOV R203, R85 ;  /* 0x0000005500cb7202 */ /* 0x000fe20000000f00 */
[----:B------:R-:W-:Y:S01]  /*51a0*/  HMMA.16816.F32 R64, R4, R18, R196 ;  /* 0x000000120440723c */ /* 0x000fe200000018c4 */
[----:B------:R-:W2:Y:S01]  /*51b0*/  LDSM.16.MT88.4 R16, [R216+0x4100] ;  /* 0x00410000d810783b */ /* 0x000ea20000004200 */
[----:B------:R-:W-:Y:S01]  /*51c0*/  MOV R202, R33 ;  /* 0x0000002100ca7202 */ /* 0x000fe20000000f00 */
[----:B------:R-:W-:-:S02]  /*51d0*/  IMAD.MOV.U32 R201, RZ, RZ, R34 ;  /* 0x000000ffffc97224 */ /* 0x000fc400078e0022 */
[----:B------:R-:W-:Y:S02]  /*51e0*/  IMAD.MOV.U32 R200, RZ, RZ, R35 ;  /* 0x000000ffffc87224 */ /* 0x000fe400078e0023 */
[----:B------:R-:W-:Y:S01]  /*51f0*/  MOV R196, R50 ;  /* 0x0000003200c47202 */ /* 0x000fe20000000f00 */
[----:B-1----:R-:W-:Y:S01]  /*5200*/  HMMA.16816.F32 R76, R4, R8, R188 ;  /* 0x00000008044c723c */ /* 0x002fe200000018bc */
[----:B------:R-:W-:Y:S01]  /*5210*/  IMAD.MOV.U32 R197, RZ, RZ, R51 ;  /* 0x000000ffffc57224 */ /* 0x000fe200078e0033 */
[----:B------:R-:W-:Y:S01]  /*5220*/  MOV R199, R61 ;  /* 0x0000003d00c77202 */ /* 0x000fe20000000f00 */
[----:B------:R-:W-:-:S04]  /*5230*/  IMAD.MOV.U32 R198, RZ, RZ, R60 ;  /* 0x000000ffffc67224 */ /* 0x000fc800078e003c */
[----:B------:R-:W-:Y:S01]  /*5240*/  MOV R191, R21 ;  /* 0x0000001500bf7202 */ /* 0x000fe20000000f00 */
[----:B------:R-:W-:Y:S01]  /*5250*/  HMMA.16816.F32 R84, R4, R10, R180 ;  /* 0x0000000a0454723c */ /* 0x000fe200000018b4 */
[----:B------:R-:W-:Y:S01]  /*5260*/  IMAD.MOV.U32 R190, RZ, RZ, R22 ;  /* 0x000000ffffbe7224 */ /* 0x000fe200078e0016 */
[----:B------:R-:W-:Y:S01]  /*5270*/  LDSM.16.MT88.4 R8, [R217+0x4100] ;  /* 0x00410000d908783b */ /* 0x000fe20000004200 */
[----:B------:R-:W-:Y:S01]  /*5280*/  IMAD.MOV.U32 R189, RZ, RZ, R23 ;  /* 0x000000ffffbd7224 */ /* 0x000fe200078e0017 */
[----:B------:R-:W-:-:S03]  /*5290*/  MOV R188, R28 ;  /* 0x0000001c00bc7202 */ /* 0x000fc60000000f00 */
[----:B------:R-:W-:Y:S02]  /*52a0*/  IMAD.MOV.U32 R182, RZ, RZ, R20 ;  /* 0x000000ffffb67224 */ /* 0x000fe400078e0014 */
[----:B------:R-:W1:Y:S01]  /*52b0*/  LDSM.16.MT88.4 R20, [R218+0x1100] ;  /* 0x00110000da14783b */ /* 0x000e620000004200 */
[----:B------:R-:W-:Y:S02]  /*52c0*/  IMAD.MOV.U32 R183, RZ, RZ, R69 ;  /* 0x000000ffffb77224 */ /* 0x000fe400078e0045 */
[----:B------:R-:W-:Y:S01]  /*52d0*/  IMAD.MOV.U32 R180, RZ, RZ, R32 ;  /* 0x000000ffffb47224 */ /* 0x000fe200078e0020 */
[----:B------:R-:W-:Y:S01]  /*52e0*/  HMMA.16816.F32 R68, R4, R24, R172 ;  /* 0x000000180444723c */ /* 0x000fe200000018ac */
[----:B------:R-:W3:Y:S01]  /*52f0*/  LDSM.16.MT88.4 R32, [R219+0x4100] ;  /* 0x00410000db20783b */ /* 0x000ee20000004200 */
[----:B------:R-:W-:-:S05]  /*5300*/  IMAD.MOV.U32 R181, RZ, RZ, R29 ;  /* 0x000000ffffb57224 */ /* 0x000fca00078e001d */
[----:B------:R-:W-:Y:S01]  /*5310*/  MOV R175, R48 ;  /* 0x0000003000af7202 */ /* 0x000fe20000000f00 */
[----:B------:R-:W-:Y:S02]  /*5320*/  IMAD.MOV.U32 R174, RZ, RZ, R49 ;  /* 0x000000ffffae7224 */ /* 0x000fe400078e0031 */
[----:B------:R-:W-:Y:S01]  /*5330*/  IMAD.MOV.U32 R172, RZ, RZ, R62 ;  /* 0x000000ffffac7224 */ /* 0x000fe200078e003e */
[----:B--2---:R-:W-:Y:S01]  /*5340*/  HMMA.16816.F32 R112, R4, R16, R144 ;  /* 0x000000100470723c */ /* 0x004fe20000001890 */
[----:B------:R-:W-:-:S07]  /*5350*/  IMAD.MOV.U32 R173, RZ, RZ, R63 ;  /* 0x000000ffffad7224 */ /* 0x000fce00078e003f */
[C---:B------:R-:W-:Y:S01]  /*5360*/  HMMA.16816.F32 R116, R4.reuse, R18, R116 ;  /* 0x000000120474723c */ /* 0x040fe20000001874 */
[----:B------:R-:W2:Y:S07]  /*5370*/  LDSM.16.MT88.4 R16, [R216+0x7100] ;  /* 0x00710000d810783b */ /* 0x000eae0000004200 */
        /* <DEDUP_REMOVED lines=8> */
[C---:B---3--:R-:W-:Y:S07]  /*5400*/  HMMA.16816.F32 R144, R4.reuse, R34, R168 ;  /* 0x000000220490723c */ /* 0x048fee00000018a8 */
[----:B------:R-:W-:Y:S01]  /*5410*/  MOV R168, R196 ;  /* 0x000000c400a87202 */ /* 0x000fe20000000f00 */
[----:B--2---:R-:W-:Y:S01]  /*5420*/  HMMA.16816.F32 R192, R4, R16, R156 ;  /* 0x0000001004c0723c */ /* 0x004fe2000000189c */
[----:B------:R-:W-:Y:S01]  /*5430*/  IMAD.MOV.U32 R169, RZ, RZ, R197 ;  /* 0x000000ffffa97224 */ /* 0x000fe200078e00c5 */
[----:B------:R-:W-:Y:S01]  /*5440*/  MOV R171, R199 ;  /* 0x000000c700ab7202 */ /* 0x000fe20000000f00 */
[----:B------:R-:W-:-:S02]  /*5450*/  IMAD.MOV.U32 R170, RZ, RZ, R198 ;  /* 0x000000ffffaa7224 */ /* 0x000fc400078e00c6 */
[----:B------:R-:W-:Y:S02]  /*5460*/  IMAD.MOV.U32 R35, RZ, RZ, R172 ;  /* 0x000000ffff237224 */ /* 0x000fe400078e00ac */
[----:B------:R-:W-:Y:S01]  /*5470*/  IMAD.MOV.U32 R156, RZ, RZ, R188 ;  /* 0x000000ffff9c7224 */ /* 0x000fe200078e00bc */
[----:B------:R-:W-:Y:S01]  /*5480*/  MOV R157, R189 ;  /* 0x000000bd009d7202 */ /* 0x000fe20000000f00 */
[----:B------:R-:W-:Y:S01]  /*5490*/  IMAD.MOV.U32 R158, RZ, RZ, R190 ;  /* 0x000000ffff9e7224 */ /* 0x000fe200078e00be */
[----:B-1----:R-:W-:Y:S01]  /*54a0*/  HMMA.16816.F32 R196, R4, R22, R160 ;  /* 0x0000001604c4723c */ /* 0x002fe200000018a0 */
[----:B------:R-:W-:Y:S02]  /*54b0*/  IMAD.MOV.U32 R159, RZ, RZ, R191 ;  /* 0x000000ffff9f7224 */ /* 0x000fe400078e00bf */
[----:B------:R-:W-:-:S04]  /*54c0*/  IMAD.MOV.U32 R34, RZ, RZ, R173 ;  /* 0x000000ffff227224 */ /* 0x000fc800078e00ad */
[----:B------:R-:W-:Y:S01]  /*54d0*/  MOV R162, R180 ;  /* 0x000000b400a27202 */ /* 0x000fe20000000f00 */
[C---:B------:R-:W-:Y:S01]  /*54e0*/  HMMA.16816.F32 R188, R4.reuse, R18, R152 ;  /* 0x0000001204bc723c */ /* 0x040fe20000001898 */
[----:B------:R-:W-:Y:S01]  /*54f0*/  IMAD.MOV.U32 R163, RZ, RZ, R181 ;  /* 0x000000ffffa37224 */ /* 0x000fe200078e00b5 */
[----:B------:R-:W-:Y:S01]  /*5500*/  LDSM.16.MT88.4 R16, [R216+0xa100] ;  /* 0x00a10000d810783b */ /* 0x000fe20000004200 */
[----:B------:R-:W-:Y:S02]  /*5510*/  IMAD.MOV.U32 R160, RZ, RZ, R174 ;  /* 0x000000ffffa07224 */ /* 0x000fe400078e00ae */
[----:B------:R-:W-:Y:S02]  /*5520*/  IMAD.MOV.U32 R161, RZ, RZ, R175 ;  /* 0x000000ffffa17224 */ /* 0x000fe400078e00af */
[----:B------:R-:W-:Y:S01]  /*5530*/  MOV R154, R182 ;  /* 0x000000b6009a7202 */ /* 0x000fe20000000f00 */
[----:B------:R-:W-:Y:S01]  /*5540*/  IMAD.MOV.U32 R155, RZ, RZ, R183 ;  /* 0x000000ffff9b7224 */ /* 0x000fe200078e00b7 */
[C---:B------:R-:W-:Y:S07]  /*5550*/  HMMA.16816.F32 R136, R4.reuse, R32, R136 ;  /* 0x000000200488723c */ /* 0x040fee0000001888 */
[----:B------:R-:W-:Y:S01]  /*5560*/  IMAD.MOV.U32 R33, RZ, RZ, R30 ;  /* 0x000000ffff217224 */ /* 0x000fe200078e001e */
[----:B----4-:R-:W-:Y:S01]  /*5570*/  HMMA.16816.F32 R184, R4, R8, R140 ;  /* 0x0000000804b8723c */ /* 0x010fe2000000188c */
[----:B------:R-:W-:-:S02]  /*5580*/  MOV R32, R31 ;  /* 0x0000001f00207202 */ /* 0x000fc40000000f00 */
[----:B------:R-:W1:Y:S05]  /*5590*/  LDSM.16.MT88.4 R28, [R219+0x7100] ;  /* 0x00710000db1c783b */ /* 0x000e6a0000004200 */
[C---:B------:R-:W-:Y:S01]  /*55a0*/  HMMA.16816.F32 R180, R4.reuse, R10, R132 ;  /* 0x0000000a04b4723c */ /* 0x040fe20000001884 */
[----:B------:R-:W2:Y:S07]  /*55b0*/  LDSM.16.MT88.4 R8, [R217+0xa100] ;  /* 0x00a10000d908783b */ /* 0x000eae0000004200 */
[C---:B------:R-:W-:Y:S01]  /*55c0*/  HMMA.16816.F32 R148, R4.reuse, R20, R148 ;  /* 0x000000140494723c */ /* 0x040fe20000001894 */
[----:B------:R-:W3:Y:S07]  /*55d0*/  LDSM.16.MT88.4 R20, [R218+0x7100] ;  /* 0x00710000da14783b */ /* 0x000eee0000004200 */
[C---:B-1----:R-:W-:Y:S07]  /*55e0*/  HMMA.16816.F32 R176, R4.reuse, R28, R120 ;  /* 0x0000001c04b0723c */ /* 0x042fee0000001878 */
[----:B------:R-:W-:Y:S01]  /*55f0*/  IMAD.MOV.U32 R29, RZ, RZ, R159 ;  /* 0x000000ffff1d7224 */ /* 0x000fe200078e009f */
[----:B--2---:R-:W-:Y:S01]  /*5600*/  HMMA.16816.F32 R140, R4, R8, R80 ;  /* 0x00000008048c723c */ /* 0x004fe20000001850 */
[----:B------:R-:W-:-:S07]  /*5610*/  IMAD.MOV.U32 R28, RZ, RZ, R160 ;  /* 0x000000ffff1c7224 */ /* 0x000fce00078e00a0 */
[C---:B------:R-:W-:Y:S01]  /*5620*/  HMMA.16816.F32 R132, R4.reuse, R10, R72 ;  /* 0x0000000a0484723c */ /* 0x040fe20000001848 */
[----:B------:R-:W1:Y:S07]  /*5630*/  LDSM.16.MT88.4 R8, [R218+0xa100] ;  /* 0x00a10000da08783b */ /* 0x000e6e0000004200 */
[C---:B------:R-:W-:Y:S07]  /*5640*/  HMMA.16816.F32 R172, R4.reuse, R30, R108 ;  /* 0x0000001e04ac723c */ /* 0x040fee000000186c */
[----:B------:R-:W-:Y:S01]  /*5650*/  IMAD.MOV.U32 R109, RZ, RZ, R156 ;  /* 0x000000ffff6d7224 */ /* 0x000fe200078e009c */
[----:B------:R-:W-:Y:S01]  /*5660*/  MOV R31, R158 ;  /* 0x0000009e001f7202 */ /* 0x000fe20000000f00 */
[----:B------:R-:W-:Y:S01]  /*5670*/  IMAD.MOV.U32 R108, RZ, RZ, R157 ;  /* 0x000000ffff6c7224 */ /* 0x000fe200078e009d */
[----:B------:R-:W-:Y:S01]  /*5680*/  MOV R110, R155 ;  /* 0x0000009b006e7202 */ /* 0x000fe20000000f00 */
[----:B---3--:R-:W-:Y:S01]  /*5690*/  HMMA.16816.F32 R156, R4, R20, R100 ;  /* 0x00000014049c723c */ /* 0x008fe20000001864 */
[----:B------:R-:W-:Y:S01]  /*56a0*/  IMAD.MOV.U32 R111, RZ, RZ, R154 ;  /* 0x000000ffff6f7224 */ /* 0x000fe200078e009a */
[----:B------:R-:W-:-:S05]  /*56b0*/  MOV R30, R161 ;  /* 0x000000a1001e7202 */ /* 0x000fca0000000f00 */
[----:B------:R-:W-:Y:S01]  /*56c0*/  MOV R21, R168 ;  /* 0x000000a800157202 */ /* 0x000fe20000000f00 */
[----:B------:R-:W-:Y:S01]  /*56d0*/  IMAD.MOV.U32 R100, RZ, RZ, R169 ;  /* 0x000000ffff647224 */ /* 0x000fe200078e00a9 */
[----:B------:R-:W-:Y:S01]  /*56e0*/  MOV R102, R171 ;  /* 0x000000ab00667202 */ /* 0x000fe20000000f00 */
[----:B------:R-:W-:Y:S01]  /*56f0*/  IMAD.MOV.U32 R101, RZ, RZ, R170 ;  /* 0x000000ffff657224 */ /* 0x000fe200078e00aa */
[----:B------:R-:W-:Y:S01]  /*5700*/  HMMA.16816.F32 R152, R4, R18, R88 ;  /* 0x000000120498723c */ /* 0x000fe20000001858 */
[----:B------:R-:W-:Y:S02]  /*5710*/  IMAD.MOV.U32 R20, RZ, RZ, R163 ;  /* 0x000000ffff147224 */ /* 0x000fe400078e00a3 */
[----:B------:R-:W-:-:S05]  /*5720*/  IMAD.MOV.U32 R103, RZ, RZ, R162 ;  /* 0x000000ffff677224 */ /* 0x000fca00078e00a2 */
[C---:B------:R-:W-:Y:S07]  /*5730*/  HMMA.16816.F32 R168, R4.reuse, R22, R96 ;  /* 0x0000001604a8723c */ /* 0x040fee0000001860 */
[----:B------:R-:W-:Y:S01]  /*5740*/  IMAD.MOV.U32 R97, RZ, RZ, R2 ;  /* 0x000000ffff617224 */ /* 0x000fe200078e0002 */
[----:B------:R-:W-:Y:S01]  /*5750*/  MOV R99, R220 ;  /* 0x000000dc00637202 */ /* 0x000fe20000000f00 */
[----:B------:R-:W-:Y:S01]  /*5760*/  FFMA.FTZ R2, R205, c[0x0][0x2d0], -R12 ;  /* 0x0000b400cd027a23 */ /* 0x000fe2000001080c */
[----:B------:R-:W-:Y:S01]  /*5770*/  HMMA.16816.F32 R160, R4, R16, R92 ;  /* 0x0000001004a0723c */ /* 0x000fe2000000185c */
[----:B------:R-:W-:-:S02]  /*5780*/  IMAD.MOV.U32 R98, RZ, RZ, R13 ;  /* 0x000000ffff627224 */ /* 0x000fc400078e000d */
[----:B------:R2:W-:Y:S04]  /*5790*/  MUFU.EX2 R13, R2 ;  /* 0x00000002000d7308 */ /* 0x0005e80000000800 */
[----:B------:R-:W-:Y:S01]  /*57a0*/  MOV R17, R100 ;  /* 0x0000006400117202 */ /* 0x000fe20000000f00 */
[----:B------:R-:W-:Y:S01]  /*57b0*/  IMAD.MOV.U32 R100, RZ, RZ, R108 ;  /* 0x000000ffff647224 */ /* 0x000fe200078e006c */
[----:B------:R-:W-:Y:S01]  /*57c0*/  HMMA.16816.F32 R120, R4, R24, R44 ;  /* 0x000000180478723c */ /* 0x000fe2000000182c */
[----:B------:R-:W-:Y:S02]  /*57d0*/  IMAD.MOV.U32 R108, RZ, RZ, R111 ;  /* 0x000000ffff6c7224 */ /* 0x000fe400078e006f */
[----:B------:R-:W-:-:S05]  /*57e0*/  IMAD.MOV.U32 R111, RZ, RZ, R32 ;  /* 0x000000ffff6f7224 */ /* 0x000fca00078e0020 */
[----:B------:R-:W-:Y:S01]  /*57f0*/  HMMA.16816.F32 R92, R4, R26, R36 ;  /* 0x0000001a045c723c */ /* 0x000fe20000001824 */
[----:B------:R-:W-:Y:S01]  /*5800*/  LDSM.16.MT88.4 R24, [R218+0x1900] ;  /* 0x00190000da18783b */ /* 0x000fe20000004200 */
[----:B--2---:R-:W-:-:S04]  /*5810*/  FFMA.FTZ R2, R204, c[0x0][0x2d0], -R12 ;  /* 0x0000b400cc027a23 */ /* 0x004fc8000001080c */
[----:B------:R2:W-:Y:S02]  /*5820*/  MUFU.EX2 R220, R2 ;  /* 0x0000000200dc7308 */ /* 0x0005e40000000800 */
[----:B-1----:R-:W-:Y:S01]  /*5830*/  HMMA.16816.F32 R72, R4, R8, R52 ;  /* 0x000000080448723c */ /* 0x002fe20000001834 */
[----:B--2---:R-:W-:-:S05]  /*5840*/  FFMA.FTZ R2, R166, c[0x0][0x2d0], -R12 ;  /* 0x0000b400a6027a23 */ /* 0x004fca000001080c */
[----:B------:R1:W2:Y:S02]  /*5850*/  MUFU.EX2 R96, R2 ;  /* 0x0000000200607308 */ /* 0x0002a40000000800 */
[----:B-1----:R-:W-:Y:S02]  /*5860*/  FFMA.FTZ R2, R165, c[0x0][0x2d0], -R12 ;  /* 0x0000b400a5027a23 */ /* 0x002fe4000001080c */
[----:B------:R-:W-:Y:S02]  /*5870*/  IMAD.MOV.U32 R165, RZ, RZ, R97 ;  /* 0x000000ffffa57224 */ /* 0x000fe400078e0061 */
[----:B------:R-:W-:Y:S02]  /*5880*/  IMAD.MOV.U32 R97, RZ, RZ, R98 ;  /* 0x000000ffff617224 */ /* 0x000fe400078e0062 */
[----:B------:R1:W3:Y:S01]  /*5890*/  MUFU.EX2 R88, R2 ;  /* 0x0000000200587308 */ /* 0x0002e20000000800 */
[----:B------:R-:W-:Y:S01]  /*58a0*/  MOV R98, R99 ;  /* 0x0000006300627202 */ /* 0x000fe20000000f00 */
[----:B------:R-:W-:-:S02]  /*58b0*/  IMAD.MOV.U32 R99, RZ, RZ, R20 ;  /* 0x000000ffff637224 */ /* 0x000fc400078e0014 */
        /* <DEDUP_REMOVED lines=8> */
[----:B------:R-:W-:Y:S02]  /*5940*/  IMAD.MOV.U32 R110, RZ, RZ, R35 ;  /* 0x000000ffff6e7224 */ /* 0x000fe400078e0023 */
[----:B------:R-:W-:-:S02]  /*5950*/  IMAD.MOV.U32 R16, RZ, RZ, R20 ;  /* 0x000000ffff107224 */ /* 0x000fc400078e0014 */
[----:B-1----:R-:W-:Y:S02]  /*5960*/  FFMA.FTZ R2, R206, c[0x0][0x2d0], -R0 ;  /* 0x0000b400ce027a23 */ /* 0x002fe40000010800 */
[----:B------:R-:W-:Y:S01]  /*5970*/  IMAD.MOV.U32 R91, RZ, RZ, R99 ;  /* 0x000000ffff5b7224 */ /* 0x000fe200078e0063 */
[----:B------:R-:W-:Y:S01]  /*5980*/  MOV R83, R16 ;  /* 0x0000001000537202 */ /* 0x000fe20000000f00 */
[----:B------:R1:W-:Y:S01]  /*5990*/  MUFU.EX2 R252, R2 ;  /* 0x0000000200fc7308 */ /* 0x0003e20000000800 */
[----:B------:R-:W-:Y:S02]  /*59a0*/  IMAD.MOV.U32 R99, RZ, RZ, R31 ;  /* 0x000000ffff637224 */ /* 0x000fe400078e001f */
[----:B------:R-:W-:Y:S01]  /*59b0*/  IMAD.MOV.U32 R81, RZ, RZ, R90 ;  /* 0x000000ffff517224 */ /* 0x000fe200078e005a */
[----:B------:R-:W-:Y:S01]  /*59c0*/  MOV R205, R83 ;  /* 0x0000005300cd7202 */ /* 0x000fe20000000f00 */
[----:B------:R-:W-:Y:S02]  /*59d0*/  IMAD.MOV.U32 R31, RZ, RZ, R250 ;  /* 0x000000ffff1f7224 */ /* 0x000fe400078e00fa */
[----:B------:R-:W-:Y:S01]  /*59e0*/  IMAD.MOV.U32 R82, RZ, RZ, R91 ;  /* 0x000000ffff527224 */ /* 0x000fe200078e005b */
[----:B------:R-:W-:Y:S01]  /*59f0*/  MOV R91, R97 ;  /* 0x00000061005b7202 */ /* 0x000fe20000000f00 */
[----:B------:R-:W-:-:S02]  /*5a00*/  IMAD.MOV.U32 R97, RZ, RZ, R99 ;  /* 0x000000ffff617224 */ /* 0x000fc400078e0063 */
[----:B------:R-:W-:Y:S01]  /*5a10*/  IMAD.MOV.U32 R204, RZ, RZ, R82 ;  /* 0x000000ffffcc7224 */ /* 0x000fe200078e0052 */
[----:B------:R-:W-:Y:S01]  /*5a20*/  MOV R166, R91 ;  /* 0x0000005b00a67202 */ /* 0x000fe20000000f00 */
[----:B-1----:R-:W-:Y:S02]  /*5a30*/  FFMA.FTZ R2, R207, c[0x0][0x2d0], -R0 ;  /* 0x0000b400cf027a23 */ /* 0x002fe40000010800 */
[----:B--2---:R-:W-:Y:S02]  /*5a40*/  IMAD.MOV.U32 R207, RZ, RZ, R96 ;  /* 0x000000ffffcf7224 */ /* 0x004fe400078e0060 */
[----:B------:R-:W-:Y:S01]  /*5a50*/  IMAD.MOV.U32 R96, RZ, RZ, R101 ;  /* 0x000000ffff607224 */ /* 0x000fe200078e0065 */
[----:B------:R-:W-:Y:S01]  /*5a60*/  MOV R101, R109 ;  /* 0x0000006d00657202 */ /* 0x000fe20000000f00 */
[----:B------:R1:W2:Y:S01]  /*5a70*/  MUFU.EX2 R250, R2 ;  /* 0x0000000200fa7308 */ /* 0x0002a20000000800 */
[----:B------:R-:W-:Y:S01]  /*5a80*/  MOV R109, R34 ;  /* 0x00000022006d7202 */ /* 0x000fe20000000f00 */
[----:B------:R-:W-:Y:S01]  /*5a90*/  IMAD.MOV.U32 R90, RZ, RZ, R96 ;  /* 0x000000ffff5a7224 */ /* 0x000fe200078e0060 */
[----:B------:R-:W-:Y:S01]  /*5aa0*/  HMMA.16816.F32 R32, R4, R10, R40 ;  /* 0x0000000a0420723c */ /* 0x000fe20000001828 */
[----:B------:R-:W-:Y:S01]  /*5ab0*/  IMAD.MOV.U32 R96, RZ, RZ, R98 ;  /* 0x000000ffff607224 */ /* 0x000fe200078e0062 */
[----:B------:R-:W-:Y:S01]  /*5ac0*/  MOV R98, R100 ;  /* 0x0000006400627202 */ /* 0x000fe20000000f00 */
[----:B------:R-:W-:Y:S01]  /*5ad0*/  IMAD.MOV.U32 R99, RZ, RZ, R101 ;  /* 0x000000ffff637224 */ /* 0x000fe200078e0065 */
[----:B------:R-:W-:Y:S01]  /*5ae0*/  MOV R101, R30 ;  /* 0x0000001e00657202 */ /* 0x000fe20000000f00 */
[----:B------:R-:W-:Y:S01]  /*5af0*/  IMAD.MOV.U32 R100, RZ, RZ, R102 ;  /* 0x000000ffff647224 */ /* 0x000fe200078e0066 */
[----:B------:R-:W4:Y:S01]  /*5b00*/  LDSM.16.MT88.4 R8, [R219+0x1900] ;  /* 0x00190000db08783b */ /* 0x000f220000004200 */
[----:B------:R-:W-:Y:S01]  /*5b10*/  FFMA.FTZ R4, R208, c[0x0][0x2d0], -R0 ;  /* 0x0000b400d0047a23 */ /* 0x000fe20000010800 */
[----:B---3--:R-:W-:Y:S01]  /*5b20*/  F2FP.PACK_AB R6, R88, R207 ;  /* 0x000000cf5806723e */ /* 0x008fe200000000ff */
[----:B------:R-:W-:-:S02]  /*5b30*/  IMAD.MOV.U32 R208, RZ, RZ, R21 ;  /* 0x000000ffffd07224 */ /* 0x000fc400078e0015 */
[----:B------:R-:W3:Y:S01]  /*5b40*/  LDSM.16.MT88.4 R20, [R216+0x1900] ;  /* 0x00190000d814783b */ /* 0x000ee20000004200 */
[----:B------:R-:W-:Y:S01]  /*5b50*/  IMAD.MOV.U32 R102, RZ, RZ, R31 ;  /* 0x000000ffff667224 */ /* 0x000fe200078e001f */
[----:B------:R-:W-:Y:S01]  /*5b60*/  MOV R31, R214 ;  /* 0x000000d6001f7202 */ /* 0x000fe20000000f00 */
[----:B-1----:R-:W-:Y:S01]  /*5b70*/  FFMA.FTZ R2, R209, c[0x0][0x2d0], -R0 ;  /* 0x0000b400d1027a23 */ /* 0x002fe20000010800 */
[----:B------:R1:W-:Y:S01]  /*5b80*/  MUFU.EX2 R214, R4 ;  /* 0x0000000400d67308 */ /* 0x0003e20000000800 */
[----:B------:R-:W-:Y:S01]  /*5b90*/  IMAD.MOV.U32 R30, RZ, RZ, R215 ;  /* 0x000000ffff1e7224 */ /* 0x000fe200078e00d7 */
[----:B------:R-:W-:Y:S01]  /*5ba0*/  MOV R209, R89 ;  /* 0x0000005900d17202 */ /* 0x000fe20000000f00 */
[----:B------:R-:W-:Y:S01]  /*5bb0*/  IMAD.MOV.U32 R89, RZ, RZ, R17 ;  /* 0x000000ffff597224 */ /* 0x000fe200078e0011 */
[----:B--2---:R-:W-:Y:S01]  /*5bc0*/  F2FP.PACK_AB R5, R250, R252 ;  /* 0x000000fcfa05723e */ /* 0x004fe200000000ff */
[----:B------:R-:W2:Y:S01]  /*5bd0*/  LDSM.16.MT88.4 R16, [R217+0x1900] ;  /* 0x00190000d910783b */ /* 0x000ea20000004200 */
[----:B------:R-:W-:-:S02]  /*5be0*/  IMAD.MOV.U32 R91, RZ, RZ, R102 ;  /* 0x000000ffff5b7224 */ /* 0x000fc400078e0066 */
[----:B------:R-:W4:Y:S01]  /*5bf0*/  MUFU.EX2 R215, R2 ;  /* 0x0000000200d77308 */ /* 0x000f220000000800 */
[----:B-1----:R-:W-:Y:S02]  /*5c00*/  F2FP.PACK_AB R4, R220, R13 ;  /* 0x0000000ddc04723e */ /* 0x002fe400000000ff */
[----:B----4-:R-:W-:Y:S01]  /*5c10*/  F2FP.PACK_AB R7, R215, R214 ;  /* 0x000000d6d707723e */ /* 0x010fe200000000ff */
[----:B------:R-:W-:-:S06]  /*5c20*/  IMAD.MOV.U32 R2, RZ, RZ, R81 ;  /* 0x000000ffff027224 */ /* 0x000fcc00078e0051 */
[C---:B------:R-:W-:Y:S08]  /*5c30*/  HMMA.16816.F32 R80, R4.reuse, R8, R68 ;  /* 0x000000080450723c */ /* 0x040ff00000001844 */
[C---:B---3--:R-:W-:Y:S08]  /*5c40*/  HMMA.16816.F32 R44, R4.reuse, R20, R56 ;  /* 0x00000014042c723c */ /* 0x048ff00000001838 */
[C---:B------:R-:W-:Y:S01]  /*5c50*/  HMMA.16816.F32 R40, R4.reuse, R22, R64 ;  /* 0x000000160428723c */ /* 0x040fe20000001840 */
[----:B------:R-:W1:Y:S07]  /*5c60*/  LDSM.16.MT88.4 R20, [R216+0x4900] ;  /* 0x00490000d814783b */ /* 0x000e6e0000004200 */
[C---:B--2---:R-:W-:Y:S08]  /*5c70*/  HMMA.16816.F32 R36, R4.reuse, R16, R76 ;  /* 0x000000100424723c */ /* 0x044ff0000000184c */
[C---:B------:R-:W-:Y:S01]  /*5c80*/  HMMA.16816.F32 R76, R4.reuse, R10, R60 ;  /* 0x0000000a044c723c */ /* 0x040fe2000000183c */
[----:B------:R-:W2:Y:S07]  /*5c90*/  LDSM.16.MT88.4 R8, [R219+0x4900] ;  /* 0x00490000db08783b */ /* 0x000eae0000004200 */
[C---:B------:R-:W-:Y:S07]  /*5ca0*/  HMMA.16816.F32 R68, R4.reuse, R24, R48 ;  /* 0x000000180444723c */ /* 0x040fee0000001830 */
[----:B------:R-:W-:Y:S01]  /*5cb0*/  IMAD.MOV.U32 R51, RZ, RZ, R204 ;  /* 0x000000ffff337224 */ /* 0x000fe200078e00cc */
[----:B------:R-:W-:Y:S01]  /*5cc0*/  MOV R49, R88 ;  /* 0x0000005800317202 */ /* 0x000fe20000000f00 */
[----:B------:R-:W-:Y:S01]  /*5cd0*/  IMAD.MOV.U32 R50, RZ, RZ, R205 ;  /* 0x000000ffff327224 */ /* 0x000fe200078e00cd */
[----:B------:R-:W-:Y:S01]  /*5ce0*/  MOV R88, R98 ;  /* 0x0000006200587202 */ /* 0x000fe20000000f00 */
[----:B------:R-:W-:Y:S01]  /*5cf0*/  IMAD.MOV.U32 R48, RZ, RZ, R89 ;  /* 0x000000ffff307224 */ /* 0x000fe200078e0059 */
[C---:B------:R-:W-:Y:S01]  /*5d00*/  HMMA.16816.F32 R84, R4.reuse, R18, R84 ;  /* 0x000000120454723c */ /* 0x040fe20000001854 */
[----:B------:R-:W-:Y:S01]  /*5d10*/  IMAD.MOV.U32 R205, RZ, RZ, R96 ;  /* 0x000000ffffcd7224 */ /* 0x000fe200078e0060 */
[----:B------:R-:W3:Y:S01]  /*5d20*/  LDSM.16.MT88.4 R16, [R217+0x4900] ;  /* 0x00490000d910783b */ /* 0x000ee20000004200 */
[----:B------:R-:W-:Y:S01]  /*5d30*/  IMAD.MOV.U32 R204, RZ, RZ, R97 ;  /* 0x000000ffffcc7224 */ /* 0x000fe200078e0061 */
[----:B------:R-:W-:Y:S01]  /*5d40*/  MOV R97, R31 ;  /* 0x0000001f00617202 */ /* 0x000fe20000000f00 */
[----:B------:R-:W-:Y:S01]  /*5d50*/  IMAD.MOV.U32 R89, RZ, RZ, R99 ;  /* 0x000000ffff597224 */ /* 0x000fe200078e0063 */
[----:B------:R-:W-:Y:S01]  /*5d60*/  MOV R24, R101 ;  /* 0x0000006500187202 */ /* 0x000fe20000000f00 */
[----:B------:R-:W-:Y:S01]  /*5d70*/  IMAD.MOV.U32 R96, RZ, RZ, R30 ;  /* 0x000000ffff607224 */ /* 0x000fe200078e001e */
[----:B-1----:R-:W-:Y:S01]  /*5d80*/  HMMA.16816.F32 R60, R4, R20, R112 ;  /* 0x00000014043c723c */ /* 0x002fe20000001870 */
[----:B------:R-:W-:-:S02]  /*5d90*/  IMAD.MOV.U32 R98, RZ, RZ, R28 ;  /* 0x000000ffff627224 */ /* 0x000fc400078e001c */
[----:B------:R-:W-:Y:S02]  /*5da0*/  IMAD.MOV.U32 R99, RZ, RZ, R29 ;  /* 0x000000ffff637224 */ /* 0x000fe400078e001d */
[----:B------:R-:W1:Y:S01]  /*5db0*/  LDSM.16.MT88.4 R28, [R218+0x4900] ;  /* 0x00490000da1c783b */ /* 0x000e620000004200 */
[----:B------:R-:W-:Y:S02]  /*5dc0*/  IMAD.MOV.U32 R25, RZ, RZ, R90 ;  /* 0x000000ffff197224 */ /* 0x000fe400078e005a */
[C---:B------:R-:W-:Y:S01]  /*5dd0*/  HMMA.16816.F32 R56, R4.reuse, R22, R116 ;  /* 0x000000160438723c */ /* 0x040fe20000001874 */
[----:B------:R-:W4:Y:S01]  /*5de0*/  LDSM.16.MT88.4 R20, [R216+0x7900] ;  /* 0x00790000d814783b */ /* 0x000f220000004200 */
[----:B------:R-:W-:Y:S02]  /*5df0*/  IMAD.MOV.U32 R90, RZ, RZ, R100 ;  /* 0x000000ffff5a7224 */ /* 0x000fe400078e0064 */
[----:B------:R-:W-:Y:S02]  /*5e00*/  IMAD.MOV.U32 R206, RZ, RZ, R204 ;  /* 0x000000ffffce7224 */ /* 0x000fe400078e00cc */
[----:B------:R-:W-:Y:S01]  /*5e10*/  IMAD.MOV.U32 R204, RZ, RZ, R89 ;  /* 0x000000ffffcc7224 */ /* 0x000fe200078e0059 */
[----:B------:R-:W-:Y:S01]  /*5e20*/  MOV R89, R108 ;  /* 0x0000006c00597202 */ /* 0x000fe20000000f00 */
[C---:B--2---:R-:W-:Y:S07]  /*5e30*/  HMMA.16816.F32 R112, R4.reuse, R8, R136 ;  /* 0x000000080470723c */ /* 0x044fee0000001888 */
[----:B------:R-:W-:Y:S01]  /*5e40*/  IMAD.MOV.U32 R139, RZ, RZ, R166 ;  /* 0x000000ffff8b7224 */ /* 0x000fe200078e00a6 */
[----:B------:R-:W-:Y:S01]  /*5e50*/  HMMA.16816.F32 R64, R4, R26, R104 ;  /* 0x0000001a0440723c */ /* 0x000fe20000001868 */
[----:B------:R-:W-:Y:S01]  /*5e60*/  MOV R166, R88 ;  /* 0x0000005800a67202 */ /* 0x000fe20000000f00 */
[----:B------:R-:W-:Y:S01]  /*5e70*/  IMAD.MOV.U32 R88, RZ, RZ, R90 ;  /* 0x000000ffff587224 */ /* 0x000fe200078e005a */
[----:B------:R-:W-:Y:S01]  /*5e80*/  MOV R138, R110 ;  /* 0x0000006e008a7202 */ /* 0x000fe20000000f00 */
[----:B------:R-:W-:-:S02]  /*5e90*/  IMAD.MOV.U32 R90, RZ, RZ, R109 ;  /* 0x000000ffff5a7224 */ /* 0x000fc400078e006d */
[----:B------:R-:W-:Y:S01]  /*5ea0*/  IMAD.MOV.U32 R137, RZ, RZ, R111 ;  /* 0x000000ffff897224 */ /* 0x000fe200078e006f */
[----:B------:R-:W-:Y:S01]  /*5eb0*/  MOV R107, R103 ;  /* 0x00000067006b7202 */ /* 0x000fe20000000f00 */
[----:B------:R-:W-:Y:S01]  /*5ec0*/  HMMA.16816.F32 R116, R4, R10, R144 ;  /* 0x0000000a0474723c */ /* 0x000fe20000001890 */
[----:B------:R-:W2:Y:S01]  /*5ed0*/  LDSM.16.MT88.4 R8, [R219+0x7900] ;  /* 0x00790000db08783b */ /* 0x000ea20000004200 */
[----:B------:R-:W-:Y:S01]  /*5ee0*/  IMAD.MOV.U32 R136, RZ, RZ, R204 ;  /* 0x000000ffff887224 */ /* 0x000fe200078e00cc */
[----:B------:R-:W-:-:S04]  /*5ef0*/  MOV R204, R90 ;  /* 0x0000005a00cc7202 */ /* 0x000fc80000000f00 */
[----:B------:R-:W-:Y:S01]  /*5f00*/  MOV R146, R98 ;  /* 0x0000006200927202 */ /* 0x000fe20000000f00 */
        /* <DEDUP_REMOVED lines=8> */
[----:B-1----:R-:W-:Y:S01]  /*5f90*/  HMMA.16816.F32 R108, R4, R28, R148 ;  /* 0x0000001c046c723c */ /* 0x002fe20000001894 */
[----:B------:R-:W-:Y:S01]  /*5fa0*/  MOV R131, R88 ;  /* 0x0000005800837202 */ /* 0x000fe20000000f00 */
[----:B------:R-:W-:Y:S01]  /*5fb0*/  IMAD.MOV.U32 R128, RZ, RZ, R48 ;  /* 0x000000ffff807224 */ /* 0x000fe200078e0030 */
[----:B------:R-:W-:-:S04]  /*5fc0*/  MOV R129, R25 ;  /* 0x0000001900817202 */ /* 0x000fc80000000f00 */
[----:B------:R-:W-:Y:S01]  /*5fd0*/  MOV R151, R107 ;  /* 0x0000006b00977202 */ /* 0x000fe20000000f00 */
[C---:B------:R-:W-:Y:S01]  /*5fe0*/  HMMA.16816.F32 R52, R4.reuse, R16, R124 ;  /* 0x000000100434723c */ /* 0x040fe2000000187c */
[----:B------:R-:W-:Y:S01]  /*5ff0*/  IMAD.MOV.U32 R150, RZ, RZ, R24 ;  /* 0x000000ffff967224 */ /* 0x000fe200078e0018 */
[----:B------:R-:W1:Y:S01]  /*6000*/  LDSM.16.MT88.4 R16, [R217+0x7900] ;  /* 0x00790000d910783b */ /* 0x000e620000004200 */
[----:B------:R-:W-:Y:S01]  /*6010*/  IMAD.MOV.U32 R28, RZ, RZ, R2 ;  /* 0x000000ffff1c7224 */ /* 0x000fe200078e0002 */
[----:B------:R-:W-:Y:S01]  /*6020*/  MOV R149, R49 ;  /* 0x0000003100957202 */ /* 0x000fe20000000f00 */
[----:B------:R-:W-:Y:S01]  /*6030*/  IMAD.MOV.U32 R2, RZ, RZ, R201 ;  /* 0x000000ffff027224 */ /* 0x000fe200078e00c9 */
[----:B------:R-:W3:Y:S01]  /*6040*/  LDSM.16.MT88.4 R24, [R218+0x7900] ;  /* 0x00790000da18783b */ /* 0x000ee20000004200 */
[----:B------:R-:W-:Y:S01]  /*6050*/  IMAD.MOV.U32 R148, RZ, RZ, R50 ;  /* 0x000000ffff947224 */ /* 0x000fe200078e0032 */
[----:B------:R-:W-:Y:S01]  /*6060*/  HMMA.16816.F32 R104, R4, R30, R196 ;  /* 0x0000001e0468723c */ /* 0x000fe200000018c4 */
[----:B------:R-:W-:-:S06]  /*6070*/  MOV R29, R51 ;  /* 0x00000033001d7202 */ /* 0x000fcc0000000f00 */
[----:B------:R-:W-:Y:S01]  /*6080*/  IMAD.MOV.U32 R198, RZ, RZ, R91 ;  /* 0x000000ffffc67224 */ /* 0x000fe200078e005b */
[----:B------:R-:W-:Y:S01]  /*6090*/  MOV R199, R96 ;  /* 0x0000006000c77202 */ /* 0x000fe20000000f00 */
[----:B------:R-:W-:Y:S01]  /*60a0*/  IMAD.MOV.U32 R31, RZ, RZ, R97 ;  /* 0x000000ffff1f7224 */ /* 0x000fe200078e0061 */
[----:B----4-:R-:W-:Y:S01]  /*60b0*/  HMMA.16816.F32 R88, R4, R22, R188 ;  /* 0x000000160458723c */ /* 0x010fe200000018bc */
[----:B------:R-:W-:-:S07]  /*60c0*/  MOV R30, R200 ;  /* 0x000000c8001e7202 */ /* 0x000fce0000000f00 */
[C---:B------:R-:W-:Y:S01]  /*60d0*/  HMMA.16816.F32 R96, R4.reuse, R20, R192 ;  /* 0x000000140460723c */ /* 0x040fe200000018c0 */
[----:B------:R-:W4:Y:S07]  /*60e0*/  LDSM.16.MT88.4 R20, [R216+0xa900] ;  /* 0x00a90000d814783b */ /* 0x000f2e0000004200 */
[C---:B--2---:R-:W-:Y:S08]  /*60f0*/  HMMA.16816.F32 R124, R4.reuse, R8, R176 ;  /* 0x00000008047c723c */ /* 0x044ff000000018b0 */
[C---:B------:R-:W-:Y:S01]  /*6100*/  HMMA.16816.F32 R192, R4.reuse, R10, R172 ;  /* 0x0000000a04c0723c */ /* 0x040fe200000018ac */
[----:B------:R-:W2:Y:S07]  /*6110*/  LDSM.16.MT88.4 R8, [R219+0xa900] ;  /* 0x00a90000db08783b */ /* 0x000eae0000004200 */
[C---:B-1----:R-:W-:Y:S08]  /*6120*/  HMMA.16816.F32 R48, R4.reuse, R16, R184 ;  /* 0x000000100430723c */ /* 0x042ff000000018b8 */
[C---:B------:R-:W-:Y:S01]  /*6130*/  HMMA.16816.F32 R200, R4.reuse, R18, R180 ;  /* 0x0000001204c8723c */ /* 0x040fe200000018b4 */
[----:B------:R-:W1:Y:S07]  /*6140*/  LDSM.16.MT88.4 R16, [R217+0xa900] ;  /* 0x00a90000d910783b */ /* 0x000e6e0000004200 */
[C---:B---3--:R-:W-:Y:S08]  /*6150*/  HMMA.16816.F32 R176, R4.reuse, R24, R156 ;  /* 0x0000001804b0723c */ /* 0x048ff0000000189c */
[C---:B----4-:R-:W-:Y:S07]  /*6160*/  HMMA.16816.F32 R172, R4.reuse, R22, R152 ;  /* 0x0000001604ac723c */ /* 0x050fee0000001898 */
[----:B------:R-:W-:Y:S01]  /*6170*/  MOV R153, R2 ;  /* 0x0000000200997202 */ /* 0x000fe20000000f00 */
[----:B------:R-:W-:Y:S01]  /*6180*/  FFMA.FTZ R2, R213, c[0x0][0x2d0], -R12 ;  /* 0x0000b400d5027a23 */ /* 0x000fe2000001080c */
[C---:B------:R-:W-:Y:S01]  /*6190*/  HMMA.16816.F32 R188, R4.reuse, R26, R168 ;  /* 0x0000001a04bc723c */ /* 0x040fe200000018a8 */
[----:B------:R-:W3:Y:S01]  /*61a0*/  LDSM.16.MT88.4 R24, [R218+0xa900] ;  /* 0x00a90000da18783b */ /* 0x000ee20000004200 */
[----:B------:R-:W-:Y:S01]  /*61b0*/  MOV R155, R206 ;  /* 0x000000ce009b7202 */ /* 0x000fe20000000f00 */
[----:B------:R-:W-:Y:S01]  /*61c0*/  IMAD.MOV.U32 R154, RZ, RZ, R207 ;  /* 0x000000ffff9a7224 */ /* 0x000fe200078e00cf */
[----:B------:R4:W-:Y:S03]  /*61d0*/  MUFU.EX2 R206, R2 ;  /* 0x0000000200ce7308 */ /* 0x0009e60000000800 */
[----:B------:R-:W-:Y:S01]  /*61e0*/  MOV R169, R144 ;  /* 0x0000009000a97202 */ /* 0x000fe20000000f00 */
[----:B------:R-:W-:Y:S01]  /*61f0*/  HMMA.16816.F32 R184, R4, R20, R160 ;  /* 0x0000001404b8723c */ /* 0x000fe200000018a0 */
[----:B------:R-:W-:Y:S01]  /*6200*/  MOV R171, R198 ;  /* 0x000000c600ab7202 */ /* 0x000fe20000000f00 */
[----:B------:R-:W-:-:S02]  /*6210*/  IMAD.MOV.U32 R152, RZ, RZ, R154 ;  /* 0x000000ffff987224 */ /* 0x000fc400078e009a */
[----:B------:R-:W-:Y:S02]  /*6220*/  IMAD.MOV.U32 R168, RZ, RZ, R199 ;  /* 0x000000ffffa87224 */ /* 0x000fe400078e00c7 */
[----:B------:R-:W-:Y:S01]  /*6230*/  IMAD.MOV.U32 R170, RZ, RZ, R145 ;  /* 0x000000ffffaa7224 */ /* 0x000fe200078e0091 */
[----:B------:R-:W-:Y:S01]  /*6240*/  MOV R20, R146 ;  /* 0x0000009200147202 */ /* 0x000fe20000000f00 */
[----:B------:R-:W-:Y:S01]  /*6250*/  IMAD.MOV.U32 R21, RZ, RZ, R147 ;  /* 0x000000ffff157224 */ /* 0x000fe200078e0093 */
[C---:B--2---:R-:W-:Y:S01]  /*6260*/  HMMA.16816.F32 R160, R4.reuse, R8, R120 ;  /* 0x0000000804a0723c */ /* 0x044fe20000001878 */
[----:B----4-:R-:W-:Y:S02]  /*6270*/  FFMA.FTZ R2, R212, c[0x0][0x2d0], -R12 ;  /* 0x0000b400d4027a23 */ /* 0x010fe4000001080c */
[----:B------:R-:W-:Y:S02]  /*6280*/  IMAD.MOV.U32 R154, RZ, RZ, R20 ;  /* 0x000000ffff9a7224 */ /* 0x000fe400078e0014 */
[----:B------:R2:W4:Y:S03]  /*6290*/  MUFU.EX2 R212, R2 ;  /* 0x0000000200d47308 */ /* 0x0005260000000800 */
[----:B------:R-:W-:Y:S01]  /*62a0*/  HMMA.16816.F32 R196, R4, R10, R92 ;  /* 0x0000000a04c4723c */ /* 0x000fe2000000185c */
[----:B------:R-:W4:Y:S01]  /*62b0*/  LDSM.16.MT88.4 R8, [R216+0x2100] ;  /* 0x00210000d808783b */ /* 0x000f220000004200 */
[----:B------:R-:W-:-:S02]  /*62c0*/  IMAD.MOV.U32 R20, RZ, RZ, R168 ;  /* 0x000000ffff147224 */ /* 0x000fc400078e00a8 */
[----:B------:R-:W-:Y:S02]  /*62d0*/  IMAD.MOV.U32 R168, RZ, RZ, R170 ;  /* 0x000000ffffa87224 */ /* 0x000fe400078e00aa */
[----:B------:R-:W-:Y:S02]  /*62e0*/  IMAD.MOV.U32 R170, RZ, RZ, R148 ;  /* 0x000000ffffaa7224 */ /* 0x000fe400078e0094 */
[----:B-1----:R-:W-:Y:S01]  /*62f0*/  HMMA.16816.F32 R156, R4, R16, R140 ;  /* 0x00000010049c723c */ /* 0x002fe2000000188c */
[----:B------:R-:W-:Y:S02]  /*6300*/  IMAD.MOV.U32 R148, RZ, RZ, R150 ;  /* 0x000000ffff947224 */ /* 0x000fe400078e0096 */
[----:B------:R-:W-:Y:S01]  /*6310*/  IMAD.MOV.U32 R150, RZ, RZ, R137 ;  /* 0x000000ffff967224 */ /* 0x000fe200078e0089 */
[----:B------:R-:W-:Y:S01]  /*6320*/  MOV R137, R224 ;  /* 0x000000e000897202 */ /* 0x000fe20000000f00 */
[----:B--2---:R-:W-:-:S03]  /*6330*/  FFMA.FTZ R2, R210, c[0x0][0x2d0], -R12 ;  /* 0x0000b400d2027a23 */ /* 0x004fc6000001080c */
[----:B---3--:R-:W-:Y:S01]  /*6340*/  HMMA.16816.F32 R180, R4, R24, R72 ;  /* 0x0000001804b4723c */ /* 0x008fe20000001848 */
[----:B------:R-:W-:-:S07]  /*6350*/  IMAD.MOV.U32 R143, RZ, RZ, R205 ;  /* 0x000000ffff8f7224 */ /* 0x000fce00078e00cd */
[----:B------:R-:W-:Y:S01]  /*6360*/  HMMA.16816.F32 R144, R4, R18, R132 ;  /* 0x000000120490723c */ /* 0x000fe20000001884 */
[----:B------:R1:W-:Y:S01]  /*6370*/  MUFU.EX2 R213, R2 ;  /* 0x0000000200d57308 */ /* 0x0003e20000000800 */
[----:B------:R-:W-:Y:S01]  /*6380*/  IMAD.MOV.U32 R140, RZ, RZ, R168 ;  /* 0x000000ffff8c7224 */ /* 0x000fe200078e00a8 */
[----:B------:R-:W-:Y:S01]  /*6390*/  LDSM.16.MT88.4 R16, [R218+0x2100] ;  /* 0x00210000da10783b */ /* 0x000fe20000004200 */
[----:B------:R-:W-:Y:S02]  /*63a0*/  IMAD.MOV.U32 R93, RZ, RZ, R170 ;  /* 0x000000ffff5d7224 */ /* 0x000fe400078e00aa */
[----:B------:R-:W-:Y:S01]  /*63b0*/  IMAD.MOV.U32 R95, RZ, RZ, R128 ;  /* 0x000000ffff5f7224 */ /* 0x000fe200078e0080 */
[----:B------:R-:W-:Y:S01]  /*63c0*/  MOV R142, R221 ;  /* 0x000000dd008e7202 */ /* 0x000fe20000000f00 */
[----:B------:R2:W5:Y:S01]  /*63d0*/  LDL.LU R224, [R1+0x54] ;  /* 0x0000540001e07983 */ /* 0x0005620000300800 */
[----:B-1----:R-:W-:-:S04]  /*63e0*/  FFMA.FTZ R2, R211, c[0x0][0x2d0], -R12 ;  /* 0x0000b400d3027a23 */ /* 0x002fc8000001080c */
[----:B------:R1:W3:Y:S02]  /*63f0*/  MUFU.EX2 R207, R2 ;  /* 0x0000000200cf7308 */ /* 0x0002e40000000800 */
[----:B-1----:R-:W-:Y:S01]  /*6400*/  FFMA.FTZ R2, R153, c[0x0][0x2d0], -R0 ;  /* 0x0000b40099027a23 */ /* 0x002fe20000010800 */
[----:B------:R-:W-:Y:S02]  /*6410*/  MOV R153, R155 ;  /* 0x0000009b00997202 */ /* 0x000fe40000000f00 */
[----:B------:R-:W-:Y:S02]  /*6420*/  MOV R155, R21 ;  /* 0x00000015009b7202 */ /* 0x000fe40000000f00 */
[----:B------:R-:W-:Y:S02]  /*6430*/  MOV R21, R169 ;  /* 0x000000a900157202 */ /* 0x000fe40000000f00 */
[----:B------:R-:W-:Y:S02]  /*6440*/  MOV R169, R171 ;  /* 0x000000ab00a97202 */ /* 0x000fe40000000f00 */
[----:B------:R-:W-:-:S02]  /*6450*/  MOV R171, R149 ;  /* 0x0000009500ab7202 */ /* 0x000fc40000000f00 */
[----:B------:R-:W-:Y:S02]  /*6460*/  MOV R149, R151 ;  /* 0x0000009700957202 */ /* 0x000fe40000000f00 */
[----:B------:R-:W-:Y:S01]  /*6470*/  MOV R151, R138 ;  /* 0x0000008a00977202 */ /* 0x000fe20000000f00 */
[----:B------:R-:W-:Y:S02]  /*6480*/  IMAD.MOV.U32 R138, RZ, RZ, R165 ;  /* 0x000000ffff8a7224 */ /* 0x000fe400078e00a5 */
[----:B------:R1:W-:Y:S01]  /*6490*/  MUFU.EX2 R165, R2 ;  /* 0x0000000200a57308 */ /* 0x0003e20000000800 */
[----:B------:R-:W-:Y:S02]  /*64a0*/  IMAD.MOV.U32 R23, RZ, RZ, R153 ;  /* 0x000000ffff177224 */ /* 0x000fe400078e0099 */
[----:B------:R-:W-:Y:S02]  /*64b0*/  IMAD.MOV.U32 R153, RZ, RZ, R155 ;  /* 0x000000ffff997224 */ /* 0x000fe400078e009b */
[----:B------:R-:W-:-:S02]  /*64c0*/  IMAD.MOV.U32 R155, RZ, RZ, R149 ;  /* 0x000000ffff9b7224 */ /* 0x000fc400078e0095 */
[----:B------:R-:W-:Y:S01]  /*64d0*/  IMAD.MOV.U32 R149, RZ, RZ, R151 ;  /* 0x000000ffff957224 */ /* 0x000fe200078e0097 */
[----:B------:R-:W-:Y:S01]  /*64e0*/  MOV R151, R166 ;  /* 0x000000a600977202 */ /* 0x000fe20000000f00 */
[----:B-1----:R-:W-:Y:S01]  /*64f0*/  FFMA.FTZ R2, R152, c[0x0][0x2d0], -R0 ;  /* 0x0000b40098027a23 */ /* 0x002fe20000010800 */
[----:B------:R-:W-:-:S03]  /*6500*/  MOV R152, R154 ;  /* 0x0000009a00987202 */ /* 0x000fc60000000f00 */
[----:B------:R1:W1:Y:S01]  /*6510*/  MUFU.EX2 R166, R2 ;  /* 0x0000000200a67308 */ /* 0x0002620000000800 */
[----:B------:R-:W-:Y:S01]  /*6520*/  MOV R22, R152 ;  /* 0x0000009800167202 */ /* 0x000fe20000000f00 */
[----:B------:R-:W-:Y:S01]  /*6530*/  HMMA.16816.F32 R72, R4, R26, R32 ;  /* 0x0000001a0448723c */ /* 0x000fe20000001820 */
[----:B------:R-:W2:Y:S01]  /*6540*/  LDSM.16.MT88.4 R24, [R217+0x2100] ;  /* 0x00210000d918783b */ /* 0x000ea20000004200 */
[----:B------:R-:W-:Y:S02]  /*6550*/  MOV R92, R21 ;  /* 0x00000015005c7202 */ /* 0x000fe40000000f00 */
[----:B------:R-:W-:Y:S01]  /*6560*/  MOV R141, R169 ;  /* 0x000000a9008d7202 */ /* 0x000fe20000000f00 */
[----:B------:R-:W-:Y:S01]  /*6570*/  LDSM.16.MT88.4 R32, [R217+0x5100] ;  /* 0x00510000d920783b */ /* 0x000fe20000004200 */
[----:B-1----:R-:W-:Y:S02]  /*6580*/  FFMA.FTZ R2, R23, c[0x0][0x2d0], -R0 ;  /* 0x0000b40017027a23 */ /* 0x002fe40000010800 */
[----:B------:R-:W-:-:S02]  /*6590*/  IMAD.MOV.U32 R23, RZ, RZ, R153 ;  /* 0x000000ffff177224 */ /* 0x000fc400078e0099 */
[----:B------:R-:W-:Y:S02]  /*65a0*/  IMAD.MOV.U32 R153, RZ, RZ, R155 ;  /* 0x000000ffff997224 */ /* 0x000fe400078e009b */
[----:B------:R-:W-:Y:S01]  /*65b0*/  IMAD.MOV.U32 R155, RZ, RZ, R149 ;  /* 0x000000ffff9b7224 */ /* 0x000fe200078e0095 */
[----:B------:R-:W-:Y:S02]  /*65c0*/  MOV R149, R204 ;  /* 0x000000cc00957202 */ /* 0x000fe40000000f00 */
[----:B------:R1:W-:Y:S01]  /*65d0*/  MUFU.EX2 R204, R2 ;  /* 0x0000000200cc7308 */ /* 0x0003e20000000800 */
[----:B------:R-:W-:Y:S01]  /*65e0*/  MOV R133, R23 ;  /* 0x0000001700857202 */ /* 0x000fe20000000f00 */
[----:B-1----:R-:W-:-:S06]  /*65f0*/  FFMA.FTZ R2, R22, c[0x0][0x2d0], -R0 ;  /* 0x0000b40016027a23 */ /* 0x002fcc0000010800 */
[----:B------:R1:W1:Y:S02]  /*6600*/  MUFU.EX2 R205, R2 ;  /* 0x0000000200cd7308 */ /* 0x0002640000000800 */
[----:B-1----:R-:W-:Y:S02]  /*6610*/  IMAD.MOV.U32 R2, RZ, RZ, R20 ;  /* 0x000000ffff027224 */ /* 0x002fe400078e0014 */
[----:B------:R-:W1:Y:S01]  /*6620*/  LDSM.16.MT88.4 R20, [R219+0x2100] ;  /* 0x00210000db14783b */ /* 0x000e620000004200 */
[----:B----4-:R-:W-:Y:S02]  /*6630*/  F2FP.PACK_AB R4, R212, R206 ;  /* 0x000000ced404723e */ /* 0x010fe400000000ff */
[----:B---3--:R-:W-:Y:S02]  /*6640*/  F2FP.PACK_AB R6, R207, R213 ;  /* 0x000000d5cf06723e */ /* 0x008fe400000000ff */
[----:B------:R-:W-:Y:S02]  /*6650*/  F2FP.PACK_AB R5, R166, R165 ;  /* 0x000000a5a605723e */ /* 0x000fe400000000ff */
[----:B------:R-:W-:-:S02]  /*6660*/  F2FP.PACK_AB R7, R205, R204 ;  /* 0x000000cccd07723e */ /* 0x000fc400000000ff */
[----:B------:R-:W-:Y:S02]  /*6670*/  MOV R94, R171 ;  /* 0x000000ab005e7202 */ /* 0x000fe40000000f00 */
[----:B------:R-:W-:Y:S02]  /*6680*/  MOV R154, R148 ;  /* 0x00000094009a7202 */ /* 0x000fe40000000f00 */
[----:B------:R-:W-:Y:S01]  /*6690*/  MOV R148, R150 ;  /* 0x0000009600947202 */ /* 0x000fe20000000f00 */
[----:B------:R-:W-:Y:S01]  /*66a0*/  HMMA.16816.F32 R168, R4, R8, R44 ;  /* 0x0000000804a8723c */ /* 0x000fe2000000182c */
[----:B------:R-:W-:Y:S02]  /*66b0*/  MOV R152, R154 ;  /* 0x0000009a00987202 */ /* 0x000fe40000000f00 */
[----:B------:R-:W-:-:S05]  /*66c0*/  MOV R154, R148 ;  /* 0x00000094009a7202 */ /* 0x000fca0000000f00 */
[C---:B------:R-:W-:Y:S01]  /*66d0*/  HMMA.16816.F32 R44, R4.reuse, R10, R40 ;  /* 0x0000000a042c723c */ /* 0x040fe20000001828 */
[----:B------:R-:W3:Y:S01]  /*66e0*/  LDSM.16.MT88.4 R8, [R216+0x5100] ;  /* 0x00510000d808783b */ /* 0x000ee20000004200 */
[----:B------:R-:W-:Y:S01]  /*66f0*/  IMAD.MOV.U32 R132, RZ, RZ, R152 ;  /* 0x000000ffff847224 */ /* 0x000fe200078e0098 */
[----:B------:R-:W-:Y:S01]  /*6700*/  MOV R135, R153 ;  /* 0x0000009900877202 */ /* 0x000fe20000000f00 */
[----:B------:R-:W-:Y:S01]  /*6710*/  IMAD.MOV.U32 R210, RZ, RZ, R154 ;  /* 0x000000ffffd27224 */ /* 0x000fe200078e009a */
[----:B------:R-:W-:Y:S02]  /*6720*/  MOV R211, R155 ;  /* 0x0000009b00d37202 */ /* 0x000fe40000000f00 */
[----:B------:R-:W-:Y:S01]  /*6730*/  MOV R134, R129 ;  /* 0x0000008100867202 */ /* 0x000fe20000000f00 */
[C---:B--2---:R-:W-:Y:S07]  /*6740*/  HMMA.16816.F32 R36, R4.reuse, R24, R36 ;  /* 0x000000180424723c */ /* 0x044fee0000001824 */
[----:B------:R-:W-:Y:S01]  /*6750*/  IMAD.MOV.U32 R24, RZ, RZ, R130 ;  /* 0x000000ffff187224 */ /* 0x000fe200078e0082 */
[----:B------:R-:W-:Y:S01]  /*6760*/  MOV R25, R131 ;  /* 0x0000008300197202 */ /* 0x000fe20000000f00 */
[C---:B-1----:R-:W-:Y:S08]  /*6770*/  HMMA.16816.F32 R152, R4.reuse, R20, R80 ;  /* 0x000000140498723c */ /* 0x042ff00000001850 */
[C---:B------:R-:W-:Y:S01]  /*6780*/  HMMA.16816.F32 R128, R4.reuse, R22, R76 ;  /* 0x000000160480723c */ /* 0x040fe2000000184c */
[----:B------:R-:W1:Y:S07]  /*6790*/  LDSM.16.MT88.4 R20, [R219+0x5100] ;  /* 0x00510000db14783b */ /* 0x000e6e0000004200 */
[C---:B------:R-:W-:Y:S08]  /*67a0*/  HMMA.16816.F32 R68, R4.reuse, R16, R68 ;  /* 0x000000100444723c */ /* 0x040ff00000001844 */
[C---:B---3--:R-:W-:Y:S07]  /*67b0*/  HMMA.16816.F32 R76, R4.reuse, R8, R60 ;  /* 0x00000008044c723c */ /* 0x048fee000000183c */
[----:B------:R-:W-:Y:S01]  /*67c0*/  MOV R63, R92 ;  /* 0x0000005c003f7202 */ /* 0x000fe20000000f00 */
[C---:B------:R-:W-:Y:S01]  /*67d0*/  HMMA.16816.F32 R120, R4.reuse, R18, R64 ;  /* 0x000000120478723c */ /* 0x040fe20000001840 */
[----:B------:R-:W-:Y:S01]  /*67e0*/  IMAD.MOV.U32 R62, RZ, RZ, R93 ;  /* 0x000000ffff3e7224 */ /* 0x000fe200078e005d */
[----:B------:R-:W-:Y:S01]  /*67f0*/  MOV R61, R94 ;  /* 0x0000005e003d7202 */ /* 0x000fe20000000f00 */
[----:B------:R-:W-:Y:S01]  /*6800*/  IMAD.MOV.U32 R60, RZ, RZ, R95 ;  /* 0x000000ffff3c7224 */ /* 0x000fe200078e005f */
[----:B------:R-:W2:Y:S04]  /*6810*/  LDSM.16.MT88.4 R16, [R218+0x5100] ;  /* 0x00510000da10783b */ /* 0x000ea80000004200 */
[----:B------:R-:W-:Y:S01]  /*6820*/  HMMA.16816.F32 R92, R4, R10, R56 ;  /* 0x0000000a045c723c */ /* 0x000fe20000001838 */
[----:B------:R-:W3:Y:S01]  /*6830*/  LDSM.16.MT88.4 R8, [R216+0x8100] ;  /* 0x00810000d808783b */ /* 0x000ee20000004200 */
[----:B------:R-:W-:Y:S01]  /*6840*/  MOV R65, R136 ;  /* 0x0000008800417202 */ /* 0x000fe20000000f00 */
[----:B------:R-:W-:Y:S01]  /*6850*/  IMAD.MOV.U32 R66, RZ, RZ, R137 ;  /* 0x000000ffff427224 */ /* 0x000fe200078e0089 */
[----:B------:R-:W-:Y:S01]  /*6860*/  MOV R67, R138 ;  /* 0x0000008a00437202 */ /* 0x000fe20000000f00 */
[----:B------:R-:W-:-:S03]  /*6870*/  IMAD.MOV.U32 R80, RZ, RZ, R139 ;  /* 0x000000ffff507224 */ /* 0x000fc600078e008b */
[C---:B------:R-:W-:Y:S08]  /*6880*/  HMMA.16816.F32 R40, R4.reuse, R26, R84 ;  /* 0x0000001a0428723c */ /* 0x040ff00000001854 */
[C---:B------:R-:W-:Y:S08]  /*6890*/  HMMA.16816.F32 R84, R4.reuse, R32, R52 ;  /* 0x000000200454723c */ /* 0x040ff00000001834 */
[C---:B------:R-:W-:Y:S08]  /*68a0*/  HMMA.16816.F32 R32, R4.reuse, R34, R100 ;  /* 0x000000220420723c */ /* 0x040ff00000001864 */
[C---:B-1----:R-:W-:Y:S08]  /*68b0*/  HMMA.16816.F32 R100, R4.reuse, R20, R112 ;  /* 0x000000140464723c */ /* 0x042ff00000001870 */
[----:B------:R-:W-:Y:S01]  /*68c0*/  HMMA.16816.F32 R136, R4, R22, R116 ;  /* 0x000000160488723c */ /* 0x000fe20000001874 */
[----:B------:R-:W1:Y:S01]  /*68d0*/  LDSM.16.MT88.4 R20, [R219+0x8100] ;  /* 0x00810000db14783b */ /* 0x000e620000004200 */
[----:B------:R-:W-:-:S02]  /*68e0*/  IMAD.MOV.U32 R150, RZ, RZ, R223 ;  /* 0x000000ffff967224 */ /* 0x000fc400078e00df */
[----:B------:R-:W-:Y:S02]  /*68f0*/  IMAD.MOV.U32 R148, RZ, RZ, R222 ;  /* 0x000000ffff947224 */ /* 0x000fe400078e00de */
        /* <DEDUP_REMOVED lines=9> */
[C---:B--2---:R-:W-:Y:S01]  /*6990*/  HMMA.16816.F32 R148, R4.reuse, R16, R108 ;  /* 0x000000100494723c */ /* 0x044fe2000000186c */
[----:B------:R-:W-:Y:S01]  /*69a0*/  FFMA.FTZ R2, R2, c[0x0][0x2d0], -R12 ;  /* 0x0000b40002027a23 */ /* 0x000fe2000001080c */
[----:B------:R-:W-:Y:S01]  /*69b0*/  MOV R53, R28 ;  /* 0x0000001c00357202 */ /* 0x000fe20000000f00 */
[----:B------:R-:W-:Y:S01]  /*69c0*/  IMAD.MOV.U32 R52, RZ, RZ, R29 ;  /* 0x000000ffff347224 */ /* 0x000fe200078e001d */
[----:B------:R-:W-:Y:S01]  /*69d0*/  MOV R57, R211 ;  /* 0x000000d300397202 */ /* 0x000fe20000000f00 */
[----:B------:R-:W-:Y:S01]  /*69e0*/  IMAD.MOV.U32 R56, RZ, RZ, R210 ;  /* 0x000000ffff387224 */ /* 0x000fe200078e00d2 */
[----:B------:R-:W-:Y:S01]  /*69f0*/  MOV R59, R25 ;  /* 0x00000019003b7202 */ /* 0x000fe20000000f00 */
[----:B------:R-:W-:Y:S01]  /*6a00*/  IMAD.MOV.U32 R64, RZ, RZ, R24 ;  /* 0x000000ffff407224 */ /* 0x000fe200078e0018 */
[C---:B------:R-:W-:Y:S01]  /*6a10*/  HMMA.16816.F32 R140, R4.reuse, R18, R104 ;  /* 0x00000012048c723c */ /* 0x040fe20000001868 */
[----:B------:R-:W2:Y:S04]  /*6a20*/  LDSM.16.MT88.4 R16, [R218+0x8100] ;  /* 0x00810000da10783b */ /* 0x000ea80000004200 */
[----:B------:R-:W4:Y:S03]  /*6a30*/  LDSM.16.MT88.4 R24, [R217+0xb100] ;  /* 0x00b10000d918783b */ /* 0x000f260000004200 */
[----:B---3--:R-:W-:Y:S01]  /*6a40*/  HMMA.16816.F32 R108, R4, R8, R96 ;  /* 0x00000008046c723c */ /* 0x008fe20000001860 */
[----:B------:R-:W-:Y:S01]  /*6a50*/  MOV R83, R30 ;  /* 0x0000001e00537202 */ /* 0x000fe20000000f00 */
[----:B------:R-:W-:Y:S01]  /*6a60*/  IMAD.MOV.U32 R82, RZ, RZ, R31 ;  /* 0x000000ffff527224 */ /* 0x000fe200078e001f */
[----:B------:R-:W-:Y:S01]  /*6a70*/  MOV R104, R132 ;  /* 0x0000008400687202 */ /* 0x000fe20000000f00 */
[----:B------:R-:W-:Y:S01]  /*6a80*/  IMAD.MOV.U32 R105, RZ, RZ, R133 ;  /* 0x000000ffff697224 */ /* 0x000fe200078e0085 */
[----:B------:R-:W-:-:S03]  /*6a90*/  MOV R106, R134 ;  /* 0x00000086006a7202 */ /* 0x000fc60000000f00 */
[C---:B-1----:R-:W-:Y:S01]  /*6aa0*/  HMMA.16816.F32 R124, R4.reuse, R20, R124 ;  /* 0x00000014047c723c */ /* 0x042fe2000000187c */
[----:B------:R-:W-:Y:S01]  /*6ab0*/  MOV R98, R209 ;  /* 0x000000d100627202 */ /* 0x000fe20000000f00 */
[----:B------:R-:W-:Y:S01]  /*6ac0*/  IMAD.MOV.U32 R99, RZ, RZ, R208 ;  /* 0x000000ffff637224 */ /* 0x000fe200078e00d0 */
[----:B------:R-:W-:Y:S02]  /*6ad0*/  LDSM.16.MT88.4 R28, [R217+0x8100] ;  /* 0x00810000d91c783b */ /* 0x000fe40000004200 */
[----:B------:R-:W-:Y:S01]  /*6ae0*/  MOV R97, R98 ;  /* 0x0000006200617202 */ /* 0x000fe20000000f00 */
[----:B------:R-:W-:Y:S01]  /*6af0*/  IMAD.MOV.U32 R98, RZ, RZ, R99 ;  /* 0x000000ffff627224 */ /* 0x000fe200078e0063 */
[----:B------:R1:W-:Y:S01]  /*6b00*/  MUFU.EX2 R20, R2 ;  /* 0x0000000200147308 */ /* 0x0003e20000000800 */
[----:B------:R-:W-:Y:S01]  /*6b10*/  MOV R99, R104 ;  /* 0x0000006800637202 */ /* 0x000fe20000000f00 */
[----:B------:R-:W-:Y:S01]  /*6b20*/  IMAD.MOV.U32 R107, RZ, RZ, R135 ;  /* 0x000000ffff6b7224 */ /* 0x000fe200078e0087 */
[C---:B------:R-:W-:Y:S01]  /*6b30*/  HMMA.16816.F32 R116, R4.reuse, R10, R88 ;  /* 0x0000000a0474723c */ /* 0x040fe20000001858 */
[----:B------:R-:W-:Y:S01]  /*6b40*/  IMAD.MOV.U32 R104, RZ, RZ, R105 ;  /* 0x000000ffff687224 */ /* 0x000fe200078e0069 */
[----:B------:R-:W-:Y:S01]  /*6b50*/  MOV R105, R106 ;  /* 0x0000006a00697202 */ /* 0x000fe20000000f00 */
[----:B------:R-:W-:Y:S01]  /*6b60*/  IMAD.MOV.U32 R106, RZ, RZ, R107 ;  /* 0x000000ffff6a7224 */ /* 0x000fe200078e006b */
[----:B------:R-:W-:Y:S01]  /*6b70*/  MOV R107, R112 ;  /* 0x00000070006b7202 */ /* 0x000fe20000000f00 */
[----:B------:R3:W5:Y:S01]  /*6b80*/  LDL.LU R223, [R1+0x50] ;  /* 0x0000500001df7983 */ /* 0x0007620000300800 */
[--C-:B-1----:R-:W-:Y:S01]  /*6b90*/  FFMA.FTZ R2, R97, c[0x0][0x2d0], -R12.reuse ;  /* 0x0000b40061027a23 */ /* 0x102fe2000001080c */
[----:B------:R-:W-:Y:S01]  /*6ba0*/  MOV R97, R98 ;  /* 0x0000006200617202 */ /* 0x000fe20000000f00 */
[----:B------:R-:W-:Y:S01]  /*6bb0*/  IMAD.MOV.U32 R98, RZ, RZ, R99 ;  /* 0x000000ffff627224 */ /* 0x000fe200078e0063 */
[C---:B------:R-:W-:Y:S01]  /*6bc0*/  HMMA.16816.F32 R132, R4.reuse, R22, R192 ;  /* 0x000000160484723c */ /* 0x040fe200000018c0 */
[----:B------:R1:W1:Y:S01]  /*6bd0*/  MUFU.EX2 R21, R2 ;  /* 0x0000000200157308 */ /* 0x0002620000000800 */
        /* <DEDUP_REMOVED lines=8> */
[----:B------:R-:W3:Y:S01]  /*6c60*/  LDSM.16.MT88.4 R8, [R216+0xb100] ;  /* 0x00b10000d808783b */ /* 0x000ee20000004200 */
[----:B--2---:R-:W-:Y:S03]  /*6c70*/  HMMA.16816.F32 R176, R4, R16, R176 ;  /* 0x0000001004b0723c */ /* 0x004fe600000018b0 */
[----:B------:R2:W5:Y:S01]  /*6c80*/  LDL.LU R222, [R1+0x4c] ;  /* 0x00004c0001de7983 */ /* 0x0005620000300800 */
[----:B-1----:R-:W-:Y:S01]  /*6c90*/  FFMA.FTZ R2, R97, c[0x0][0x2d0], -R12 ;  /* 0x0000b40061027a23 */ /* 0x002fe2000001080c */
[----:B------:R-:W-:Y:S01]  /*6ca0*/  MOV R53, R54 ;  /* 0x0000003600357202 */ /* 0x000fe20000000f00 */
[----:B------:R-:W-:-:S02]  /*6cb0*/  IMAD.MOV.U32 R106, RZ, RZ, R107 ;  /* 0x000000ffff6a7224 */ /* 0x000fc400078e006b */
[C---:B------:R-:W-:Y:S01]  /*6cc0*/  HMMA.16816.F32 R188, R4.reuse, R18, R188 ;  /* 0x0000001204bc723c */ /* 0x040fe200000018bc */
[----:B------:R1:W-:Y:S01]  /*6cd0*/  MUFU.EX2 R23, R2 ;  /* 0x0000000200177308 */ /* 0x0003e20000000800 */
        /* <DEDUP_REMOVED lines=8> */
[----:B------:R-:W2:Y:S01]  /*6d60*/  LDSM.16.MT88.4 R16, [R219+0xb100] ;  /* 0x00b10000db10783b */ /* 0x000ea20000004200 */
[----:B----4-:R-:W-:Y:S03]  /*6d70*/  HMMA.16816.F32 R208, R4, R26, R144 ;  /* 0x0000001a04d0723c */ /* 0x010fe60000001890 */
[----:B------:R4:W5:Y:S01]  /*6d80*/  LDL.LU R221, [R1+0x48] ;  /* 0x0000480001dd7983 */ /* 0x0009620000300800 */
[----:B-1----:R-:W-:-:S04]  /*6d90*/  FFMA.FTZ R2, R98, c[0x0][0x2d0], -R12 ;  /* 0x0000b40062027a23 */ /* 0x002fc8000001080c */
[----:B------:R1:W1:Y:S01]  /*6da0*/  MUFU.EX2 R22, R2 ;  /* 0x0000000200167308 */ /* 0x0002620000000800 */
        /* <DEDUP_REMOVED lines=46> */
[C---:B------:R-:W-:Y:S01]  /*7090*/  HMMA.16816.F32 R192, R4.reuse, R10, R172 ;  /* 0x0000000a04c0723c */ /* 0x040fe200000018ac */
[----:B------:R1:W-:Y:S01]  /*70a0*/  MUFU.EX2 R13, R2 ;  /* 0x00000002000d7308 */ /* 0x0003e20000000800 */
[----:B------:R-:W3:Y:S04]  /*70b0*/  LDSM.16.MT88.4 R8, [R218+0xb100] ;  /* 0x00b10000da08783b */ /* 0x000ee80000004200 */
[----:B------:R-:W3:Y:S02]  /*70c0*/  LDSM.16.MT88.4 R172, [R216+0x2900] ;  /* 0x00290000d8ac783b */ /* 0x000ee40000004200 */
[C---:B--2---:R-:W-:Y:S08]  /*70d0*/  HMMA.16816.F32 R196, R4.reuse, R18, R196 ;  /* 0x0000001204c4723c */ /* 0x044ff000000018c4 */
[----:B------:R-:W-:Y:S01]  /*70e0*/  HMMA.16816.F32 R48, R4, R28, R48 ;  /* 0x0000001c0430723c */ /* 0x000fe20000001830 */
        /* <DEDUP_REMOVED lines=32> */
[----:B------:R1:W2:Y:S01]  /*72f0*/  MUFU.EX2 R14, R2 ;  /* 0x00000002000e7308 */ /* 0x0002a20000000800 */
        /* <DEDUP_REMOVED lines=11> */
[----:B------:R4:W5:Y:S01]  /*73b0*/  LDL.LU R220, [R1+0x44] ;  /* 0x0000440001dc7983 */ /* 0x0009620000300800 */
[--C-:B-1----:R-:W-:Y:S01]  /*73c0*/  FFMA.FTZ R2, R99, c[0x0][0x2d0], -R0.reuse ;  /* 0x0000b40063027a23 */ /* 0x102fe20000010800 */
[----:B------:R-:W-:Y:S01]  /*73d0*/  MOV R54, R59 ;  /* 0x0000003b00367202 */ /* 0x000fe20000000f00 */
[----:B------:R-:W-:Y:S01]  /*73e0*/  FFMA.FTZ R0, R91, c[0x0][0x2d0], -R0 ;  /* 0x0000b4005b007a23 */ /* 0x000fe20000010800 */
[----:B------:R-:W-:Y:S01]  /*73f0*/  MOV R144, R66 ;  /* 0x0000004200907202 */ /* 0x000fe20000000f00 */
[----:B------:R-:W-:-:S02]  /*7400*/  IMAD.MOV.U32 R99, RZ, RZ, R56 ;  /* 0x000000ffff637224 */ /* 0x000fc400078e0038 */
[----:B------:R-:W-:Y:S01]  /*7410*/  IMAD.MOV.U32 R53, RZ, RZ, R58 ;  /* 0x000000ffff357224 */ /* 0x000fe200078e003a */
[----:B------:R1:W-:Y:S01]  /*7420*/  MUFU.EX2 R12, R0 ;  /* 0x00000000000c7308 */ /* 0x0003e20000000800 */
[----:B------:R-:W-:Y:S01]  /*7430*/  IMAD.MOV.U32 R18, RZ, RZ, R65 ;  /* 0x000000ffff127224 */ /* 0x000fe200078e0041 */
[----:B------:R-:W3:Y:S01]  /*7440*/  LDSM.16.MT88.4 R56, [R217+0x2900] ;  /* 0x00290000d938783b */ /* 0x000ee20000004200 */
[----:B------:R-:W-:Y:S01]  /*7450*/  IMAD.MOV.U32 R145, RZ, RZ, R67 ;  /* 0x000000ffff917224 */ /* 0x000fe200078e0043 */
[----:B------:R-:W-:Y:S01]  /*7460*/  HMMA.16816.F32 R28, R4, R30, R200 ;  /* 0x0000001e041c723c */ /* 0x000fe200000018c8 */
[----:B------:R-:W-:Y:S01]  /*7470*/  IMAD.MOV.U32 R19, RZ, RZ, R63 ;  /* 0x000000ffff137224 */ /* 0x000fe200078e003f */
[----:B------:R-:W-:Y:S04]  /*7480*/  LDSM.16.MT88.4 R88, [R217+0x5900] ;  /* 0x00590000d958783b */ /* 0x000fe80000004200 */
[----:B------:R4:W5:Y:S01]  /*7490*/  LDL.LU R167, [R1+0x40] ;  /* 0x0000400001a77983 */ /* 0x0009620000300800 */
[----:B-1----:R-:W-:-:S03]  /*74a0*/  MOV R0, R64 ;  /* 0x0000004000007202 */ /* 0x002fc60000000f00 */
[----:B------:R-:W1:Y:S01]  /*74b0*/  LDSM.16.MT88.4 R64, [R219+0x2900] ;  /* 0x00290000db40783b */ /* 0x000e620000004200 */
[----:B------:R-:W2:Y:S01]  /*74c0*/  MUFU.EX2 R15, R2 ;  /* 0x00000002000f7308 */ /* 0x000ea20000000800 */
[C---:B------:R-:W-:Y:S08]  /*74d0*/  HMMA.16816.F32 R200, R4.reuse, R24, R156 ;  /* 0x0000001804c8723c */ /* 0x040ff0000000189c */
[----:B------:R-:W-:Y:S07]  /*74e0*/  HMMA.16816.F32 R24, R4, R16, R160 ;  /* 0x000000100418723c */ /* 0x000fee00000018a0 */
[----:B------:R-:W-:-:S02]  /*74f0*/  F2FP.PACK_AB R160, R21, R20 ;  /* 0x0000001415a0723e */ /* 0x000fc400000000ff */
[----:B------:R-:W-:Y:S02]  /*7500*/  F2FP.PACK_AB R162, R22, R23 ;  /* 0x0000001716a2723e */ /* 0x000fe400000000ff */
[----:B--2---:R-:W-:Y:S02]  /*7510*/  F2FP.PACK_AB R161, R14, R13 ;  /* 0x0000000d0ea1723e */ /* 0x004fe400000000ff */
[----:B------:R-:W-:Y:S01]  /*7520*/  F2FP.PACK_AB R163, R12, R15 ;  /* 0x0000000f0ca3723e */ /* 0x000fe200000000ff */
[----:B---3--:R-:W-:Y:S01]  /*7530*/  HMMA.16816.F32 R180, R4, R8, R180 ;  /* 0x0000000804b4723c */ /* 0x008fe200000018b4 */
[----:B------:R-:W-:Y:S01]  /*7540*/  MOV R159, R52 ;  /* 0x00000034009f7202 */ /* 0x000fe20000000f00 */
[----:B------:R-:W-:Y:S01]  /*7550*/  IMAD.MOV.U32 R158, RZ, RZ, R53 ;  /* 0x000000ffff9e7224 */ /* 0x000fe200078e0035 */
[----:B------:R-:W-:Y:S01]  /*7560*/  MOV R157, R54 ;  /* 0x00000036009d7202 */ /* 0x000fe20000000f00 */
[----:B------:R-:W-:-:S04]  /*7570*/  IMAD.MOV.U32 R156, RZ, RZ, R55 ;  /* 0x000000ffff9c7224 */ /* 0x000fc800078e0037 */
[----:B------:R-:W-:Y:S01]  /*7580*/  HMMA.16816.F32 R8, R4, R10, R72 ;  /* 0x0000000a0408723c */ /* 0x000fe20000001848 */
[----:B------:R-:W-:Y:S01]  /*7590*/  MOV R17, R60 ;  /* 0x0000003c00117202 */ /* 0x000fe20000000f00 */
[----:B------:R-:W-:Y:S01]  /*75a0*/  IMAD.MOV.U32 R16, RZ, RZ, R61 ;  /* 0x000000ffff107224 */ /* 0x000fe200078e003d */
[----:B------:R-:W-:Y:S01]  /*75b0*/  MOV R2, R62 ;  /* 0x0000003e00027202 */ /* 0x000fe20000000f00 */
[----:B------:R-:W2:Y:S03]  /*75c0*/  LDSM.16.MT88.4 R72, [R218+0x2900] ;  /* 0x00290000da48783b */ /* 0x000ea60000004200 */
[----:B------:R-:W-:Y:S01]  /*75d0*/  IMAD.MOV.U32 R4, RZ, RZ, R99 ;  /* 0x000000ffff047224 */ /* 0x000fe200078e0063 */
[C---:B------:R-:W-:Y:S08]  /*75e0*/  HMMA.16816.F32 R168, R160.reuse, R172, R168 ;  /* 0x000000aca0a8723c */ /* 0x040ff000000018a8 */
[C---:B------:R-:W-:Y:S07]  /*75f0*/  HMMA.16816.F32 R172, R160.reuse, R174, R44 ;  /* 0x000000aea0ac723c */ /* 0x040fee000000182c */
[----:B------:R-:W-:Y:S01]  /*7600*/  IMAD.MOV.U32 R47, RZ, RZ, R0 ;  /* 0x000000ffff2f7224 */ /* 0x000fe200078e0000 */
[----:B------:R-:W-:Y:S01]  /*7610*/  HMMA.16816.F32 R52, R160, R56, R36 ;  /* 0x00000038a034723c */ /* 0x000fe20000001824 */
[----:B------:R-:W-:-:S06]  /*7620*/  MOV R0, R104 ;  /* 0x0000006800007202 */ /* 0x000fcc0000000f00 */
[----:B------:R-:W-:Y:S01]  /*7630*/  MOV R38, R114 ;  /* 0x0000007200267202 */ /* 0x000fe20000000f00 */
[----:B-1----:R-:W-:Y:S07]  /*7640*/  HMMA.16816.F32 R60, R160, R64, R152 ;  /* 0x00000040a03c723c */ /* 0x002fee0000001898 */
[----:B------:R-:W-:Y:S01]  /*7650*/  MOV R155, R4 ;  /* 0x00000004009b7202 */ /* 0x000fe20000000f00 */
[----:B------:R-:W-:Y:S02]  /*7660*/  IMAD.MOV.U32 R154, RZ, RZ, R105 ;  /* 0x000000ffff9a7224 */ /* 0x000fe400078e0069 */
[----:B------:R-:W-:-:S02]  /*7670*/  IMAD.MOV.U32 R4, RZ, RZ, R147 ;  /* 0x000000ffff047224 */ /* 0x000fc400078e0093 */
[----:B------:R-:W-:Y:S02]  /*7680*/  FADD.FTZ R0, R0, R154 ;  /* 0x0000009a00007221 */ /* 0x000fe40000010000 */
[----:B------:R-:W-:Y:S02]  /*7690*/  FADD.FTZ R4, R4, R38 ;  /* 0x0000002604047221 */ /* 0x000fe40000010000 */
[----:B------:R-:W-:Y:S02]  /*76a0*/  FADD.FTZ R2, R2, R0 ;  /* 0x0000000002027221 */ /* 0x000fe40000010000 */
[----:B------:R-:W-:Y:S01]  /*76b0*/  FADD.FTZ R0, R16, R4 ;  /* 0x0000000410007221 */ /* 0x000fe20000010000 */
[----:B------:R-:W-:Y:S01]  /*76c0*/  HMMA.16816.F32 R56, R160, R58, R40 ;  /* 0x0000003aa038723c */ /* 0x000fe20000001828 */
[----:B------:R-:W-:Y:S02]  /*76d0*/  FADD.FTZ R2, R156, R2 ;  /* 0x000000029c027221 */ /* 0x000fe40000010000 */
[----:B------:R-:W-:Y:S01]  /*76e0*/  FADD.FTZ R0, R158, R0 ;  /* 0x000000009e007221 */ /* 0x000fe20000010000 */
[----:B------:R-:W-:-:S03]  /*76f0*/  MOV R5, R98 ;  /* 0x0000006200057202 */ /* 0x000fc60000000f00 */
[----:B------:R-:W-:Y:S01]  /*7700*/  IMAD.MOV.U32 R40, RZ, RZ, R83 ;  /* 0x000000ffff287224 */ /* 0x000fe200078e0053 */
[----:B------:R-:W-:Y:S01]  /*7710*/  MOV R41, R82 ;  /* 0x0000005200297202 */ /* 0x000fe20000000f00 */
[----:B------:R-:W-:Y:S01]  /*7720*/  FADD.FTZ R2, R155, R2 ;  /* 0x000000029b027221 */ /* 0x000fe20000010000 */
[----:B------:R-:W-:Y:S01]  /*7730*/  MOV R7, R96 ;  /* 0x0000006000077202 */ /* 0x000fe20000000f00 */
[----:B------:R-:W-:Y:S02]  /*7740*/  FADD.FTZ R0, R40, R0 ;  /* 0x0000000028007221 */ /* 0x000fe40000010000 */
[----:B------:R-:W-:Y:S01]  /*7750*/  IMAD.MOV.U32 R6, RZ, RZ, R97 ;  /* 0x000000ffff067224 */ /* 0x000fe200078e0061 */
[----:B------:R-:W-:Y:S01]  /*7760*/  MOV R42, R106 ;  /* 0x0000006a002a7202 */ /* 0x000fe20000000f00 */
[----:B------:R-:W-:Y:S01]  /*7770*/  FADD.FTZ R2, R41, R2 ;  /* 0x0000000229027221 */ /* 0x000fe20000010000 */
[----:B------:R-:W-:Y:S01]  /*7780*/  MOV R36, R112 ;  /* 0x0000007000247202 */ /* 0x000fe20000000f00 */
[----:B------:R-:W-:Y:S01]  /*7790*/  FADD.FTZ R0, R5, R0 ;  /* 0x0000000005007221 */ /* 0x000fe20000010000 */
[----:B------:R-:W-:Y:S01]  /*77a0*/  MOV R44, R146 ;  /* 0x00000092002c7202 */ /* 0x000fe20000000f00 */
[----:B------:R-:W-:Y:S01]  /*77b0*/  FADD.FTZ R2, R6, R2 ;  /* 0x0000000206027221 */ /* 0x000fe20000010000 */
[----:B------:R-:W1:Y:S01]  /*77c0*/  LDSM.16.MT88.4 R80, [R216+0x5900] ;  /* 0x00590000d850783b */ /* 0x000e620000004200 */
[----:B------:R-:W-:-:S02]  /*77d0*/  IMAD.MOV.U32 R43, RZ, RZ, R107 ;  /* 0x000000ffff2b7224 */ /* 0x000fc400078e006b */
[----:B------:R-:W-:Y:S01]  /*77e0*/  FADD.FTZ R0, R7, R0 ;  /* 0x0000000007007221 */ /* 0x000fe20000010000 */
[----:B------:R-:W3:Y:S01]  /*77f0*/  LDSM.16.MT88.4 R96, [R219+0x5900] ;  /* 0x00590000db60783b */ /* 0x000ee20000004200 */
[----:B------:R-:W-:Y:S02]  /*7800*/  IMAD.MOV.U32 R39, RZ, RZ, R115 ;  /* 0x000000ffff277224 */ /* 0x000fe400078e0073 */
[----:B------:R-:W-:Y:S01]  /*7810*/  FADD.FTZ R2, R42, R2 ;  /* 0x000000022a027221 */ /* 0x000fe20000010000 */
[----:B------:R-:W1:Y:S01]  /*7820*/  LDSM.16.MT88.4 R4, [R218+0xb900] ;  /* 0x00b90000da04783b */ /* 0x000e620000004200 */
[----:B------:R-:W-:Y:S02]  /*7830*/  IMAD.MOV.U32 R37, RZ, RZ, R113 ;  /* 0x000000ffff257224 */ /* 0x000fe400078e0071 */
[----:B------:R-:W-:Y:S01]  /*7840*/  FADD.FTZ R0, R43, R0 ;  /* 0x000000002b007221 */ /* 0x000fe20000010000 */
[----:B------:R-:W-:Y:S01]  /*7850*/  MOV R38, R39 ;  /* 0x0000002700267202 */ /* 0x000fe20000000f00 */
[----:B------:R-:W-:Y:S01]  /*7860*/  IMAD.MOV.U32 R45, RZ, RZ, R145 ;  /* 0x000000ffff2d7224 */ /* 0x000fe200078e0091 */
[----:B------:R-:W-:Y:S01]  /*7870*/  MOV R46, R144 ;  /* 0x00000090002e7202 */ /* 0x000fe20000000f00 */
[----:B------:R-:W-:Y:S01]  /*7880*/  FADD.FTZ R2, R36, R2 ;  /* 0x0000000224027221 */ /* 0x000fe20000010000 */
[----:B------:R-:W3:Y:S01]  /*7890*/  LDSM.16.MT88.4 R104, [R218+0x5900] ;  /* 0x00590000da68783b */ /* 0x000ee20000004200 */
[----:B------:R-:W-:-:S02]  /*78a0*/  IMAD.MOV.U32 R39, RZ, RZ, R44 ;  /* 0x000000ffff277224 */ /* 0x000fc400078e002c */
[----:B------:R-:W-:Y:S01]  /*78b0*/  FADD.FTZ R0, R37, R0 ;  /* 0x0000000025007221 */ /* 0x000fe20000010000 */
[----:B------:R-:W-:Y:S01]  /*78c0*/  MOV R44, R45 ;  /* 0x0000002d002c7202 */ /* 0x000fe20000000f00 */
[----:B------:R-:W-:Y:S01]  /*78d0*/  FADD.FTZ R2, R38, R2 ;  /* 0x0000000226027221 */ /* 0x000fe20000010000 */
[----:B------:R-:W-:Y:S01]  /*78e0*/  HMMA.16816.F32 R64, R160, R66, R128 ;  /* 0x00000042a040723c */ /* 0x000fe20000001880 */
[----:B------:R-:W-:Y:S01]  /*78f0*/  IMAD.MOV.U32 R45, RZ, RZ, R46 ;  /* 0x000000ffff2d7224 */ /* 0x000fe200078e002e */
[----:B------:R-:W-:Y:S01]  /*7900*/  LDSM.16.MT88.4 R112, [R216+0x8900] ;  /* 0x00890000d870783b */ /* 0x000fe20000004200 */
[----:B------:R-:W-:Y:S01]  /*7910*/  FADD.FTZ R0, R39, R0 ;  /* 0x0000000027007221 */ /* 0x000fe20000010000 */
[----:B------:R-:W-:Y:S01]  /*7920*/  MOV R46, R47 ;  /* 0x0000002f002e7202 */ /* 0x000fe20000000f00 */
[----:B------:R-:W-:Y:S01]  /*7930*/  FADD.FTZ R2, R44, R2 ;  /* 0x000000022c027221 */ /* 0x000fe20000010000 */
[----:B------:R-:W3:Y:S01]  /*7940*/  LDSM.16.MT88.4 R128, [R219+0x8900] ;  /* 0x00890000db80783b */ /* 0x000ee20000004200 */
[----:B------:R-:W-:-:S02]  /*7950*/  IMAD.MOV.U32 R47, RZ, RZ, R19 ;  /* 0x000000ffff2f7224 */ /* 0x000fc400078e0013 */
[----:B------:R-:W-:Y:S01]  /*7960*/  FADD.FTZ R0, R45, R0 ;  /* 0x000000002d007221 */ /* 0x000fe20000010000 */
[----:B--2---:R-:W-:Y:S01]  /*7970*/  HMMA.16816.F32 R68, R160, R72, R68 ;  /* 0x00000048a044723c */ /* 0x004fe20000001844 */
[----:B------:R-:W-:Y:S01]  /*7980*/  FADD.FTZ R2, R46, R2 ;  /* 0x000000022e027221 */ /* 0x000fe20000010000 */
[----:B------:R-:W-:Y:S01]  /*7990*/  LDSM.16.MT88.4 R144, [R216+0xb900] ;  /* 0x00b90000d890783b */ /* 0x000fe20000004200 */
[----:B------:R-:W-:Y:S01]  /*79a0*/  FADD.FTZ R0, R47, R0 ;  /* 0x000000002f007221 */ /* 0x000fe20000010000 */
[----:B------:R-:W-:Y:S01]  /*79b0*/  MOV R19, R17 ;  /* 0x0000001100137202 */ /* 0x000fe20000000f00 */
[----:B------:R-:W-:Y:S02]  /*79c0*/  FADD.FTZ R2, R18, R2 ;  /* 0x0000000212027221 */ /* 0x000fe40000010000 */
[----:B------:R-:W-:Y:S02]  /*79d0*/  FADD.FTZ R0, R252, R0 ;  /* 0x00000000fc007221 */ /* 0x000fe40000010000 */
[----:B------:R-:W-:-:S02]  /*79e0*/  IMAD.MOV.U32 R16, RZ, RZ, R157 ;  /* 0x000000ffff107224 */ /* 0x000fc400078e009d */
[----:B------:R-:W-:Y:S02]  /*79f0*/  FADD.FTZ R2, R19, R2 ;  /* 0x0000000213027221 */ /* 0x000fe40000010000 */
[----:B------:R-:W-:Y:S01]  /*7a00*/  FADD.FTZ R0, R250, R0 ;  /* 0x00000000fa007221 */ /* 0x000fe20000010000 */
[----:B------:R-:W-:Y:S01]  /*7a10*/  MOV R17, R159 ;  /* 0x0000009f00117202 */ /* 0x000fe20000000f00 */
[----:B------:R-:W-:Y:S01]  /*7a20*/  FADD.FTZ R2, R16, R2 ;  /* 0x0000000210027221 */ /* 0x000fe20000010000 */
[----:B-1----:R-:W-:Y:S01]  /*7a30*/  HMMA.16816.F32 R76, R160, R80, R76 ;  /* 0x00000050a04c723c */ /* 0x002fe2000000184c */
[----:B------:R-:W-:Y:S01]  /*7a40*/  FADD.FTZ R0, R214, R0 ;  /* 0x00000000d6007221 */ /* 0x000fe20000010000 */
[----:B------:R-:W-:Y:S01]  /*7a50*/  LDSM.16.MT88.4 R156, [R219+0xb900] ;  /* 0x00b90000db9c783b */ /* 0x000fe20000004200 */
[----:B------:R-:W-:Y:S02]  /*7a60*/  FADD.FTZ R2, R17, R2 ;  /* 0x0000000211027221 */ /* 0x000fe40000010000 */
[----:B------:R-:W-:-:S02]  /*7a70*/  FADD.FTZ R0, R215, R0 ;  /* 0x00000000d7007221 */ /* 0x000fc40000010000 */
[----:B------:R-:W-:Y:S02]  /*7a80*/  FADD.FTZ R2, R206, R2 ;  /* 0x00000002ce027221 */ /* 0x000fe40000010000 */
[----:B------:R-:W-:Y:S02]  /*7a90*/  FADD.FTZ R0, R165, R0 ;  /* 0x00000000a5007221 */ /* 0x000fe40000010000 */
[----:B------:R-:W-:Y:S01]  /*7aa0*/  FADD.FTZ R2, R212, R2 ;  /* 0x00000002d4027221 */ /* 0x000fe20000010000 */
[----:B------:R-:W-:Y:S01]  /*7ab0*/  HMMA.16816.F32 R80, R160, R82, R92 ;  /* 0x00000052a050723c */ /* 0x000fe2000000185c */
[----:B------:R-:W-:-:S07]  /*7ac0*/  FADD.FTZ R0, R166, R0 ;  /* 0x00000000a6007221 */ /* 0x000fce0000010000 */
[C---:B---3--:R-:W-:Y:S08]  /*7ad0*/  HMMA.16816.F32 R92, R160.reuse, R96, R100 ;  /* 0x00000060a05c723c */ /* 0x048ff00000001864 */
[C---:B------:R-:W-:Y:S07]  /*7ae0*/  HMMA.16816.F32 R180, R160.reuse, R4, R180 ;  /* 0x00000004a0b4723c */ /* 0x040fee00000018b4 */
[----:B------:R-:W-:Y:S01]  /*7af0*/  FADD.FTZ R4, R213, R2 ;  /* 0x00000002d5047221 */ /* 0x000fe20000010000 */
[----:B------:R-:W-:Y:S01]  /*7b00*/  HMMA.16816.F32 R96, R160, R98, R136 ;  /* 0x00000062a060723c */ /* 0x000fe20000001888 */
[----:B------:R-:W1:Y:S01]  /*7b10*/  LDSM.16.MT88.4 R136, [R218+0x8900] ;  /* 0x00890000da88783b */ /* 0x000e620000004200 */
[----:B------:R-:W-:-:S02]  /*7b20*/  FADD.FTZ R2, R204, R0 ;  /* 0x00000000cc027221 */ /* 0x000fc40000010000 */
[----:B------:R-:W-:-:S04]  /*7b30*/  FADD.FTZ R0, R207, R4 ;  /* 0x00000004cf007221 */ /* 0x000fc80000010000 */
[----:B------:R-:W-:Y:S01]  /*7b40*/  HMMA.16816.F32 R72, R160, R74, R120 ;  /* 0x0000004aa048723c */ /* 0x000fe20000001878 */
[----:B------:R-:W2:Y:S01]  /*7b50*/  LDSM.16.MT88.4 R120, [R217+0x8900] ;  /* 0x00890000d978783b */ /* 0x000ea20000004200 */
[----:B------:R-:W-:-:S06]  /*7b60*/  FADD.FTZ R2, R205, R2 ;  /* 0x00000002cd027221 */ /* 0x000fcc0000010000 */
[----:B------:R-:W-:Y:S01]  /*7b70*/  HMMA.16816.F32 R100, R160, R104, R148 ;  /* 0x00000068a064723c */ /* 0x000fe20000001894 */
[----:B------:R-:W3:Y:S01]  /*7b80*/  LDSM.16.MT88.4 R148, [R217+0xb900] ;  /* 0x00b90000d994783b */ /* 0x000ee20000004200 */
[----:B------:R-:W-:Y:S02]  /*7b90*/  FADD.FTZ R0, R20, R0 ;  /* 0x0000000014007221 */ /* 0x000fe40000010000 */
[----:B------:R-:W-:Y:S02]  /*7ba0*/  FADD.FTZ R2, R13, R2 ;  /* 0x000000020d027221 */ /* 0x000fe40000010000 */
[----:B------:R-:W-:Y:S02]  /*7bb0*/  FADD.FTZ R0, R21, R0 ;  /* 0x0000000015007221 */ /* 0x000fe40000010000 */
[----:B------:R-:W-:Y:S02]  /*7bc0*/  FADD.FTZ R2, R14, R2 ;  /* 0x000000020e027221 */ /* 0x000fe40000010000 */
[----:B------:R-:W-:-:S02]  /*7bd0*/  FADD.FTZ R0, R23, R0 ;  /* 0x0000000017007221 */ /* 0x000fc40000010000 */
[----:B------:R-:W-:Y:S02]  /*7be0*/  FADD.FTZ R2, R15, R2 ;  /* 0x000000020f027221 */ /* 0x000fe40000010000 */
[----:B------:R-:W-:Y:S02]  /*7bf0*/  FADD.FTZ R4, R22, R0 ;  /* 0x0000000016047221 */ /* 0x000fe40000010000 */
[----:B------:R-:W-:-:S05]  /*7c00*/  FADD.FTZ R0, R12, R2 ;  /* 0x000000020c007221 */ /* 0x000fca0000010000 */
[----:B------:R4:W-:Y:S04]  /*7c10*/  STL [R1+0x4], R0 ;  /* 0x0000040001007387 */ /* 0x0009e80000100800 */
[----:B------:R4:W-:Y:S01]  /*7c20*/  STL [R1], R4 ;  /* 0x0000000401007387 */ /* 0x0009e20000100800 */
        /* <DEDUP_REMOVED lines=19> */
[----:B----4-:R-:W2:Y:S01]  /*7d60*/  LDL.LU R17, [R1+0x28] ;  /* 0x0000280001117983 */ /* 0x010ea20000300800 */
[----:B------:R-:W-:-:S02]  /*7d70*/  IMAD.MOV.U32 R166, RZ, RZ, R3 ;  /* 0x000000ffffa67224 */ /* 0x000fc400078e0003 */
[----:B------:R-:W-:Y:S01]  /*7d80*/  IMAD.MOV.U32 R165, RZ, RZ, R164 ;  /* 0x000000ffffa57224 */ /* 0x000fe200078e00a4 */
[----:B------:R-:W3:Y:S01]  /*7d90*/  LDL.LU.64 R18, [R1+0x30] ;  /* 0x0000300001127983 */ /* 0x000ee20000300a00 */
[----:B--2---:R-:W-:-:S03]  /*7da0*/  IADD3 R250, R17, -0x2, RZ ;  /* 0xfffffffe11fa7810 */ /* 0x004fc60007ffe0ff */
[----:B------:R-:W2:Y:S01]  /*7db0*/  LDL.LU.64 R16, [R1+0x38] ;  /* 0x0000380001107983 */ /* 0x000ea20000300a00 */
[----:B---3--:R-:W-:Y:S02]  /*7dc0*/  MOV R3, R19 ;  /* 0x0000001300037202 */ /* 0x008fe40000000f00 */
[----:B--2---:R-:W-:-:S05]  /*7dd0*/  MOV R2, R16 ;  /* 0x0000001000027202 */ /* 0x004fca0000000f00 */
[----:B------:R1:W-:Y:S02]  /*7de0*/  STL.64 [R1+0x10], R2 ;  /* 0x0000100201007387 */ /* 0x0003e40000100a00 */
.L_x_713:
[----:B------:R-:W2:Y:S01]  /*7df0*/  LDL.64 R12, [R1+0x10] ;  /* 0x00001000010c7983 */ /* 0x000ea20000100a00 */
[----:B-1----:R-:W-:Y:S01]  /*7e00*/  SHF.R.S32.HI R0, RZ, 0x1f, R250 ;  /* 0x0000001fff007819 */ /* 0x002fe200000114fa */
[----:B------:R-:W-:Y:S04]  /*7e10*/  DEPBAR.LE SB0, 0x0 ;  /* 0x000080000000791a */ /* 0x000fe80000000000 */
[----:B------:R-:W-:Y:S01]  /*7e20*/  IMAD R0, R0, c[0x0][0x208], RZ ;  /* 0x0000820000007a24 */ /* 0x000fe200078e02ff */
[----:B------:R-:W-:Y:S01]  /*7e30*/  BAR.SYNC.DEFER_BLOCKING 0x0 ;  /* 0x0000000000007b1d */ /* 0x000fe20000010000 */
[C---:B-1----:R-:W-:Y:S01]  /*7e40*/  IMAD.WIDE.U32 R2, R250.reuse, c[0x0][0x208], RZ ;  /* 0x00008200fa027a25 */ /* 0x042fe200078e00ff */
[----:B------:R-:W-:Y:S02]  /*7e50*/  MOV R29, c[0x0][0x208] ;  /* 0x00008200001d7a02 */ /* 0x000fe40000000f00 */
[----:B------:R-:W-:Y:S01]  /*7e60*/  MOV R45, 0x6 ;  /* 0x00000006002d7802 */ /* 0x000fe20000000f00 */
[----:B------:R-:W-:Y:S01]  /*7e70*/  IMAD R0, R250, c[0x0][0x20c], R0 ;  /* 0x00008300fa007a24 */ /* 0x000fe200078e0200 */
[----:B------:R-:W-:Y:S02]  /*7e80*/  SHF.L.U32 R29, R29, 0x6, RZ ;  /* 0x000000061d1d7819 */ /* 0x000fe400000006ff */
[----:B------:R-:W-:Y:S02]  /*7e90*/  MOV R44, c[0x0][0x208] ;  /* 0x00008200002c7a02 */ /* 0x000fe40000000f00 */
[----:B------:R-:W-:Y:S02]  /*7ea0*/  IADD3 R0, R3, R0, RZ ;  /* 0x0000000003007210 */ /* 0x000fe40007ffe0ff */
[----:B------:R-:W-:Y:S03]  /*7eb0*/  SHF.L.U64.HI R44, R44, R45, c[0x0][0x20c] ;  /* 0x000083002c2c7619 */ /* 0x000fe6000001022d */
[----:B------:R-:W-:Y:S01]  /*7ec0*/  IMAD R0, R0, 0x60, RZ ;  /* 0x0000006000007824 */ /* 0x000fe200078e02ff */
[----:B-----5:R-:W-:Y:S06]  /*7ed0*/  LDSM.16.M88.4 R48, [R222+0x18100] ;  /* 0x01810000de30783b */ /* 0x020fec0000000200 */
[----:B------:R-:W1:Y:S06]  /*7ee0*/  LDSM.16.M88.4 R8, [R167+0xc100] ;  /* 0x00c10000a708783b */ /* 0x000e6c0000000200 */
[----:B------:R-:W3:Y:S06]  /*7ef0*/  LDSM.16.M88.4 R16, [R167+0xc900] ;  /* 0x00c90000a710783b */ /* 0x000eec0000000200 */
[----:B------:R-:W4:Y:S06]  /*7f00*/  LDSM.16.M88.4 R24, [R167+0xd100] ;  /* 0x00d10000a718783b */ /* 0x000f2c0000000200 */
[----:B------:R-:W2:Y:S06]  /*7f10*/  LDSM.16.M88.4 R32, [R167+0xd900] ;  /* 0x00d90000a720783b */ /* 0x000eac0000000200 */
[----:B------:R-:W2:Y:S06]  /*7f20*/  LDSM.16.M88.4 R40, [R167+0xe100] ;  /* 0x00e10000a728783b */ /* 0x000eac0000000200 */
[----:B------:R-:W2:Y:S06]  /*7f30*/  LDSM.16.M88.4 R184, [R167+0xe900] ;  /* 0x00e90000a7b8783b */ /* 0x000eac0000000200 */
[----:B------:R-:W-:Y:S01]  /*7f40*/  LDSM.16.M88.4 R188, [R223+0x18100] ;  /* 0x01810000dfbc783b */ /* 0x000fe20000000200 */
        /* <DEDUP_REMOVED lines=35> */
[----:B--2---:R-:W-:Y:S03]  /*8180*/  IADD3 R2, P0, R2, R29, RZ ;  /* 0x0000001d02027210 */ /* 0x004fe60007f1e0ff */
[----:B------:R2:W-:Y:S03]  /*8190*/  LDGSTS.E.BYPASS.LTC128B.128 [R251+0x9100], [R38.64], !P4 ;  /* 0x0910000026fb7fae */ /* 0x0005e6000e101d44 */
[----:B------:R-:W-:Y:S05]  /*81a0*/  IADD3.X R3, R3, R44, RZ, P0, !PT ;  /* 0x0000002c03037210 */ /* 0x000fea00007fe4ff */
[----:B------:R1:W-:Y:S06]  /*81b0*/  LDGSTS.E.BYPASS.LTC128B.128 [R251+0x1100], [R2.64], !P3 ;  /* 0x0110000002fb7fae */ /* 0x0003ec000d901d44 */
[----:B------:R1:W-:Y:S01]  /*81c0*/  LDGSTS.E.BYPASS.LTC128B.128 [R251+0x4100], [R2.64+0x80], !P5 ;  /* 0x0410008002fb7fae */ /* 0x0003e2000e901d44 */
[----:B----4-:R-:W-:Y:S05]  /*81d0*/  IADD3 R36, P0, R29, R2, RZ ;  /* 0x000000021d247210 */ /* 0x010fea0007f1e0ff */
[----:B------:R4:W-:Y:S01]  /*81e0*/  LDGSTS.E.BYPASS.LTC128B.128 [R251+0x7100], [R2.64+0x100], !P6 ;  /* 0x0710010002fb7fae */ /* 0x0009e2000f101d44 */
[C---:B---3--:R-:W-:Y:S01]  /*81f0*/  HMMA.16816.F32 R28, R48.reuse, R32, RZ ;  /* 0x00000020301c723c */ /* 0x048fe200000018ff */
[----:B------:R-:W-:Y:S02]  /*8200*/  IADD3.X R37, R44, R3, RZ, P0, !PT ;  /* 0x000000032c257210 */ /* 0x000fe400007fe4ff */
[C---:B------:R-:W-:Y:S02]  /*8210*/  ISETP.GT.AND P0, PT, R250.reuse, RZ, PT ;  /* 0x000000fffa00720c */ /* 0x040fe40003f04270 */
[----:B------:R4:W-:Y:S01]  /*8220*/  LDGSTS.E.BYPASS.LTC128B.128 [R251+0xa100], [R2.64+0x180], !P4 ;  /* 0x0a10018002fb7fae */ /* 0x0009e2000e101d44 */
[----:B------:R-:W-:Y:S02]  /*8230*/  IADD3 R250, R250, -0x1, RZ ;  /* 0xfffffffffafa7810 */ /* 0x000fe40007ffe0ff */
[C---:B------:R-:W-:Y:S03]  /*8240*/  HMMA.16816.F32 R32, R48.reuse, R34, RZ ;  /* 0x000000223020723c */ /* 0x040fe600000018ff */
        /* <DEDUP_REMOVED lines=9> */
[----:B------:R-:W-:Y:S07]  /*82e0*/  LDSM.16.M88.4 R184, [R225+0x18100] ;  /* 0x01810000e1b8783b */ /* 0x000fee0000000200 */
        /* <DEDUP_REMOVED lines=8> */
[----:B------:R-:W3:Y:S07]  /*8370*/  LDSM.16.M88.4 R200, [R221+0xd100] ;  /* 0x00d10000ddc8783b */ /* 0x000eee0000000200 */
[C---:B------:R-:W-:Y:S08]  /*8380*/  HMMA.16816.F32 R28, R188.reuse, R204, R28 ;  /* 0x000000ccbc1c723c */ /* 0x040ff0000000181c */
[C---:B------:R-:W-:Y:S01]  /*8390*/  HMMA.16816.F32 R32, R188.reuse, R206, R32 ;  /* 0x000000cebc20723c */ /* 0x040fe20000001820 */
[----:B------:R-:W2:Y:S07]  /*83a0*/  LDSM.16.M88.4 R204, [R221+0xd900] ;  /* 0x00d90000ddcc783b */ /* 0x000eae0000000200 */
[C---:B------:R-:W-:Y:S08]  /*83b0*/  HMMA.16816.F32 R36, R188.reuse, R208, R36 ;  /* 0x000000d0bc24723c */ /* 0x040ff00000001824 */
[C---:B------:R-:W-:Y:S01]  /*83c0*/  HMMA.16816.F32 R40, R188.reuse, R210, R40 ;  /* 0x000000d2bc28723c */ /* 0x040fe20000001828 */
[----:B------:R-:W-:Y:S07]  /*83d0*/  LDSM.16.M88.4 R208, [R221+0xe900] ;  /* 0x00e90000ddd0783b */ /* 0x000fee0000000200 */
[C---:B------:R-:W-:Y:S01]  /*83e0*/  HMMA.16816.F32 R44, R188.reuse, R212, R44 ;  /* 0x000000d4bc2c723c */ /* 0x040fe2000000182c */
[----:B------:R-:W4:Y:S07]  /*83f0*/  LDL.64 R212, [R1+0x20] ;  /* 0x0000200001d47983 */ /* 0x000f2e0000100a00 */
[----:B------:R-:W-:Y:S01]  /*8400*/  HMMA.16816.F32 R48, R188, R214, R48 ;  /* 0x000000d6bc30723c */ /* 0x000fe20000001830 */
[----:B------:R-:W3:Y:S06]  /*8410*/  LDSM.16.M88.4 R188, [R221+0xe100] ;  /* 0x00e10000ddbc783b */ /* 0x000eec0000000200 */
[----:B------:R-:W4:Y:S01]  /*8420*/  LDL.64 R214, [R1+0x18] ;  /* 0x0000180001d67983 */ /* 0x000f220000100a00 */
[C---:B-1----:R-:W-:Y:S08]  /*8430*/  HMMA.16816.F32 R4, R184.reuse, R192, R4 ;  /* 0x000000c0b804723c */ /* 0x042ff00000001804 */
[C---:B------:R-:W-:Y:S01]  /*8440*/  HMMA.16816.F32 R8, R184.reuse, R194, R8 ;  /* 0x000000c2b808723c */ /* 0x040fe20000001808 */
[----:B------:R-:W-:Y:S07]  /*8450*/  LDSM.16.M88.4 R192, [R220] ;  /* 0x00000000dcc0783b */ /* 0x000fee0000000200 */
[C---:B--2---:R-:W-:Y:S08]  /*8460*/  HMMA.16816.F32 R12, R184.reuse, R196, R12 ;  /* 0x000000c4b80c723c */ /* 0x044ff0000000180c */
[C---:B------:R-:W-:Y:S01]  /*8470*/  HMMA.16816.F32 R16, R184.reuse, R198, R16 ;  /* 0x000000c6b810723c */ /* 0x040fe20000001810 */
[----:B------:R-:W-:Y:S07]  /*8480*/  LDSM.16.M88.4 R196, [R220+0x800] ;  /* 0x00080000dcc4783b */ /* 0x000fee0000000200 */
[C---:B---3--:R-:W-:Y:S08]  /*8490*/  HMMA.16816.F32 R20, R184.reuse, R200, R20 ;  /* 0x000000c8b814723c */ /* 0x048ff00000001814 */
        /* <DEDUP_REMOVED lines=10> */
[----:B------:R-:W2:Y:S06]  /*8540*/  LDSM.16.M88.4 R184, [R220+0x2000] ;  /* 0x00200000dcb8783b */ /* 0x000eac0000000200 */
[----:B------:R-:W3:Y:S01]  /*8550*/  LDSM.16.M88.4 R208, [R220+0x2800] ;  /* 0x00280000dcd0783b */ /* 0x000ee20000000200 */
        /* <DEDUP_REMOVED lines=15> */
[C---:B---3--:R-:W-:Y:S08]  /*8650*/  HMMA.16816.F32 R44, R188.reuse, R208, R44 ;  /* 0x000000d0bc2c723c */ /* 0x048ff0000000182c */
[----:B------:R-:W-:Y:S01]  /*8660*/  HMMA.16816.F32 R48, R188, R210, R48 ;  /* 0x000000d2bc30723c */ /* 0x000fe20000001830 */
[----:B------:R-:W2:Y:S06]  /*8670*/  LDSM.16.M88.4 R188, [R167+0x11100] ;  /* 0x01110000a7bc783b */ /* 0x000eac0000000200 */
[----:B------:R-:W3:Y:S01]  /*8680*/  LDSM.16.M88.4 R208, [R167+0x11900] ;  /* 0x01190000a7d0783b */ /* 0x000ee20000000200 */
        /* <DEDUP_REMOVED lines=15> */
[C---:B---3--:R-:W-:Y:S08]  /*8780*/  HMMA.16816.F32 R44, R184.reuse, R208, R44 ;  /* 0x000000d0b82c723c */ /* 0x048ff0000000182c */
[----:B------:R-:W-:Y:S01]  /*8790*/  HMMA.16816.F32 R48, R184, R210, R48 ;  /* 0x000000d2b830723c */ /* 0x000fe20000001830 */
[----:B------:R-:W2:Y:S06]  /*87a0*/  LDSM.16.M88.4 R184, [R240] ;  /* 0x00000000f0b8783b */ /* 0x000eac0000000200 */
[----:B------:R-:W3:Y:S01]  /*87b0*/  LDSM.16.M88.4 R208, [R239] ;  /* 0x00000000efd0783b */ /* 0x000ee20000000200 */
        /* <DEDUP_REMOVED lines=148> */
[C---:B---3--:R-:W-:Y:S08]  /*9100*/  HMMA.16816.F32 R44, R184.reuse, R208, R44 ;  /* 0x000000d0b82c723c */ /* 0x048ff0000000182c */
[----:B------:R-:W-:Y:S01]  /*9110*/  HMMA.16816.F32 R48, R184, R210, R48 ;  /* 0x000000d2b830723c */ /* 0x000fe20000001830 */
[----:B------:R-:W3:Y:S06]  /*9120*/  LDSM.16.M88.4 R184, [R228] ;  /* 0x00000000e4b8783b */ /* 0x000eec0000000200 */
        /* <DEDUP_REMOVED lines=13> */
[C---:B---3--:R-:W-:Y:S08]  /*9200*/  HMMA.16816.F32 R36, R192.reuse, R184, R36 ;  /* 0x000000b8c024723c */ /* 0x048ff00000001824 */
[C---:B------:R-:W-:Y:S01]  /*9210*/  HMMA.16816.F32 R40, R192.reuse, R186, R40 ;  /* 0x000000bac028723c */ /* 0x040fe20000001828 */
[----:B------:R-:W3:Y:S07]  /*9220*/  LDSM.16.M88.4 R184, [R221+0x16900] ;  /* 0x01690000ddb8783b */ /* 0x000eee0000000200 */
        /* <DEDUP_REMOVED lines=10> */
[C---:B----4-:R-:W-:Y:S08]  /*92d0*/  HMMA.16816.F32 R20, R188.reuse, R204, R20 ;  /* 0x000000ccbc14723c */ /* 0x050ff00000001814 */
[C---:B------:R-:W-:Y:S01]  /*92e0*/  HMMA.16816.F32 R24, R188.reuse, R206, R24 ;  /* 0x000000cebc18723c */ /* 0x040fe20000001818 */
[----:B------:R-:W4:Y:S07]  /*92f0*/  LDSM.16.M88.4 R204, [R220+0x9800] ;  /* 0x00980000dccc783b */ /* 0x000f2e0000000200 */
[C---:B---3--:R-:W-:Y:S08]  /*9300*/  HMMA.16816.F32 R28, R188.reuse, R184, R28 ;  /* 0x000000b8bc1c723c */ /* 0x048ff0000000181c */
[C---:B------:R-:W-:Y:S01]  /*9310*/  HMMA.16816.F32 R32, R188.reuse, R186, R32 ;  /* 0x000000babc20723c */ /* 0x040fe20000001820 */
[----:B------:R-:W3:Y:S07]  /*9320*/  LDSM.16.M88.4 R184, [R220+0xa000] ;  /* 0x00a00000dcb8783b */ /* 0x000eee0000000200 */
        /* <DEDUP_REMOVED lines=8> */
[C---:B----4-:R-:W-:Y:S08]  /*93b0*/  HMMA.16816.F32 R12, R200.reuse, R204, R12 ;  /* 0x000000ccc80c723c */ /* 0x050ff0000000180c */
[C---:B------:R-:W-:Y:S04]  /*93c0*/  HMMA.16816.F32 R16, R200.reuse, R206, R16 ;  /* 0x000000cec810723c */ /* 0x040fe80000001810 */
[----:B------:R-:W-:Y:S02]  /*93d0*/  FMNMX.FTZ R0, R4, R165, !PT ;  /* 0x000000a504007209 */ /* 0x000fe40007810000 */
[----:B------:R-:W-:Y:S02]  /*93e0*/  FMNMX.FTZ R2, R6, R166, !PT ;  /* 0x000000a606027209 */ /* 0x000fe40007810000 */
[C---:B---3--:R-:W-:Y:S04]  /*93f0*/  HMMA.16816.F32 R20, R200.reuse, R184, R20 ;  /* 0x000000b8c814723c */ /* 0x048fe80000001814 */
        /* <DEDUP_REMOVED lines=710> */
.L_x_712:
[----:B----4-:R-:W2:Y:S04]  /*c060*/  LDL.LU R5, [R1] ;  /* 0x0000000001057983 */ /* 0x010ea80000300800 */
[----:B-1----:R-:W3:Y:S01]  /*c070*/  LDL.LU R2, [R1+0x4] ;  /* 0x0000040001027983 */ /* 0x002ee20000300800 */
[----:B------:R-:W-:-:S02]  /*c080*/  MOV R50, 0xff800000 ;  /* 0xff80000000327802 */ /* 0x000fc40000000f00 */
[----:B------:R-:W-:Y:S02]  /*c090*/  MOV R51, 0xff800000 ;  /* 0xff80000000337802 */ /* 0x000fe40000000f00 */
[----:B------:R-:W-:Y:S01]  /*c0a0*/  PLOP3.LUT P2, PT, PT, PT, PT, 0x8, 0x0 ;  /* 0x000000000000781c */ /* 0x000fe20003f4e170 */
        /* <DEDUP_REMOVED lines=152> */
.L_x_704:
        /* <DEDUP_REMOVED lines=184> */
.L_x_715:
        /* <DEDUP_REMOVED lines=88> */
[----:B------:R-:W-:Y:S01]  /*db30*/  IMAD R12, R7, c[0x0][0x3e4], R6 ;  /* 0x0000f900070c7a24 */ /* 0x000fe200078e0206 */
[----:B------:R-:W-:Y:S01]  /*db40*/  LEA R28, R28, R15, 0x7 ;  /* 0x0000000f1c1c7211 */ /* 0x000fe200078e38ff */
[----:B------:R-:W-:Y:S01]  /*db50*/  IMAD.SHL.U32 R6, R18, 0x8, RZ ;  /* 0x0000000812067824 */ /* 0x000fe200078e00ff */
[C---:B------:R-:W-:Y:S01]  /*db60*/  IADD3 R13, R4.reuse, 0x8, RZ ;  /* 0x00000008040d7810 */ /* 0x040fe20007ffe0ff */
[----:B------:R-:W-:Y:S01]  /*db70*/  IMAD.IADD R3, R3, 0x1, R12 ;  /* 0x0000000103037824 */ /* 0x000fe200078e020c */
[-C--:B------:R-:W-:Y:S02]  /*db80*/  ISETP.GE.OR P1, PT, R4, R29.reuse, P2 ;  /* 0x0000001d0400720c */ /* 0x080fe40001726670 */
[----:B------:R-:W-:Y:S02]  /*db90*/  SHF.R.S32.HI R4, RZ, 0x1f, R5 ;  /* 0x0000001fff047819 */ /* 0x000fe40000011405 */
[----:B------:R-:W-:Y:S02]  /*dba0*/  ISETP.GE.OR P0, PT, R13, R29, P2 ;  /* 0x0000001d0d00720c */ /* 0x000fe40001706670 */
[----:B------:R-:W-:Y:S01]  /*dbb0*/  LOP3.LUT R7, R14, 0x7ffffe00, R6, 0xf8, !PT ;  /* 0x7ffffe000e077812 */ /* 0x000fe200078ef806 */
[----:B------:R-:W-:-:S04]  /*dbc0*/  IMAD R4, R4, c[0x0][0x3d8], RZ ;  /* 0x0000f60004047a24 */ /* 0x000fc800078e02ff */
[C---:B------:R-:W-:Y:S02]  /*dbd0*/  IMAD R6, R5.reuse, c[0x0][0x3dc], R4 ;  /* 0x0000f70005067a24 */ /* 0x040fe400078e0204 */
[----:B------:R-:W-:Y:S01]  /*dbe0*/  IMAD.WIDE.U32 R4, R5, c[0x0][0x3d8], R2 ;  /* 0x0000f60005047a25 */ /* 0x000fe200078e0002 */
[----:B------:R-:W-:Y:S01]  /*dbf0*/  SHF.L.U32 R2, R7, 0x1, RZ ;  /* 0x0000000107027819 */ /* 0x000fe200000006ff */
[----:B-1----:R1:W-:Y:S02]  /*dc00*/  @!P1 ST.E [R10.64], R50 ;  /* 0x000000320a009985 */ /* 0x0023e4000c101904 */
[----:B------:R-:W-:Y:S02]  /*dc10*/  IMAD.IADD R3, R5, 0x1, R6 ;  /* 0x0000000105037824 */ /* 0x000fe400078e0206 */
        /* <DEDUP_REMOVED lines=21> */
[C---:B-1----:R-:W-:Y:S01]  /*dd70*/  IADD3 R8, R0.reuse, 0x80, RZ ;  /* 0x0000008000087810 */ /* 0x042fe20007ffe0ff */
[----:B------:R-:W1:Y:S01]  /*dd80*/  LDS.128 R20, [R2+0x4080] ;  /* 0x0040800002147984 */ /* 0x000e620000000c00 */
[----:B------:R-:W-:Y:S02]  /*dd90*/  IADD3 R9, R0, 0xc0, RZ ;  /* 0x000000c000097810 */ /* 0x000fe40007ffe0ff */
[----:B------:R-:W-:Y:S01]  /*dda0*/  ISETP.GE.AND P2, PT, R7, c[0x0][0x3c8], PT ;  /* 0x0000f20007007a0c */ /* 0x000fe20003f46270 */
[----:B------:R-:W3:Y:S01]  /*ddb0*/  LDS.128 R16, [R2+0x8080] ;  /* 0x0080800002107984 */ /* 0x000ee20000000c00 */
[----:B------:R-:W-:Y:S02]  /*ddc0*/  ISETP.GE.AND P1, PT, R8, c[0x0][0x3c8], PT ;  /* 0x0000f20008007a0c */ /* 0x000fe40003f26270 */
[----:B------:R-:W-:Y:S01]  /*ddd0*/  ISETP.GE.AND P0, PT, R9, c[0x0][0x3c8], PT ;  /* 0x0000f20009007a0c */ /* 0x000fe20003f06270 */
[----:B------:R4:W5:Y:S01]  /*dde0*/  LDS.128 R12, [R2+0xc080] ;  /* 0x00c08000020c7984 */ /* 0x0009620000000c00 */
[----:B------:R-:W-:-:S07]  /*ddf0*/  ISETP.GE.AND P3, PT, R0, c[0x0][0x3c8], PT ;  /* 0x0000f20000007a0c */ /* 0x000fce0003f66270 */
[----:B------:R-:W-:-:S04]  /*de00*/  @!P2 SHF.R.S32.HI R3, RZ, 0x1f, R7 ;  /* 0x0000001fff03a819 */ /* 0x000fc80000011407 */
[----:B------:R-:W-:Y:S02]  /*de10*/  @!P0 SHF.R.S32.HI R6, RZ, 0x1f, R9 ;  /* 0x0000001fff068819 */ /* 0x000fe40000011409 */
[----:B------:R-:W-:Y:S01]  /*de20*/  @!P2 LEA.HI R7, R3, R7, RZ, 0x3 ;  /* 0x000000070307a211 */ /* 0x000fe200078f18ff */
[----:B------:R-:W-:Y:S01]  /*de30*/  @!P3 IMAD.WIDE R10, R0, 0x2, R4 ;  /* 0x00000002000ab825 */ /* 0x000fe200078e0204 */
[----:B----4-:R-:W-:-:S04]  /*de40*/  @!P1 SHF.R.S32.HI R2, RZ, 0x1f, R8 ;  /* 0x0000001fff029819 */ /* 0x010fc80000011408 */
        /* <DEDUP_REMOVED lines=8> */
[----:B-1----:R2:W-:Y:S03]  /*ded0*/  @!P2 ST.E.128 [R8.64], R20 ;  /* 0x000000140800a985 */ /* 0x0025e6000c101d04 */
[----:B------:R-:W-:Y:S01]  /*dee0*/  @!P0 IMAD.WIDE R2, R2, 0x2, R4 ;  /* 0x0000000202028825 */ /* 0x000fe200078e0204 */
[----:B---3--:R2:W-:Y:S04]  /*def0*/  @!P1 ST.E.128 [R6.64], R16 ;  /* 0x0000001006009985 */ /* 0x0085e8000c101d04 */
[----:B-----5:R2:W-:Y:S02]  /*df00*/  @!P0 ST.E.128 [R2.64], R12 ;  /* 0x0000000c02008985 */ /* 0x0205e4000c101d04 */
.L_x_717:
[----:B--234-:R-:W-:Y:S05]  /*df10*/  BSYNC B0 ;  /* 0x0000000000007941 */ /* 0x01cfea0003800000 */
.L_x_716:
        /* <DEDUP_REMOVED lines=30> */
.L_x_719:
[----:B------:R-:W-:Y:S05]  /*e100*/  BSYNC B0 ;  /* 0x0000000000007941 */ /* 0x000fea0003800000 */
.L_x_718:
        /* <DEDUP_REMOVED lines=30> */
.L_x_721:
[----:B------:R-:W-:Y:S05]  /*e2f0*/  BSYNC B0 ;  /* 0x0000000000007941 */ /* 0x000fea0003800000 */
.L_x_720:
        /* <DEDUP_REMOVED lines=31> */
.L_x_714:
        /* <DEDUP_REMOVED lines=19> */
.L_x_722:
        /* <DEDUP_REMOVED lines=42> */
.L_x_724:
[----:B------:R-:W-:Y:S05]  /*e8c0*/  BSYNC B0 ;  /* 0x0000000000007941 */ /* 0x000fea0003800000 */
.L_x_723:
        /* <DEDUP_REMOVED lines=73> */
.L_x_726:
[----:B------:R-:W-:Y:S05]  /*ed60*/  BSYNC B0 ;  /* 0x0000000000007941 */ /* 0x000fea0003800000 */
.L_x_725:
        /* <DEDUP_REMOVED lines=27> */
.L_x_728:
[----:B------:R-:W-:Y:S05]  /*ef20*/  BSYNC B0 ;  /* 0x0000000000007941 */ /* 0x000fea0003800000 */
.L_x_727:
        /* <DEDUP_REMOVED lines=27> */
.L_x_730:
[----:B------:R-:W-:Y:S05]  /*f0e0*/  BSYNC B0 ;  /* 0x0000000000007941 */ /* 0x000fea0003800000 */
.L_x_729:
        /* <DEDUP_REMOVED lines=28> */
.L_x_731:
        /* <DEDUP_REMOVED lines=13> */
.L_x_1473:


//--------------------- .text._ZN7cutlass13device_kernelIN5flash19enable_sm80_to_sm89INS1_16FlashAttnFwdSm80INS1_25CollectiveMainloopFwdSm80ILi8ELi1ELb0EN4cute5tupleIJNS5_1CILi128EEENS7_ILi48EEENS7_ILi256EEEEEELi256ENS_6half_tEfNS_4arch4Sm80ELb0ELb0ELb0ELb1ELb0ELb1ELb1ELb0EEENS1_21CollectiveEpilogueFwdINS6_IJS8_SA_S9_EEENS6_IJNS7_ILi1EEESI_SI_EEESC_SE_Li256ELb1ELb1ELb0ELb0EEENS1_19SingleTileSchedulerILb1ELb0ELb1ELi128EEEEEEEEEvNT_6ParamsE --------------------------
	.section	.text._ZN7cutlass13device_kernelIN5flash19enable_sm80_to_sm89INS1_16FlashAttnFwdSm80INS1_25CollectiveMainloopFwdSm80ILi8ELi1ELb0EN4cute5tupleIJNS5_1CILi128EEENS7_ILi48EEENS7_ILi256EEEEEELi256ENS_6half_tEfNS_4arch4Sm80ELb0ELb0ELb0ELb1ELb0ELb1ELb1ELb0EEENS1_21CollectiveEpilogueFwdINS6_IJS8_SA_S9_EEENS6_IJNS7_ILi1EEESI_SI_EEESC_SE_Li256ELb1ELb1ELb0ELb0EEENS1_19SingleTileSchedulerILb1ELb0ELb1ELi128EEEEEEEEEvNT_6ParamsE,"ax",@progbits
	.sectioninfo	@"SHI_REGISTERS=254"
	.align	128
.text._ZN7cutlass13device_kernelIN5flash19enable_sm80_to_sm89INS1_16FlashAttnFwdSm80INS1_25CollectiveMainloopFwdSm80ILi8ELi1ELb0EN4cute5tupleIJNS5_1CILi128EEENS7_ILi48EEENS7_ILi256EEEEEELi256ENS_6half_tEfNS_4arch4Sm80ELb0ELb0ELb0ELb1ELb0ELb1ELb1ELb0EEENS1_21CollectiveEpilogueFwdINS6_IJS8_SA_S9_EEENS6_IJNS7_ILi1EEESI_SI_EEESC_SE_Li256ELb1ELb1ELb0ELb0EEENS1_19SingleTileSchedulerILb1ELb0ELb1ELi128EEEEEEEEEvNT_6ParamsE:
        .type           _ZN7cutlass13device_kernelIN5flash19enable_sm80_to_sm89INS1_16FlashAttnFwdSm80INS1_25CollectiveMainloopFwdSm80ILi8ELi1ELb0EN4cute5tupleIJNS5_1CILi128EEENS7_ILi48EEENS7_ILi256EEEEEELi256ENS_6half_tEfNS_4arch4Sm80ELb0ELb0ELb0ELb1ELb0ELb1ELb1ELb0EEENS1_21CollectiveEpilogueFwdINS6_IJS8_SA_S9_EEENS6_IJNS7_ILi1EEESI_SI_EEESC_SE_Li256ELb1ELb1ELb0ELb0EEENS1_19SingleTileSchedulerILb1ELb0ELb1ELi128EEEEEEEEEvNT_6ParamsE,@function
        .size           _ZN7cutlass13device_kernelIN5flash19enable_sm80_to_sm89INS1_16FlashAttnFwdSm80INS1_25CollectiveMainloopFwdSm80ILi8ELi1ELb0EN4cute5tupleIJNS5_1CILi128EEENS7_ILi48EEENS7_ILi256EEEEEELi256ENS_6half_tEfNS_4arch4Sm80ELb0ELb0ELb0ELb1ELb0ELb1ELb1ELb0EEENS1_21CollectiveEpilogueFwdINS6_IJS8_SA_S9_EEENS6_IJNS7_ILi1EEESI_SI_EEESC_SE_Li256ELb1ELb1ELb0ELb0EEENS1_19SingleTileSchedulerILb1ELb0ELb1ELi128EEEEEEEEEvNT_6ParamsE,(.L_x_1474 - _ZN7cutlass13device_kernelIN5flash19enable_sm80_to_sm89INS1_16FlashAttnFwdSm80INS1_25CollectiveMainloopFwdSm80ILi8ELi1ELb0EN4cute5tupleIJNS5_1CILi128EEENS7_ILi48EEENS7_ILi256EEEEEELi256ENS_6half_tEfNS_4arch4Sm80ELb0ELb0ELb0ELb1ELb0ELb1ELb1ELb0EEENS1_21CollectiveEpilogueFwdINS6_IJS8_SA_S9_EEENS6_IJNS7_ILi1EEESI_SI_EEESC_SE_Li256ELb1ELb1ELb0ELb0EEENS1_19SingleTileSchedulerILb1ELb0ELb1ELi128EEEEEEEEEvNT_6ParamsE)
        .other          _ZN7cutlass13device_kernelIN5flash19enable_sm80_to_sm89INS1_16FlashAttnFwdSm80INS1_25CollectiveMainloopFwdSm80ILi8ELi1ELb0EN4cute5tupleIJNS5_1CILi128EEENS7_ILi48EEENS7_ILi256EEEEEELi256ENS_6half_tEfNS_4arch4Sm80ELb0ELb0ELb0ELb1ELb0ELb1ELb1ELb0EEENS1_21CollectiveEpilogueFwdINS6_IJS8_SA_S9_EEENS6_IJNS7_ILi1EEESI_SI_EEESC_SE_Li256ELb1ELb1ELb0ELb0EEENS1_19SingleTileSchedulerILb1ELb0ELb1ELi128EEEEEEEEEvNT_6ParamsE,@"STO_CUDA_ENTRY STV_DEFAULT"
_ZN7cutlass13device_kernelIN5flash19enable_sm80_to_sm89INS1_16FlashAttnFwdSm80INS1_25CollectiveMainloopFwdSm80ILi8ELi1ELb0EN4cute5tupleIJNS5_1CILi128EEENS7_ILi48EEENS7_ILi256EEEEEELi256ENS_6half_tEfNS_4arch4Sm80ELb0ELb0ELb0ELb1ELb0ELb1ELb1ELb0EEENS1_21CollectiveEpilogueFwdINS6_IJS8_SA_S9_EEENS6_IJNS7_ILi1EEESI_SI_EEESC_SE_Li256ELb1ELb1ELb0ELb0EEENS1_19SingleTileSchedulerILb1ELb0ELb1ELi128EEEEEEEEEvNT_6ParamsE:
        /* <DEDUP_REMOVED lines=16> */
.L_x_733:
        /* <DEDUP_REMOVED lines=8> */
.L_x_735:
[----:B------:R-:W-:-:S05]  /*0180*/  MOV R3, c[0x0][0x54c] ;  /* 0x0001530000037a02 */ /* 0x000fca0000000f00 */
.L_x_734:
[----:B-----5:R-:W-:Y:S01]  /*0190*/  IMAD R3, R3, c[0x0][0x548], RZ ;  /* 0x0001520003037a24 */ /* 0x020fe200078e02ff */
[----:B------:R-:W-:-:S04]  /*01a0*/  SHF.L.U32 R0, R88, 0x7, RZ ;  /* 0x0000000758007819 */ /* 0x000fc800000006ff */
[----:B------:R-:W-:-:S04]  /*01b0*/  ISETP.GE.AND P0, PT, R0, R3, PT ;  /* 0x000000030000720c */ /* 0x000fc80003f06270 */
[----:B------:R-:W-:Y:S01]  /*01c0*/  SEL R216, R216, 0xffffffff, !P0 ;  /* 0xffffffffd8d87807 */ /* 0x000fe20004000000 */
[----:B------:R-:W-:Y:S05]  /*01d0*/  BRA `(.L_x_736) ;  /* 0x0000012000007947 */ /* 0x000fea0003800000 */
.L_x_732:
[----:B---3--:R-:W-:-:S04]  /*01e0*/  ISETP.NE.U32.AND P0, PT, RZ, c[0x0][0x568], PT ;  /* 0x00015a00ff007a0c */ /* 0x008fc80003f05070 */
[----:B------:R-:W-:-:S13]  /*01f0*/  ISETP.NE.AND.EX P0, PT, RZ, c[0x0][0x56c], PT, P0 ;  /* 0x00015b00ff007a0c */ /* 0x000fda0003f05300 */
[----:B------:R-:W-:Y:S05]  /*0200*/  @!P0 BRA `(.L_x_737) ;  /* 0x0000002000008947 */ /* 0x000fea0003800000 */
[----:B------:R1:W5:Y:S01]  /*0210*/  LDG.E R3, [R2.64] ;  /* 0x0000001202037981 */ /* 0x000362000c1e1900 */
[----:B------:R-:W-:Y:S05]  /*0220*/  BRA `(.L_x_738) ;  /* 0x0000009000007947 */ /* 0x000fea0003800000 */
.L_x_737:
        /* <DEDUP_REMOVED lines=8> */
.L_x_739:
[----:B------:R-:W-:-:S05]  /*02b0*/  MOV R3, c[0x0][0x54c] ;  /* 0x0001530000037a02 */ /* 0x000fca0000000f00 */
.L_x_738:
[----:B-----5:R-:W-:Y:S01]  /*02c0*/  IMAD R3, R3, c[0x0][0x548], RZ ;  /* 0x0001520003037a24 */ /* 0x020fe200078e02ff */
[----:B------:R-:W-:-:S04]  /*02d0*/  SHF.L.U32 R0, R88, 0x7, RZ ;  /* 0x0000000758007819 */ /* 0x000fc800000006ff */
[----:B------:R-:W-:-:S04]  /*02e0*/  ISETP.GE.AND P0, PT, R0, R3, PT ;  /* 0x000000030000720c */ /* 0x000fc80003f06270 */
[----:B------:R-:W-:-:S04]  /*02f0*/  SEL R216, R216, 0xffffffff, !P0 ;  /* 0xffffffffd8d87807 */ /* 0x000fc80004000000 */
.L_x_736:
        /* <DEDUP_REMOVED lines=19> */
[CC--:B------:R-:W-:Y:S01]  /*0430*/  IMAD.WIDE R8, R216.reuse, R7.reuse, c[0x0][0x358] ;  /* 0x0000d600d8087625 */ /* 0x0c0fe200078e0207 */
[----:B------:R2:W5:Y:S01]  /*0440*/  @P2 LDG.E R133, [R14.64] ;  /* 0x000000120e852981 */ /* 0x000562000c1e1900 */
[----:B------:R-:W-:Y:S02]  /*0450*/  P2R R20, PR, RZ, 0x20 ;  /* 0x00000020ff147803 */ /* 0x000fe40000000000 */
[----:B-1----:R-:W-:Y:S02]  /*0460*/  @P0 IMAD.WIDE R2, R216, R7, c[0x0][0x360] ;  /* 0x0000d800d8020625 */ /* 0x002fe400078e0207 */
[----:B------:R2:W5:Y:S04]  /*0470*/  @P5 LDG.E R130, [R10.64] ;  /* 0x000000120a825981 */ /* 0x000568000c1e1900 */
[----:B------:R2:W5:Y:S04]  /*0480*/  @P0 LDG.E R134, [R2.64] ;  /* 0x0000001202860981 */ /* 0x000568000c1e1900 */
[----:B------:R2:W5:Y:S04]  /*0490*/  @P1 LDG.E R132, [R12.64] ;  /* 0x000000120c841981 */ /* 0x000568000c1e1900 */
[----:B------:R2:W5:Y:S04]  /*04a0*/  @P3 LDG.E R98, [R8.64] ;  /* 0x0000001208623981 */ /* 0x000568000c1e1900 */
[----:B------:R-:W1:Y:S01]  /*04b0*/  S2R R215, SR_CTAID.Y ;  /* 0x0000000000d77919 */ /* 0x000e620000002600 */
[----:B------:R-:W-:-:S02]  /*04c0*/  IMAD.MOV.U32 R4, RZ, RZ, c[0x0][0x1d0] ;  /* 0x00007400ff047624 */ /* 0x000fc400078e00ff */
[----:B------:R-:W-:Y:S01]  /*04d0*/  IMAD.MOV.U32 R0, RZ, RZ, c[0x0][0x228] ;  /* 0x00008a00ff007624 */ /* 0x000fe200078e00ff */
[----:B-1----:R-:W-:Y:S01]  /*04e0*/  SHF.R.S32.HI R109, RZ, 0x1f, R215 ;  /* 0x0000001fff6d7819 */ /* 0x002fe200000114d7 */
[----:B------:R-:W-:Y:S05]  /*04f0*/  @P0 BRA `(.L_x_740) ;  /* 0x0000004000000947 */ /* 0x000fea0003800000 */
[----:B--2---:R-:W-:Y:S05]  /*0500*/  @!P1 BRA `(.L_x_740) ;  /* 0x0000003000009947 */ /* 0x004fea0003800000 */
[----:B-----5:R-:W2:Y:S04]  /*0510*/  LDG.E R134, [R12.64] ;  /* 0x000000120c867981 */ /* 0x020ea8000c1e1900 */
[----:B------:R-:W2:Y:S02]  /*0520*/  LDG.E R3, [R12.64+0x4] ;  /* 0x000004120c037981 */ /* 0x000ea4000c1e1900 */
[----:B--2---:R-:W-:Y:S02]  /*0530*/  IADD3 R134, -R134, R3, RZ ;  /* 0x0000000386867210 */ /* 0x004fe40007ffe1ff */
.L_x_740:
[----:B--2---:R-:W-:-:S04]  /*0540*/  ISETP.NE.U32.AND P0, PT, RZ, c[0x0][0x368], PT ;  /* 0x0000da00ff007a0c */ /* 0x004fc80003f05070 */
[----:B------:R-:W-:-:S13]  /*0550*/  ISETP.NE.AND.EX P0, PT, RZ, c[0x0][0x36c], PT, P0 ;  /* 0x0000db00ff007a0c */ /* 0x000fda0003f05300 */
[----:B------:R-:W-:Y:S05]  /*0560*/  @!P0 BRA `(.L_x_741) ;  /* 0x0000003000008947 */ /* 0x000fea0003800000 */
[----:B------:R-:W-:-:S06]  /*0570*/  IMAD.WIDE R4, R216, R7, c[0x0][0x368] ;  /* 0x0000da00d8047625 */ /* 0x000fcc00078e0207 */
[----:B------:R1:W5:Y:S01]  /*0580*/  LDG.E R4, [R4.64] ;  /* 0x0000001204047981 */ /* 0x000362000c1e1900 */
[----:B------:R-:W-:Y:S05]  /*0590*/  BRA `(.L_x_742) ;  /* 0x0000004000007947 */ /* 0x000fea0003800000 */
.L_x_741:
[----:B------:R-:W-:Y:S05]  /*05a0*/  @!P5 BRA `(.L_x_742) ;  /* 0x000000300000d947 */ /* 0x000fea0003800000 */
[----:B------:R-:W2:Y:S04]  /*05b0*/  LDG.E R4, [R10.64] ;  /* 0x000000120a047981 */ /* 0x000ea8000c1e1900 */
[----:B------:R-:W2:Y:S02]  /*05c0*/  LDG.E R3, [R10.64+0x4] ;  /* 0x000004120a037981 */ /* 0x000ea4000c1e1900 */
[----:B--2---:R-:W-:Y:S02]  /*05d0*/  IADD3 R4, -R4, R3, RZ ;  /* 0x0000000304047210 */ /* 0x004fe40007ffe1ff */
.L_x_742:
[----:B------:R-:W2:Y:S04]  /*05e0*/  @P3 LDG.E R2, [R8.64] ;  /* 0x0000001208023981 */ /* 0x000ea8000c1e1900 */
[----:B------:R-:W2:Y:S01]  /*05f0*/  @P3 LDG.E R3, [R8.64+0x4] ;  /* 0x0000041208033981 */ /* 0x000ea2000c1e1900 */
[----:B-1---5:R-:W-:Y:S01]  /*0600*/  IMAD.IADD R5, R4, 0x1, -R133 ;  /* 0x0000000104057824 */ /* 0x022fe200078e0a85 */
[----:B------:R-:W-:Y:S01]  /*0610*/  ISETP.NE.U32.AND P0, PT, RZ, c[0x0][0x378], PT ;  /* 0x0000de00ff007a0c */ /* 0x000fe20003f05070 */
[----:B------:R-:W-:-:S03]  /*0620*/  IMAD.MOV.U32 R89, RZ, RZ, R4 ;  /* 0x000000ffff597224 */ /* 0x000fc600078e0004 */
[----:B------:R-:W-:Y:S01]  /*0630*/  ISETP.NE.AND.EX P0, PT, RZ, c[0x0][0x37c], PT, P0 ;  /* 0x0000df00ff007a0c */ /* 0x000fe20003f05300 */
[----:B------:R-:W-:-:S05]  /*0640*/  IMAD.MOV R106, RZ, RZ, -R5 ;  /* 0x000000ffff6a7224 */ /* 0x000fca00078e0a05 */
[----:B------:R-:W-:-:S07]  /*0650*/  IMNMX R106, RZ, R106, !PT ;  /* 0x0000006aff6a7217 */ /* 0x000fce0007800200 */
[----:B------:R-:W-:-:S05]  /*0660*/  @P0 IMAD.WIDE R10, R216, R7, c[0x0][0x378] ;  /* 0x0000de00d80a0625 */ /* 0x000fca00078e0207 */
[----:B------:R1:W5:Y:S01]  /*0670*/  @P0 LDG.E R89, [R10.64] ;  /* 0x000000120a590981 */ /* 0x000362000c1e1900 */
[----:B--2---:R-:W-:-:S04]  /*0680*/  @P3 IMAD.IADD R0, R3, 0x1, -R2 ;  /* 0x0000000103003824 */ /* 0x004fc800078e0a02 */
[----:B------:R-:W-:-:S05]  /*0690*/  IMAD.IADD R87, R5, 0x1, R0 ;  /* 0x0000000105577824 */ /* 0x000fca00078e0200 */
[----:B------:R-:W-:-:S05]  /*06a0*/  IADD3 R3, R87, 0x2f, RZ ;  /* 0x0000002f57037810 */ /* 0x000fca0007ffe0ff */
[----:B------:R-:W-:-:S05]  /*06b0*/  IMAD.HI R3, R3, 0x2aaaaaab, RZ ;  /* 0x2aaaaaab03037827 */ /* 0x000fca00078e02ff */
[----:B------:R-:W-:-:S04]  /*06c0*/  SHF.R.U32.HI R156, RZ, 0x1f, R3 ;  /* 0x0000001fff9c7819 */ /* 0x000fc80000011603 */
[----:B------:R-:W-:-:S05]  /*06d0*/  LEA.HI.SX32 R156, R3, R156, 0x1d ;  /* 0x0000009c039c7211 */ /* 0x000fca00078feaff */
[----:B------:R-:W-:-:S05]  /*06e0*/  IMAD R5, R156, 0x30, -R5 ;  /* 0x000000309c057824 */ /* 0x000fca00078e0a05 */
[----:B------:R-:W-:-:S04]  /*06f0*/  IMNMX R5, R5, R0, PT ;  /* 0x0000000005057217 */ /* 0x000fc80003800200 */
[----:B------:R-:W-:Y:S01]  /*0700*/  ISETP.GT.AND P0, PT, R5, R106, PT ;  /* 0x0000006a0500720c */ /* 0x000fe20003f04270 */
[----:B------:R-:W-:-:S05]  /*0710*/  IMAD.WIDE.U32 R106, R106, -0x55555555, RZ ;  /* 0xaaaaaaab6a6a7825 */ /* 0x000fca00078e00ff */
[----:B------:R-:W-:-:S05]  /*0720*/  SHF.R.U32.HI R106, RZ, 0x5, R107 ;  /* 0x00000005ff6a7819 */ /* 0x000fca000001166b */
[----:B------:R-:W-:Y:S02]  /*0730*/  IMAD.MOV.U32 R3, RZ, RZ, R106 ;  /* 0x000000ffff037224 */ /* 0x000fe400078e006a */
[----:B------:R-:W-:-:S05]  /*0740*/  @P0 IADD3 R5, R5, 0x2f, RZ ;  /* 0x0000002f05050810 */ /* 0x000fca0007ffe0ff */
[----:B------:R-:W-:-:S05]  /*0750*/  @P0 IMAD.HI R5, R5, 0x2aaaaaab, RZ ;  /* 0x2aaaaaab05050827 */ /* 0x000fca00078e02ff */
[----:B------:R-:W-:-:S04]  /*0760*/  @P0 SHF.R.U32.HI R2, RZ, 0x1f, R5 ;  /* 0x0000001fff020819 */ /* 0x000fc80000011605 */
[----:B------:R-:W-:-:S04]  /*0770*/  @P0 LEA.HI.SX32 R3, R5, R2, 0x1d ;  /* 0x0000000205030211 */ /* 0x000fc800078feaff */
[----:B------:R-:W-:-:S13]  /*0780*/  ISETP.GT.AND P0, PT, R3, R106, PT ;  /* 0x0000006a0300720c */ /* 0x000fda0003f04270 */
[----:B------:R-:W-:Y:S05]  /*0790*/  @!P0 BRA `(.L_x_743) ;  /* 0x000068d000008947 */ /* 0x000fea0003800000 */
[----:B-1----:R-:W-:Y:S01]  /*07a0*/  SHF.R.S32.HI R5, RZ, 0x1f, R86 ;  /* 0x0000001fff057819 */ /* 0x002fe20000011456 */
[----:B------:R-:W-:Y:S01]  /*07b0*/  IMAD R144, R109, c[0x0][0x240], RZ ;  /* 0x000090006d907a24 */ /* 0x000fe200078e02ff */
[----:B------:R-:W-:Y:S01]  /*07c0*/  IADD3 R49, R3, -0x1, RZ ;  /* 0xffffffff03317810 */ /* 0x000fe20007ffe0ff */
[----:B------:R-:W-:Y:S01]  /*07d0*/  UMOV UR24, 0x30 ;  /* 0x0000003000187882 */ /* 0x000fe20000000000 */
[----:B------:R-:W-:Y:S01]  /*07e0*/  LEA.HI R9, R5, R86, RZ, 0x3 ;  /* 0x0000005605097211 */ /* 0x000fe200078f18ff */
[----:B------:R-:W-:Y:S01]  /*07f0*/  IMAD R144, R215, c[0x0][0x244], R144 ;  /* 0x00009100d7907a24 */ /* 0x000fe200078e0290 */
[----:B------:R-:W-:Y:S01]  /*0800*/  ULDC.64 UR4, c[0x0][0x238] ;  /* 0x00008e0000047ab9 */ /* 0x000fe20000000a00 */
[----:B------:R-:W-:Y:S01]  /*0810*/  IMAD R10, R49, -0x30, R0 ;  /* 0xffffffd0310a7824 */ /* 0x000fe200078e0200 */
[----:B------:R-:W-:Y:S01]  /*0820*/  SHF.R.S32.HI R131, RZ, 0x3, R9 ;  /* 0x00000003ff837819 */ /* 0x000fe20000011409 */
[----:B------:R-:W-:Y:S01]  /*0830*/  UIMAD.WIDE.U32 UR16, UR24, UR4, URZ ;  /* 0x00000004181072a5 */ /* 0x000fe2000f8e003f */
[----:B------:R-:W-:Y:S01]  /*0840*/  LOP3.LUT R9, R9, 0xfffffff8, RZ, 0xc0, !PT ;  /* 0xfffffff809097812 */ /* 0x000fe200078ec0ff */
[----:B------:R-:W-:Y:S01]  /*0850*/  UIMAD UR9, UR24, UR5, URZ ;  /* 0x00000005180972a4 */ /* 0x000fe2000f8e023f */
[----:B------:R-:W-:Y:S01]  /*0860*/  SHF.R.S32.HI R2, RZ, 0x1f, R131 ;  /* 0x0000001fff027819 */ /* 0x000fe20000011483 */
[----:B------:R-:W-:Y:S01]  /*0870*/  ULDC UR6, c[0x0][0x27c] ;  /* 0x00009f0000067ab9 */ /* 0x000fe20000000800 */
[----:B------:R-:W-:Y:S01]  /*0880*/  IADD3 R99, P0, R131, R98, RZ ;  /* 0x0000006283637210 */ /* 0x000fe20007f1e0ff */
[----:B------:R-:W-:Y:S01]  /*0890*/  IMAD.IADD R16, R86, 0x1, -R9 ;  /* 0x0000000156107824 */ /* 0x000fe200078e0a09 */
[----:B------:R-:W-:Y:S01]  /*08a0*/  IMNMX R10, R10, 0x30, PT ;  /* 0x000000300a0a7817 */ /* 0x000fe20003800200 */
[----:B------:R-:W-:Y:S01]  /*08b0*/  UIADD3 UR9, UR17, UR9, URZ ;  /* 0x0000000911097290 */ /* 0x000fe2000fffe03f */
[----:B------:R-:W-:Y:S01]  /*08c0*/  LEA.HI.X.SX32 R98, R98, R2, 0x1, P0 ;  /* 0x0000000262627211 */ /* 0x000fe200000f0eff */
[----:B------:R-:W-:Y:S01]  /*08d0*/  IMAD.SHL.U32 R14, R16, 0x8, RZ ;  /* 0x00000008100e7824 */ /* 0x000fe200078e00ff */
[----:B------:R-:W-:Y:S01]  /*08e0*/  SEL R142, R216, RZ, !P3 ;  /* 0x000000ffd88e7207 */ /* 0x000fe20005800000 */
[----:B------:R-:W-:Y:S01]  /*08f0*/  IMAD.IADD R3, R10, 0x1, -R131 ;  /* 0x000000010a037824 */ /* 0x000fe200078e0a83 */
[----:B------:R-:W-:Y:S01]  /*0900*/  SHF.R.S32.HI R11, RZ, 0x1f, R49 ;  /* 0x0000001fff0b7819 */ /* 0x000fe20000011431 */
[----:B------:R-:W-:Y:S01]  /*0910*/  IMAD R8, R98, c[0x0][0x238], RZ ;  /* 0x00008e0062087a24 */ /* 0x000fe200078e02ff */
[----:B------:R-:W-:Y:S01]  /*0920*/  SHF.R.S32.HI R15, RZ, 0x1f, R14 ;  /* 0x0000001fff0f7819 */ /* 0x000fe2000001140e */
[----:B------:R-:W-:Y:S01]  /*0930*/  USHF.L.U32 UR8, UR6, 0x1, URZ ;  /* 0x0000000106087899 */ /* 0x000fe2000800063f */
[----:B------:R-:W-:Y:S01]  /*0940*/  ISETP.GE.AND P1, PT, R3, 0x1, PT ;  /* 0x000000010300780c */ /* 0x000fe20003f26270 */
[----:B------:R-:W-:Y:S01]  /*0950*/  IMAD R8, R99, c[0x0][0x23c], R8 ;  /* 0x00008f0063087a24 */ /* 0x000fe200078e0208 */
[----:B------:R-:W-:Y:S01]  /*0960*/  ISETP.GT.AND P0, PT, R3, 0x20, PT ;  /* 0x000000200300780c */ /* 0x000fe20003f04270 */
[----:B------:R-:W-:Y:S01]  /*0970*/  IMAD.WIDE.U32 R12, R99, c[0x0][0x238], R14 ;  /* 0x00008e00630c7a25 */ /* 0x000fe200078e000e */
[----:B------:R-:W-:Y:S01]  /*0980*/  SHF.R.S32.HI R3, RZ, 0x1f, R216 ;  /* 0x0000001fff037819 */ /* 0x000fe200000114d8 */
[----:B------:R-:W-:Y:S01]  /*0990*/  ULDC UR7, c[0x0][0x1d4] ;  /* 0x0000750000077ab9 */ /* 0x000fe20000000800 */
[C---:B------:R-:W-:Y:S01]  /*09a0*/  ISETP.GE.AND P2, PT, R14.reuse, c[0x0][0x1d4], PT ;  /* 0x000075000e007a0c */ /* 0x040fe20003f46270 */
[----:B------:R-:W-:Y:S01]  /*09b0*/  IMAD.IADD R9, R13, 0x1, R8 ;  /* 0x000000010d097824 */ /* 0x000fe200078e0208 */
[----:B------:R-:W-:Y:S01]  /*09c0*/  SEL R95, R3, RZ, !P3 ;  /* 0x000000ff035f7207 */ /* 0x000fe20005800000 */
[----:B------:R-:W-:Y:S01]  /*09d0*/  IMAD.MOV.U32 R8, RZ, RZ, R12 ;  /* 0x000000ffff087224 */ /* 0x000fe200078e000c */
[----:B------:R-:W-:Y:S01]  /*09e0*/  UIADD3 UR7, -UR8, UR7, URZ ;  /* 0x0000000708077290 */ /* 0x000fe2000fffe13f */
[----:B------:R-:W-:Y:S01]  /*09f0*/  IMAD R6, R49, UR9, RZ ;  /* 0x0000000931067c24 */ /* 0x000fe2000f8e02ff */
[C---:B------:R-:W-:Y:S01]  /*0a00*/  ISETP.GE.AND P3, PT, R14.reuse, c[0x0][0x27c], PT ;  /* 0x00009f000e007a0c */ /* 0x040fe20003f66270 */
[----:B------:R-:W-:Y:S01]  /*0a10*/  IMAD.WIDE.U32 R8, R215, c[0x0][0x240], R8 ;  /* 0x00009000d7087a25 */ /* 0x000fe200078e0008 */
[----:B------:R-:W-:Y:S01]  /*0a20*/  P2R R136, PR, RZ, 0x4 ;  /* 0x00000004ff887803 */ /* 0x000fe20000000000 */
[----:B------:R-:W-:Y:S01]  /*0a30*/  USHF.L.U32 UR11, UR4, 0x5, URZ ;  /* 0x00000005040b7899 */ /* 0x000fe2000800063f */
[----:B------:R-:W-:Y:S01]  /*0a40*/  IADD3 R128, R14, 0x80, RZ ;  /* 0x000000800e807810 */ /* 0x000fe20007ffe0ff */
[----:B------:R-:W-:Y:S01]  /*0a50*/  IMAD R163, R95, c[0x0][0x248], RZ ;  /* 0x000092005fa37a24 */ /* 0x000fe200078e02ff */
[----:B------:R-:W-:Y:S01]  /*0a60*/  IADD3 R145, R9, R144, RZ ;  /* 0x0000009009917210 */ /* 0x000fe20007ffe0ff */
[----:B------:R-:W-:Y:S01]  /*0a70*/  IMAD.MOV.U32 R144, RZ, RZ, R8 ;  /* 0x000000ffff907224 */ /* 0x000fe200078e0008 */
[----:B------:R-:W-:Y:S01]  /*0a80*/  SEL R9, RZ, c[0x0][0x27c], !P3 ;  /* 0x00009f00ff097a07 */ /* 0x000fe20005800000 */
[----:B------:R-:W-:Y:S01]  /*0a90*/  IMAD R163, R142, c[0x0][0x24c], R163 ;  /* 0x000093008ea37a24 */ /* 0x000fe200078e02a3 */
[----:B------:R-:W-:Y:S01]  /*0aa0*/  IADD3 R127, R14, 0xc0, RZ ;  /* 0x000000c00e7f7810 */ /* 0x000fe20007ffe0ff */
[----:B------:R-:W-:Y:S01]  /*0ab0*/  IMAD.WIDE.U32 R144, R142, c[0x0][0x248], R144 ;  /* 0x000092008e907a25 */ /* 0x000fe200078e0090 */
[----:B------:R-:W-:-:S02]  /*0ac0*/  ISETP.GE.AND P6, PT, R128, c[0x0][0x1d4], PT ;  /* 0x0000750080007a0c */ /* 0x000fc40003fc6270 */
[----:B------:R-:W-:Y:S01]  /*0ad0*/  ISETP.GE.AND P4, PT, R127, c[0x0][0x1d4], PT ;  /* 0x000075007f007a0c */ /* 0x000fe20003f86270 */
[----:B------:R-:W-:Y:S01]  /*0ae0*/  IMAD.SHL.U32 R16, R16, 0x4, RZ ;  /* 0x0000000410107824 */ /* 0x000fe200078e00ff */
[----:B------:R-:W-:Y:S01]  /*0af0*/  IADD3 R163, R145, R163, RZ ;  /* 0x000000a391a37210 */ /* 0x000fe20007ffe0ff */
[----:B------:R-:W-:Y:S02]  /*0b00*/  IMAD.MOV.U32 R162, RZ, RZ, R144 ;  /* 0x000000ffffa27224 */ /* 0x000fe400078e0090 */
[----:B------:R-:W-:Y:S01]  /*0b10*/  IMAD R6, R11, UR16, R6 ;  /* 0x000000100b067c24 */ /* 0x000fe2000f8e0206 */
[----:B------:R-:W-:Y:S01]  /*0b20*/  LEA.HI R11, R5, R86, RZ, 0x6 ;  /* 0x00000056050b7211 */ /* 0x000fe200078f30ff */
[----:B------:R-:W-:Y:S01]  /*0b30*/  IMAD.U32 R8, RZ, RZ, UR8 ;  /* 0x00000008ff087e24 */ /* 0x000fe2000f8e00ff */
[----:B------:R-:W-:Y:S01]  /*0b40*/  IADD3 R13, R16, 0x40, RZ ;  /* 0x00000040100d7810 */ /* 0x000fe20007ffe0ff */
[----:B------:R-:W-:Y:S02]  /*0b50*/  IMAD.SHL.U32 R19, R131, 0x40, RZ ;  /* 0x0000004083137824 */ /* 0x000fe400078e00ff */
[----:B------:R-:W-:Y:S01]  /*0b60*/  IMAD.WIDE.U32 R22, R49, UR16, R162 ;  /* 0x0000001031167c25 */ /* 0x000fe2000f8e00a2 */
[----:B------:R-:W-:-:S02]  /*0b70*/  SEL R17, R8, UR7, !P3 ;  /* 0x0000000708117c07 */ /* 0x000fc4000d800000 */
[----:B------:R-:W-:Y:S01]  /*0b80*/  LOP3.LUT R19, R19, 0x1c0, RZ, 0xc0, !PT ;  /* 0x000001c013137812 */ /* 0x000fe200078ec0ff */
[----:B------:R-:W-:Y:S01]  /*0b90*/  IMAD.SHL.U32 R11, R11, 0x8, RZ ;  /* 0x000000080b0b7824 */ /* 0x000fe200078e00ff */
[----:B------:R-:W-:Y:S01]  /*0ba0*/  @P1 LEA R24, P3, R22, c[0x0][0x220], 0x1 ;  /* 0x0000880016181a11 */ /* 0x000fe200078608ff */
[----:B------:R-:W-:Y:S01]  /*0bb0*/  IMAD.IADD R6, R23, 0x1, R6 ;  /* 0x0000000117067824 */ /* 0x000fe200078e0206 */
[----:B------:R-:W-:Y:S01]  /*0bc0*/  SHF.R.U32.HI R18, RZ, 0x3, R19 ;  /* 0x00000003ff127819 */ /* 0x000fe20000011613 */
[----:B------:R-:W-:Y:S01]  /*0bd0*/  IMAD.IADD R12, R16, 0x1, R13 ;  /* 0x00000001100c7824 */ /* 0x000fe200078e020d */
[----:B------:R-:W-:Y:S02]  /*0be0*/  LOP3.LUT R11, R11, 0xfffffe00, RZ, 0xc0, !PT ;  /* 0xfffffe000b0b7812 */ /* 0x000fe400078ec0ff */
[----:B------:R-:W-:Y:S02]  /*0bf0*/  LOP3.LUT R10, R19, 0x38, R14, 0xf8, !PT ;  /* 0x00000038130a7812 */ /* 0x000fe400078ef80e */
[----:B------:R-:W-:-:S02]  /*0c00*/  @P1 LEA.HI.X R25, R22, c[0x0][0x224], R6, 0x1, P3 ;  /* 0x0000890016191a11 */ /* 0x000fc400018f0c06 */
[----:B------:R-:W-:Y:S02]  /*0c10*/  ISETP.NE.AND P3, PT, R136, RZ, PT ;  /* 0x000000ff8800720c */ /* 0x000fe40003f65270 */
[C---:B------:R-:W-:Y:S02]  /*0c20*/  ISETP.GE.AND P5, PT, R12.reuse, c[0x0][0x1d4], PT ;  /* 0x000075000c007a0c */ /* 0x040fe40003fa6270 */
[----:B------:R-:W-:Y:S02]  /*0c30*/  LOP3.LUT R10, R11, R10, R18, 0xf6, !PT ;  /* 0x0000000a0b0a7212 */ /* 0x000fe400078ef612 */
[----:B------:R-:W-:-:S03]  /*0c40*/  ISETP.GE.AND P2, PT, R12, c[0x0][0x27c], PT ;  /* 0x00009f000c007a0c */ /* 0x000fc60003f46270 */
[----:B------:R-:W-:Y:S01]  /*0c50*/  IMAD.SHL.U32 R129, R10, 0x2, RZ ;  /* 0x000000020a817824 */ /* 0x000fe200078e00ff */
[----:B------:R-:W-:Y:S01]  /*0c60*/  SEL R8, R8, UR7, !P2 ;  /* 0x0000000708087c07 */ /* 0x000fe2000d000000 */
[----:B------:R-:W-:Y:S01]  /*0c70*/  UMOV UR7, 0x5 ;  /* 0x0000000500077882 */ /* 0x000fe20000000000 */
[----:B------:R-:W-:Y:S01]  /*0c80*/  IMAD.IADD R4, R130, 0x1, R4 ;  /* 0x0000000182047824 */ /* 0x000fe200078e0204 */
[----:B------:R-:W-:Y:S01]  /*0c90*/  USHF.L.U64.HI UR10, UR4, UR7, UR5 ;  /* 0x00000007040a7299 */ /* 0x000fe20008010205 */
[----:B------:R-:W-:Y:S01]  /*0ca0*/  @!PT LDS RZ, [RZ] ;  /* 0x00000000fffff984 */ /* 0x000fe20000000800 */
[----:B------:R-:W-:Y:S01]  /*0cb0*/  @!PT LDS RZ, [RZ] ;  /* 0x00000000fffff984 */ /* 0x000fe20000000800 */
[----:B------:R-:W-:Y:S01]  /*0cc0*/  @!PT LDS RZ, [RZ] ;  /* 0x00000000fffff984 */ /* 0x000fe20000000800 */
[----:B------:R1:W-:Y:S01]  /*0cd0*/  @P1 LDGSTS.E.BYPASS.LTC128B.128 [R129+0xa080], [R24.64], !P3 ;  /* 0x0a08000018811fae */ /* 0x0003e2000d901d52 */
[----:B------:R-:W-:Y:S01]  /*0ce0*/  IMAD.IADD R9, R14, 0x1, R9 ;  /* 0x000000010e097824 */ /* 0x000fe200078e0209 */
[----:B------:R-:W-:Y:S02]  /*0cf0*/  SEL R5, RZ, c[0x0][0x27c], !P2 ;  /* 0x00009f00ff057a07 */ /* 0x000fe40005000000 */
[----:B------:R-:W-:Y:S01]  /*0d00*/  IADD3 R126, R131, 0x20, RZ ;  /* 0x00000020837e7810 */ /* 0x000fe20007ffe0ff */
[----:B------:R1:W-:Y:S01]  /*0d10*/  @P1 LDGSTS.E.BYPASS.LTC128B.128 [R129+0xb880], [R24.64+0x80], !P5 ;  /* 0x0b88008018811fae */ /* 0x0003e2000e901d52 */
[----:B------:R-:W-:Y:S01]  /*0d20*/  ISETP.NE.AND P2, PT, R20, RZ, PT ;  /* 0x000000ff1400720c */ /* 0x000fe20003f45270 */
[----:B------:R-:W-:-:S04]  /*0d30*/  IMAD.WIDE.U32 R28, R4, c[0x0][0x1e0], RZ ;  /* 0x00007800041c7a25 */ /* 0x000fc800078e00ff */
[----:B------:R-:W-:Y:S01]  /*0d40*/  IMAD R140, R109, c[0x0][0x210], RZ ;  /* 0x000084006d8c7a24 */ /* 0x000fe200078e02ff */
[----:B------:R1:W-:Y:S01]  /*0d50*/  @P1 LDGSTS.E.BYPASS.LTC128B.128 [R129+0xd080], [R24.64+0x100], !P6 ;  /* 0x0d08010018811fae */ /* 0x0003e2000f101d52 */
[----:B------:R-:W-:Y:S01]  /*0d60*/  IMAD R95, R95, c[0x0][0x268], RZ ;  /* 0x00009a005f5f7a24 */ /* 0x000fe200078e02ff */
[----:B------:R-:W-:Y:S01]  /*0d70*/  SHF.R.S32.HI R121, RZ, 0x1f, R8 ;  /* 0x0000001fff797819 */ /* 0x000fe20000011408 */
[----:B------:R-:W-:Y:S01]  /*0d80*/  IMAD R146, R109, c[0x0][0x1e8], RZ ;  /* 0x00007a006d927a24 */ /* 0x000fe200078e02ff */
[----:B------:R1:W-:Y:S01]  /*0d90*/  @P1 LDGSTS.E.BYPASS.LTC128B.128 [R129+0xe880], [R24.64+0x180], !P4 ;  /* 0x0e88018018811fae */ /* 0x0003e2000e101d52 */
[----:B------:R-:W-:Y:S01]  /*0da0*/  @P0 IADD3 R21, P1, R22, UR11, RZ ;  /* 0x0000000b16150c10 */ /* 0x000fe2000ff3e0ff */
[C---:B------:R-:W-:Y:S01]  /*0db0*/  IMAD R150, R2.reuse, c[0x0][0x280], RZ ;  /* 0x0000a00002967a24 */ /* 0x040fe200078e02ff */
[----:B------:R-:W-:Y:S01]  /*0dc0*/  SHF.R.S32.HI R122, RZ, 0x1f, R17 ;  /* 0x0000001fff7a7819 */ /* 0x000fe20000011411 */
[----:B------:R-:W-:Y:S01]  /*0dd0*/  IMAD R148, R2, c[0x0][0x290], RZ ;  /* 0x0000a40002947a24 */ /* 0x000fe200078e02ff */
[----:B------:R-:W-:Y:S01]  /*0de0*/  @P0 IADD3.X R6, R6, UR10, RZ, P1, !PT ;  /* 0x0000000a06060c10 */ /* 0x000fe20008ffe4ff */
[----:B------:R-:W-:Y:S01]  /*0df0*/  ULDC.U8 UR23, c[0x0][0x298] ;  /* 0x0000a60000177ab9 */ /* 0x000fe20000000000 */
[----:B------:R-:W-:Y:S01]  /*0e00*/  @P0 LEA R26, P1, R21, c[0x0][0x220], 0x1 ;  /* 0x00008800151a0a11 */ /* 0x000fe200078208ff */
[----:B------:R-:W-:-:S03]  /*0e10*/  ULDC.64 UR4, c[0x0][0x1e0] ;  /* 0x0000780000047ab9 */ /* 0x000fc60000000a00 */
[----:B------:R-:W-:Y:S02]  /*0e20*/  @P0 LEA.HI.X R27, R21, c[0x0][0x224], R6, 0x1, P1 ;  /* 0x00008900151b0a11 */ /* 0x000fe400008f0c06 */
[----:B------:R-:W-:Y:S02]  /*0e30*/  ISETP.NE.U32.AND P1, PT, RZ, c[0x0][0x340], PT ;  /* 0x0000d000ff007a0c */ /* 0x000fe40003f25070 */
[----:B------:R-:W-:Y:S01]  /*0e40*/  SHF.R.S32.HI R20, RZ, 0x1f, R9 ;  /* 0x0000001fff147819 */ /* 0x000fe20000011409 */
[----:B------:R-:W-:Y:S01]  /*0e50*/  IMAD R22, R109, c[0x0][0x260], RZ ;  /* 0x000098006d167a24 */ /* 0x000fe200078e02ff */
[----:B------:R-:W-:Y:S01]  /*0e60*/  ISETP.NE.AND.EX P1, PT, RZ, c[0x0][0x344], PT, P1 ;  /* 0x0000d100ff007a0c */ /* 0x000fe20003f25310 */
[C---:B------:R-:W-:Y:S02]  /*0e70*/  IMAD R140, R215.reuse, c[0x0][0x214], R140 ;  /* 0x00008500d78c7a24 */ /* 0x040fe400078e028c */
[----:B------:R-:W-:Y:S02]  /*0e80*/  IMAD.IADD R5, R12, 0x1, R5 ;  /* 0x000000010c057824 */ /* 0x000fe400078e0205 */
[----:B-1----:R-:W-:Y:S01]  /*0e90*/  IMAD.WIDE.U32 R24, R215, c[0x0][0x260], R14 ;  /* 0x00009800d7187a25 */ /* 0x002fe200078e000e */
[----:B------:R-:W-:Y:S01]  /*0ea0*/  LEA.HI R121, R121, R8, RZ, 0x4 ;  /* 0x0000000879797211 */ /* 0x000fe200078f20ff */
[----:B------:R1:W-:Y:S06]  /*0eb0*/  @P0 LDGSTS.E.BYPASS.LTC128B.128 [R129+0xb080], [R26.64], !P3 ;  /* 0x0b0800001a810fae */ /* 0x0003ec000d901d52 */
[----:B------:R-:W-:Y:S01]  /*0ec0*/  @P1 IMAD.WIDE R30, R216, R7, c[0x0][0x340] ;  /* 0x0000d000d81e1625 */ /* 0x000fe200078e0207 */
[CC--:B------:R-:W-:Y:S01]  /*0ed0*/  LEA.HI R125, R20.reuse, R9.reuse, RZ, 0x3 ;  /* 0x00000009147d7211 */ /* 0x0c0fe200078f18ff */
[----:B------:R1:W-:Y:S01]  /*0ee0*/  @P0 LDGSTS.E.BYPASS.LTC128B.128 [R129+0xc880], [R26.64+0x80], !P5 ;  /* 0x0c8800801a810fae */ /* 0x0003e2000e901d52 */
[----:B------:R-:W-:-:S02]  /*0ef0*/  LEA.HI R20, R20, R9, RZ, 0x6 ;  /* 0x0000000914147211 */ /* 0x000fc400078f30ff */
[----:B------:R-:W-:Y:S01]  /*0f00*/  SHF.R.S32.HI R9, RZ, 0x1f, R126 ;  /* 0x0000001fff097819 */ /* 0x000fe2000001147e */
[----:B------:R1:W-:Y:S03]  /*0f10*/  @P0 LDGSTS.E.BYPASS.LTC128B.128 [R129+0xe080], [R26.64+0x100], !P6 ;  /* 0x0e0801001a810fae */ /* 0x0003e6000f101d52 */
[----:B------:R-:W-:Y:S01]  /*0f20*/  LEA.HI R9, R9, R126, RZ, 0x3 ;  /* 0x0000007e09097211 */ /* 0x000fe200078f18ff */
[----:B------:R1:W-:Y:S04]  /*0f30*/  @P0 LDGSTS.E.BYPASS.LTC128B.128 [R129+0xf880], [R26.64+0x180], !P4 ;  /* 0x0f8801801a810fae */ /* 0x0003e8000e101d52 */
[----:B------:R-:W-:Y:S01]  /*0f40*/  IMAD.SHL.U32 R9, R9, 0x40, RZ ;  /* 0x0000004009097824 */ /* 0x000fe200078e00ff */
[----:B------:R-:W-:Y:S01]  /*0f50*/  SHF.R.S32.HI R20, RZ, 0x6, R20 ;  /* 0x00000006ff147819 */ /* 0x000fe20000011414 */
[----:B------:R-:W0:Y:S04]  /*0f60*/  LDGDEPBAR ;  /* 0x00000000000079af */ /* 0x000e280000000000 */
[----:B------:R2:W3:Y:S01]  /*0f70*/  @P1 LDG.E R6, [R30.64] ;  /* 0x000000121e061981 */ /* 0x0004e2000c1e1900 */
[----:B------:R-:W-:Y:S01]  /*0f80*/  SHF.R.S32.HI R7, RZ, 0x1f, R4 ;  /* 0x0000001fff077819 */ /* 0x000fe20000011404 */
[----:B------:R-:W-:Y:S01]  /*0f90*/  IMAD R22, R215, c[0x0][0x264], R22 ;  /* 0x00009900d7167a24 */ /* 0x000fe200078e0216 */
[----:B------:R-:W-:Y:S01]  /*0fa0*/  LOP3.LUT R9, R9, 0xfffffe00, RZ, 0xc0, !PT ;  /* 0xfffffe0009097812 */ /* 0x000fe200078ec0ff */
[----:B------:R-:W-:Y:S01]  /*0fb0*/  IMAD R95, R142, c[0x0][0x26c], R95 ;  /* 0x00009b008e5f7a24 */ /* 0x000fe200078e025f */
[----:B------:R-:W-:Y:S01]  /*0fc0*/  LEA.HI R122, R122, R17, RZ, 0x4 ;  /* 0x000000117a7a7211 */ /* 0x000fe200078f20ff */
[----:B------:R-:W-:Y:S01]  /*0fd0*/  IMAD R21, R7, c[0x0][0x1e0], RZ ;  /* 0x0000780007157a24 */ /* 0x000fe200078e02ff */
[----:B------:R-:W-:Y:S01]  /*0fe0*/  SHF.R.S32.HI R121, RZ, 0x4, R121 ;  /* 0x00000004ff797819 */ /* 0x000fe20000011479 */
[----:B------:R-:W-:Y:S01]  /*0ff0*/  IMAD.IADD R23, R25, 0x1, R22 ;  /* 0x0000000119177824 */ /* 0x000fe200078e0216 */
[----:B------:R-:W-:Y:S01]  /*1000*/  SHF.R.S32.HI R122, RZ, 0x4, R122 ;  /* 0x00000004ff7a7819 */ /* 0x000fe2000001147a */
[----:B------:R-:W-:Y:S01]  /*1010*/  IMAD R10, R4, c[0x0][0x1e4], R21 ;  /* 0x00007900040a7a24 */ /* 0x000fe200078e0215 */
[----:B------:R-:W-:Y:S01]  /*1020*/  LOP3.LUT R21, R19, 0x38, R125, 0xf8, !PT ;  /* 0x0000003813157812 */ /* 0x000fe200078ef87d */
[----:B------:R-:W-:Y:S01]  /*1030*/  IMAD.MOV.U32 R22, RZ, RZ, R24 ;  /* 0x000000ffff167224 */ /* 0x000fe200078e0018 */
[----:B------:R-:W-:Y:S01]  /*1040*/  LEA.HI.SX32 R122, R125, R122, 0x1d ;  /* 0x0000007a7d7a7211 */ /* 0x000fe200078feaff */
[----:B------:R-:W-:Y:S01]  /*1050*/  IMAD.WIDE.U32 R24, R215, c[0x0][0x210], R14 ;  /* 0x00008400d7187a25 */ /* 0x000fe200078e000e */
[----:B------:R-:W-:Y:S01]  /*1060*/  IADD3 R29, R29, R10, RZ ;  /* 0x0000000a1d1d7210 */ /* 0x000fe20007ffe0ff */
[----:B------:R-:W-:Y:S01]  /*1070*/  UIMAD.WIDE.U32 UR12, UR24, UR4, URZ ;  /* 0x00000004180c72a5 */ /* 0x000fe2000f8e003f */
[----:B------:R-:W-:Y:S01]  /*1080*/  LOP3.LUT R120, R21, R18, RZ, 0x3c, !PT ;  /* 0x0000001215787212 */ /* 0x000fe200078e3cff */
[----:B------:R-:W-:Y:S01]  /*1090*/  IMAD.SHL.U32 R10, R126, 0x40, RZ ;  /* 0x000000407e0a7824 */ /* 0x000fe200078e00ff */
[----:B------:R-:W-:Y:S01]  /*10a0*/  SHF.R.S32.HI R17, RZ, 0x1f, R16 ;  /* 0x0000001fff117819 */ /* 0x000fe20000011410 */
[----:B------:R-:W-:Y:S01]  /*10b0*/  IMAD.IADD R141, R25, 0x1, R140 ;  /* 0x00000001198d7824 */ /* 0x000fe200078e028c */
[----:B------:R-:W-:Y:S01]  /*10c0*/  IADD3 R93, P0, R4, R131, RZ ;  /* 0x00000083045d7210 */ /* 0x000fe20007f1e0ff */
[----:B------:R-:W-:Y:S01]  /*10d0*/  IMAD.MOV.U32 R140, RZ, RZ, R24 ;  /* 0x000000ffff8c7224 */ /* 0x000fe200078e0018 */
[----:B------:R-:W-:Y:S01]  /*10e0*/  LOP3.LUT R10, R10, 0x1c0, RZ, 0xc0, !PT ;  /* 0x000001c00a0a7812 */ /* 0x000fe200078ec0ff */
[----:B------:R-:W-:Y:S01]  /*10f0*/  IMAD.WIDE.U32 R142, R142, c[0x0][0x268], R22 ;  /* 0x00009a008e8e7a25 */ /* 0x000fe200078e0016 */
[----:B------:R-:W-:Y:S01]  /*1100*/  SHF.R.S32.HI R24, RZ, 0x1f, R5 ;  /* 0x0000001fff187819 */ /* 0x000fe20000011405 */
[----:B------:R-:W-:Y:S01]  /*1110*/  UIMAD UR8, UR24, UR5, URZ ;  /* 0x00000005180872a4 */ /* 0x000fe2000f8e023f */
[----:B------:R-:W-:Y:S01]  /*1120*/  SHF.R.U32.HI R8, RZ, 0x3, R10 ;  /* 0x00000003ff087819 */ /* 0x000fe2000001160a */
[----:B------:R-:W-:Y:S01]  /*1130*/  IMAD R21, R20, 0xc00, R11 ;  /* 0x00000c0014157824 */ /* 0x000fe200078e020b */
[----:B------:R-:W-:Y:S01]  /*1140*/  LOP3.LUT R23, R10, 0x38, R125, 0xf8, !PT ;  /* 0x000000380a177812 */ /* 0x000fe200078ef87d */
[----:B------:R-:W-:Y:S01]  /*1150*/  IMAD R146, R215, c[0x0][0x1ec], R146 ;  /* 0x00007b00d7927a24 */ /* 0x000fe200078e0292 */
[CC--:B------:R-:W-:Y:S01]  /*1160*/  LEA.HI R124, R24.reuse, R5.reuse, RZ, 0x3 ;  /* 0x00000005187c7211 */ /* 0x0c0fe200078f18ff */
[----:B------:R-:W-:Y:S01]  /*1170*/  IMAD.IADD R120, R21, 0x1, R120 ;  /* 0x0000000115787824 */ /* 0x000fe200078e0278 */
[----:B------:R-:W-:Y:S01]  /*1180*/  LEA.HI R24, R24, R5, RZ, 0x6 ;  /* 0x0000000518187211 */ /* 0x000fe200078f30ff */
[----:B------:R-:W-:Y:S01]  /*1190*/  IMAD R5, R20, 0xc00, R9 ;  /* 0x00000c0014057824 */ /* 0x000fe200078e0209 */
[----:B------:R-:W-:Y:S01]  /*11a0*/  LOP3.LUT R116, R23, R8, RZ, 0x3c, !PT ;  /* 0x0000000817747212 */ /* 0x000fe200078e3cff */
[----:B------:R-:W-:Y:S01]  /*11b0*/  IMAD.WIDE.U32 R28, R215, c[0x0][0x1e8], R28 ;  /* 0x00007a00d71c7a25 */ /* 0x000fe200078e001c */
[----:B------:R-:W-:Y:S01]  /*11c0*/  LEA.HI.SX32 R121, R124, R121, 0x1d ;  /* 0x000000797c797211 */ /* 0x000fe200078feaff */
[----:B------:R-:W-:Y:S01]  /*11d0*/  ULDC.64 UR4, c[0x0][0x280] ;  /* 0x0000a00000047ab9 */ /* 0x000fe20000000a00 */
[----:B------:R-:W-:Y:S01]  /*11e0*/  IADD3 R116, R5, R116, RZ ;  /* 0x0000007405747210 */ /* 0x000fe20007ffe0ff */
[----:B------:R-:W-:Y:S01]  /*11f0*/  IMAD.IADD R147, R29, 0x1, R146 ;  /* 0x000000011d937824 */ /* 0x000fe200078e0292 */
[----:B------:R-:W-:Y:S01]  /*1200*/  LOP3.LUT R5, R19, 0x38, R124, 0xf8, !PT ;  /* 0x0000003813057812 */ /* 0x000fe200078ef87c */
[----:B------:R-:W-:Y:S01]  /*1210*/  IMAD.MOV.U32 R146, RZ, RZ, R28 ;  /* 0x000000ffff927224 */ /* 0x000fe200078e001c */
[----:B------:R-:W-:Y:S01]  /*1220*/  SHF.R.S32.HI R24, RZ, 0x6, R24 ;  /* 0x00000006ff187819 */ /* 0x000fe20000011418 */
[----:B------:R-:W-:Y:S01]  /*1230*/  IMAD R150, R131, c[0x0][0x284], R150 ;  /* 0x0000a10083967a24 */ /* 0x000fe200078e0296 */
[----:B------:R-:W-:Y:S01]  /*1240*/  LOP3.LUT R118, R5, R18, RZ, 0x3c, !PT ;  /* 0x0000001205767212 */ /* 0x000fe200078e3cff */
[----:B------:R-:W-:Y:S01]  /*1250*/  IMAD.WIDE.U32 R154, R131, c[0x0][0x280], R16 ;  /* 0x0000a000839a7a25 */ /* 0x000fe200078e0010 */
[----:B------:R-:W-:Y:S01]  /*1260*/  SHF.R.S32.HI R5, RZ, 0x1f, R122 ;  /* 0x0000001fff057819 */ /* 0x000fe2000001147a */
[----:B------:R-:W-:Y:S01]  /*1270*/  UIMAD.WIDE.U32 UR26, UR24, UR4, URZ ;  /* 0x00000004181a72a5 */ /* 0x000fe2000f8e003f */
[----:B------:R-:W-:Y:S01]  /*1280*/  LOP3.LUT R113, R10, 0x38, R124, 0xf8, !PT ;  /* 0x000000380a717812 */ /* 0x000fe200078ef87c */
[----:B------:R-:W-:Y:S01]  /*1290*/  IMAD R21, R24, 0xc00, R11 ;  /* 0x00000c0018157824 */ /* 0x000fe200078e020b */
[----:B------:R-:W-:Y:S01]  /*12a0*/  LEA.HI R20, R5, R122, RZ, 0x3 ;  /* 0x0000007a05147211 */ /* 0x000fe200078f18ff */
[----:B------:R-:W-:Y:S01]  /*12b0*/  IMAD.SHL.U32 R122, R122, 0x8, RZ ;  /* 0x000000087a7a7824 */ /* 0x000fe200078e00ff */
[----:B------:R-:W-:Y:S01]  /*12c0*/  LOP3.LUT R113, R113, R8, RZ, 0x3c, !PT ;  /* 0x0000000871717212 */ /* 0x000fe200078e3cff */
[C---:B------:R-:W-:Y:S01]  /*12d0*/  IMAD R148, R131.reuse, c[0x0][0x294], R148 ;  /* 0x0000a50083947a24 */ /* 0x040fe200078e0294 */
[----:B------:R-:W-:Y:S01]  /*12e0*/  SHF.R.S32.HI R20, RZ, 0x3, R20 ;  /* 0x00000003ff147819 */ /* 0x000fe20000011414 */
[----:B------:R-:W-:Y:S01]  /*12f0*/  IMAD.WIDE.U32 R152, R131, c[0x0][0x290], R16 ;  /* 0x0000a40083987a25 */ /* 0x000fe200078e0010 */
[--C-:B------:R-:W-:Y:S01]  /*1300*/  LOP3.LUT R119, R19, 0x38, R122.reuse, 0xf8, !PT ;  /* 0x0000003813777812 */ /* 0x100fe200078ef87a */
[----:B------:R-:W-:Y:S01]  /*1310*/  UIMAD UR14, UR24, UR5, URZ ;  /* 0x00000005180e72a4 */ /* 0x000fe2000f8e023f */
[----:B------:R-:W-:Y:S01]  /*1320*/  LOP3.LUT R115, R10, 0x38, R122, 0xf8, !PT ;  /* 0x000000380a737812 */ /* 0x000fe200078ef87a */
[C---:B------:R-:W-:Y:S01]  /*1330*/  IMAD R22, R20.reuse, 0xc00, R11 ;  /* 0x00000c0014167824 */ /* 0x040fe200078e020b */
[----:B------:R-:W-:Y:S01]  /*1340*/  LOP3.LUT R119, R119, R18, RZ, 0x3c, !PT ;  /* 0x0000001277777212 */ /* 0x000fe200078e3cff */
[----:B------:R-:W-:Y:S01]  /*1350*/  IMAD R20, R20, 0xc00, R9 ;  /* 0x00000c0014147824 */ /* 0x000fe200078e0209 */
[----:B------:R-:W-:Y:S01]  /*1360*/  LOP3.LUT R115, R115, R8, RZ, 0x3c, !PT ;  /* 0x0000000873737212 */ /* 0x000fe200078e3cff */
[----:B------:R-:W-:Y:S01]  /*1370*/  IMAD.WIDE.U32 R28, R131, c[0x0][0x290], R14 ;  /* 0x0000a400831c7a25 */ /* 0x000fe200078e000e */
[----:B------:R-:W-:Y:S01]  /*1380*/  SHF.R.S32.HI R105, RZ, 0x1f, R126 ;  /* 0x0000001fff697819 */ /* 0x000fe2000001147e */
[----:B------:R-:W-:Y:S01]  /*1390*/  ULDC.64 UR4, c[0x0][0x290] ;  /* 0x0000a40000047ab9 */ /* 0x000fe20000000a00 */
[----:B------:R-:W-:Y:S01]  /*13a0*/  IADD3 R115, R20, R115, RZ ;  /* 0x0000007314737210 */ /* 0x000fe20007ffe0ff */
[----:B------:R-:W-:Y:S01]  /*13b0*/  IMAD.IADD R119, R22, 0x1, R119 ;  /* 0x0000000116777824 */ /* 0x000fe200078e0277 */
[----:B------:R-:W-:Y:S01]  /*13c0*/  SHF.R.S32.HI R22, RZ, 0x1f, R121 ;  /* 0x0000001fff167819 */ /* 0x000fe20000011479 */
[----:B------:R-:W-:Y:S01]  /*13d0*/  IMAD.X R92, R7, 0x1, R2, P0 ;  /* 0x00000001075c7824 */ /* 0x000fe200000e0602 */
[----:B------:R-:W-:Y:S01]  /*13e0*/  IADD3 R155, R155, R150, RZ ;  /* 0x000000969b9b7210 */ /* 0x000fe20007ffe0ff */
[----:B--2---:R-:W-:Y:S01]  /*13f0*/  IMAD.WIDE.U32 R30, R131, c[0x0][0x280], R14 ;  /* 0x0000a000831e7a25 */ /* 0x004fe200078e000e */
[----:B------:R-:W-:Y:S01]  /*1400*/  LEA.HI R5, R22, R121, RZ, 0x3 ;  /* 0x0000007916057211 */ /* 0x000fe200078f18ff */
[----:B------:R-:W-:Y:S01]  /*1410*/  UIMAD.WIDE.U32 UR28, UR24, UR4, URZ ;  /* 0x00000004181c72a5 */ /* 0x000fe2000f8e003f */
[----:B------:R-:W-:Y:S01]  /*1420*/  LOP3.LUT R125, R125, 0xfffffff8, RZ, 0xc0, !PT ;  /* 0xfffffff87d7d7812 */ /* 0x000fe200078ec0ff */
[----:B------:R-:W-:Y:S01]  /*1430*/  IMAD.SHL.U32 R121, R121, 0x8, RZ ;  /* 0x0000000879797824 */ /* 0x000fe200078e00ff */
[----:B------:R-:W-:Y:S01]  /*1440*/  SHF.R.S32.HI R20, RZ, 0x3, R5 ;  /* 0x00000003ff147819 */ /* 0x000fe20000011405 */
[----:B------:R-:W-:Y:S01]  /*1450*/  IMAD R2, R2, c[0x0][0x1e0], RZ ;  /* 0x0000780002027a24 */ /* 0x000fe200078e02ff */
[----:B------:R-:W-:Y:S01]  /*1460*/  LOP3.LUT R124, R124, 0xfffffff8, RZ, 0xc0, !PT ;  /* 0xfffffff87c7c7812 */ /* 0x000fe200078ec0ff */
[----:B------:R-:W-:Y:S01]  /*1470*/  IMAD.IADD R153, R153, 0x1, R148 ;  /* 0x0000000199997824 */ /* 0x000fe200078e0294 */
[----:B------:R-:W-:Y:S01]  /*1480*/  LOP3.LUT R19, R19, 0x38, R121, 0xf8, !PT ;  /* 0x0000003813137812 */ /* 0x000fe200078ef879 */
[----:B------:R-:W-:Y:S01]  /*1490*/  IMAD R111, R20, 0xc00, R9 ;  /* 0x00000c00146f7824 */ /* 0x000fe200078e0209 */
[----:B------:R-:W-:Y:S01]  /*14a0*/  LOP3.LUT R5, R10, 0x38, R121, 0xf8, !PT ;  /* 0x000000380a057812 */ /* 0x000fe200078ef879 */
[----:B------:R-:W-:Y:S01]  /*14b0*/  IMAD R10, R20, 0xc00, R11 ;  /* 0x00000c00140a7824 */ /* 0x000fe200078e020b */
[----:B------:R-:W-:Y:S01]  /*14c0*/  LOP3.LUT R19, R19, R18, RZ, 0x3c, !PT ;  /* 0x0000001213137212 */ /* 0x000fe200078e3cff */
[----:B------:R-:W-:Y:S01]  /*14d0*/  IMAD.IADD R149, R148, 0x1, R29 ;  /* 0x0000000194957824 */ /* 0x000fe200078e021d */
[----:B------:R-:W-:Y:S01]  /*14e0*/  LOP3.LUT R8, R5, R8, RZ, 0x3c, !PT ;  /* 0x0000000805087212 */ /* 0x000fe200078e3cff */
[----:B------:R-:W-:Y:S01]  /*14f0*/  IMAD.IADD R151, R150, 0x1, R31 ;  /* 0x0000000196977824 */ /* 0x000fe200078e021f */
[----:B------:R-:W-:Y:S01]  /*1500*/  MOV R148, R28 ;  /* 0x0000001c00947202 */ /* 0x000fe20000000f00 */
[----:B------:R-:W-:Y:S01]  /*1510*/  IMAD.IADD R117, R10, 0x1, R19 ;  /* 0x000000010a757824 */ /* 0x000fe200078e0213 */
[----:B------:R-:W-:Y:S01]  /*1520*/  UIMAD UR24, UR24, UR5, URZ ;  /* 0x00000005181872a4 */ /* 0x000fe2000f8e023f */
[----:B------:R-:W-:Y:S01]  /*1530*/  IMAD.IADD R111, R111, 0x1, R8 ;  /* 0x000000016f6f7824 */ /* 0x000fe200078e0208 */
[----:B------:R-:W-:Y:S01]  /*1540*/  ULDC UR22, c[0x0][0x1e0] ;  /* 0x0000780000167ab9 */ /* 0x000fe20000000800 */
[C---:B------:R-:W-:Y:S01]  /*1550*/  IMAD.WIDE.U32 R160, R131.reuse, c[0x0][0x1e0], RZ ;  /* 0x0000780083a07a25 */ /* 0x040fe200078e00ff */
[----:B------:R-:W-:Y:S01]  /*1560*/  ULDC UR15, c[0x0][0x1e4] ;  /* 0x00007900000f7ab9 */ /* 0x000fe20000000800 */
[C---:B------:R-:W-:Y:S01]  /*1570*/  IADD3 R123, -R131.reuse, 0x30, RZ ;  /* 0x00000030837b7810 */ /* 0x040fe20007ffe1ff */
[----:B------:R-:W-:Y:S01]  /*1580*/  ULDC UR21, c[0x0][0x280] ;  /* 0x0000a00000157ab9 */ /* 0x000fe20000000800 */
[----:B------:R-:W-:Y:S01]  /*1590*/  IMAD R107, R131, c[0x0][0x1e4], R2 ;  /* 0x00007900836b7a24 */ /* 0x000fe200078e0202 */
[----:B------:R-:W-:Y:S01]  /*15a0*/  ULDC UR5, c[0x0][0x284] ;  /* 0x0000a10000057ab9 */ /* 0x000fe20000000800 */
[----:B------:R-:W-:Y:S01]  /*15b0*/  IMAD.MOV.U32 R150, RZ, RZ, R30 ;  /* 0x000000ffff967224 */ /* 0x000fe200078e001e */
[----:B------:R-:W-:Y:S01]  /*15c0*/  ULDC UR20, c[0x0][0x290] ;  /* 0x0000a40000147ab9 */ /* 0x000fe20000000800 */
[----:B------:R-:W-:Y:S01]  /*15d0*/  IMAD R24, R24, 0xc00, R9 ;  /* 0x00000c0018187824 */ /* 0x000fe200078e0209 */
[----:B------:R-:W-:Y:S01]  /*15e0*/  ULDC UR4, c[0x0][0x294] ;  /* 0x0000a50000047ab9 */ /* 0x000fe20000000800 */
[----:B------:R-:W-:Y:S01]  /*15f0*/  IMAD R105, R105, c[0x0][0x1e0], RZ ;  /* 0x0000780069697a24 */ /* 0x000fe200078e02ff */
[----:B------:R-:W-:Y:S01]  /*1600*/  IADD3 R95, R143, R95, RZ ;  /* 0x0000005f8f5f7210 */ /* 0x000fe20007ffe0ff */
[----:B------:R-:W-:Y:S01]  /*1610*/  IMAD.IADD R107, R161, 0x1, R107 ;  /* 0x00000001a16b7824 */ /* 0x000fe200078e026b */
[----:B------:R-:W-:Y:S01]  /*1620*/  SHF.R.S32.HI R114, RZ, 0x1f, R125 ;  /* 0x0000001fff727819 */ /* 0x000fe2000001147d */
[----:B------:R-:W-:Y:S01]  /*1630*/  IMAD.IADD R118, R21, 0x1, R118 ;  /* 0x0000000115767824 */ /* 0x000fe200078e0276 */
[----:B------:R-:W-:Y:S01]  /*1640*/  SHF.R.S32.HI R110, RZ, 0x1f, R122 ;  /* 0x0000001fff6e7819 */ /* 0x000fe2000001147a */
[----:B------:R-:W-:Y:S01]  /*1650*/  IMAD.IADD R113, R24, 0x1, R113 ;  /* 0x0000000118717824 */ /* 0x000fe200078e0271 */
[----:B------:R-:W-:Y:S01]  /*1660*/  SHF.R.S32.HI R112, RZ, 0x1f, R124 ;  /* 0x0000001fff707819 */ /* 0x000fe2000001147c */
[C---:B------:R-:W-:Y:S01]  /*1670*/  IMAD.WIDE.U32 R158, R126.reuse, c[0x0][0x1e0], RZ ;  /* 0x000078007e9e7a25 */ /* 0x040fe200078e00ff */
[----:B------:R-:W-:Y:S01]  /*1680*/  SHF.R.S32.HI R108, RZ, 0x1f, R121 ;  /* 0x0000001fff6c7819 */ /* 0x000fe20000011479 */
[----:B------:R-:W-:Y:S01]  /*1690*/  USHF.L.U64.HI UR15, UR22, UR7, UR15 ;  /* 0x00000007160f7299 */ /* 0x000fe2000801020f */
[----:B------:R-:W-:Y:S01]  /*16a0*/  SHF.L.U32 R119, R119, 0x1, RZ ;  /* 0x0000000177777819 */ /* 0x000fe200000006ff */
[----:B------:R-:W-:Y:S01]  /*16b0*/  IMAD R105, R126, c[0x0][0x1e4], R105 ;  /* 0x000079007e697a24 */ /* 0x000fe200078e0269 */
[----:B------:R-:W-:Y:S01]  /*16c0*/  USHF.L.U64.HI UR5, UR21, UR7, UR5 ;  /* 0x0000000715057299 */ /* 0x000fe20008010205 */
[----:B-----5:R-:W-:Y:S01]  /*16d0*/  IMAD.WIDE.U32 R154, R89, c[0x0][0x280], R154 ;  /* 0x0000a000599a7a25 */ /* 0x020fe200078e009a */
[----:B------:R-:W-:-:S02]  /*16e0*/  USHF.L.U64.HI UR4, UR20, UR7, UR4 ;  /* 0x0000000714047299 */ /* 0x000fc40008010204 */
[----:B------:R-:W-:Y:S01]  /*16f0*/  USHF.L.U32 UR22, UR22, 0x5, URZ ;  /* 0x0000000516167899 */ /* 0x000fe2000800063f */
[C---:B------:R-:W-:Y:S01]  /*1700*/  IMAD.WIDE.U32 R152, R89.reuse, c[0x0][0x290], R152 ;  /* 0x0000a40059987a25 */ /* 0x040fe200078e0098 */
[----:B------:R-:W-:Y:S02]  /*1710*/  USHF.L.U32 UR21, UR21, 0x5, URZ ;  /* 0x0000000515157899 */ /* 0x000fe4000800063f */
[----:B------:R-:W-:Y:S01]  /*1720*/  USHF.L.U32 UR20, UR20, 0x5, URZ ;  /* 0x0000000514147899 */ /* 0x000fe2000800063f */
[C---:B------:R-:W-:Y:S01]  /*1730*/  IMAD.WIDE.U32 R150, R89.reuse, c[0x0][0x280], R150 ;  /* 0x0000a00059967a25 */ /* 0x040fe200078e0096 */
[----:B------:R-:W-:Y:S02]  /*1740*/  UISETP.GE.AND UP0, UPT, UR6, 0x1, UPT ;  /* 0x000000010600788c */ /* 0x000fe4000bf06270 */
[----:B------:R-:W-:Y:S01]  /*1750*/  UIADD3 UR8, UR13, UR8, URZ ;  /* 0x000000080d087290 */ /* 0x000fe2000fffe03f */
[----:B------:R-:W-:Y:S01]  /*1760*/  IMAD.WIDE.U32 R148, R89, c[0x0][0x290], R148 ;  /* 0x0000a40059947a25 */ /* 0x000fe200078e0094 */
[----:B------:R-:W-:-:S02]  /*1770*/  UIADD3 UR14, UR27, UR14, URZ ;  /* 0x0000000e1b0e7290 */ /* 0x000fc4000fffe03f */
[----:B------:R-:W-:Y:S01]  /*1780*/  UIADD3 UR24, UR29, UR24, URZ ;  /* 0x000000181d187290 */ /* 0x000fe2000fffe03f */
[----:B------:R-:W-:Y:S02]  /*1790*/  IMAD.IADD R105, R159, 0x1, R105 ;  /* 0x000000019f697824 */ /* 0x000fe400078e0269 */
[----:B------:R-:W-:Y:S02]  /*17a0*/  IMAD.SHL.U32 R120, R120, 0x2, RZ ;  /* 0x0000000278787824 */ /* 0x000fe400078e00ff */
[----:B------:R-:W-:Y:S02]  /*17b0*/  IMAD.SHL.U32 R116, R116, 0x2, RZ ;  /* 0x0000000274747824 */ /* 0x000fe400078e00ff */
[----:B------:R-:W-:Y:S02]  /*17c0*/  IMAD.SHL.U32 R118, R118, 0x2, RZ ;  /* 0x0000000276767824 */ /* 0x000fe400078e00ff */
[----:B------:R-:W-:Y:S02]  /*17d0*/  IMAD.SHL.U32 R113, R113, 0x2, RZ ;  /* 0x0000000271717824 */ /* 0x000fe400078e00ff */
[----:B------:R-:W-:-:S02]  /*17e0*/  IMAD.SHL.U32 R115, R115, 0x2, RZ ;  /* 0x0000000273737824 */ /* 0x000fc400078e00ff */
[----:B------:R-:W-:Y:S02]  /*17f0*/  IMAD.SHL.U32 R117, R117, 0x2, RZ ;  /* 0x0000000275757824 */ /* 0x000fe400078e00ff */
[----:B------:R-:W-:Y:S01]  /*1800*/  IMAD.SHL.U32 R111, R111, 0x2, RZ ;  /* 0x000000026f6f7824 */ /* 0x000fe200078e00ff */
[--C-:B---3--:R-:W-:Y:S01]  /*1810*/  @P1 SHF.R.S32.HI R11, RZ, 0x1f, R6.reuse ;  /* 0x0000001fff0b1819 */ /* 0x108fe20000011406 */
[----:B------:R-:W-:Y:S01]  /*1820*/  @P1 IMAD.MOV.U32 R10, RZ, RZ, R6 ;  /* 0x000000ffff0a1224 */ /* 0x000fe200078e0006 */
[----:B------:R-:W-:Y:S01]  /*1830*/  @!P1 MOV R11, R3 ;  /* 0x00000003000b9202 */ /* 0x000fe20000000f00 */
[----:B------:R-:W-:Y:S01]  /*1840*/  @!P1 IMAD.MOV.U32 R10, RZ, RZ, R216 ;  /* 0x000000ffff0a9224 */ /* 0x000fe200078e00d8 */
[----:B------:R-:W-:Y:S02]  /*1850*/  SHF.R.S32.HI R6, RZ, 0x1f, R89 ;  /* 0x0000001fff067819 */ /* 0x000fe40000011459 */
[----:B------:R-:W-:Y:S02]  /*1860*/  SEL R8, R11, RZ, !P2 ;  /* 0x000000ff0b087207 */ /* 0x000fe40005000000 */
[----:B------:R-:W-:Y:S01]  /*1870*/  SEL R3, R10, RZ, !P2 ;  /* 0x000000ff0a037207 */ /* 0x000fe20005000000 */
[----:B------:R-:W-:Y:S01]  /*1880*/  BAR.SYNC.DEFER_BLOCKING 0x0 ;  /* 0x0000000000007b1d */ /* 0x000fe20000010000 */
[----:B------:R-:W-:Y:S01]  /*1890*/  ISETP.NE.AND P1, PT, RZ, UR23, PT ;  /* 0x00000017ff007c0c */ /* 0x000fe2000bf25270 */
[----:B------:R-:W-:Y:S01]  /*18a0*/  IMAD R10, R8, c[0x0][0x1f0], RZ ;  /* 0x00007c00080a7a24 */ /* 0x000fe200078e02ff */
[----:B------:R-:W-:Y:S01]  /*18b0*/  IADD3 R11, R16, 0x20, RZ ;  /* 0x00000020100b7810 */ /* 0x000fe20007ffe0ff */
[----:B------:R-:W-:Y:S01]  /*18c0*/  IMAD R8, R8, c[0x0][0x218], RZ ;  /* 0x0000860008087a24 */ /* 0x000fe200078e02ff */
[----:B------:R-:W-:Y:S01]  /*18d0*/  P2R R135, PR, RZ, 0x2 ;  /* 0x00000002ff877803 */ /* 0x000fe20000000000 */
[----:B------:R-:W-:-:S04]  /*18e0*/  IMAD.WIDE.U32 R146, R3, c[0x0][0x1f0], R146 ;  /* 0x00007c0003927a25 */ /* 0x000fc800078e0092 */
[C---:B------:R-:W-:Y:S01]  /*18f0*/  IMAD R91, R3.reuse, c[0x0][0x21c], R8 ;  /* 0x00008700035b7a24 */ /* 0x040fe200078e0208 */
[----:B------:R-:W-:Y:S01]  /*1900*/  IADD3 R97, P1, P0, R146, R160, R14 ;  /* 0x000000a092617210 */ /* 0x000fe2000783e00e */
[C---:B------:R-:W-:Y:S01]  /*1910*/  IMAD R101, R3.reuse, c[0x0][0x1f4], R10 ;  /* 0x00007d0003657a24 */ /* 0x040fe200078e020a */
[----:B------:R-:W-:Y:S01]  /*1920*/  IADD3 R10, R16, 0x60, RZ ;  /* 0x00000060100a7810 */ /* 0x000fe20007ffe0ff */
[C---:B------:R-:W-:Y:S02]  /*1930*/  IMAD R8, R6.reuse, c[0x0][0x280], RZ ;  /* 0x0000a00006087a24 */ /* 0x040fe400078e02ff */
[----:B------:R-:W-:Y:S02]  /*1940*/  IMAD R6, R6, c[0x0][0x290], RZ ;  /* 0x0000a40006067a24 */ /* 0x000fe400078e02ff */
[----:B------:R-:W-:-:S04]  /*1950*/  IMAD.WIDE.U32 R140, R3, c[0x0][0x218], R140 ;  /* 0x00008600038c7a25 */ /* 0x000fc800078e008c */
[----:B------:R-:W-:Y:S01]  /*1960*/  IMAD.IADD R101, R147, 0x1, R101 ;  /* 0x0000000193657824 */ /* 0x000fe200078e0265 */
[----:B------:R-:W-:Y:S01]  /*1970*/  IADD3 R91, R141, R91, RZ ;  /* 0x0000005b8d5b7210 */ /* 0x000fe20007ffe0ff */
[C---:B------:R-:W-:Y:S02]  /*1980*/  IMAD R5, R89.reuse, c[0x0][0x284], R8 ;  /* 0x0000a10059057a24 */ /* 0x040fe400078e0208 */
[----:B------:R-:W-:Y:S01]  /*1990*/  IMAD R3, R89, c[0x0][0x294], R6 ;  /* 0x0000a50059037a24 */ /* 0x000fe200078e0206 */
[----:B------:R-:W-:Y:S01]  /*19a0*/  IADD3.X R96, R101, R107, R15, P1, P0 ;  /* 0x0000006b65607210 */ /* 0x000fe20000fe040f */
[----:B------:R-:W-:Y:S02]  /*19b0*/  IMAD.IADD R104, R155, 0x1, R5 ;  /* 0x000000019b687824 */ /* 0x000fe400078e0205 */
[----:B------:R-:W-:Y:S02]  /*19c0*/  IMAD.IADD R102, R5, 0x1, R151 ;  /* 0x0000000105667824 */ /* 0x000fe400078e0297 */
[----:B------:R-:W-:-:S02]  /*19d0*/  IMAD.IADD R103, R153, 0x1, R3 ;  /* 0x0000000199677824 */ /* 0x000fc400078e0203 */
[----:B-1----:R-:W-:Y:S02]  /*19e0*/  IMAD.IADD R100, R3, 0x1, R149 ;  /* 0x0000000103647824 */ /* 0x002fe400078e0295 */
.L_x_783:
[----:B------:R-:W-:Y:S01]  /*19f0*/  SHF.R.S32.HI R90, RZ, 0x1f, R49 ;  /* 0x0000001fff5a7819 */ /* 0x000fe20000011431 */
[C---:B-1----:R-:W-:Y:S01]  /*1a00*/  IMAD R5, R49.reuse, UR8, RZ ;  /* 0x0000000831057c24 */ /* 0x042fe2000f8e02ff */
[----:B------:R-:W-:Y:S04]  /*1a10*/  DEPBAR.LE SB0, 0x0 ;  /* 0x000080000000791a */ /* 0x000fe80000000000 */
[----:B------:R-:W-:Y:S01]  /*1a20*/  IMAD.WIDE.U32 R164, R49, UR12, RZ ;  /* 0x0000000c31a47c25 */ /* 0x000fe2000f8e00ff */
[----:B------:R-:W-:Y:S03]  /*1a30*/  BAR.SYNC.DEFER_BLOCKING 0x0 ;  /* 0x0000000000007b1d */ /* 0x000fe60000010000 */
[----:B------:R-:W-:Y:S01]  /*1a40*/  IMAD R5, R90, UR12, R5 ;  /* 0x0000000c5a057c24 */ /* 0x000fe2000f8e0205 */
[----:B------:R-:W-:Y:S03]  /*1a50*/  IADD3 R3, P1, P0, R97, UR22, R164 ;  /* 0x0000001661037c10 */ /* 0x000fe6000f83e0a4 */
[----:B------:R-:W-:Y:S05]  /*1a60*/  IMAD.IADD R94, R165, 0x1, R5 ;  /* 0x00000001a55e7824 */ /* 0x000fea00078e0205 */
[----:B------:R-:W-:Y:S02]  /*1a70*/  IADD3.X R2, R96, UR15, R94, P1, P0 ;  /* 0x0000000f60027c10 */ /* 0x000fe40008fe045e */
[----:B------:R-:W-:Y:S04]  /*1a80*/  IADD3 R5, P1, R97, R164, RZ ;  /* 0x000000a461057210 */ /* 0x000fe80007f3e0ff */
[----:B------:R-:W-:Y:S01]  /*1a90*/  LEA R78, P0, R5, c[0x0][0x1c8], 0x1 ;  /* 0x00007200054e7a11 */ /* 0x000fe200078008ff */
[----:B------:R-:W-:Y:S01]  /*1aa0*/  IMAD.X R4, R94, 0x1, R96, P1 ;  /* 0x000000015e047824 */ /* 0x000fe200008e0660 */
[----:B------:R-:W-:Y:S04]  /*1ab0*/  LEA R76, P1, R3, c[0x0][0x1c8], 0x1 ;  /* 0x00007200034c7a11 */ /* 0x000fe800078208ff */
[----:B------:R-:W-:Y:S02]  /*1ac0*/  LEA.HI.X R79, R5, c[0x0][0x1cc], R4, 0x1, P0 ;  /* 0x00007300054f7a11 */ /* 0x000fe400000f0c04 */
[----:B------:R-:W-:Y:S01]  /*1ad0*/  PLOP3.LUT P0, PT, PT, PT, UP0, 0x40, 0x0 ;  /* 0x000000000000781c */ /* 0x000fe20003f0e808 */
[----:B------:R-:W-:Y:S01]  /*1ae0*/  BSSY B2, `(.L_x_744) ;  /* 0x00004d3000027945 */ /* 0x000fe20003800000 */
[----:B------:R-:W-:Y:S11]  /*1af0*/  LEA.HI.X R77, R3, c[0x0][0x1cc], R2, 0x1, P1 ;  /* 0x00007300034d7a11 */ /* 0x000ff600008f0c02 */
[----:B------:R-:W-:-:S05]  /*1b00*/  @P0 BRA `(.L_x_745) ;  /* 0x00004ae000000947 */ /* 0x000fca0003800000 */
[----:B------:R-:W-:Y:S01]  /*1b10*/  IMAD R81, R49, UR14, RZ ;  /* 0x0000000e31517c24 */ /* 0x000fe2000f8e02ff */
[----:B------:R-:W-:Y:S01]  /*1b20*/  ISETP.NE.AND P2, PT, R135, RZ, PT ;  /* 0x000000ff8700720c */ /* 0x000fe20003f45270 */
[C---:B------:R-:W-:Y:S02]  /*1b30*/  IMAD R51, R49.reuse, UR24, RZ ;  /* 0x0000001831337c24 */ /* 0x040fe4000f8e02ff */
[C---:B------:R-:W-:Y:S02]  /*1b40*/  IMAD R2, R49.reuse, -0x30, R0 ;  /* 0xffffffd031027824 */ /* 0x040fe400078e0200 */
[C---:B------:R-:W-:Y:S03]  /*1b50*/  IMAD.WIDE.U32 R166, R49.reuse, UR26, RZ ;  /* 0x0000001a31a67c25 */ /* 0x040fe6000f8e00ff */
[----:B------:R-:W-:Y:S01]  /*1b60*/  IMNMX R138, R2, 0x30, PT ;  /* 0x00000030028a7817 */ /* 0x000fe20003800200 */
        /* <DEDUP_REMOVED lines=16> */
[----:B------:R-:W-:Y:S03]  /*1c70*/  CS2R R36, SRZ ;  /* 0x0000000000247805 */ /* 0x000fe6000001ff00 */
[----:B------:R-:W-:-:S05]  /*1c80*/  @P3 BRA `(.L_x_748) ;  /* 0x0000020000003947 */ /* 0x000fca0003800000 */
[----:B------:R-:W-:Y:S01]  /*1c90*/  IADD3 R3, P0, R154, R166, RZ ;  /* 0x000000a69a037210 */ /* 0x000fe20007f1e0ff */
[----:B------:R-:W-:Y:S01]  /*1ca0*/  CS2R R74, SRZ ;  /* 0x00000000004a7805 */ /* 0x000fe2000001ff00 */
[----:B------:R-:W-:Y:S01]  /*1cb0*/  CS2R R36, SRZ ;  /* 0x0000000000247805 */ /* 0x000fe2000001ff00 */
[----:B------:R-:W-:Y:S01]  /*1cc0*/  CS2R R72, SRZ ;  /* 0x0000000000487805 */ /* 0x000fe2000001ff00 */
[----:B------:R-:W-:Y:S01]  /*1cd0*/  CS2R R44, SRZ ;  /* 0x00000000002c7805 */ /* 0x000fe2000001ff00 */
[----:B------:R-:W-:Y:S01]  /*1ce0*/  IMAD.X R2, R81, 0x1, R104, P0 ;  /* 0x0000000151027824 */ /* 0x000fe200000e0668 */
[----:B------:R-:W-:Y:S01]  /*1cf0*/  IADD3 R5, P0, R152, R82, RZ ;  /* 0x0000005298057210 */ /* 0x000fe20007f1e0ff */
[----:B------:R-:W-:Y:S01]  /*1d00*/  CS2R R70, SRZ ;  /* 0x0000000000467805 */ /* 0x000fe2000001ff00 */
[----:B------:R-:W-:Y:S01]  /*1d10*/  CS2R R38, SRZ ;  /* 0x0000000000267805 */ /* 0x000fe2000001ff00 */
[----:B------:R-:W-:Y:S01]  /*1d20*/  CS2R R66, SRZ ;  /* 0x0000000000427805 */ /* 0x000fe2000001ff00 */
[----:B------:R-:W-:Y:S01]  /*1d30*/  CS2R R34, SRZ ;  /* 0x0000000000227805 */ /* 0x000fe2000001ff00 */
[----:B------:R-:W-:Y:S01]  /*1d40*/  IMAD.X R4, R51, 0x1, R103, P0 ;  /* 0x0000000133047824 */ /* 0x000fe200000e0667 */
[C---:B------:R-:W-:Y:S04]  /*1d50*/  LEA R6, P0, R3.reuse, c[0x0][0x270], 0x1 ;  /* 0x00009c0003067a11 */ /* 0x040fe800078008ff */
[----:B------:R-:W-:Y:S02]  /*1d60*/  LEA.HI.X R7, R3, c[0x0][0x274], R2, 0x1, P0 ;  /* 0x00009d0003077a11 */ /* 0x000fe400000f0c02 */
[C---:B------:R-:W-:Y:S04]  /*1d70*/  LEA R2, P0, R5.reuse, c[0x0][0x288], 0x1 ;  /* 0x0000a20005027a11 */ /* 0x040fe800078008ff */
[----:B------:R-:W-:Y:S02]  /*1d80*/  LEA.HI.X R3, R5, c[0x0][0x28c], R4, 0x1, P0 ;  /* 0x0000a30005037a11 */ /* 0x000fe400000f0c04 */
[----:B------:R-:W-:Y:S11]  /*1d90*/  ISETP.GE.AND P0, PT, R16, c[0x0][0x27c], PT ;  /* 0x00009f0010007a0c */ /* 0x000ff60003f06270 */
[----:B------:R-:W-:Y:S02]  /*1da0*/  @!UPT UIADD3 URZ, URZ, URZ, URZ ;  /* 0x0000003f3f3ff290 */ /* 0x000fe4000fffe03f */
[----:B------:R1:W5:Y:S04]  /*1db0*/  @!P0 LDG.E.64 R74, [R6.64] ;  /* 0x00000012064a8981 */ /* 0x000368000c1e1b00 */
[----:B------:R1:W5:Y:S01]  /*1dc0*/  @!P0 LDG.E.64 R36, [R2.64] ;  /* 0x0000001202248981 */ /* 0x000362000c1e1b00 */
[----:B------:R-:W-:Y:S11]  /*1dd0*/  ISETP.GE.AND P0, PT, R11, c[0x0][0x27c], PT ;  /* 0x00009f000b007a0c */ /* 0x000ff60003f06270 */
[----:B------:R-:W-:Y:S02]  /*1de0*/  @!UPT UIADD3 URZ, URZ, URZ, URZ ;  /* 0x0000003f3f3ff290 */ /* 0x000fe4000fffe03f */
[----:B------:R1:W5:Y:S04]  /*1df0*/  @!P0 LDG.E.64 R72, [R6.64+0x40] ;  /* 0x0000401206488981 */ /* 0x000368000c1e1b00 */
[----:B------:R1:W5:Y:S01]  /*1e00*/  @!P0 LDG.E.64 R44, [R2.64+0x40] ;  /* 0x00004012022c8981 */ /* 0x000362000c1e1b00 */
[----:B------:R-:W-:Y:S11]  /*1e10*/  ISETP.GE.AND P0, PT, R13, c[0x0][0x27c], PT ;  /* 0x00009f000d007a0c */ /* 0x000ff60003f06270 */
[----:B------:R-:W-:Y:S02]  /*1e20*/  @!UPT UIADD3 URZ, URZ, URZ, URZ ;  /* 0x0000003f3f3ff290 */ /* 0x000fe4000fffe03f */
[----:B------:R1:W5:Y:S04]  /*1e30*/  @!P0 LDG.E.64 R70, [R6.64+0x80] ;  /* 0x0000801206468981 */ /* 0x000368000c1e1b00 */
[----:B------:R1:W5:Y:S01]  /*1e40*/  @!P0 LDG.E.64 R38, [R2.64+0x80] ;  /* 0x0000801202268981 */ /* 0x000362000c1e1b00 */
[----:B------:R-:W-:Y:S11]  /*1e50*/  ISETP.GE.AND P0, PT, R10, c[0x0][0x27c], PT ;  /* 0x00009f000a007a0c */ /* 0x000ff60003f06270 */
[----:B------:R-:W-:Y:S02]  /*1e60*/  @!UPT UIADD3 URZ, URZ, URZ, URZ ;  /* 0x0000003f3f3ff290 */ /* 0x000fe4000fffe03f */
[----:B------:R1:W5:Y:S04]  /*1e70*/  @!P0 LDG.E.64 R66, [R6.64+0xc0] ;  /* 0x0000c01206428981 */ /* 0x000368000c1e1b00 */
[----:B------:R1:W5:Y:S02]  /*1e80*/  @!P0 LDG.E.64 R34, [R2.64+0xc0] ;  /* 0x0000c01202228981 */ /* 0x000364000c1e1b00 */
.L_x_748:
[----:B------:R-:W-:Y:S05]  /*1e90*/  BSYNC B0 ;  /* 0x0000000000007941 */ /* 0x000fea0003800000 */
.L_x_747:
[----:B------:R-:W-:Y:S01]  /*1ea0*/  ISETP.GE.AND P2, PT, R126, R138, PT ;  /* 0x0000008a7e00720c */ /* 0x000fe20003f46270 */
[----:B-----5:R-:W-:Y:S01]  /*1eb0*/  IMAD.MOV.U32 R19, RZ, RZ, R66 ;  /* 0x000000ffff137224 */ /* 0x020fe200078e0042 */
[----:B------:R-:W-:Y:S01]  /*1ec0*/  MOV R5, R34 ;  /* 0x0000002200057202 */ /* 0x000fe20000000f00 */
[----:B------:R-:W-:Y:S01]  /*1ed0*/  IMAD.MOV.U32 R18, RZ, RZ, R67 ;  /* 0x000000ffff127224 */ /* 0x000fe200078e0043 */
[----:B-1----:R-:W-:Y:S01]  /*1ee0*/  MOV R2, R39 ;  /* 0x0000002700027202 */ /* 0x002fe20000000f00 */
[----:B------:R-:W-:Y:S01]  /*1ef0*/  IMAD.MOV.U32 R7, RZ, RZ, R70 ;  /* 0x000000ffff077224 */ /* 0x000fe200078e0046 */
[----:B------:R-:W-:Y:S01]  /*1f00*/  BSSY B0, `(.L_x_749) ;  /* 0x000003e000007945 */ /* 0x000fe20003800000 */
[----:B------:R-:W-:Y:S01]  /*1f10*/  IMAD.MOV.U32 R6, RZ, RZ, R71 ;  /* 0x000000ffff067224 */ /* 0x000fe200078e0047 */
[----:B------:R-:W-:Y:S01]  /*1f20*/  PRMT R62, R18, 0x5410, R19 ;  /* 0x00005410123e7816 */ /* 0x000fe20000000013 */
[----:B------:R-:W-:Y:S01]  /*1f30*/  IMAD.MOV.U32 R4, RZ, RZ, R35 ;  /* 0x000000ffff047224 */ /* 0x000fe200078e0023 */
[----:B------:R-:W-:Y:S01]  /*1f40*/  MOV R19, R72 ;  /* 0x0000004800137202 */ /* 0x000fe20000000f00 */
[----:B------:R-:W-:Y:S01]  /*1f50*/  IMAD.MOV.U32 R3, RZ, RZ, R38 ;  /* 0x000000ffff037224 */ /* 0x000fe200078e0026 */
        /* <DEDUP_REMOVED lines=13> */
[----:B------:R-:W-:Y:S01]  /*2030*/  CS2R R58, SRZ ;  /* 0x00000000003a7805 */ /* 0x000fe2000001ff00 */
[----:B------:R-:W-:Y:S01]  /*2040*/  PRMT R32, R4, 0x5410, R5 ;  /* 0x0000541004207816 */ /* 0x000fe20000000005 */
        /* <DEDUP_REMOVED lines=8> */
[----:B------:R-:W-:-:S05]  /*20d0*/  @P2 BRA `(.L_x_750) ;  /* 0x0000020000002947 */ /* 0x000fca0003800000 */
[----:B------:R-:W-:Y:S01]  /*20e0*/  IADD3 R166, P1, P0, R154, UR21, R166 ;  /* 0x000000159aa67c10 */ /* 0x000fe2000f83e0a6 */
[----:B------:R-:W-:Y:S01]  /*20f0*/  CS2R R64, SRZ ;  /* 0x0000000000407805 */ /* 0x000fe2000001ff00 */
[----:B------:R-:W-:Y:S01]  /*2100*/  CS2R R30, SRZ ;  /* 0x00000000001e7805 */ /* 0x000fe2000001ff00 */
[----:B------:R-:W-:Y:S01]  /*2110*/  CS2R R60, SRZ ;  /* 0x00000000003c7805 */ /* 0x000fe2000001ff00 */
[----:B------:R-:W-:Y:S01]  /*2120*/  IADD3.X R81, R104, UR5, R81, P1, P0 ;  /* 0x0000000568517c10 */ /* 0x000fe20008fe0451 */
[----:B------:R-:W-:Y:S01]  /*2130*/  CS2R R28, SRZ ;  /* 0x00000000001c7805 */ /* 0x000fe2000001ff00 */
[----:B------:R-:W-:Y:S01]  /*2140*/  IADD3 R82, P1, P0, R152, UR20, R82 ;  /* 0x0000001498527c10 */ /* 0x000fe2000f83e052 */
[----:B------:R-:W-:Y:S01]  /*2150*/  CS2R R58, SRZ ;  /* 0x00000000003a7805 */ /* 0x000fe2000001ff00 */
[----:B------:R-:W-:Y:S01]  /*2160*/  CS2R R26, SRZ ;  /* 0x00000000001a7805 */ /* 0x000fe2000001ff00 */
[----:B------:R-:W-:Y:S01]  /*2170*/  CS2R R54, SRZ ;  /* 0x0000000000367805 */ /* 0x000fe2000001ff00 */
[----:B------:R-:W-:Y:S01]  /*2180*/  IADD3.X R51, R103, UR4, R51, P1, P0 ;  /* 0x0000000467337c10 */ /* 0x000fe20008fe0433 */
[----:B------:R-:W-:Y:S01]  /*2190*/  CS2R R8, SRZ ;  /* 0x0000000000087805 */ /* 0x000fe2000001ff00 */
        /* <DEDUP_REMOVED lines=20> */
.L_x_750:
[----:B------:R-:W-:Y:S05]  /*22e0*/  BSYNC B0 ;  /* 0x0000000000007941 */ /* 0x000fea0003800000 */
.L_x_749:
[----:B-----5:R-:W-:Y:S01]  /*22f0*/  MOV R20, R59 ;  /* 0x0000003b00147202 */ /* 0x020fe20000000f00 */
[----:B------:R-:W-:Y:S01]  /*2300*/  IMAD.MOV.U32 R23, RZ, RZ, R54 ;  /* 0x000000ffff177224 */ /* 0x000fe200078e0036 */
[----:B-1----:R-:W-:Y:S01]  /*2310*/  MOV R4, R9 ;  /* 0x0000000900047202 */ /* 0x002fe20000000f00 */
[----:B------:R-:W-:Y:S01]  /*2320*/  IMAD.MOV.U32 R22, RZ, RZ, R55 ;  /* 0x000000ffff167224 */ /* 0x000fe200078e0037 */
[----:B------:R-:W-:Y:S01]  /*2330*/  BSSY B1, `(.L_x_751) ;  /* 0x00000f8000017945 */ /* 0x000fe20003800000 */
[----:B------:R-:W-:Y:S02]  /*2340*/  IMAD.MOV.U32 R21, RZ, RZ, R58 ;  /* 0x000000ffff157224 */ /* 0x000fe400078e003a */
        /* <DEDUP_REMOVED lines=11> */
[----:B------:R-:W-:Y:S01]  /*2400*/  MOV R5, R28 ;  /* 0x0000001c00057202 */ /* 0x000fe20000000f00 */
[----:B------:R-:W-:Y:S01]  /*2410*/  IMAD.MOV.U32 R4, RZ, RZ, R29 ;  /* 0x000000ffff047224 */ /* 0x000fe200078e001d */
[----:B------:R-:W-:Y:S01]  /*2420*/  MOV R2, R31 ;  /* 0x0000001f00027202 */ /* 0x000fe20000000f00 */
[----:B------:R-:W-:Y:S01]  /*2430*/  IMAD.MOV.U32 R3, RZ, RZ, R30 ;  /* 0x000000ffff037224 */ /* 0x000fe200078e001e */
[----:B------:R-:W-:Y:S02]  /*2440*/  PRMT R56, R22, 0x5410, R23 ;  /* 0x0000541016387816 */ /* 0x000fe40000000017 */
[----:B------:R-:W-:Y:S02]  /*2450*/  PRMT R57, R20, 0x5410, R21 ;  /* 0x0000541014397816 */ /* 0x000fe40000000015 */
[----:B------:R-:W-:Y:S02]  /*2460*/  PRMT R18, R4, 0x5410, R5 ;  /* 0x0000541004127816 */ /* 0x000fe40000000005 */
[----:B------:R-:W-:Y:S01]  /*2470*/  PRMT R19, R2, 0x5410, R3 ;  /* 0x0000541002137816 */ /* 0x000fe20000000003 */
[----:B------:R-:W-:-:S05]  /*2480*/  @P3 BRA `(.L_x_752) ;  /* 0x00000e2000003947 */ /* 0x000fca0003800000 */
[----:B------:R-:W-:Y:S01]  /*2490*/  ISETP.GE.AND P0, PT, R14, c[0x0][0x1d4], PT ;  /* 0x000075000e007a0c */ /* 0x000fe20003f06270 */
[----:B------:R-:W-:Y:S01]  /*24a0*/  @!UPT UIADD3 URZ, URZ, URZ, URZ ;  /* 0x0000003f3f3ff290 */ /* 0x000fe2000fffe03f */
[----:B------:R-:W-:Y:S11]  /*24b0*/  BSSY B0, `(.L_x_753) ;  /* 0x0000036000007945 */ /* 0x000ff60003800000 */
[----:B------:R-:W-:-:S05]  /*24c0*/  @P0 BRA `(.L_x_754) ;  /* 0x0000034000000947 */ /* 0x000fca0003800000 */
[----:B------:R-:W-:Y:S01]  /*24d0*/  ISETP.GE.AND P0, PT, R16, c[0x0][0x27c], PT ;  /* 0x00009f0010007a0c */ /* 0x000fe20003f06270 */
[----:B------:R-:W1:Y:S11]  /*24e0*/  LDS.128 R20, [R129+0xa080] ;  /* 0x00a0800081147984 */ /* 0x000e760000000c00 */
[----:B------:R-:W-:Y:S01]  /*24f0*/  @!UPT UIADD3 URZ, URZ, URZ, URZ ;  /* 0x0000003f3f3ff290 */ /* 0x000fe2000fffe03f */
[----:B------:R-:W-:Y:S01]  /*2500*/  @!P0 HADD2.F32 R46, -RZ, R46.H0_H0 ;  /* 0x2000002eff2e8230 */ /* 0x000fe20000004100 */
        /* <DEDUP_REMOVED lines=16> */
[C---:B------:R-:W-:Y:S02]  /*2610*/  @!P0 FMUL.FTZ R2, R33.reuse, R46 ;  /* 0x0000002e21028220 */ /* 0x040fe40000410000 */
[----:B------:R-:W-:Y:S01]  /*2620*/  @!P0 FFMA.FTZ R69, R33, R48, -R69 ;  /* 0x0000003021458223 */ /* 0x000fe20000010845 */
[----:B------:R-:W-:Y:S01]  /*2630*/  @!P0 HADD2.F32 R33, -RZ, R37.H0_H0 ;  /* 0x20000025ff218230 */ /* 0x000fe20000004100 */
[----:B------:R-:W-:Y:S01]  /*2640*/  @!P0 FMUL.FTZ R80, R43, R42 ;  /* 0x0000002a2b508220 */ /* 0x000fe20000410000 */
[----:B------:R-:W-:Y:S01]  /*2650*/  @!P0 MOV R37, R22 ;  /* 0x0000001600258202 */ /* 0x000fe20000000f00 */
[----:B------:R-:W-:Y:S01]  /*2660*/  @!P0 FFMA.FTZ R2, R41, R48, R2 ;  /* 0x0000003029028223 */ /* 0x000fe20000010002 */
[----:B------:R-:W-:Y:S01]  /*2670*/  @!P0 HADD2.F32 R48, -RZ, R47.H0_H0 ;  /* 0x2000002fff308230 */ /* 0x000fe20000004100 */
[C---:B------:R-:W-:Y:S02]  /*2680*/  @!P0 FMUL.FTZ R3, R33.reuse, R42 ;  /* 0x0000002a21038220 */ /* 0x040fe40000410000 */
[-C--:B------:R-:W-:Y:S01]  /*2690*/  @!P0 FFMA.FTZ R80, R33, R50.reuse, -R80 ;  /* 0x0000003221508223 */ /* 0x080fe20000010850 */
[----:B------:R-:W-:Y:S01]  /*26a0*/  @!P0 MOV R33, R23 ;  /* 0x0000001700218202 */ /* 0x000fe20000000f00 */
[----:B------:R-:W-:Y:S01]  /*26b0*/  @!P0 FFMA.FTZ R3, R43, R50, R3 ;  /* 0x000000322b038223 */ /* 0x000fe20000010003 */
[----:B------:R-:W-:Y:S01]  /*26c0*/  @!P0 F2FP.PACK_AB R69, R2, R69 ;  /* 0x000000450245823e */ /* 0x000fe200000000ff */
[--C-:B------:R-:W-:Y:S02]  /*26d0*/  @!P0 HADD2.F32 R41, -RZ, R37.reuse.H1_H1 ;  /* 0x30000025ff298230 */ /* 0x100fe40000004100 */
[----:B------:R-:W-:Y:S01]  /*26e0*/  @!P0 HADD2.F32 R37, -RZ, R37.H0_H0 ;  /* 0x20000025ff258230 */ /* 0x000fe20000004100 */
[----:B------:R-:W-:Y:S01]  /*26f0*/  @!P0 MOV R20, R69 ;  /* 0x0000004500148202 */ /* 0x000fe20000000f00 */
        /* <DEDUP_REMOVED lines=17> */
.L_x_754:
[----:B------:R-:W-:Y:S05]  /*2810*/  BSYNC B0 ;  /* 0x0000000000007941 */ /* 0x000fea0003800000 */
.L_x_753:
        /* <DEDUP_REMOVED lines=25> */
[----:B------:R-:W-:Y:S01]  /*29b0*/  @!P0 FMUL.FTZ R2, R41, R40 ;  /* 0x0000002829028220 */ /* 0x000fe20000410000 */
[----:B------:R-:W-:Y:S01]  /*29c0*/  @!P0 HADD2.F32 R40, -RZ, R37.H0_H0 ;  /* 0x20000025ff288230 */ /* 0x000fe20000004100 */
[-C--:B------:R-:W-:Y:S01]  /*29d0*/  @!P0 FMUL.FTZ R52, R46, R33.reuse ;  /* 0x000000212e348220 */ /* 0x080fe20000410000 */
[--C-:B------:R-:W-:Y:S01]  /*29e0*/  @!P0 HADD2.F32 R37, -RZ, R36.reuse.H0_H0 ;  /* 0x20000024ff258230 */ /* 0x100fe20000004100 */
[-C--:B------:R-:W-:Y:S01]  /*29f0*/  @!P0 FFMA.FTZ R2, R43, R42.reuse, R2 ;  /* 0x0000002a2b028223 */ /* 0x080fe20000010002 */
[----:B------:R-:W-:Y:S01]  /*2a00*/  @!P0 HADD2.F32 R43, -RZ, R36.H1_H1 ;  /* 0x30000024ff2b8230 */ /* 0x000fe20000004100 */
[----:B------:R-:W-:Y:S01]  /*2a10*/  @!P0 FMUL.FTZ R3, R40, R33 ;  /* 0x0000002128038220 */ /* 0x000fe20000410000 */
[----:B------:R-:W-:Y:S01]  /*2a20*/  @!P0 MOV R33, R23 ;  /* 0x0000001700218202 */ /* 0x000fe20000000f00 */
[----:B------:R-:W-:Y:S01]  /*2a30*/  @!P0 FFMA.FTZ R69, R41, R42, -R69 ;  /* 0x0000002a29458223 */ /* 0x000fe20000010845 */
[----:B------:R-:W-:Y:S01]  /*2a40*/  @!P0 HADD2.F32 R42, -RZ, R68.H0_H0 ;  /* 0x20000044ff2a8230 */ /* 0x000fe20000004100 */
[-C--:B------:R-:W-:Y:S02]  /*2a50*/  @!P0 FMUL.FTZ R4, R37, R32.reuse ;  /* 0x0000002025048220 */ /* 0x080fe40000410000 */
[C---:B------:R-:W-:Y:S01]  /*2a60*/  @!P0 FMUL.FTZ R75, R43.reuse, R32 ;  /* 0x000000202b4b8220 */ /* 0x040fe20000410000 */
[----:B------:R-:W-:Y:S01]  /*2a70*/  @!P0 F2FP.PACK_AB R69, R2, R69 ;  /* 0x000000450245823e */ /* 0x000fe200000000ff */
[----:B------:R-:W-:Y:S01]  /*2a80*/  @!P0 FFMA.FTZ R3, R46, R47, R3 ;  /* 0x0000002f2e038223 */ /* 0x000fe20000010003 */
[--C-:B------:R-:W-:Y:S01]  /*2a90*/  @!P0 HADD2.F32 R48, -RZ, R33.reuse.H1_H1 ;  /* 0x30000021ff308230 */ /* 0x100fe20000004100 */
[----:B------:R-:W-:Y:S01]  /*2aa0*/  @!P0 FFMA.FTZ R4, R43, R42, R4 ;  /* 0x0000002a2b048223 */ /* 0x000fe20000010004 */
[----:B------:R-:W-:Y:S01]  /*2ab0*/  @!P0 MOV R20, R69 ;  /* 0x0000004500148202 */ /* 0x000fe20000000f00 */
[----:B------:R-:W-:Y:S01]  /*2ac0*/  @!P0 HADD2.F32 R33, -RZ, R33.H0_H0 ;  /* 0x20000021ff218230 */ /* 0x000fe20000004100 */
[----:B------:R-:W-:Y:S02]  /*2ad0*/  @!P0 FFMA.FTZ R52, R40, R47, -R52 ;  /* 0x0000002f28348223 */ /* 0x000fe40000010834 */
[CC--:B------:R-:W-:Y:S02]  /*2ae0*/  @!P0 FMUL.FTZ R74, R48.reuse, R44.reuse ;  /* 0x0000002c304a8220 */ /* 0x0c0fe40000410000 */
[----:B------:R-:W-:Y:S01]  /*2af0*/  @!P0 FMUL.FTZ R5, R33, R44 ;  /* 0x0000002c21058220 */ /* 0x000fe20000410000 */
        /* <DEDUP_REMOVED lines=10> */
.L_x_756:
[----:B------:R-:W-:Y:S05]  /*2ba0*/  BSYNC B0 ;  /* 0x0000000000007941 */ /* 0x000fea0003800000 */
.L_x_755:
        /* <DEDUP_REMOVED lines=24> */
[CC--:B------:R-:W-:Y:S02]  /*2d30*/  @!P0 FMUL.FTZ R47, R41.reuse, R37.reuse ;  /* 0x00000025292f8220 */ /* 0x0c0fe40000410000 */
[----:B------:R-:W-:Y:S01]  /*2d40*/  @!P0 FMUL.FTZ R2, R40, R37 ;  /* 0x0000002528028220 */ /* 0x000fe20000410000 */
[----:B------:R-:W-:Y:S01]  /*2d50*/  @!P0 HADD2.F32 R37, -RZ, R36.H0_H0 ;  /* 0x20000024ff258230 */ /* 0x000fe20000004100 */
[-C--:B------:R-:W-:Y:S01]  /*2d60*/  @!P0 FMUL.FTZ R48, R42, R32.reuse ;  /* 0x000000202a308220 */ /* 0x080fe20000410000 */
[--C-:B------:R-:W-:Y:S01]  /*2d70*/  @!P0 HADD2.F32 R36, -RZ, R33.reuse.H0_H0 ;  /* 0x20000021ff248230 */ /* 0x100fe20000004100 */
[----:B------:R-:W-:Y:S01]  /*2d80*/  @!P0 FFMA.FTZ R2, R41, R43, R2 ;  /* 0x0000002b29028223 */ /* 0x000fe20000010002 */
        /* <DEDUP_REMOVED lines=26> */
.L_x_758:
[----:B------:R-:W-:Y:S05]  /*2f30*/  BSYNC B0 ;  /* 0x0000000000007941 */ /* 0x000fea0003800000 */
.L_x_757:
        /* <DEDUP_REMOVED lines=55> */
.L_x_752:
[----:B------:R-:W-:Y:S05]  /*32b0*/  BSYNC B1 ;  /* 0x0000000000017941 */ /* 0x000fea0003800000 */
.L_x_751:
[----:B------:R-:W-:-:S05]  /*32c0*/  @P2 BRA `(.L_x_759) ;  /* 0x0000354000002947 */ /* 0x000fca0003800000 */
        /* <DEDUP_REMOVED lines=24> */
[-C--:B------:R-:W-:Y:S01]  /*3450*/  @!P0 FMUL.FTZ R39, R33, R32.reuse ;  /* 0x0000002021278220 */ /* 0x080fe20000410000 */
        /* <DEDUP_REMOVED lines=21> */
[-C--:B------:R-:W-:Y:S02]  /*35b0*/  @!P0 FFMA.FTZ R4, R33, R37.reuse, R4 ;  /* 0x0000002521048223 */ /* 0x080fe40000010004 */
[C---:B------:R-:W-:Y:S02]  /*35c0*/  @!P0 FMUL.FTZ R5, R25.reuse, R30 ;  /* 0x0000001e19058220 */ /* 0x040fe40000410000 */
        /* <DEDUP_REMOVED lines=8> */
.L_x_761:
[----:B------:R-:W-:Y:S05]  /*3650*/  BSYNC B0 ;  /* 0x0000000000007941 */ /* 0x000fea0003800000 */
.L_x_760:
        /* <DEDUP_REMOVED lines=56> */
.L_x_763:
[----:B------:R-:W-:Y:S05]  /*39e0*/  BSYNC B0 ;  /* 0x0000000000007941 */ /* 0x000fea0003800000 */
.L_x_762:
        /* <DEDUP_REMOVED lines=56> */
.L_x_765:
[----:B------:R-:W-:Y:S05]  /*3d70*/  BSYNC B0 ;  /* 0x0000000000007941 */ /* 0x000fea0003800000 */
.L_x_764:
        /* <DEDUP_REMOVED lines=30> */
[C---:B------:R-:W-:Y:S01]  /*3f60*/  @!P0 FMUL.FTZ R3, R18.reuse, R7 ;  /* 0x0000000712038220 */ /* 0x040fe20000410000 */
[----:B------:R-:W-:Y:S01]  /*3f70*/  @!P0 MOV R7, R23 ;  /* 0x0000001700078202 */ /* 0x000fe20000000f00 */
[-C--:B------:R-:W-:Y:S01]  /*3f80*/  @!P0 FFMA.FTZ R32, R18, R27.reuse, -R32 ;  /* 0x0000001b12208223 */ /* 0x080fe20000010820 */
[--C-:B------:R-:W-:Y:S01]  /*3f90*/  @!P0 HADD2.F32 R25, -RZ, R9.reuse.H1_H1 ;  /* 0x30000009ff198230 */ /* 0x100fe20000004100 */
[----:B------:R-:W-:Y:S01]  /*3fa0*/  @!P0 FFMA.FTZ R3, R26, R27, R3 ;  /* 0x0000001b1a038223 */ /* 0x000fe20000010003 */
[----:B------:R-:W-:Y:S01]  /*3fb0*/  @!P0 F2FP.PACK_AB R29, R2, R29 ;  /* 0x0000001d021d823e */ /* 0x000fe200000000ff */
[----:B------:R-:W-:Y:S02]  /*3fc0*/  @!P0 HADD2.F32 R9, -RZ, R9.H0_H0 ;  /* 0x20000009ff098230 */ /* 0x000fe40000004100 */
[----:B------:R-:W-:Y:S01]  /*3fd0*/  @!P0 FMUL.FTZ R31, R25, R6 ;  /* 0x00000006191f8220 */ /* 0x000fe20000410000 */
[----:B------:R-:W-:Y:S01]  /*3fe0*/  @!P0 F2FP.PACK_AB R32, R3, R32 ;  /* 0x000000200320823e */ /* 0x000fe200000000ff */
[--C-:B------:R-:W-:Y:S01]  /*3ff0*/  @!P0 HADD2.F32 R28, -RZ, R7.reuse.H1_H1 ;  /* 0x30000007ff1c8230 */ /* 0x100fe20000004100 */
[C---:B------:R-:W-:Y:S01]  /*4000*/  @!P0 FMUL.FTZ R4, R9.reuse, R6 ;  /* 0x0000000609048220 */ /* 0x040fe20000410000 */
[----:B------:R-:W-:Y:S01]  /*4010*/  @!P0 MOV R20, R29 ;  /* 0x0000001d00148202 */ /* 0x000fe20000000f00 */
[----:B------:R-:W-:Y:S01]  /*4020*/  @!P0 FFMA.FTZ R31, R9, R24, -R31 ;  /* 0x00000018091f8223 */ /* 0x000fe2000001081f */
[----:B------:R-:W-:Y:S01]  /*4030*/  @!P0 MOV R21, R32 ;  /* 0x0000002000158202 */ /* 0x000fe20000000f00 */
[----:B------:R-:W-:Y:S01]  /*4040*/  @!P0 FMUL.FTZ R33, R28, R8 ;  /* 0x000000081c218220 */ /* 0x000fe20000410000 */
[----:B------:R-:W-:Y:S01]  /*4050*/  @!P0 HADD2.F32 R7, -RZ, R7.H0_H0 ;  /* 0x20000007ff078230 */ /* 0x000fe20000004100 */
[----:B------:R-:W-:Y:S04]  /*4060*/  @!P0 FFMA.FTZ R4, R25, R24, R4 ;  /* 0x0000001819048223 */ /* 0x000fe80000010004 */
[C---:B------:R-:W-:Y:S01]  /*4070*/  @!P0 FMUL.FTZ R5, R7.reuse, R8 ;  /* 0x0000000807058220 */ /* 0x040fe20000410000 */
[----:B------:R-:W-:Y:S01]  /*4080*/  @!P0 F2FP.PACK_AB R31, R4, R31 ;  /* 0x0000001f041f823e */ /* 0x000fe200000000ff */
[-C--:B------:R-:W-:Y:S02]  /*4090*/  @!P0 FFMA.FTZ R33, R7, R30.reuse, -R33 ;  /* 0x0000001e07218223 */ /* 0x080fe40000010821 */
[----:B------:R-:W-:Y:S01]  /*40a0*/  @!P0 FFMA.FTZ R5, R28, R30, R5 ;  /* 0x0000001e1c058223 */ /* 0x000fe20000010005 */
[----:B------:R-:W-:Y:S04]  /*40b0*/  @!P0 MOV R22, R31 ;  /* 0x0000001f00168202 */ /* 0x000fe80000000f00 */
[----:B------:R-:W-:Y:S04]  /*40c0*/  @!P0 F2FP.PACK_AB R34, R5, R33 ;  /* 0x000000210522823e */ /* 0x000fe800000000ff */
[----:B------:R-:W-:Y:S05]  /*40d0*/  @!P0 MOV R23, R34 ;  /* 0x0000002200178202 */ /* 0x000fea0000000f00 */
[----:B------:R1:W-:Y:S01]  /*40e0*/  STG.E.128 [R76.64+0x180], R20 ;  /* 0x000180144c007986 */ /* 0x0003e2000c101d12 */
[----:B------:R-:W-:-:S05]  /*40f0*/  BRA `(.L_x_759) ;  /* 0x0000271000007947 */ /* 0x000fca0003800000 */
.L_x_746:
        /* <DEDUP_REMOVED lines=30> */
[----:B------:R1:W5:Y:S04]  /*42e0*/  @!P0 LDG.E.128 R52, [R6.64] ;  /* 0x0000001206348981 */ /* 0x000368000c1e1d00 */
[----:B------:R1:W5:Y:S01]  /*42f0*/  @!P0 LDG.E.128 R40, [R2.64] ;  /* 0x0000001202288981 */ /* 0x000362000c1e1d00 */
[----:B------:R-:W-:Y:S11]  /*4300*/  ISETP.GE.AND P0, PT, R12, c[0x0][0x27c], PT ;  /* 0x00009f000c007a0c */ /* 0x000ff60003f06270 */
[----:B------:R-:W-:Y:S02]  /*4310*/  @!UPT UIADD3 URZ, URZ, URZ, URZ ;  /* 0x0000003f3f3ff290 */ /* 0x000fe4000fffe03f */
[----:B------:R1:W5:Y:S04]  /*4320*/  @!P0 LDG.E.128 R76, [R6.64+0x80] ;  /* 0x00008012064c8981 */ /* 0x000368000c1e1d00 */
[----:B------:R1:W5:Y:S02]  /*4330*/  @!P0 LDG.E.128 R32, [R2.64+0x80] ;  /* 0x0000801202208981 */ /* 0x000364000c1e1d00 */
.L_x_767:
[----:B------:R-:W-:Y:S05]  /*4340*/  BSYNC B0 ;  /* 0x0000000000007941 */ /* 0x000fea0003800000 */
.L_x_766:
        /* <DEDUP_REMOVED lines=60> */
.L_x_769:
[----:B------:R-:W-:Y:S05]  /*4710*/  BSYNC B0 ;  /* 0x0000000000007941 */ /* 0x000fea0003800000 */
.L_x_768:
        /* <DEDUP_REMOVED lines=26> */
[----:B------:R-:W-:Y:S01]  /*48c0*/  IADD3 R139, P0, R160, R164, RZ ;  /* 0x000000a4a08b7210 */ /* 0x000fe20007f1e0ff */
[----:B------:R-:W-:Y:S04]  /*48d0*/  BSSY B0, `(.L_x_772) ;  /* 0x0000074000007945 */ /* 0x000fe80003800000 */
[----:B------:R-:W-:Y:S01]  /*48e0*/  IMAD.X R137, R107, 0x1, R94, P0 ;  /* 0x000000016b897824 */ /* 0x000fe200000e065e */
[----:B------:R-:W-:Y:S11]  /*48f0*/  ISETP.GE.AND P0, PT, R14, c[0x0][0x1d4], PT ;  /* 0x000075000e007a0c */ /* 0x000ff60003f06270 */
[----:B------:R-:W-:Y:S02]  /*4900*/  @!UPT UIADD3 URZ, URZ, URZ, URZ ;  /* 0x0000003f3f3ff290 */ /* 0x000fe4000fffe03f */
[----:B------:R-:W-:-:S05]  /*4910*/  @P0 BRA `(.L_x_773) ;  /* 0x000006f000000947 */ /* 0x000fca0003800000 */
[----:B------:R-:W1:Y:S01]  /*4920*/  LDS.128 R80, [R119+0xa080] ;  /* 0x00a0800077507984 */ /* 0x000e620000000c00 */
[----:B------:R-:W-:Y:S02]  /*4930*/  ISETP.GE.AND P2, PT, R122, c[0x0][0x1d4], PT ;  /* 0x000075007a007a0c */ /* 0x000fe40003f46270 */
[C---:B------:R-:W-:Y:S04]  /*4940*/  IADD3 R168, P1, P0, R146.reuse, R139, R125 ;  /* 0x0000008b92a87210 */ /* 0x040fe8000783e07d */
[C---:B------:R-:W-:Y:S01]  /*4950*/  IADD3.X R167, R101.reuse, R137, R114, P1, P0 ;  /* 0x0000008965a77210 */ /* 0x040fe20000fe0472 */
[----:B------:R-:W2:Y:S06]  /*4960*/  LDS.128 R28, [R120+0xa080] ;  /* 0x00a08000781c7984 */ /* 0x000eac0000000c00 */
[----:B------:R-:W-:Y:S04]  /*4970*/  @!P2 IADD3 R166, P1, P0, R146, R139, R122 ;  /* 0x0000008b92a6a210 */ /* 0x000fe8000783e07a */
[----:B------:R-:W-:Y:S02]  /*4980*/  @!P2 IADD3.X R157, R101, R137, R110, P1, P0 ;  /* 0x00000089659da210 */ /* 0x000fe40000fe046e */
[C---:B------:R-:W-:Y:S04]  /*4990*/  LEA R170, P0, R168.reuse, c[0x0][0x1c8], 0x1 ;  /* 0x00007200a8aa7a11 */ /* 0x040fe800078008ff */
[----:B------:R-:W-:Y:S02]  /*49a0*/  LEA.HI.X R171, R168, c[0x0][0x1cc], R167, 0x1, P0 ;  /* 0x00007300a8ab7a11 */ /* 0x000fe400000f0ca7 */
[C---:B------:R-:W-:Y:S04]  /*49b0*/  @!P2 LEA R168, P0, R166.reuse, c[0x0][0x1c8], 0x1 ;  /* 0x00007200a6a8aa11 */ /* 0x040fe800078008ff */
[----:B------:R-:W-:Y:S02]  /*49c0*/  @!P2 LEA.HI.X R169, R166, c[0x0][0x1cc], R157, 0x1, P0 ;  /* 0x00007300a6a9aa11 */ /* 0x000fe400000f0c9d */
[----:B------:R-:W-:Y:S11]  /*49d0*/  ISETP.GE.AND P0, PT, R14, c[0x0][0x27c], PT ;  /* 0x00009f000e007a0c */ /* 0x000ff60003f06270 */
[----:B------:R-:W-:Y:S02]  /*49e0*/  @!UPT UIADD3 URZ, URZ, URZ, URZ ;  /* 0x0000003f3f3ff290 */ /* 0x000fe4000fffe03f */
[----:B------:R-:W-:Y:S01]  /*49f0*/  @!P0 SHF.R.U64 R60, R52, 0x10, R53 ;  /* 0x00000010343c8819 */ /* 0x000fe20000001235 */
[----:B------:R-:W-:Y:S01]  /*4a00*/  @!P0 HADD2.F32 R48, -RZ, R45.H1_H1 ;  /* 0x3000002dff308230 */ /* 0x000fe20000004100 */
[----:B------:R-:W-:Y:S01]  /*4a10*/  @!P0 SHF.R.U64 R42, R42, 0x10, R43 ;  /* 0x000000102a2a8819 */ /* 0x000fe2000000122b */
[----:B------:R-:W-:Y:S01]  /*4a20*/  @!P0 HADD2.F32 R50, -RZ, R50.H0_H0 ;  /* 0x20000032ff328230 */ /* 0x000fe20000004100 */
[----:B-1----:R-:W-:Y:S01]  /*4a30*/  @!P0 MOV R52, R80 ;  /* 0x0000005000348202 */ /* 0x002fe20000000f00 */
[----:B------:R-:W-:Y:S01]  /*4a40*/  @!P0 HADD2.F32 R57, -RZ, R57.H0_H0 ;  /* 0x20000039ff398230 */ /* 0x000fe20000004100 */
[----:B------:R-:W-:Y:S01]  /*4a50*/  @!P0 SHF.R.U64 R46, R40, 0x10, R41 ;  /* 0x00000010282e8819 */ /* 0x000fe20000001229 */
[----:B------:R-:W-:Y:S01]  /*4a60*/  @!P0 HADD2.F32 R61, -RZ, R61.H0_H0 ;  /* 0x2000003dff3d8230 */ /* 0x000fe20000004100 */
[----:B------:R-:W-:Y:S01]  /*4a70*/  @!P0 SHF.R.U32.HI R40, RZ, 0x10, R43 ;  /* 0x00000010ff288819 */ /* 0x000fe2000001162b */
[--C-:B------:R-:W-:Y:S01]  /*4a80*/  @!P0 HADD2.F32 R51, -RZ, R52.reuse.H0_H0 ;  /* 0x20000034ff338230 */ /* 0x100fe20000004100 */
[----:B--2---:R-:W-:Y:S01]  /*4a90*/  @!P0 MOV R43, R28 ;  /* 0x0000001c002b8202 */ /* 0x004fe20000000f00 */
[----:B------:R-:W-:Y:S01]  /*4aa0*/  @!P0 HADD2.F32 R52, -RZ, R52.H1_H1 ;  /* 0x30000034ff348230 */ /* 0x000fe20000004100 */
[----:B------:R-:W-:Y:S01]  /*4ab0*/  @!P0 SHF.R.U32.HI R58, RZ, 0x10, R53 ;  /* 0x00000010ff3a8819 */ /* 0x000fe20000011635 */
[----:B------:R-:W-:Y:S01]  /*4ac0*/  @!P0 IMAD.MOV.U32 R53, RZ, RZ, R81 ;  /* 0x000000ffff358224 */ /* 0x000fe200078e0051 */
[----:B------:R-:W-:Y:S01]  /*4ad0*/  @!P0 SHF.R.U64 R59, R54, 0x10, R55 ;  /* 0x00000010363b8819 */ /* 0x000fe20000001237 */
[-C--:B------:R-:W-:Y:S01]  /*4ae0*/  @!P0 FMUL.FTZ R157, R51, R48.reuse ;  /* 0x00000030339d8220 */ /* 0x080fe20000410000 */
[--C-:B------:R-:W-:Y:S01]  /*4af0*/  @!P0 HADD2.F32 R47, -RZ, R43.reuse.H0_H0 ;  /* 0x2000002bff2f8230 */ /* 0x100fe20000004100 */
[----:B------:R-:W-:Y:S01]  /*4b00*/  @!P0 SHF.R.U32.HI R41, RZ, 0x10, R41 ;  /* 0x00000010ff298819 */ /* 0x000fe20000011629 */
[----:B------:R-:W-:Y:S01]  /*4b10*/  @!P0 HADD2.F32 R43, -RZ, R43.H1_H1 ;  /* 0x3000002bff2b8230 */ /* 0x000fe20000004100 */
[----:B------:R-:W-:Y:S01]  /*4b20*/  @!P0 SHF.R.U32.HI R63, RZ, 0x10, R55 ;  /* 0x00000010ff3f8819 */ /* 0x000fe20000011637 */
[----:B------:R-:W-:Y:S01]  /*4b30*/  @!P0 IMAD.MOV.U32 R55, RZ, RZ, R83 ;  /* 0x000000ffff378224 */ /* 0x000fe200078e0053 */
[----:B------:R-:W-:Y:S01]  /*4b40*/  @!P0 HADD2.F32 R46, -RZ, R46.H0_H0 ;  /* 0x2000002eff2e8230 */ /* 0x000fe20000004100 */
[C---:B------:R-:W-:Y:S01]  /*4b50*/  @!P0 FMUL.FTZ R2, R47.reuse, R48 ;  /* 0x000000302f028220 */ /* 0x040fe20000410000 */
[----:B------:R-:W-:Y:S01]  /*4b60*/  @!P0 HADD2.F32 R54, -RZ, R60.H0_H0 ;  /* 0x2000003cff368230 */ /* 0x000fe20000004100 */
[----:B------:R-:W-:Y:S01]  /*4b70*/  @!P0 FFMA.FTZ R157, R47, R50, -R157 ;  /* 0x000000322f9d8223 */ /* 0x000fe2000001089d */
[----:B------:R-:W-:Y:S01]  /*4b80*/  @!P0 MOV R47, R29 ;  /* 0x0000001d002f8202 */ /* 0x000fe20000000f00 */
[C---:B------:R-:W-:Y:S01]  /*4b90*/  @!P0 FMUL.FTZ R166, R52.reuse, R46 ;  /* 0x0000002e34a68220 */ /* 0x040fe20000410000 */
[----:B------:R-:W-:Y:S01]  /*4ba0*/  @!P0 HADD2.F32 R62, -RZ, R55.H1_H1 ;  /* 0x30000037ff3e8230 */ /* 0x000fe20000004100 */
[----:B------:R-:W-:Y:S01]  /*4bb0*/  @!P0 FFMA.FTZ R2, R51, R50, R2 ;  /* 0x0000003233028223 */ /* 0x000fe20000010002 */
[--C-:B------:R-:W-:Y:S01]  /*4bc0*/  @!P0 HADD2.F32 R50, -RZ, R53.reuse.H0_H0 ;  /* 0x20000035ff328230 */ /* 0x100fe20000004100 */
[C---:B------:R-:W-:Y:S01]  /*4bd0*/  @!P0 FMUL.FTZ R3, R43.reuse, R46 ;  /* 0x0000002e2b038220 */ /* 0x040fe20000410000 */
[----:B------:R-:W-:Y:S01]  /*4be0*/  @!P0 HADD2.F32 R53, -RZ, R53.H1_H1 ;  /* 0x30000035ff358230 */ /* 0x000fe20000004100 */
[-C--:B------:R-:W-:Y:S01]  /*4bf0*/  @!P0 FFMA.FTZ R166, R43, R54.reuse, -R166 ;  /* 0x000000362ba68223 */ /* 0x080fe200000108a6 */
[----:B------:R-:W-:Y:S01]  /*4c00*/  @!P0 HADD2.F32 R46, -RZ, R41.H0_H0 ;  /* 0x20000029ff2e8230 */ /* 0x000fe20000004100 */
[----:B------:R-:W-:Y:S01]  /*4c10*/  @!P0 FFMA.FTZ R3, R52, R54, R3 ;  /* 0x0000003634038223 */ /* 0x000fe20000010003 */
[----:B------:R-:W-:Y:S02]  /*4c20*/  @!P0 HADD2.F32 R51, -RZ, R56.H0_H0 ;  /* 0x20000038ff338230 */ /* 0x000fe40000004100 */
[----:B------:R-:W-:Y:S01]  /*4c30*/  @!P0 HADD2.F32 R56, -RZ, R58.H0_H0 ;  /* 0x2000003aff388230 */ /* 0x000fe20000004100 */
[----:B------:R-:W-:Y:S01]  /*4c40*/  @!P0 FMUL.FTZ R172, R53, R46 ;  /* 0x0000002e35ac8220 */ /* 0x000fe20000410000 */
[----:B------:R-:W-:Y:S01]  /*4c50*/  @!P0 HADD2.F32 R41, -RZ, R47.H1_H1 ;  /* 0x3000002fff298230 */ /* 0x000fe20000004100 */
[----:B------:R-:W-:Y:S01]  /*4c60*/  @!P0 MOV R58, R82 ;  /* 0x00000052003a8202 */ /* 0x000fe20000000f00 */
[----:B------:R-:W-:Y:S01]  /*4c70*/  @!P0 HADD2.F32 R43, -RZ, R45.H0_H0 ;  /* 0x2000002dff2b8230 */ /* 0x000fe20000004100 */
[----:B------:R-:W-:Y:S01]  /*4c80*/  @!P0 MOV R45, R31 ;  /* 0x0000001f002d8202 */ /* 0x000fe20000000f00 */
[----:B------:R-:W-:Y:S01]  /*4c90*/  @!P0 HADD2.F32 R48, -RZ, R47.H0_H0 ;  /* 0x2000002fff308230 */ /* 0x000fe20000004100 */
[C---:B------:R-:W-:Y:S01]  /*4ca0*/  @!P0 FMUL.FTZ R5, R41.reuse, R46 ;  /* 0x0000002e29058220 */ /* 0x040fe20000410000 */
[----:B------:R-:W-:Y:S01]  /*4cb0*/  @!P0 F2FP.PACK_AB R157, R166, R157 ;  /* 0x0000009da69d823e */ /* 0x000fe200000000ff */
[----:B------:R-:W-:Y:S01]  /*4cc0*/  @!P0 FFMA.FTZ R172, R41, R56, -R172 ;  /* 0x0000003829ac8223 */ /* 0x000fe200000108ac */
[----:B------:R-:W-:Y:S01]  /*4cd0*/  @!P0 HADD2.F32 R41, -RZ, R40.H0_H0 ;  /* 0x20000028ff298230 */ /* 0x000fe20000004100 */
[-C--:B------:R-:W-:Y:S01]  /*4ce0*/  @!P0 FMUL.FTZ R167, R50, R43.reuse ;  /* 0x0000002b32a78220 */ /* 0x080fe20000410000 */
[----:B------:R-:W-:Y:S01]  /*4cf0*/  @!P0 HADD2.F32 R40, -RZ, R45.H1_H1 ;  /* 0x3000002dff288230 */ /* 0x000fe20000004100 */
[----:B------:R-:W-:Y:S01]  /*4d00*/  @!P0 FMUL.FTZ R4, R48, R43 ;  /* 0x0000002b30048220 */ /* 0x000fe20000410000 */
[----:B------:R-:W-:Y:S01]  /*4d10*/  @!P0 HADD2.F32 R63, -RZ, R63.H0_H0 ;  /* 0x2000003fff3f8230 */ /* 0x000fe20000004100 */
[-C--:B------:R-:W-:Y:S01]  /*4d20*/  @!P0 FMUL.FTZ R174, R62, R41.reuse ;  /* 0x000000293eae8220 */ /* 0x080fe20000410000 */
[----:B------:R-:W-:Y:S01]  /*4d30*/  @!P0 HADD2.F32 R60, -RZ, R55.H0_H0 ;  /* 0x20000037ff3c8230 */ /* 0x000fe20000004100 */
[C---:B------:R-:W-:Y:S01]  /*4d40*/  @!P0 FMUL.FTZ R9, R40.reuse, R41 ;  /* 0x0000002928098220 */ /* 0x040fe20000410000 */
[----:B------:R-:W-:Y:S01]  /*4d50*/  @!P0 HADD2.F32 R46, -RZ, R45.H0_H0 ;  /* 0x2000002dff2e8230 */ /* 0x000fe20000004100 */
[----:B------:R-:W-:Y:S01]  /*4d60*/  @!P0 FFMA.FTZ R174, R40, R63, -R174 ;  /* 0x0000003f28ae8223 */ /* 0x000fe200000108ae */
[----:B------:R-:W-:Y:S01]  /*4d70*/  @!P0 HADD2.F32 R43, -RZ, R44.H1_H1 ;  /* 0x3000002cff2b8230 */ /* 0x000fe20000004100 */
[----:B------:R-:W-:Y:S01]  /*4d80*/  @!P0 IMAD.MOV.U32 R40, RZ, RZ, R30 ;  /* 0x000000ffff288224 */ /* 0x000fe200078e001e */
[----:B------:R-:W-:Y:S01]  /*4d90*/  @!P0 MOV R28, R157 ;  /* 0x0000009d001c8202 */ /* 0x000fe20000000f00 */
[----:B------:R-:W-:Y:S01]  /*4da0*/  @!P0 FFMA.FTZ R4, R50, R51, R4 ;  /* 0x0000003332048223 */ /* 0x000fe20000010004 */
[----:B------:R-:W-:Y:S01]  /*4db0*/  @!P0 F2FP.PACK_AB R166, R3, R2 ;  /* 0x0000000203a6823e */ /* 0x000fe200000000ff */
[-C--:B------:R-:W-:Y:S01]  /*4dc0*/  @!P0 FMUL.FTZ R173, R60, R43.reuse ;  /* 0x0000002b3cad8220 */ /* 0x080fe20000410000 */
[--C-:B------:R-:W-:Y:S01]  /*4dd0*/  @!P0 HADD2.F32 R55, -RZ, R58.reuse.H0_H0 ;  /* 0x2000003aff378230 */ /* 0x100fe20000004100 */
[----:B------:R-:W-:Y:S01]  /*4de0*/  @!P0 FMUL.FTZ R8, R46, R43 ;  /* 0x0000002b2e088220 */ /* 0x000fe20000410000 */
[----:B------:R-:W-:Y:S01]  /*4df0*/  @!P0 HADD2.F32 R58, -RZ, R58.H1_H1 ;  /* 0x3000003aff3a8230 */ /* 0x000fe20000004100 */
[----:B------:R-:W-:Y:S01]  /*4e00*/  @!P0 FFMA.FTZ R167, R48, R51, -R167 ;  /* 0x0000003330a78223 */ /* 0x000fe200000108a7 */
[----:B------:R-:W-:Y:S01]  /*4e10*/  @!P0 HADD2.F32 R43, -RZ, R44.H0_H0 ;  /* 0x2000002cff2b8230 */ /* 0x000fe20000004100 */
[----:B------:R-:W-:Y:S01]  /*4e20*/  @!P0 FFMA.FTZ R173, R46, R61, -R173 ;  /* 0x0000003d2ead8223 */ /* 0x000fe200000108ad */
[----:B------:R-:W-:Y:S01]  /*4e30*/  @!P0 HADD2.F32 R41, -RZ, R42.H0_H0 ;  /* 0x2000002aff298230 */ /* 0x000fe20000004100 */
[----:B------:R-:W-:Y:S01]  /*4e40*/  @!P0 FFMA.FTZ R5, R53, R56, R5 ;  /* 0x0000003835058223 */ /* 0x000fe20000010005 */
[--C-:B------:R-:W-:Y:S01]  /*4e50*/  @!P0 HADD2.F32 R42, -RZ, R40.reuse.H0_H0 ;  /* 0x20000028ff2a8230 */ /* 0x100fe20000004100 */
[C---:B------:R-:W-:Y:S01]  /*4e60*/  @!P0 FMUL.FTZ R175, R55.reuse, R43 ;  /* 0x0000002b37af8220 */ /* 0x040fe20000410000 */
[----:B------:R-:W-:Y:S01]  /*4e70*/  @!P0 F2FP.PACK_AB R172, R172, R167 ;  /* 0x000000a7acac823e */ /* 0x000fe200000000ff */
[----:B------:R-:W-:Y:S01]  /*4e80*/  @!P0 FMUL.FTZ R176, R58, R41 ;  /* 0x000000293ab08220 */ /* 0x000fe20000410000 */
[----:B------:R-:W-:Y:S01]  /*4e90*/  @!P0 F2FP.PACK_AB R173, R174, R173 ;  /* 0x000000adaead823e */ /* 0x000fe200000000ff */
[C---:B------:R-:W-:Y:S01]  /*4ea0*/  @!P0 FMUL.FTZ R6, R42.reuse, R43 ;  /* 0x0000002b2a068220 */ /* 0x040fe20000410000 */
[----:B------:R-:W-:Y:S01]  /*4eb0*/  @!P0 MOV R29, R172 ;  /* 0x000000ac001d8202 */ /* 0x000fe20000000f00 */
[-C--:B------:R-:W-:Y:S01]  /*4ec0*/  @!P0 FFMA.FTZ R175, R42, R57.reuse, -R175 ;  /* 0x000000392aaf8223 */ /* 0x080fe200000108af */
[----:B------:R-:W-:Y:S01]  /*4ed0*/  @!P0 HADD2.F32 R40, -RZ, R40.H1_H1 ;  /* 0x30000028ff288230 */ /* 0x000fe20000004100 */
[----:B------:R-:W-:Y:S01]  /*4ee0*/  @!P0 FFMA.FTZ R6, R55, R57, R6 ;  /* 0x0000003937068223 */ /* 0x000fe20000010006 */
[----:B------:R-:W-:Y:S01]  /*4ef0*/  @!P0 HADD2.F32 R59, -RZ, R59.H0_H0 ;  /* 0x2000003bff3b8230 */ /* 0x000fe20000004100 */
[----:B------:R-:W-:Y:S02]  /*4f00*/  @!P0 MOV R31, R173 ;  /* 0x000000ad001f8202 */ /* 0x000fe40000000f00 */
[C---:B------:R-:W-:Y:S01]  /*4f10*/  @!P0 FMUL.FTZ R7, R40.reuse, R41 ;  /* 0x0000002928078220 */ /* 0x040fe20000410000 */
[----:B------:R-:W-:Y:S01]  /*4f20*/  @!P0 F2FP.PACK_AB R167, R5, R4 ;  /* 0x0000000405a7823e */ /* 0x000fe200000000ff */
[-C--:B------:R-:W-:Y:S01]  /*4f30*/  @!P0 FFMA.FTZ R176, R40, R59.reuse, -R176 ;  /* 0x0000003b28b08223 */ /* 0x080fe200000108b0 */
[----:B------:R-:W-:Y:S01]  /*4f40*/  @!P0 MOV R80, R166 ;  /* 0x000000a600508202 */ /* 0x000fe20000000f00 */
[----:B------:R-:W-:Y:S02]  /*4f50*/  @!P0 FFMA.FTZ R7, R58, R59, R7 ;  /* 0x0000003b3a078223 */ /* 0x000fe40000010007 */
[----:B------:R-:W-:Y:S01]  /*4f60*/  @!P0 FFMA.FTZ R8, R60, R61, R8 ;  /* 0x0000003d3c088223 */ /* 0x000fe20000010008 */
[----:B------:R-:W-:Y:S01]  /*4f70*/  @!P0 F2FP.PACK_AB R176, R176, R175 ;  /* 0x000000afb0b0823e */ /* 0x000fe200000000ff */
[----:B------:R-:W-:Y:S01]  /*4f80*/  @!P0 FFMA.FTZ R9, R62, R63, R9 ;  /* 0x0000003f3e098223 */ /* 0x000fe20000010009 */
[----:B------:R-:W-:Y:S01]  /*4f90*/  @!P0 F2FP.PACK_AB R174, R7, R6 ;  /* 0x0000000607ae823e */ /* 0x000fe200000000ff */
[----:B------:R-:W-:Y:S02]  /*4fa0*/  @!P0 IMAD.MOV.U32 R81, RZ, RZ, R167 ;  /* 0x000000ffff518224 */ /* 0x000fe400078e00a7 */
[----:B------:R-:W-:Y:S01]  /*4fb0*/  @!P0 IMAD.MOV.U32 R30, RZ, RZ, R176 ;  /* 0x000000ffff1e8224 */ /* 0x000fe200078e00b0 */
[----:B------:R-:W-:Y:S02]  /*4fc0*/  @!P0 F2FP.PACK_AB R175, R9, R8 ;  /* 0x0000000809af823e */ /* 0x000fe400000000ff */
[----:B------:R-:W-:Y:S02]  /*4fd0*/  @!P0 MOV R82, R174 ;  /* 0x000000ae00528202 */ /* 0x000fe40000000f00 */
[----:B------:R1:W-:Y:S01]  /*4fe0*/  STG.E.128 [R170.64], R28 ;  /* 0x0000001caa007986 */ /* 0x0003e2000c101d12 */
[----:B------:R-:W-:Y:S07]  /*4ff0*/  @!P0 MOV R83, R175 ;  /* 0x000000af00538202 */ /* 0x000fee0000000f00 */
[----:B------:R1:W-:Y:S02]  /*5000*/  @!P2 STG.E.128 [R168.64], R80 ;  /* 0x00000050a800a986 */ /* 0x0003e4000c101d12 */
.L_x_773:
[----:B------:R-:W-:Y:S05]  /*5010*/  BSYNC B0 ;  /* 0x0000000000007941 */ /* 0x000fea0003800000 */
.L_x_772:
[----:B------:R-:W-:Y:S11]  /*5020*/  ISETP.GE.AND P0, PT, R12, c[0x0][0x1d4], PT ;  /* 0x000075000c007a0c */ /* 0x000ff60003f06270 */
[----:B------:R-:W-:Y:S02]  /*5030*/  @!UPT UIADD3 URZ, URZ, URZ, URZ ;  /* 0x0000003f3f3ff290 */ /* 0x000fe4000fffe03f */
[----:B------:R-:W-:-:S05]  /*5040*/  @P0 BRA `(.L_x_771) ;  /* 0x000006f000000947 */ /* 0x000fca0003800000 */
[----:B------:R-:W2:Y:S01]  /*5050*/  LDS.128 R60, [R117+0xa080] ;  /* 0x00a08000753c7984 */ /* 0x000ea20000000c00 */
[----:B------:R-:W-:Y:S02]  /*5060*/  ISETP.GE.AND P2, PT, R121, c[0x0][0x1d4], PT ;  /* 0x0000750079007a0c */ /* 0x000fe40003f46270 */
[C---:B------:R-:W-:Y:S04]  /*5070*/  IADD3 R59, P1, P0, R146.reuse, R139, R124 ;  /* 0x0000008b923b7210 */ /* 0x040fe8000783e07c */
[C---:B------:R-:W-:Y:S01]  /*5080*/  IADD3.X R58, R101.reuse, R137, R112, P1, P0 ;  /* 0x00000089653a7210 */ /* 0x040fe20000fe0470 */
[----:B-1----:R-:W1:Y:S06]  /*5090*/  LDS.128 R28, [R118+0xa080] ;  /* 0x00a08000761c7984 */ /* 0x002e6c0000000c00 */
        /* <DEDUP_REMOVED lines=8> */
[----:B--2---:R-:W-:Y:S01]  /*5120*/  @!P0 IMAD.MOV.U32 R50, RZ, RZ, R63 ;  /* 0x000000ffff328224 */ /* 0x004fe200078e003f */
[----:B------:R-:W-:Y:S01]  /*5130*/  @!P0 MOV R45, R60 ;  /* 0x0000003c002d8202 */ /* 0x000fe20000000f00 */
[----:B------:R-:W-:Y:S01]  /*5140*/  @!P0 HADD2.F32 R42, -RZ, R39.H1_H1 ;  /* 0x30000027ff2a8230 */ /* 0x000fe20000004100 */
[----:B------:R-:W-:Y:S01]  /*5150*/  @!P0 SHF.R.U64 R34, R34, 0x10, R35 ;  /* 0x0000001022228819 */ /* 0x000fe20000001223 */
[----:B------:R-:W-:Y:S01]  /*5160*/  @!P0 HADD2.F32 R44, -RZ, R85.H1_H1 ;  /* 0x30000055ff2c8230 */ /* 0x000fe20000004100 */
[----:B------:R-:W-:Y:S01]  /*5170*/  @!P0 SHF.R.U64 R40, R32, 0x10, R33 ;  /* 0x0000001020288819 */ /* 0x000fe20000001221 */
[--C-:B------:R-:W-:Y:S01]  /*5180*/  @!P0 HADD2.F32 R43, -RZ, R45.reuse.H0_H0 ;  /* 0x2000002dff2b8230 */ /* 0x100fe20000004100 */
[----:B------:R-:W-:Y:S01]  /*5190*/  @!P0 SHF.R.U32.HI R32, RZ, 0x10, R35 ;  /* 0x00000010ff208819 */ /* 0x000fe20000011623 */
[----:B------:R-:W-:Y:S01]  /*51a0*/  @!P0 HADD2.F32 R45, -RZ, R45.H1_H1 ;  /* 0x3000002dff2d8230 */ /* 0x000fe20000004100 */
[----:B-1----:R-:W-:Y:S01]  /*51b0*/  @!P0 MOV R35, R28 ;  /* 0x0000001c00238202 */ /* 0x002fe20000000f00 */
[----:B------:R-:W-:Y:S01]  /*51c0*/  @!P0 HADD2.F32 R56, -RZ, R50.H1_H1 ;  /* 0x30000032ff388230 */ /* 0x000fe20000004100 */
[----:B------:R-:W-:Y:S01]  /*51d0*/  @!P0 FMUL.FTZ R58, R43, R42 ;  /* 0x0000002a2b3a8220 */ /* 0x000fe20000410000 */
[----:B------:R-:W-:Y:S01]  /*51e0*/  @!P0 SHF.R.U32.HI R33, RZ, 0x10, R33 ;  /* 0x00000010ff218819 */ /* 0x000fe20000011621 */
[----:B------:R-:W-:Y:S01]  /*51f0*/  @!P0 HADD2.F32 R40, -RZ, R40.H0_H0 ;  /* 0x20000028ff288230 */ /* 0x000fe20000004100 */
[----:B------:R-:W-:Y:S01]  /*5200*/  @!P0 SHF.R.U64 R46, R76, 0x10, R77 ;  /* 0x000000104c2e8819 */ /* 0x000fe2000000124d */
[--C-:B------:R-:W-:Y:S01]  /*5210*/  @!P0 HADD2.F32 R41, -RZ, R35.reuse.H0_H0 ;  /* 0x20000023ff298230 */ /* 0x100fe20000004100 */
[----:B------:R-:W-:Y:S01]  /*5220*/  @!P0 MOV R52, R62 ;  /* 0x0000003e00348202 */ /* 0x000fe20000000f00 */
[----:B------:R-:W-:Y:S01]  /*5230*/  @!P0 HADD2.F32 R35, -RZ, R35.H1_H1 ;  /* 0x30000023ff238230 */ /* 0x000fe20000004100 */
[----:B------:R-:W-:Y:S01]  /*5240*/  @!P0 FMUL.FTZ R59, R45, R40 ;  /* 0x000000282d3b8220 */ /* 0x000fe20000410000 */
[----:B------:R-:W-:Y:S01]  /*5250*/  @!P0 HADD2.F32 R46, -RZ, R46.H0_H0 ;  /* 0x2000002eff2e8230 */ /* 0x000fe20000004100 */
[C---:B------:R-:W-:Y:S01]  /*5260*/  @!P0 FMUL.FTZ R2, R41.reuse, R42 ;  /* 0x0000002a29028220 */ /* 0x040fe20000410000 */
[----:B------:R-:W-:Y:S01]  /*5270*/  @!P0 HADD2.F32 R54, -RZ, R50.H0_H0 ;  /* 0x20000032ff368230 */ /* 0x000fe20000004100 */
[-C--:B------:R-:W-:Y:S01]  /*5280*/  @!P0 FFMA.FTZ R58, R41, R44.reuse, -R58 ;  /* 0x0000002c293a8223 */ /* 0x080fe2000001083a */
[----:B------:R-:W-:Y:S01]  /*5290*/  @!P0 MOV R41, R29 ;  /* 0x0000001d00298202 */ /* 0x000fe20000000f00 */
[----:B------:R-:W-:Y:S01]  /*52a0*/  @!P0 FFMA.FTZ R2, R43, R44, R2 ;  /* 0x0000002c2b028223 */ /* 0x000fe20000010002 */
[----:B------:R-:W-:Y:S01]  /*52b0*/  @!P0 HADD2.F32 R50, -RZ, R52.H0_H0 ;  /* 0x20000034ff328230 */ /* 0x000fe20000004100 */
[----:B------:R-:W-:Y:S01]  /*52c0*/  @!P0 IMAD.MOV.U32 R44, RZ, RZ, R61 ;  /* 0x000000ffff2c8224 */ /* 0x000fe200078e003d */
[----:B------:R-:W-:Y:S01]  /*52d0*/  @!P0 SHF.R.U32.HI R48, RZ, 0x10, R77 ;  /* 0x00000010ff308819 */ /* 0x000fe2000001164d */
[C---:B------:R-:W-:Y:S01]  /*52e0*/  @!P0 FMUL.FTZ R3, R35.reuse, R40 ;  /* 0x0000002823038220 */ /* 0x040fe20000410000 */
[----:B------:R-:W-:Y:S01]  /*52f0*/  @!P0 HADD2.F32 R40, -RZ, R33.H0_H0 ;  /* 0x20000021ff288230 */ /* 0x000fe20000004100 */
[-C--:B------:R-:W-:Y:S01]  /*5300*/  @!P0 FFMA.FTZ R59, R35, R46.reuse, -R59 ;  /* 0x0000002e233b8223 */ /* 0x080fe2000001083b */
[--C-:B------:R-:W-:Y:S01]  /*5310*/  @!P0 HADD2.F32 R43, -RZ, R44.reuse.H0_H0 ;  /* 0x2000002cff2b8230 */ /* 0x100fe20000004100 */
[----:B------:R-:W-:Y:S01]  /*5320*/  @!P0 FFMA.FTZ R3, R45, R46, R3 ;  /* 0x0000002e2d038223 */ /* 0x000fe20000010003 */
[----:B------:R-:W-:Y:S01]  /*5330*/  @!P0 HADD2.F32 R44, -RZ, R44.H1_H1 ;  /* 0x3000002cff2c8230 */ /* 0x000fe20000004100 */
[--C-:B------:R-:W-:Y:S01]  /*5340*/  @!P0 SHF.R.U32.HI R57, RZ, 0x10, R79.reuse ;  /* 0x00000010ff398819 */ /* 0x100fe2000001164f */
[----:B------:R-:W-:Y:S01]  /*5350*/  @!P0 HADD2.F32 R48, -RZ, R48.H0_H0 ;  /* 0x20000030ff308230 */ /* 0x000fe20000004100 */
[----:B------:R-:W-:Y:S01]  /*5360*/  @!P0 F2FP.PACK_AB R58, R59, R58 ;  /* 0x0000003a3b3a823e */ /* 0x000fe200000000ff */
[----:B------:R-:W-:Y:S01]  /*5370*/  @!P0 HADD2.F32 R33, -RZ, R41.H1_H1 ;  /* 0x30000029ff218230 */ /* 0x000fe20000004100 */
[-C--:B------:R-:W-:Y:S01]  /*5380*/  @!P0 FMUL.FTZ R166, R44, R40.reuse ;  /* 0x000000282ca68220 */ /* 0x080fe20000410000 */
[----:B------:R-:W-:Y:S01]  /*5390*/  @!P0 HADD2.F32 R35, -RZ, R39.H0_H0 ;  /* 0x20000027ff238230 */ /* 0x000fe20000004100 */
[----:B------:R-:W-:Y:S01]  /*53a0*/  @!P0 MOV R39, R31 ;  /* 0x0000001f00278202 */ /* 0x000fe20000000f00 */
[----:B------:R-:W-:Y:S01]  /*53b0*/  @!P0 HADD2.F32 R42, -RZ, R41.H0_H0 ;  /* 0x20000029ff2a8230 */ /* 0x000fe20000004100 */
[C---:B------:R-:W-:Y:S01]  /*53c0*/  @!P0 FMUL.FTZ R5, R33.reuse, R40 ;  /* 0x0000002821058220 */ /* 0x040fe20000410000 */
[----:B------:R-:W-:Y:S01]  /*53d0*/  @!P0 MOV R28, R58 ;  /* 0x0000003a001c8202 */ /* 0x000fe20000000f00 */
        /* <DEDUP_REMOVED lines=9> */
[----:B------:R-:W-:Y:S01]  /*5470*/  @!P0 HADD2.F32 R35, -RZ, R38.H1_H1 ;  /* 0x30000026ff238230 */ /* 0x000fe20000004100 */
[----:B------:R-:W-:Y:S01]  /*5480*/  @!P0 FFMA.FTZ R168, R32, R57, -R168 ;  /* 0x0000003920a88223 */ /* 0x000fe200000108a8 */
[----:B------:R-:W-:Y:S01]  /*5490*/  @!P0 F2FP.PACK_AB R59, R3, R2 ;  /* 0x00000002033b823e */ /* 0x000fe200000000ff */
[----:B------:R-:W-:Y:S01]  /*54a0*/  @!P0 IMAD.MOV.U32 R32, RZ, RZ, R30 ;  /* 0x000000ffff208224 */ /* 0x000fe200078e001e */
[----:B------:R-:W-:Y:S01]  /*54b0*/  @!P0 SHF.R.U64 R53, R78, 0x10, R79 ;  /* 0x000000104e358819 */ /* 0x000fe2000000124f */
[----:B------:R-:W-:Y:S01]  /*54c0*/  @!P0 FMUL.FTZ R139, R54, R35 ;  /* 0x00000023368b8220 */ /* 0x000fe20000410000 */
[----:B------:R-:W-:Y:S01]  /*54d0*/  @!P0 MOV R60, R59 ;  /* 0x0000003b003c8202 */ /* 0x000fe20000000f00 */
[----:B------:R-:W-:Y:S01]  /*54e0*/  @!P0 FMUL.FTZ R8, R40, R35 ;  /* 0x0000002328088220 */ /* 0x000fe20000410000 */
[----:B------:R-:W-:Y:S02]  /*54f0*/  @!P0 HADD2.F32 R52, -RZ, R52.H1_H1 ;  /* 0x30000034ff348230 */ /* 0x000fe40000004100 */
[----:B------:R-:W-:Y:S02]  /*5500*/  @!P0 HADD2.F32 R35, -RZ, R38.H0_H0 ;  /* 0x20000026ff238230 */ /* 0x000fe40000004100 */
[----:B------:R-:W-:Y:S02]  /*5510*/  @!P0 HADD2.F32 R33, -RZ, R34.H0_H0 ;  /* 0x20000022ff218230 */ /* 0x000fe40000004100 */
[----:B------:R-:W-:Y:S01]  /*5520*/  @!P0 HADD2.F32 R47, -RZ, R85.H0_H0 ;  /* 0x20000055ff2f8230 */ /* 0x000fe20000004100 */
[----:B------:R-:W-:Y:S01]  /*5530*/  @!P0 FMUL.FTZ R157, R50, R35 ;  /* 0x00000023329d8220 */ /* 0x000fe20000410000 */
[----:B------:R-:W-:Y:S01]  /*5540*/  @!P0 HADD2.F32 R34, -RZ, R32.H0_H0 ;  /* 0x20000020ff228230 */ /* 0x000fe20000004100 */
[----:B------:R-:W-:Y:S01]  /*5550*/  @!P0 FMUL.FTZ R170, R52, R33 ;  /* 0x0000002134aa8220 */ /* 0x000fe20000410000 */
[----:B------:R-:W-:Y:S01]  /*5560*/  @!P0 HADD2.F32 R51, -RZ, R84.H0_H0 ;  /* 0x20000054ff338230 */ /* 0x000fe20000004100 */
[----:B------:R-:W-:Y:S01]  /*5570*/  @!P0 FFMA.FTZ R4, R43, R47, R4 ;  /* 0x0000002f2b048223 */ /* 0x000fe20000010004 */
[----:B------:R-:W-:Y:S01]  /*5580*/  @!P0 HADD2.F32 R32, -RZ, R32.H1_H1 ;  /* 0x30000020ff208230 */ /* 0x000fe20000004100 */
[C---:B------:R-:W-:Y:S01]  /*5590*/  @!P0 FMUL.FTZ R6, R34.reuse, R35 ;  /* 0x0000002322068220 */ /* 0x040fe20000410000 */
[----:B------:R-:W-:Y:S01]  /*55a0*/  @!P0 HADD2.F32 R53, -RZ, R53.H0_H0 ;  /* 0x20000035ff358230 */ /* 0x000fe20000004100 */
[----:B------:R-:W-:Y:S01]  /*55b0*/  @!P0 FFMA.FTZ R157, R34, R51, -R157 ;  /* 0x00000033229d8223 */ /* 0x000fe2000001089d */
[----:B------:R-:W-:Y:S01]  /*55c0*/  @!P0 HADD2.F32 R55, -RZ, R84.H1_H1 ;  /* 0x30000054ff378230 */ /* 0x000fe20000004100 */
[----:B------:R-:W-:Y:S02]  /*55d0*/  @!P0 FFMA.FTZ R137, R42, R47, -R137 ;  /* 0x0000002f2a898223 */ /* 0x000fe40000010889 */
[----:B------:R-:W-:Y:S02]  /*55e0*/  @!P0 FFMA.FTZ R170, R32, R53, -R170 ;  /* 0x0000003520aa8223 */ /* 0x000fe400000108aa */
[----:B------:R-:W-:Y:S01]  /*55f0*/  @!P0 FFMA.FTZ R139, R40, R55, -R139 ;  /* 0x00000037288b8223 */ /* 0x000fe2000001088b */
[----:B------:R-:W-:Y:S01]  /*5600*/  @!P0 F2FP.PACK_AB R137, R166, R137 ;  /* 0x00000089a689823e */ /* 0x000fe200000000ff */
[----:B------:R-:W-:Y:S01]  /*5610*/  @!P0 FFMA.FTZ R5, R44, R48, R5 ;  /* 0x000000302c058223 */ /* 0x000fe20000010005 */
[----:B------:R-:W-:Y:S01]  /*5620*/  @!P0 F2FP.PACK_AB R170, R170, R157 ;  /* 0x0000009daaaa823e */ /* 0x000fe200000000ff */
[----:B------:R-:W-:Y:S01]  /*5630*/  @!P0 FMUL.FTZ R7, R32, R33 ;  /* 0x0000002120078220 */ /* 0x000fe20000410000 */
[----:B------:R-:W-:Y:S01]  /*5640*/  @!P0 F2FP.PACK_AB R139, R168, R139 ;  /* 0x0000008ba88b823e */ /* 0x000fe200000000ff */
[----:B------:R-:W-:Y:S01]  /*5650*/  @!P0 FFMA.FTZ R6, R50, R51, R6 ;  /* 0x0000003332068223 */ /* 0x000fe20000010006 */
[----:B------:R-:W-:Y:S01]  /*5660*/  @!P0 MOV R29, R137 ;  /* 0x00000089001d8202 */ /* 0x000fe20000000f00 */
[----:B------:R-:W-:Y:S01]  /*5670*/  @!P0 FFMA.FTZ R7, R52, R53, R7 ;  /* 0x0000003534078223 */ /* 0x000fe20000010007 */
[----:B------:R-:W-:Y:S01]  /*5680*/  @!P0 MOV R31, R139 ;  /* 0x0000008b001f8202 */ /* 0x000fe20000000f00 */
[----:B------:R-:W-:Y:S01]  /*5690*/  @!P0 FFMA.FTZ R8, R54, R55, R8 ;  /* 0x0000003736088223 */ /* 0x000fe20000010008 */
[----:B------:R-:W-:Y:S01]  /*56a0*/  @!P0 F2FP.PACK_AB R166, R5, R4 ;  /* 0x0000000405a6823e */ /* 0x000fe200000000ff */
[----:B------:R-:W-:Y:S01]  /*56b0*/  @!P0 FFMA.FTZ R9, R56, R57, R9 ;  /* 0x0000003938098223 */ /* 0x000fe20000010009 */
[----:B------:R-:W-:Y:S01]  /*56c0*/  @!P0 F2FP.PACK_AB R157, R7, R6 ;  /* 0x00000006079d823e */ /* 0x000fe200000000ff */
[----:B------:R-:W-:Y:S02]  /*56d0*/  @!P0 IMAD.MOV.U32 R30, RZ, RZ, R170 ;  /* 0x000000ffff1e8224 */ /* 0x000fe400078e00aa */
[----:B------:R-:W-:Y:S01]  /*56e0*/  @!P0 IMAD.MOV.U32 R61, RZ, RZ, R166 ;  /* 0x000000ffff3d8224 */ /* 0x000fe200078e00a6 */
[----:B------:R-:W-:Y:S02]  /*56f0*/  @!P0 F2FP.PACK_AB R168, R9, R8 ;  /* 0x0000000809a8823e */ /* 0x000fe400000000ff */
[----:B------:R1:W-:Y:S01]  /*5700*/  STG.E.128 [R82.64], R28 ;  /* 0x0000001c52007986 */ /* 0x0003e2000c101d12 */
[----:B------:R-:W-:Y:S02]  /*5710*/  @!P0 MOV R62, R157 ;  /* 0x0000009d003e8202 */ /* 0x000fe40000000f00 */
[----:B------:R-:W-:Y:S05]  /*5720*/  @!P0 MOV R63, R168 ;  /* 0x000000a8003f8202 */ /* 0x000fea0000000f00 */
[----:B------:R1:W-:Y:S02]  /*5730*/  @!P2 STG.E.128 [R80.64], R60 ;  /* 0x0000003c5000a986 */ /* 0x0003e4000c101d12 */
.L_x_771:
[----:B------:R-:W-:Y:S05]  /*5740*/  BSYNC B1 ;  /* 0x0000000000017941 */ /* 0x000fea0003800000 */
.L_x_770:
[----:B------:R-:W-:Y:S04]  /*5750*/  IADD3 R165, P0, R158, R164, RZ ;  /* 0x000000a49ea57210 */ /* 0x000fe80007f1e0ff */
[----:B------:R-:W-:Y:S01]  /*5760*/  IADD3.X R94, R94, R105, RZ, P0, !PT ;  /* 0x000000695e5e7210 */ /* 0x000fe200007fe4ff */
[----:B------:R-:W-:-:S05]  /*5770*/  @P3 BRA `(.L_x_759) ;  /* 0x0000109000003947 */ /* 0x000fca0003800000 */
[----:B------:R-:W-:Y:S01]  /*5780*/  ISETP.GE.AND P0, PT, R14, c[0x0][0x1d4], PT ;  /* 0x000075000e007a0c */ /* 0x000fe20003f06270 */
[----:B------:R-:W-:Y:S01]  /*5790*/  @!UPT UIADD3 URZ, URZ, URZ, URZ ;  /* 0x0000003f3f3ff290 */ /* 0x000fe2000fffe03f */
[----:B------:R-:W-:Y:S11]  /*57a0*/  BSSY B0, `(.L_x_774) ;  /* 0x0000071000007945 */ /* 0x000ff60003800000 */
[----:B------:R-:W-:-:S05]  /*57b0*/  @P0 BRA `(.L_x_775) ;  /* 0x000006f000000947 */ /* 0x000fca0003800000 */
[----:B------:R-:W2:Y:S01]  /*57c0*/  LDS.128 R56, [R115+0xa080] ;  /* 0x00a0800073387984 */ /* 0x000ea20000000c00 */
[----:B------:R-:W-:Y:S02]  /*57d0*/  ISETP.GE.AND P2, PT, R122, c[0x0][0x1d4], PT ;  /* 0x000075007a007a0c */ /* 0x000fe40003f46270 */
[CC--:B-1----:R-:W-:Y:S04]  /*57e0*/  IADD3 R61, P1, P0, R146.reuse, R165.reuse, R125 ;  /* 0x000000a5923d7210 */ /* 0x0c2fe8000783e07d */
[CC--:B------:R-:W-:Y:S01]  /*57f0*/  IADD3.X R52, R101.reuse, R94.reuse, R114, P1, P0 ;  /* 0x0000005e65347210 */ /* 0x0c0fe20000fe0472 */
[----:B------:R-:W1:Y:S06]  /*5800*/  LDS.128 R28, [R116+0xa080] ;  /* 0x00a08000741c7984 */ /* 0x000e6c0000000c00 */
        /* <DEDUP_REMOVED lines=22> */
[----:B------:R-:W-:Y:S01]  /*5970*/  @!P0 SHF.R.U32.HI R42, RZ, 0x10, R69 ;  /* 0x00000010ff2a8819 */ /* 0x000fe20000011645 */
        /* <DEDUP_REMOVED lines=10> */
[--C-:B------:R-:W-:Y:S01]  /*5a20*/  @!P0 HADD2.F32 R43, -RZ, R44.reuse.H0_H0 ;  /* 0x2000002cff2b8230 */ /* 0x100fe20000004100 */
[----:B------:R-:W-:Y:S01]  /*5a30*/  @!P0 IMAD.MOV.U32 R38, RZ, RZ, R57 ;  /* 0x000000ffff268224 */ /* 0x000fe200078e0039 */
[----:B------:R-:W-:Y:S01]  /*5a40*/  @!P0 HADD2.F32 R44, -RZ, R44.H1_H1 ;  /* 0x3000002cff2c8230 */ /* 0x000fe20000004100 */
[----:B------:R-:W-:Y:S01]  /*5a50*/  @!P0 FMUL.FTZ R3, R27, R32 ;  /* 0x000000201b038220 */ /* 0x000fe20000410000 */
[----:B------:R-:W-:Y:S01]  /*5a60*/  @!P0 HADD2.F32 R32, -RZ, R25.H0_H0 ;  /* 0x20000019ff208230 */ /* 0x000fe20000004100 */
[----:B------:R-:W-:Y:S01]  /*5a70*/  @!P0 SHF.R.U64 R40, R68, 0x10, R69 ;  /* 0x0000001044288819 */ /* 0x000fe20000001245 */
[--C-:B------:R-:W-:Y:S01]  /*5a80*/  @!P0 HADD2.F32 R35, -RZ, R38.reuse.H0_H0 ;  /* 0x20000026ff238230 */ /* 0x100fe20000004100 */
[--C-:B------:R-:W-:Y:S01]  /*5a90*/  @!P0 SHF.R.U32.HI R53, RZ, 0x10, R71.reuse ;  /* 0x00000010ff358819 */ /* 0x100fe20000011647 */
[----:B------:R-:W-:Y:S01]  /*5aa0*/  @!P0 HADD2.F32 R38, -RZ, R38.H1_H1 ;  /* 0x30000026ff268230 */ /* 0x000fe20000004100 */
[----:B------:R-:W-:Y:S01]  /*5ab0*/  @!P0 SHF.R.U64 R47, R70, 0x10, R71 ;  /* 0x00000010462f8819 */ /* 0x000fe20000001247 */
[--C-:B------:R-:W-:Y:S02]  /*5ac0*/  @!P0 HADD2.F32 R25, -RZ, R33.reuse.H1_H1 ;  /* 0x30000021ff198230 */ /* 0x100fe40000004100 */
[----:B------:R-:W-:Y:S01]  /*5ad0*/  @!P0 HADD2.F32 R34, -RZ, R33.H0_H0 ;  /* 0x20000021ff228230 */ /* 0x000fe20000004100 */
[-C--:B------:R-:W-:Y:S01]  /*5ae0*/  @!P0 FMUL.FTZ R77, R38, R32.reuse ;  /* 0x00000020264d8220 */ /* 0x080fe20000410000 */
[----:B------:R-:W-:Y:S01]  /*5af0*/  @!P0 HADD2.F32 R40, -RZ, R40.H0_H0 ;  /* 0x20000028ff288230 */ /* 0x000fe20000004100 */
[C---:B------:R-:W-:Y:S01]  /*5b00*/  @!P0 FMUL.FTZ R5, R25.reuse, R32 ;  /* 0x0000002019058220 */ /* 0x040fe20000410000 */
[----:B------:R-:W-:Y:S01]  /*5b10*/  @!P0 MOV R33, R31 ;  /* 0x0000001f00218202 */ /* 0x000fe20000000f00 */
[----:B------:R-:W-:Y:S01]  /*5b20*/  @!P0 FFMA.FTZ R77, R25, R42, -R77 ;  /* 0x0000002a194d8223 */ /* 0x000fe2000001084d */
[----:B------:R-:W-:Y:S01]  /*5b30*/  @!P0 HADD2.F32 R25, -RZ, R24.H0_H0 ;  /* 0x20000018ff198230 */ /* 0x000fe20000004100 */
[-C--:B------:R-:W-:Y:S01]  /*5b40*/  @!P0 FFMA.FTZ R63, R27, R40.reuse, -R63 ;  /* 0x000000281b3f8223 */ /* 0x080fe2000001083f */
[----:B------:R-:W-:Y:S01]  /*5b50*/  @!P0 HADD2.F32 R27, -RZ, R37.H0_H0 ;  /* 0x20000025ff1b8230 */ /* 0x000fe20000004100 */
[----:B------:R-:W-:Y:S01]  /*5b60*/  @!P0 FFMA.FTZ R3, R39, R40, R3 ;  /* 0x0000002827038223 */ /* 0x000fe20000010003 */
[----:B------:R-:W-:Y:S01]  /*5b70*/  @!P0 HADD2.F32 R24, -RZ, R33.H1_H1 ;  /* 0x30000021ff188230 */ /* 0x000fe20000004100 */
[----:B------:R-:W-:Y:S01]  /*5b80*/  @!P0 FMUL.FTZ R79, R48, R25 ;  /* 0x00000019304f8220 */ /* 0x000fe20000410000 */
[----:B------:R-:W-:Y:S01]  /*5b90*/  @!P0 HADD2.F32 R53, -RZ, R53.H0_H0 ;  /* 0x20000035ff358230 */ /* 0x000fe20000004100 */
[-C--:B------:R-:W-:Y:S01]  /*5ba0*/  @!P0 FMUL.FTZ R52, R35, R27.reuse ;  /* 0x0000001b23348220 */ /* 0x080fe20000410000 */
[----:B------:R-:W-:Y:S01]  /*5bb0*/  @!P0 F2FP.PACK_AB R50, R63, R50 ;  /* 0x000000323f32823e */ /* 0x000fe200000000ff */
[----:B------:R-:W-:Y:S01]  /*5bc0*/  @!P0 FMUL.FTZ R4, R34, R27 ;  /* 0x0000001b22048220 */ /* 0x000fe20000410000 */
[----:B------:R-:W-:Y:S01]  /*5bd0*/  @!P0 HADD2.F32 R32, -RZ, R33.H0_H0 ;  /* 0x20000021ff208230 */ /* 0x000fe20000004100 */
[C---:B------:R-:W-:Y:S01]  /*5be0*/  @!P0 FMUL.FTZ R9, R24.reuse, R25 ;  /* 0x0000001918098220 */ /* 0x040fe20000410000 */
[--C-:B------:R-:W-:Y:S01]  /*5bf0*/  @!P0 HADD2.F32 R27, -RZ, R36.reuse.H1_H1 ;  /* 0x30000024ff1b8230 */ /* 0x100fe20000004100 */
[----:B------:R-:W-:Y:S01]  /*5c00*/  @!P0 FFMA.FTZ R79, R24, R53, -R79 ;  /* 0x00000035184f8223 */ /* 0x000fe2000001084f */
[----:B------:R-:W-:Y:S01]  /*5c10*/  @!P0 MOV R28, R50 ;  /* 0x00000032001c8202 */ /* 0x000fe20000000f00 */
[----:B------:R-:W-:Y:S01]  /*5c20*/  @!P0 IMAD.MOV.U32 R24, RZ, RZ, R30 ;  /* 0x000000ffff188224 */ /* 0x000fe200078e001e */
[----:B------:R-:W-:Y:S01]  /*5c30*/  @!P0 F2FP.PACK_AB R50, R3, R2 ;  /* 0x000000020332823e */ /* 0x000fe200000000ff */
[-C--:B------:R-:W-:Y:S01]  /*5c40*/  @!P0 FMUL.FTZ R62, R46, R27.reuse ;  /* 0x0000001b2e3e8220 */ /* 0x080fe20000410000 */
[----:B------:R-:W-:Y:S01]  /*5c50*/  @!P0 HADD2.F32 R41, -RZ, R75.H0_H0 ;  /* 0x2000004bff298230 */ /* 0x000fe20000004100 */
[----:B------:R-:W-:Y:S01]  /*5c60*/  @!P0 FMUL.FTZ R8, R32, R27 ;  /* 0x0000001b20088220 */ /* 0x000fe20000410000 */
[----:B------:R-:W-:Y:S01]  /*5c70*/  @!P0 HADD2.F32 R27, -RZ, R36.H0_H0 ;  /* 0x20000024ff1b8230 */ /* 0x000fe20000004100 */
[----:B------:R-:W-:Y:S01]  /*5c80*/  @!P0 MOV R56, R50 ;  /* 0x0000003200388202 */ /* 0x000fe20000000f00 */
[----:B------:R-:W-:Y:S01]  /*5c90*/  @!P0 HADD2.F32 R25, -RZ, R26.H0_H0 ;  /* 0x2000001aff198230 */ /* 0x000fe20000004100 */
[----:B------:R-:W-:Y:S01]  /*5ca0*/  @!P0 FFMA.FTZ R4, R35, R41, R4 ;  /* 0x0000002923048223 */ /* 0x000fe20000010004 */
[----:B------:R-:W-:Y:S01]  /*5cb0*/  @!P0 HADD2.F32 R26, -RZ, R24.H0_H0 ;  /* 0x20000018ff1a8230 */ /* 0x000fe20000004100 */
[----:B------:R-:W-:Y:S01]  /*5cc0*/  @!P0 FMUL.FTZ R78, R43, R27 ;  /* 0x0000001b2b4e8220 */ /* 0x000fe20000410000 */
[----:B------:R-:W-:Y:S01]  /*5cd0*/  @!P0 HADD2.F32 R45, -RZ, R74.H0_H0 ;  /* 0x2000004aff2d8230 */ /* 0x000fe20000004100 */
[----:B------:R-:W-:Y:S01]  /*5ce0*/  @!P0 FMUL.FTZ R76, R44, R25 ;  /* 0x000000192c4c8220 */ /* 0x000fe20000410000 */
        /* <DEDUP_REMOVED lines=28> */
.L_x_775:
[----:B------:R-:W-:Y:S05]  /*5eb0*/  BSYNC B0 ;  /* 0x0000000000007941 */ /* 0x000fea0003800000 */
.L_x_774:
[----:B------:R-:W-:Y:S11]  /*5ec0*/  ISETP.GE.AND P0, PT, R12, c[0x0][0x1d4], PT ;  /* 0x000075000c007a0c */ /* 0x000ff60003f06270 */
[----:B------:R-:W-:Y:S02]  /*5ed0*/  @!UPT UIADD3 URZ, URZ, URZ, URZ ;  /* 0x0000003f3f3ff290 */ /* 0x000fe4000fffe03f */
[----:B------:R-:W-:-:S05]  /*5ee0*/  @P0 BRA `(.L_x_759) ;  /* 0x0000092000000947 */ /* 0x000fca0003800000 */
[----:B-1----:R-:W-:Y:S01]  /*5ef0*/  LDS.128 R52, [R111+0xa080] ;  /* 0x00a080006f347984 */ /* 0x002fe20000000c00 */
[----:B------:R-:W-:Y:S04]  /*5f00*/  IADD3 R56, P1, P0, R146, R165, R124 ;  /* 0x000000a592387210 */ /* 0x000fe8000783e07c */
[----:B------:R-:W-:Y:S02]  /*5f10*/  IADD3.X R51, R101, R94, R112, P1, P0 ;  /* 0x0000005e65337210 */ /* 0x000fe40000fe0470 */
[----:B------:R-:W-:Y:S01]  /*5f20*/  ISETP.GE.AND P0, PT, R12, c[0x0][0x27c], PT ;  /* 0x00009f000c007a0c */ /* 0x000fe20003f06270 */
[----:B------:R-:W1:Y:S01]  /*5f30*/  LDS.128 R24, [R113+0xa080] ;  /* 0x00a0800071187984 */ /* 0x000e620000000c00 */
[C---:B------:R-:W-:Y:S04]  /*5f40*/  LEA R58, P1, R56.reuse, c[0x0][0x1c8], 0x1 ;  /* 0x00007200383a7a11 */ /* 0x040fe800078208ff */
[----:B------:R-:W-:Y:S02]  /*5f50*/  LEA.HI.X R59, R56, c[0x0][0x1cc], R51, 0x1, P1 ;  /* 0x00007300383b7a11 */ /* 0x000fe400008f0c33 */
[----:B------:R-:W-:Y:S05]  /*5f60*/  ISETP.GE.AND P1, PT, R121, c[0x0][0x1d4], PT ;  /* 0x0000750079007a0c */ /* 0x000fea0003f26270 */
[----:B------:R-:W-:Y:S01]  /*5f70*/  @!P0 SHF.R.U64 R22, R22, 0x10, R23 ;  /* 0x0000001016168819 */ /* 0x000fe20000001217 */
[----:B------:R-:W-:Y:S01]  /*5f80*/  @!P0 HADD2.F32 R30, -RZ, R19.H1_H1 ;  /* 0x30000013ff1e8230 */ /* 0x000fe20000004100 */
[--C-:B------:R-:W-:Y:S01]  /*5f90*/  @!P0 SHF.R.U64 R28, R20, 0x10, R21.reuse ;  /* 0x00000010141c8819 */ /* 0x100fe20000001215 */
[--C-:B------:R-:W-:Y:S01]  /*5fa0*/  @!P0 HADD2.F32 R38, -RZ, R73.reuse.H1_H1 ;  /* 0x30000049ff268230 */ /* 0x100fe20000004100 */
[----:B------:R-:W-:Y:S01]  /*5fb0*/  @!P0 SHF.R.U32.HI R20, RZ, 0x10, R21 ;  /* 0x00000010ff148819 */ /* 0x000fe20000011615 */
[----:B------:R-:W-:Y:S01]  /*5fc0*/  @!P0 HADD2.F32 R35, -RZ, R73.H0_H0 ;  /* 0x20000049ff238230 */ /* 0x000fe20000004100 */
[----:B------:R-:W-:Y:S01]  /*5fd0*/  @!P0 SHF.R.U32.HI R21, RZ, 0x10, R23 ;  /* 0x00000010ff158819 */ /* 0x000fe20000011617 */
[--C-:B------:R-:W-:Y:S01]  /*5fe0*/  @!P0 HADD2.F32 R47, -RZ, R72.reuse.H1_H1 ;  /* 0x30000048ff2f8230 */ /* 0x100fe20000004100 */
[--C-:B------:R-:W-:Y:S01]  /*5ff0*/  @!P0 SHF.R.U64 R36, R64, 0x10, R65.reuse ;  /* 0x0000001040248819 */ /* 0x100fe20000001241 */
[----:B------:R-:W-:Y:S01]  /*6000*/  @!P0 HADD2.F32 R42, -RZ, R72.H0_H0 ;  /* 0x20000048ff2a8230 */ /* 0x000fe20000004100 */
[----:B------:R-:W-:Y:S01]  /*6010*/  @!P0 SHF.R.U32.HI R40, RZ, 0x10, R65 ;  /* 0x00000010ff288819 */ /* 0x000fe20000011641 */
[----:B------:R-:W-:Y:S01]  /*6020*/  @!P0 HADD2.F32 R28, -RZ, R28.H0_H0 ;  /* 0x2000001cff1c8230 */ /* 0x000fe20000004100 */
[--C-:B------:R-:W-:Y:S01]  /*6030*/  @!P0 SHF.R.U32.HI R48, RZ, 0x10, R67.reuse ;  /* 0x00000010ff308819 */ /* 0x100fe20000011643 */
[----:B------:R-:W-:Y:S01]  /*6040*/  @!P0 HADD2.F32 R36, -RZ, R36.H0_H0 ;  /* 0x20000024ff248230 */ /* 0x000fe20000004100 */
[----:B------:R-:W-:Y:S01]  /*6050*/  @!P0 SHF.R.U64 R44, R66, 0x10, R67 ;  /* 0x00000010422c8819 */ /* 0x000fe20000001243 */
[----:B------:R-:W-:Y:S02]  /*6060*/  @!P0 HADD2.F32 R40, -RZ, R40.H0_H0 ;  /* 0x20000028ff288230 */ /* 0x000fe40000004100 */
[----:B------:R-:W-:Y:S02]  /*6070*/  @!P0 HADD2.F32 R48, -RZ, R48.H0_H0 ;  /* 0x20000030ff308230 */ /* 0x000fe40000004100 */
[----:B------:R-:W-:Y:S02]  /*6080*/  @!P0 HADD2.F32 R44, -RZ, R44.H0_H0 ;  /* 0x2000002cff2c8230 */ /* 0x000fe40000004100 */
        /* <DEDUP_REMOVED lines=10> */
[--C-:B------:R-:W-:Y:S01]  /*6130*/  @!P0 HADD2.F32 R32, -RZ, R34.reuse.H0_H0 ;  /* 0x20000022ff208230 */ /* 0x100fe20000004100 */
[-C--:B------:R-:W-:Y:S01]  /*6140*/  @!P0 FMUL.FTZ R50, R37, R30.reuse ;  /* 0x0000001e25328220 */ /* 0x080fe20000410000 */
[----:B------:R-:W-:Y:S01]  /*6150*/  @!P0 HADD2.F32 R33, -RZ, R23.H1_H1 ;  /* 0x30000017ff218230 */ /* 0x000fe20000004100 */
[C---:B------:R-:W-:Y:S01]  /*6160*/  @!P0 FMUL.FTZ R4, R29.reuse, R30 ;  /* 0x0000001e1d048220 */ /* 0x040fe20000410000 */
[----:B------:R-:W-:Y:S01]  /*6170*/  @!P0 HADD2.F32 R34, -RZ, R34.H1_H1 ;  /* 0x30000022ff228230 */ /* 0x000fe20000004100 */
[----:B------:R-:W-:Y:S01]  /*6180*/  @!P0 FFMA.FTZ R50, R29, R38, -R50 ;  /* 0x000000261d328223 */ /* 0x000fe20000010832 */
[----:B------:R-:W-:Y:S01]  /*6190*/  @!P0 HADD2.F32 R29, -RZ, R19.H0_H0 ;  /* 0x20000013ff1d8230 */ /* 0x000fe20000004100 */
[----:B------:R-:W-:Y:S01]  /*61a0*/  @!P0 FMUL.FTZ R5, R33, R20 ;  /* 0x0000001421058220 */ /* 0x000fe20000410000 */
[----:B------:R-:W-:Y:S01]  /*61b0*/  @!P0 MOV R19, R24 ;  /* 0x0000001800138202 */ /* 0x000fe20000000f00 */
[----:B------:R-:W-:Y:S01]  /*61c0*/  @!P0 FMUL.FTZ R56, R34, R28 ;  /* 0x0000001c22388220 */ /* 0x000fe20000410000 */
[----:B------:R-:W-:Y:S01]  /*61d0*/  @!P0 HADD2.F32 R39, -RZ, R39.H1_H1 ;  /* 0x30000027ff278230 */ /* 0x000fe20000004100 */
[-C--:B------:R-:W-:Y:S01]  /*61e0*/  @!P0 FMUL.FTZ R51, R32, R29.reuse ;  /* 0x0000001d20338220 */ /* 0x080fe20000410000 */
[----:B------:R-:W-:Y:S02]  /*61f0*/  @!P0 HADD2.F32 R45, -RZ, R41.H0_H0 ;  /* 0x20000029ff2d8230 */ /* 0x000fe40000004100 */
[--C-:B------:R-:W-:Y:S01]  /*6200*/  @!P0 HADD2.F32 R30, -RZ, R19.reuse.H0_H0 ;  /* 0x20000013ff1e8230 */ /* 0x100fe20000004100 */
[----:B------:R-:W-:Y:S01]  /*6210*/  @!P0 FMUL.FTZ R63, R39, R20 ;  /* 0x00000014273f8220 */ /* 0x000fe20000410000 */
[----:B------:R-:W-:Y:S02]  /*6220*/  @!P0 HADD2.F32 R19, -RZ, R19.H1_H1 ;  /* 0x30000013ff138230 */ /* 0x000fe40000004100 */
[----:B------:R-:W-:Y:S01]  /*6230*/  @!P0 HADD2.F32 R46, -RZ, R41.H1_H1 ;  /* 0x30000029ff2e8230 */ /* 0x000fe20000004100 */
[C---:B------:R-:W-:Y:S01]  /*6240*/  @!P0 FMUL.FTZ R2, R30.reuse, R29 ;  /* 0x0000001d1e028220 */ /* 0x040fe20000410000 */
[----:B------:R-:W-:Y:S01]  /*6250*/  @!P0 MOV R29, R26 ;  /* 0x0000001a001d8202 */ /* 0x000fe20000000f00 */
[C---:B------:R-:W-:Y:S01]  /*6260*/  @!P0 FMUL.FTZ R3, R19.reuse, R28 ;  /* 0x0000001c13038220 */ /* 0x040fe20000410000 */
[--C-:B------:R-:W-:Y:S01]  /*6270*/  @!P0 HADD2.F32 R28, -RZ, R18.reuse.H1_H1 ;  /* 0x30000012ff1c8230 */ /* 0x100fe20000004100 */
[----:B------:R-:W-:Y:S01]  /*6280*/  @!P0 FFMA.FTZ R56, R19, R36, -R56 ;  /* 0x0000002413388223 */ /* 0x000fe20000010838 */
[----:B------:R-:W-:Y:S01]  /*6290*/  @!P0 HADD2.F32 R19, -RZ, R18.H0_H0 ;  /* 0x20000012ff138230 */ /* 0x000fe20000004100 */
[----:B------:R-:W-:Y:S01]  /*62a0*/  @!P0 FFMA.FTZ R51, R30, R35, -R51 ;  /* 0x000000231e338223 */ /* 0x000fe20000010833 */
[----:B------:R-:W-:Y:S01]  /*62b0*/  @!P0 HADD2.F32 R18, -RZ, R21.H0_H0 ;  /* 0x20000015ff128230 */ /* 0x000fe20000004100 */
[----:B------:R-:W-:Y:S01]  /*62c0*/  @!P0 FFMA.FTZ R63, R33, R40, -R63 ;  /* 0x00000028213f8223 */ /* 0x000fe2000001083f */
[--C-:B------:R-:W-:Y:S01]  /*62d0*/  @!P0 HADD2.F32 R41, -RZ, R43.reuse.H0_H0 ;  /* 0x2000002bff298230 */ /* 0x100fe20000004100 */
[----:B------:R-:W-:Y:S01]  /*62e0*/  @!P0 FMUL.FTZ R60, R45, R19 ;  /* 0x000000132d3c8220 */ /* 0x000fe20000410000 */
[----:B------:R-:W-:Y:S01]  /*62f0*/  @!P0 HADD2.F32 R43, -RZ, R43.H1_H1 ;  /* 0x3000002bff2b8230 */ /* 0x000fe20000004100 */
[----:B------:R-:W-:Y:S01]  /*6300*/  @!P0 FMUL.FTZ R57, R46, R18 ;  /* 0x000000122e398220 */ /* 0x000fe20000410000 */
[--C-:B------:R-:W-:Y:S01]  /*6310*/  @!P0 HADD2.F32 R30, -RZ, R31.reuse.H0_H0 ;  /* 0x2000001fff1e8230 */ /* 0x100fe20000004100 */
[----:B------:R-:W-:Y:S01]  /*6320*/  @!P0 FMUL.FTZ R62, R41, R28 ;  /* 0x0000001c293e8220 */ /* 0x000fe20000410000 */
[----:B------:R-:W-:Y:S01]  /*6330*/  @!P0 HADD2.F32 R21, -RZ, R31.H1_H1 ;  /* 0x3000001fff158230 */ /* 0x000fe20000004100 */
[----:B------:R-:W-:Y:S01]  /*6340*/  @!P0 FMUL.FTZ R61, R43, R22 ;  /* 0x000000162b3d8220 */ /* 0x000fe20000410000 */
[--C-:B------:R-:W-:Y:S01]  /*6350*/  @!P0 HADD2.F32 R31, -RZ, R29.reuse.H0_H0 ;  /* 0x2000001dff1f8230 */ /* 0x100fe20000004100 */
[----:B------:R-:W-:Y:S01]  /*6360*/  @!P0 FFMA.FTZ R60, R30, R47, -R60 ;  /* 0x0000002f1e3c8223 */ /* 0x000fe2000001083c */
[----:B------:R-:W-:Y:S01]  /*6370*/  @!P0 HADD2.F32 R23, -RZ, R29.H1_H1 ;  /* 0x3000001dff178230 */ /* 0x000fe20000004100 */
[----:B------:R-:W-:Y:S01]  /*6380*/  @!P0 FFMA.FTZ R57, R21, R48, -R57 ;  /* 0x0000003015398223 */ /* 0x000fe20000010839 */
[----:B------:R-:W-:Y:S01]  /*6390*/  @!P0 F2FP.PACK_AB R51, R56, R51 ;  /* 0x000000333833823e */ /* 0x000fe200000000ff */
[----:B------:R-:W-:Y:S01]  /*63a0*/  @!P0 FFMA.FTZ R62, R31, R42, -R62 ;  /* 0x0000002a1f3e8223 */ /* 0x000fe2000001083e */
[----:B------:R-:W-:Y:S01]  /*63b0*/  @!P0 F2FP.PACK_AB R50, R63, R50 ;  /* 0x000000323f32823e */ /* 0x000fe200000000ff */
[----:B------:R-:W-:Y:S01]  /*63c0*/  @!P0 FFMA.FTZ R61, R23, R44, -R61 ;  /* 0x0000002c173d8223 */ /* 0x000fe2000001083d */
[----:B------:R-:W-:Y:S01]  /*63d0*/  @!P0 F2FP.PACK_AB R57, R57, R60 ;  /* 0x0000003c3939823e */ /* 0x000fe200000000ff */
[----:B------:R-:W-:Y:S01]  /*63e0*/  @!P0 IMAD.MOV.U32 R24, RZ, RZ, R51 ;  /* 0x000000ffff188224 */ /* 0x000fe200078e0033 */
[----:B------:R-:W-:Y:S01]  /*63f0*/  @!P0 MOV R25, R50 ;  /* 0x0000003200198202 */ /* 0x000fe20000000f00 */
[----:B------:R-:W-:Y:S01]  /*6400*/  @!P0 FFMA.FTZ R2, R32, R35, R2 ;  /* 0x0000002320028223 */ /* 0x000fe20000010002 */
        /* <DEDUP_REMOVED lines=8> */
[----:B------:R-:W-:Y:S01]  /*6490*/  @!P0 FFMA.FTZ R5, R39, R40, R5 ;  /* 0x0000002827058223 */ /* 0x000fe20000010005 */
[----:B------:R1:W-:Y:S01]  /*64a0*/  STG.E.128 [R58.64], R24 ;  /* 0x000000183a007986 */ /* 0x0003e2000c101d12 */
        /* <DEDUP_REMOVED lines=20> */
.L_x_745:
[----:B------:R-:W-:Y:S01]  /*65f0*/  IMAD R2, R49, -0x30, R0 ;  /* 0xffffffd031027824 */ /* 0x000fe200078e0200 */
[----:B------:R-:W-:Y:S04]  /*6600*/  BSSY B0, `(.L_x_776) ;  /* 0x0000011000007945 */ /* 0x000fe80003800000 */
[----:B------:R-:W-:Y:S04]  /*6610*/  IMNMX R138, R2, 0x30, PT ;  /* 0x00000030028a7817 */ /* 0x000fe80003800200 */
[----:B------:R-:W-:Y:S11]  /*6620*/  ISETP.GE.AND P0, PT, R131, R138, PT ;  /* 0x0000008a8300720c */ /* 0x000ff60003f06270 */
[----:B------:R-:W-:Y:S02]  /*6630*/  @!UPT UIADD3 URZ, URZ, URZ, URZ ;  /* 0x0000003f3f3ff290 */ /* 0x000fe4000fffe03f */
[----:B------:R-:W-:-:S05]  /*6640*/  @P0 BRA `(.L_x_777) ;  /* 0x000000c000000947 */ /* 0x000fca0003800000 */
[----:B------:R-:W-:Y:S02]  /*6650*/  ISETP.GE.AND P0, PT, R14, c[0x0][0x1d4], PT ;  /* 0x000075000e007a0c */ /* 0x000fe40003f06270 */
[----:B------:R-:W-:Y:S02]  /*6660*/  ISETP.GE.AND P2, PT, R12, c[0x0][0x1d4], PT ;  /* 0x000075000c007a0c */ /* 0x000fe40003f46270 */
[----:B------:R-:W-:Y:S09]  /*6670*/  ISETP.GE.AND P1, PT, R128, c[0x0][0x1d4], PT ;  /* 0x0000750080007a0c */ /* 0x000ff20003f26270 */
[----:B------:R-:W1:Y:S04]  /*6680*/  @!P0 LDS.128 R28, [R129+0xa080] ;  /* 0x00a08000811c8984 */ /* 0x000e680000000c00 */
[----:B------:R-:W2:Y:S04]  /*6690*/  @!P2 LDS.128 R24, [R129+0xb880] ;  /* 0x00b880008118a984 */ /* 0x000ea80000000c00 */
[----:B------:R-:W3:Y:S04]  /*66a0*/  @!P1 LDS.128 R20, [R129+0xd080] ;  /* 0x00d0800081149984 */ /* 0x000ee80000000c00 */
[----:B-1----:R-:W-:Y:S01]  /*66b0*/  @!P0 STG.E.128 [R78.64], R28 ;  /* 0x0000001c4e008986 */ /* 0x002fe2000c101d12 */
[----:B------:R-:W-:Y:S03]  /*66c0*/  ISETP.GE.AND P0, PT, R127, c[0x0][0x1d4], PT ;  /* 0x000075007f007a0c */ /* 0x000fe60003f06270 */
[----:B--2---:R-:W-:Y:S04]  /*66d0*/  @!P2 STG.E.128 [R78.64+0x80], R24 ;  /* 0x000080184e00a986 */ /* 0x004fe8000c101d12 */
[----:B---3--:R-:W-:Y:S06]  /*66e0*/  @!P1 STG.E.128 [R78.64+0x100], R20 ;  /* 0x000100144e009986 */ /* 0x008fec000c101d12 */
[----:B------:R-:W1:Y:S04]  /*66f0*/  @!P0 LDS.128 R4, [R129+0xe880] ;  /* 0x00e8800081048984 */ /* 0x000e680000000c00 */
[----:B-1----:R1:W-:Y:S02]  /*6700*/  @!P0 STG.E.128 [R78.64+0x180], R4 ;  /* 0x000180044e008986 */ /* 0x0023e4000c101d12 */
.L_x_777:
[----:B------:R-:W-:Y:S05]  /*6710*/  BSYNC B0 ;  /* 0x0000000000007941 */ /* 0x000fea0003800000 */
.L_x_776:
[----:B------:R-:W-:Y:S11]  /*6720*/  ISETP.GE.AND P0, PT, R126, R138, PT ;  /* 0x0000008a7e00720c */ /* 0x000ff60003f06270 */
[----:B------:R-:W-:Y:S02]  /*6730*/  @!UPT UIADD3 URZ, URZ, URZ, URZ ;  /* 0x0000003f3f3ff290 */ /* 0x000fe4000fffe03f */
[----:B------:R-:W-:-:S05]  /*6740*/  @P0 BRA `(.L_x_759) ;  /* 0x000000c000000947 */ /* 0x000fca0003800000 */
[----:B------:R-:W-:Y:S02]  /*6750*/  ISETP.GE.AND P0, PT, R14, c[0x0][0x1d4], PT ;  /* 0x000075000e007a0c */ /* 0x000fe40003f06270 */
[----:B------:R-:W-:Y:S02]  /*6760*/  ISETP.GE.AND P2, PT, R12, c[0x0][0x1d4], PT ;  /* 0x000075000c007a0c */ /* 0x000fe40003f46270 */
[----:B------:R-:W-:Y:S09]  /*6770*/  ISETP.GE.AND P1, PT, R128, c[0x0][0x1d4], PT ;  /* 0x0000750080007a0c */ /* 0x000ff20003f26270 */
[----:B------:R-:W2:Y:S04]  /*6780*/  @!P0 LDS.128 R28, [R129+0xb080] ;  /* 0x00b08000811c8984 */ /* 0x000ea80000000c00 */
[----:B------:R-:W3:Y:S04]  /*6790*/  @!P2 LDS.128 R24, [R129+0xc880] ;  /* 0x00c880008118a984 */ /* 0x000ee80000000c00 */
[----:B------:R-:W4:Y:S04]  /*67a0*/  @!P1 LDS.128 R20, [R129+0xe080] ;  /* 0x00e0800081149984 */ /* 0x000f280000000c00 */
[----:B--2---:R-:W-:Y:S01]  /*67b0*/  @!P0 STG.E.128 [R76.64], R28 ;  /* 0x0000001c4c008986 */ /* 0x004fe2000c101d12 */
[----:B------:R-:W-:Y:S03]  /*67c0*/  ISETP.GE.AND P0, PT, R127, c[0x0][0x1d4], PT ;  /* 0x000075007f007a0c */ /* 0x000fe60003f06270 */
[----:B---3--:R-:W-:Y:S04]  /*67d0*/  @!P2 STG.E.128 [R76.64+0x80], R24 ;  /* 0x000080184c00a986 */ /* 0x008fe8000c101d12 */
[----:B----4-:R-:W-:Y:S06]  /*67e0*/  @!P1 STG.E.128 [R76.64+0x100], R20 ;  /* 0x000100144c009986 */ /* 0x010fec000c101d12 */
[----:B-1----:R-:W1:Y:S04]  /*67f0*/  @!P0 LDS.128 R4, [R129+0xf880] ;  /* 0x00f8800081048984 */ /* 0x002e680000000c00 */
[----:B-1----:R1:W-:Y:S02]  /*6800*/  @!P0 STG.E.128 [R76.64+0x180], R4 ;  /* 0x000180044c008986 */ /* 0x0023e4000c101d12 */
.L_x_759:
[----:B------:R-:W-:Y:S05]  /*6810*/  BSYNC B2 ;  /* 0x0000000000027941 */ /* 0x000fea0003800000 */
.L_x_744:
[----:B--2---:R-:W-:Y:S01]  /*6820*/  IMAD.IADD R2, R138, 0x1, -R131 ;  /* 0x000000018a027824 */ /* 0x004fe200078e0a83 */
[----:B------:R-:W-:Y:S01]  /*6830*/  ISETP.NE.AND P3, PT, R136, RZ, PT ;  /* 0x000000ff8800720c */ /* 0x000fe20003f65270 */
[----:B-1----:R-:W-:Y:S01]  /*6840*/  IMAD.WIDE.U32 R6, R49, 0x30, RZ ;  /* 0x0000003031067825 */ /* 0x002fe200078e00ff */
[----:B------:R-:W-:Y:S02]  /*6850*/  BSSY B0, `(.L_x_778) ;  /* 0x000003f000007945 */ /* 0x000fe40003800000 */
[----:B------:R-:W-:Y:S01]  /*6860*/  ISETP.GE.AND P0, PT, R2, 0x21, PT ;  /* 0x000000210200780c */ /* 0x000fe20003f06270 */
[----:B------:R-:W-:Y:S04]  /*6870*/  IMAD R5, R90, 0x30, RZ ;  /* 0x000000305a057824 */ /* 0x000fe800078e02ff */
[----:B------:R-:W-:Y:S01]  /*6880*/  IMAD.IADD R5, R7, 0x1, R5 ;  /* 0x0000000107057824 */ /* 0x000fe200078e0205 */
[----:B------:R-:W-:Y:S04]  /*6890*/  IADD3 R7, P1, R99, R6, RZ ;  /* 0x0000000663077210 */ /* 0x000fe80007f3e0ff */
[----:B------:R-:W-:Y:S03]  /*68a0*/  IADD3.X R3, R5, R98, RZ, P1, !PT ;  /* 0x0000006205037210 */ /* 0x000fe60000ffe4ff */
[----:B------:R-:W-:Y:S05]  /*68b0*/  @P0 IADD3 R9, P1, R7, 0x20, RZ ;  /* 0x0000002007090810 */ /* 0x000fea0007f3e0ff */
[----:B------:R-:W-:Y:S01]  /*68c0*/  @P0 IMAD.X R4, RZ, RZ, R3, P1 ;  /* 0x000000ffff040224 */ /* 0x000fe200008e0603 */
[----:B------:R-:W-:Y:S03]  /*68d0*/  ISETP.GE.AND P1, PT, R2, 0x1, PT ;  /* 0x000000010200780c */ /* 0x000fe60003f26270 */
[----:B------:R-:W-:Y:S04]  /*68e0*/  @P0 IMAD R4, R4, c[0x0][0x258], RZ ;  /* 0x0000960004040a24 */ /* 0x000fe800078e02ff */
[----:B------:R-:W-:Y:S06]  /*68f0*/  @P0 IMAD R4, R9, c[0x0][0x25c], R4 ;  /* 0x0000970009040a24 */ /* 0x000fec00078e0204 */
[-C--:B------:R-:W-:Y:S01]  /*6900*/  @P1 MOV R94, R142.reuse ;  /* 0x0000008e005e1202 */ /* 0x080fe20000000f00 */
[----:B------:R-:W-:Y:S04]  /*6910*/  @P1 IMAD R2, R3, c[0x0][0x258], RZ ;  /* 0x0000960003021a24 */ /* 0x000fe800078e02ff */
[C---:B------:R-:W-:Y:S01]  /*6920*/  @P1 IMAD.WIDE.U32 R18, R7.reuse, c[0x0][0x258], R94 ;  /* 0x0000960007121a25 */ /* 0x040fe200078e005e */
[----:B------:R-:W-:Y:S03]  /*6930*/  @P0 MOV R94, R142 ;  /* 0x0000008e005e0202 */ /* 0x000fe60000000f00 */
[----:B------:R-:W-:Y:S01]  /*6940*/  @P1 IMAD R2, R7, c[0x0][0x25c], R2 ;  /* 0x0000970007021a24 */ /* 0x000fe200078e0202 */
[C---:B------:R-:W-:Y:S03]  /*6950*/  @P1 LEA R20, P2, R18.reuse, c[0x0][0x250], 0x1 ;  /* 0x0000940012141a11 */ /* 0x040fe600078408ff */
[----:B------:R-:W-:Y:S05]  /*6960*/  @P1 IMAD.IADD R2, R19, 0x1, R2 ;  /* 0x0000000113021824 */ /* 0x000fea00078e0202 */
[----:B------:R-:W-:Y:S01]  /*6970*/  @P1 LEA.HI.X R21, R18, c[0x0][0x254], R2, 0x1, P2 ;  /* 0x0000950012151a11 */ /* 0x000fe200010f0c02 */
[----:B------:R-:W-:Y:S04]  /*6980*/  @P0 IMAD.WIDE.U32 R2, R9, c[0x0][0x258], R94 ;  /* 0x0000960009020a25 */ /* 0x000fe800078e005e */
[----:B------:R-:W-:Y:S01]  /*6990*/  @!PT LDS RZ, [RZ] ;  /* 0x00000000fffff984 */ /* 0x000fe20000000800 */
[----:B------:R-:W-:Y:S01]  /*69a0*/  @!PT LDS RZ, [RZ] ;  /* 0x00000000fffff984 */ /* 0x000fe20000000800 */
[----:B------:R-:W-:Y:S01]  /*69b0*/  @!PT LDS RZ, [RZ] ;  /* 0x00000000fffff984 */ /* 0x000fe20000000800 */
[----:B------:R1:W-:Y:S01]  /*69c0*/  @P1 LDGSTS.E.BYPASS.LTC128B.128 [R129+0x4080], [R20.64], !P3 ;  /* 0x0408000014811fae */ /* 0x0003e2000d901d52 */
[C---:B------:R-:W-:Y:S01]  /*69d0*/  @P0 LEA R8, P2, R2.reuse, c[0x0][0x250], 0x1 ;  /* 0x0000940002080a11 */ /* 0x040fe200078408ff */
[----:B------:R-:W-:Y:S02]  /*69e0*/  @P0 IMAD.IADD R4, R3, 0x1, R4 ;  /* 0x0000000103040824 */ /* 0x000fe400078e0204 */
[----:B------:R1:W-:Y:S03]  /*69f0*/  @P1 LDGSTS.E.BYPASS.LTC128B.128 [R129+0x5880], [R20.64+0x80], !P5 ;  /* 0x0588008014811fae */ /* 0x0003e6000e901d52 */
[----:B------:R-:W-:Y:S01]  /*6a00*/  @P0 LEA.HI.X R9, R2, c[0x0][0x254], R4, 0x1, P2 ;  /* 0x0000950002090a11 */ /* 0x000fe200010f0c04 */
[----:B------:R1:W-:Y:S04]  /*6a10*/  @P1 LDGSTS.E.BYPASS.LTC128B.128 [R129+0x7080], [R20.64+0x100], !P6 ;  /* 0x0708010014811fae */ /* 0x0003e8000f101d52 */
[----:B------:R1:W-:Y:S01]  /*6a20*/  @P1 LDGSTS.E.BYPASS.LTC128B.128 [R129+0x8880], [R20.64+0x180], !P4 ;  /* 0x0888018014811fae */ /* 0x0003e2000e101d52 */
[----:B------:R-:W-:Y:S03]  /*6a30*/  ISETP.GT.AND P1, PT, R138, R131, PT ;  /* 0x000000838a00720c */ /* 0x000fe60003f24270 */
[----:B------:R1:W-:Y:S04]  /*6a40*/  @P0 LDGSTS.E.BYPASS.LTC128B.128 [R129+0x5080], [R8.64], !P3 ;  /* 0x0508000008810fae */ /* 0x0003e8000d901d52 */
[----:B------:R1:W-:Y:S04]  /*6a50*/  @P0 LDGSTS.E.BYPASS.LTC128B.128 [R129+0x6880], [R8.64+0x80], !P5 ;  /* 0x0688008008810fae */ /* 0x0003e8000e901d52 */
[----:B------:R1:W-:Y:S04]  /*6a60*/  @P0 LDGSTS.E.BYPASS.LTC128B.128 [R129+0x8080], [R8.64+0x100], !P6 ;  /* 0x0808010008810fae */ /* 0x0003e8000f101d52 */
[----:B------:R1:W-:Y:S01]  /*6a70*/  @P0 LDGSTS.E.BYPASS.LTC128B.128 [R129+0x9880], [R8.64+0x180], !P4 ;  /* 0x0988018008810fae */ /* 0x0003e2000e101d52 */
[----:B------:R-:W-:Y:S03]  /*6a80*/  IADD3 R3, P0, R93, R6, RZ ;  /* 0x000000065d037210 */ /* 0x000fe60007f1e0ff */
[----:B------:R-:W0:Y:S01]  /*6a90*/  LDGDEPBAR ;  /* 0x00000000000079af */ /* 0x000e220000000000 */
[----:B------:R-:W-:Y:S01]  /*6aa0*/  IADD3.X R2, R5, R92, RZ, P0, !PT ;  /* 0x0000005c05027210 */ /* 0x000fe200007fe4ff */
[----:B------:R-:W-:Y:S04]  /*6ab0*/  DEPBAR.LE SB0, 0x0 ;  /* 0x000080000000791a */ /* 0x000fe80000000000 */
[----:B------:R-:W-:Y:S06]  /*6ac0*/  BAR.SYNC.DEFER_BLOCKING 0x0 ;  /* 0x0000000000007b1d */ /* 0x000fec0000010000 */
[----:B------:R-:W-:-:S05]  /*6ad0*/  @!P1 BRA `(.L_x_779) ;  /* 0x0000016000009947 */ /* 0x000fca0003800000 */
[----:B-1----:R-:W-:Y:S01]  /*6ae0*/  IMAD.MOV.U32 R90, RZ, RZ, R140 ;  /* 0x000000ffff5a7224 */ /* 0x002fe200078e008c */
[----:B------:R-:W-:Y:S01]  /*6af0*/  ISETP.GE.AND P1, PT, R14, c[0x0][0x1d4], PT ;  /* 0x000075000e007a0c */ /* 0x000fe20003f26270 */
[----:B------:R-:W-:Y:S02]  /*6b00*/  IMAD R4, R2, c[0x0][0x208], RZ ;  /* 0x0000820002047a24 */ /* 0x000fe400078e02ff */
[C---:B------:R-:W-:Y:S04]  /*6b10*/  IMAD.WIDE.U32 R6, R3.reuse, c[0x0][0x208], R90 ;  /* 0x0000820003067a25 */ /* 0x040fe800078e005a */
[----:B------:R-:W-:Y:S01]  /*6b20*/  IMAD R4, R3, c[0x0][0x20c], R4 ;  /* 0x0000830003047a24 */ /* 0x000fe200078e0204 */
[C---:B------:R-:W-:Y:S03]  /*6b30*/  LEA R8, P0, R6.reuse, c[0x0][0x1f8], 0x1 ;  /* 0x00007e0006087a11 */ /* 0x040fe600078008ff */
[----:B------:R-:W-:Y:S02]  /*6b40*/  IMAD.IADD R4, R7, 0x1, R4 ;  /* 0x0000000107047824 */ /* 0x000fe400078e0204 */
[----:B------:R-:W1:Y:S03]  /*6b50*/  @!P1 LDS.128 R28, [R129+0x4080] ;  /* 0x00408000811c9984 */ /* 0x000e660000000c00 */
[----:B------:R-:W-:Y:S02]  /*6b60*/  LEA.HI.X R9, R6, c[0x0][0x1fc], R4, 0x1, P0 ;  /* 0x00007f0006097a11 */ /* 0x000fe400000f0c04 */
[----:B------:R-:W-:Y:S11]  /*6b70*/  ISETP.GE.AND P0, PT, R12, c[0x0][0x1d4], PT ;  /* 0x000075000c007a0c */ /* 0x000ff60003f06270 */
[----:B------:R-:W-:Y:S02]  /*6b80*/  @!UPT UIADD3 URZ, URZ, URZ, URZ ;  /* 0x0000003f3f3ff290 */ /* 0x000fe4000fffe03f */
[----:B------:R-:W2:Y:S04]  /*6b90*/  @!P0 LDS.128 R24, [R129+0x5880] ;  /* 0x0058800081188984 */ /* 0x000ea80000000c00 */
[----:B-1----:R-:W-:Y:S01]  /*6ba0*/  @!P1 STG.E.128 [R8.64], R28 ;  /* 0x0000001c08009986 */ /* 0x002fe2000c101d12 */
[----:B------:R-:W-:Y:S11]  /*6bb0*/  ISETP.GE.AND P1, PT, R128, c[0x0][0x1d4], PT ;  /* 0x0000750080007a0c */ /* 0x000ff60003f26270 */
[----:B------:R-:W-:Y:S02]  /*6bc0*/  @!UPT UIADD3 URZ, URZ, URZ, URZ ;  /* 0x0000003f3f3ff290 */ /* 0x000fe4000fffe03f */
[----:B------:R-:W1:Y:S04]  /*6bd0*/  @!P1 LDS.128 R20, [R129+0x7080] ;  /* 0x0070800081149984 */ /* 0x000e680000000c00 */
[----:B--2---:R-:W-:Y:S01]  /*6be0*/  @!P0 STG.E.128 [R8.64+0x80], R24 ;  /* 0x0000801808008986 */ /* 0x004fe2000c101d12 */
[----:B------:R-:W-:Y:S11]  /*6bf0*/  ISETP.GE.AND P0, PT, R127, c[0x0][0x1d4], PT ;  /* 0x000075007f007a0c */ /* 0x000ff60003f06270 */
[----:B------:R-:W-:Y:S02]  /*6c00*/  @!UPT UIADD3 URZ, URZ, URZ, URZ ;  /* 0x0000003f3f3ff290 */ /* 0x000fe4000fffe03f */
[----:B------:R-:W2:Y:S04]  /*6c10*/  @!P0 LDS.128 R4, [R129+0x8880] ;  /* 0x0088800081048984 */ /* 0x000ea80000000c00 */
[----:B-1----:R1:W-:Y:S04]  /*6c20*/  @!P1 STG.E.128 [R8.64+0x100], R20 ;  /* 0x0001001408009986 */ /* 0x0023e8000c101d12 */
[----:B--2---:R1:W-:Y:S02]  /*6c30*/  @!P0 STG.E.128 [R8.64+0x180], R4 ;  /* 0x0001800408008986 */ /* 0x0043e4000c101d12 */
.L_x_779:
[----:B-1----:R-:W-:Y:S05]  /*6c40*/  BSYNC B0 ;  /* 0x0000000000007941 */ /* 0x002fea0003800000 */
.L_x_778:
[----:B------:R-:W-:Y:S01]  /*6c50*/  ISETP.GE.AND P0, PT, R126, R138, PT ;  /* 0x0000008a7e00720c */ /* 0x000fe20003f06270 */
[----:B------:R-:W-:Y:S01]  /*6c60*/  @!UPT UIADD3 URZ, URZ, URZ, URZ ;  /* 0x0000003f3f3ff290 */ /* 0x000fe2000fffe03f */
[----:B------:R-:W-:Y:S11]  /*6c70*/  BSSY B0, `(.L_x_780) ;  /* 0x000001a000007945 */ /* 0x000ff60003800000 */
[----:B------:R-:W-:-:S05]  /*6c80*/  @P0 BRA `(.L_x_781) ;  /* 0x0000018000000947 */ /* 0x000fca0003800000 */
[----:B------:R-:W-:Y:S01]  /*6c90*/  IADD3 R3, P0, R3, 0x20, RZ ;  /* 0x0000002003037810 */ /* 0x000fe20007f1e0ff */
[----:B------:R-:W-:Y:S01]  /*6ca0*/  IMAD.MOV.U32 R90, RZ, RZ, R140 ;  /* 0x000000ffff5a7224 */ /* 0x000fe200078e008c */
[----:B------:R-:W-:Y:S03]  /*6cb0*/  ISETP.GE.AND P1, PT, R14, c[0x0][0x1d4], PT ;  /* 0x000075000e007a0c */ /* 0x000fe60003f26270 */
[----:B------:R-:W-:Y:S02]  /*6cc0*/  IMAD.X R2, RZ, RZ, R2, P0 ;  /* 0x000000ffff027224 */ /* 0x000fe400000e0602 */
[C---:B------:R-:W-:Y:S04]  /*6cd0*/  IMAD.WIDE.U32 R4, R3.reuse, c[0x0][0x208], R90 ;  /* 0x0000820003047a25 */ /* 0x040fe800078e005a */
[----:B------:R-:W-:Y:S01]  /*6ce0*/  IMAD R2, R2, c[0x0][0x208], RZ ;  /* 0x0000820002027a24 */ /* 0x000fe200078e02ff */
[C---:B------:R-:W-:Y:S03]  /*6cf0*/  LEA R8, P0, R4.reuse, c[0x0][0x1f8], 0x1 ;  /* 0x00007e0004087a11 */ /* 0x040fe600078008ff */
[----:B------:R-:W1:Y:S01]  /*6d00*/  @!P1 LDS.128 R28, [R129+0x5080] ;  /* 0x00508000811c9984 */ /* 0x000e620000000c00 */
[----:B------:R-:W-:Y:S04]  /*6d10*/  IMAD R2, R3, c[0x0][0x20c], R2 ;  /* 0x0000830003027a24 */ /* 0x000fe800078e0202 */
[----:B------:R-:W-:Y:S05]  /*6d20*/  IMAD.IADD R2, R5, 0x1, R2 ;  /* 0x0000000105027824 */ /* 0x000fea00078e0202 */
        /* <DEDUP_REMOVED lines=14> */
.L_x_781:
[----:B------:R-:W-:Y:S05]  /*6e10*/  BSYNC B0 ;  /* 0x0000000000007941 */ /* 0x000fea0003800000 */
.L_x_780:
[----:B------:R-:W-:Y:S11]  /*6e20*/  ISETP.GT.AND P3, PT, R49, R106, PT ;  /* 0x0000006a3100720c */ /* 0x000ff60003f64270 */
[----:B------:R-:W-:Y:S02]  /*6e30*/  @!UPT UIADD3 URZ, URZ, URZ, URZ ;  /* 0x0000003f3f3ff290 */ /* 0x000fe4000fffe03f */
[----:B------:R-:W-:-:S05]  /*6e40*/  @!P3 BRA `(.L_x_782) ;  /* 0x000001e00000b947 */ /* 0x000fca0003800000 */
[----:B-1----:R-:W-:Y:S01]  /*6e50*/  IADD3 R4, R49, -0x1, RZ ;  /* 0xffffffff31047810 */ /* 0x002fe20007ffe0ff */
[----:B------:R-:W-:Y:S01]  /*6e60*/  IMAD.MOV.U32 R6, RZ, RZ, R144 ;  /* 0x000000ffff067224 */ /* 0x000fe200078e0090 */
[----:B------:R-:W-:Y:S01]  /*6e70*/  ISETP.GE.AND P1, PT, R123, 0x1, PT ;  /* 0x000000017b00780c */ /* 0x000fe20003f26270 */
[----:B------:R-:W-:Y:S01]  /*6e80*/  IMAD.MOV.U32 R7, RZ, RZ, R163 ;  /* 0x000000ffff077224 */ /* 0x000fe200078e00a3 */
[----:B------:R-:W-:Y:S01]  /*6e90*/  SHF.R.S32.HI R3, RZ, 0x1f, R4 ;  /* 0x0000001fff037819 */ /* 0x000fe20000011404 */
[C---:B------:R-:W-:Y:S02]  /*6ea0*/  IMAD R2, R4.reuse, UR9, RZ ;  /* 0x0000000904027c24 */ /* 0x040fe4000f8e02ff */
[----:B------:R-:W-:Y:S04]  /*6eb0*/  IMAD.WIDE.U32 R4, R4, UR16, R6 ;  /* 0x0000001004047c25 */ /* 0x000fe8000f8e0006 */
[----:B------:R-:W-:Y:S04]  /*6ec0*/  IMAD R2, R3, UR16, R2 ;  /* 0x0000001003027c24 */ /* 0x000fe8000f8e0202 */
[----:B------:R-:W-:Y:S01]  /*6ed0*/  IMAD.IADD R2, R5, 0x1, R2 ;  /* 0x0000000105027824 */ /* 0x000fe200078e0202 */
[C---:B------:R-:W-:Y:S04]  /*6ee0*/  @P1 LEA R6, P0, R4.reuse, c[0x0][0x220], 0x1 ;  /* 0x0000880004061a11 */ /* 0x040fe800078008ff */
[C---:B------:R-:W-:Y:S02]  /*6ef0*/  @P1 LEA.HI.X R7, R4.reuse, c[0x0][0x224], R2, 0x1, P0 ;  /* 0x0000890004071a11 */ /* 0x040fe400000f0c02 */
[----:B------:R-:W-:Y:S11]  /*6f00*/  ISETP.GE.AND P0, PT, R123, 0x21, PT ;  /* 0x000000217b00780c */ /* 0x000ff60003f06270 */
[----:B------:R-:W-:Y:S02]  /*6f10*/  @!UPT UIADD3 URZ, URZ, URZ, URZ ;  /* 0x0000003f3f3ff290 */ /* 0x000fe4000fffe03f */
[----:B------:R-:W-:Y:S04]  /*6f20*/  @P0 IADD3 R3, P2, R4, UR11, RZ ;  /* 0x0000000b04030c10 */ /* 0x000fe8000ff5e0ff */
[----:B------:R-:W-:Y:S02]  /*6f30*/  @P0 IADD3.X R2, R2, UR10, RZ, P2, !PT ;  /* 0x0000000a02020c10 */ /* 0x000fe400097fe4ff */
[C---:B------:R-:W-:Y:S04]  /*6f40*/  @P0 LEA R4, P2, R3.reuse, c[0x0][0x220], 0x1 ;  /* 0x0000880003040a11 */ /* 0x040fe800078408ff */
[----:B------:R-:W-:Y:S02]  /*6f50*/  @P0 LEA.HI.X R5, R3, c[0x0][0x224], R2, 0x1, P2 ;  /* 0x0000890003050a11 */ /* 0x000fe400010f0c02 */
[----:B------:R-:W-:Y:S11]  /*6f60*/  ISETP.NE.AND P2, PT, R136, RZ, PT ;  /* 0x000000ff8800720c */ /* 0x000ff60003f45270 */
[----:B------:R-:W-:Y:S02]  /*6f70*/  @!UPT UIADD3 URZ, URZ, URZ, URZ ;  /* 0x0000003f3f3ff290 */ /* 0x000fe4000fffe03f */
        /* <DEDUP_REMOVED lines=11> */
.L_x_782:
[----:B------:R-:W0:Y:S01]  /*7030*/  LDGDEPBAR ;  /* 0x00000000000079af */ /* 0x000e220000000000 */
[----:B------:R-:W-:Y:S01]  /*7040*/  IADD3 R49, R49, -0x1, RZ ;  /* 0xffffffff31317810 */ /* 0x000fe20007ffe0ff */
[----:B------:R-:W-:-:S05]  /*7050*/  @P3 BRA `(.L_x_783) ;  /* 0xffffa99000003947 */ /* 0x000fca000383ffff */
[----:B------:R-:W-:Y:S06]  /*7060*/  BAR.SYNC.DEFER_BLOCKING 0x0 ;  /* 0x0000000000007b1d */ /* 0x000fec0000010000 */
.L_x_743:
        /* <DEDUP_REMOVED lines=77> */
[----:B------:R-:W-:Y:S01]  /*7540*/  IMAD.MOV.U32 R0, RZ, RZ, c[0x0][0x2c4] ;  /* 0x0000b100ff007624 */ /* 0x000fe200078e00ff */
[----:B------:R-:W-:Y:S01]  /*7550*/  SHF.R.S32.HI R7, RZ, 0x1f, R132 ;  /* 0x0000001fff077819 */ /* 0x000fe20000011484 */
[----:B------:R-:W-:Y:S01]  /*7560*/  IMAD.WIDE.U32 R4, R132, c[0x0][0x178], RZ ;  /* 0x00005e0084047a25 */ /* 0x000fe200078e00ff */
[-C--:B------:R-:W-:Y:S01]  /*7570*/  LEA.HI R158, R19, R86.reuse, RZ, 0x3 ;  /* 0x00000056139e7211 */ /* 0x080fe200078f18ff */
[----:B------:R-:W-:Y:S01]  /*7580*/  BSSY B0, `(.L_x_785) ;  /* 0x00000bd000007945 */ /* 0x000fe20003800000 */
[----:B------:R-:W-:Y:S01]  /*7590*/  ISETP.NE.AND P1, PT, R0, 0x1, PT ;  /* 0x000000010000780c */ /* 0x000fe20003f25270 */
[----:B------:R-:W-:Y:S01]  /*75a0*/  IMAD R7, R7, c[0x0][0x178], RZ ;  /* 0x00005e0007077a24 */ /* 0x000fe200078e02ff */
[----:B------:R-:W-:Y:S01]  /*75b0*/  LOP3.LUT R17, R158, 0xfffffff8, RZ, 0xc0, !PT ;  /* 0xfffffff89e117812 */ /* 0x000fe200078ec0ff */
[----:B------:R-:W-:Y:S01]  /*75c0*/  IMAD R0, R109, c[0x0][0x1b8], RZ ;  /* 0x00006e006d007a24 */ /* 0x000fe200078e02ff */
[----:B------:R-:W-:Y:S01]  /*75d0*/  SHF.R.S32.HI R158, RZ, 0x3, R158 ;  /* 0x00000003ff9e7819 */ /* 0x000fe2000001149e */
[----:B------:R-:W-:Y:S01]  /*75e0*/  IMAD R7, R132, c[0x0][0x17c], R7 ;  /* 0x00005f0084077a24 */ /* 0x000fe200078e0207 */
[----:B------:R-:W-:Y:S01]  /*75f0*/  ISETP.NE.U32.AND P0, PT, RZ, c[0x0][0x348], PT ;  /* 0x0000d200ff007a0c */ /* 0x000fe20003f05070 */
[----:B------:R-:W-:Y:S01]  /*7600*/  IMAD.IADD R17, R86, 0x1, -R17 ;  /* 0x0000000156117824 */ /* 0x000fe200078e0a11 */
[----:B------:R-:W-:Y:S01]  /*7610*/  LEA.HI R44, R19, R86, RZ, 0x6 ;  /* 0x00000056132c7211 */ /* 0x000fe200078f30ff */
[----:B------:R-:W-:Y:S01]  /*7620*/  IMAD.IADD R5, R5, 0x1, R7 ;  /* 0x0000000105057824 */ /* 0x000fe200078e0207 */
[----:B------:R-:W-:Y:S01]  /*7630*/  SHF.R.S32.HI R7, RZ, 0x1f, R216 ;  /* 0x0000001fff077819 */ /* 0x000fe200000114d8 */
[----:B------:R-:W-:Y:S01]  /*7640*/  IMAD R11, R17, 0x20, R158 ;  /* 0x00000020110b7824 */ /* 0x000fe200078e029e */
[----:B------:R-:W-:Y:S01]  /*7650*/  ISETP.NE.AND.EX P0, PT, RZ, c[0x0][0x34c], PT, P0 ;  /* 0x0000d300ff007a0c */ /* 0x000fe20003f05300 */
[----:B------:R-:W-:Y:S01]  /*7660*/  IMAD R9, R215, c[0x0][0x1bc], R0 ;  /* 0x00006f00d7097a24 */ /* 0x000fe200078e0200 */
[----:B------:R-:W-:Y:S01]  /*7670*/  LOP3.LUT R217, R217, 0xfffffffd, RZ, 0xc0, !PT ;  /* 0xfffffffdd9d97812 */ /* 0x000fe200078ec0ff */
[----:B------:R-:W-:Y:S01]  /*7680*/  IMAD R11, R88, 0x80, R11 ;  /* 0x00000080580b7824 */ /* 0x000fe200078e020b */
[----:B------:R-:W-:Y:S01]  /*7690*/  SEL R15, R7, RZ, !P0 ;  /* 0x000000ff070f7207 */ /* 0x000fe20004000000 */
[----:B------:R-:W-:Y:S01]  /*76a0*/  IMAD.WIDE.U32 R4, R215, c[0x0][0x1b8], R4 ;  /* 0x00006e00d7047a25 */ /* 0x000fe200078e0004 */
[----:B------:R-:W-:-:S03]  /*76b0*/  SEL R12, R216, RZ, !P0 ;  /* 0x000000ffd80c7207 */ /* 0x000fc60004000000 */
[----:B------:R-:W-:-:S04]  /*76c0*/  @P1 IMAD.HI.U32 R0, R11, c[0x0][0x2c8], RZ ;  /* 0x0000b2000b001a27 */ /* 0x000fc800078e00ff */
[----:B------:R-:W-:Y:S01]  /*76d0*/  IMAD.MOV.U32 R10, RZ, RZ, R11 ;  /* 0x000000ffff0a7224 */ /* 0x000fe200078e000b */
[----:B------:R-:W-:Y:S01]  /*76e0*/  @P1 SHF.R.U32.HI R10, RZ, c[0x0][0x2cc], R0 ;  /* 0x0000b300ff0a1a19 */ /* 0x000fe20000011600 */
[----:B------:R-:W-:Y:S02]  /*76f0*/  IMAD R15, R15, c[0x0][0x1c0], RZ ;  /* 0x000070000f0f7a24 */ /* 0x000fe400078e02ff */
[----:B------:R-:W-:Y:S01]  /*7700*/  IMAD.IADD R5, R5, 0x1, R9 ;  /* 0x0000000105057824 */ /* 0x000fe200078e0209 */
[----:B------:R-:W-:Y:S01]  /*7710*/  SHF.R.S32.HI R9, RZ, 0x1f, R10 ;  /* 0x0000001fff097819 */ /* 0x000fe2000001140a */
[C---:B------:R-:W-:Y:S02]  /*7720*/  IMAD R15, R12.reuse, c[0x0][0x1c4], R15 ;  /* 0x000071000c0f7a24 */ /* 0x040fe400078e020f */
[----:B------:R-:W-:Y:S01]  /*7730*/  IMAD.WIDE.U32 R12, R12, c[0x0][0x1c0], R4 ;  /* 0x000070000c0c7a25 */ /* 0x000fe200078e0004 */
[----:B------:R-:W-:-:S03]  /*7740*/  LEA.HI R5, R19, R86, RZ, 0x4 ;  /* 0x0000005613057211 */ /* 0x000fc600078f20ff */
[----:B------:R-:W-:Y:S01]  /*7750*/  IMAD.MOV R14, RZ, RZ, -R10 ;  /* 0x000000ffff0e7224 */ /* 0x000fe200078e0a0a */
[----:B------:R-:W-:Y:S01]  /*7760*/  SHF.R.S32.HI R6, RZ, 0x4, R5 ;  /* 0x00000004ff067819 */ /* 0x000fe20000011405 */
[----:B------:R-:W-:Y:S02]  /*7770*/  IMAD R9, R9, c[0x0][0x1b0], RZ ;  /* 0x00006c0009097a24 */ /* 0x000fe400078e02ff */
[----:B------:R-:W-:Y:S01]  /*7780*/  IMAD.IADD R13, R13, 0x1, R15 ;  /* 0x000000010d0d7824 */ /* 0x000fe200078e020f */
[C---:B------:R-:W-:Y:S01]  /*7790*/  LEA.HI R15, R5.reuse, R6, RZ, 0x1 ;  /* 0x00000006050f7211 */ /* 0x040fe200078f08ff */
[----:B------:R-:W-:Y:S01]  /*77a0*/  IMAD R14, R14, c[0x0][0x2c4], R11 ;  /* 0x0000b1000e0e7a24 */ /* 0x000fe200078e020b */
[----:B------:R-:W-:Y:S01]  /*77b0*/  LOP3.LUT R5, R5, 0xfffffff0, RZ, 0xc0, !PT ;  /* 0xfffffff005057812 */ /* 0x000fe200078ec0ff */
[----:B------:R-:W-:Y:S01]  /*77c0*/  IMAD R2, R88, 0x80, R158 ;  /* 0x0000008058027824 */ /* 0x000fe200078e029e */
[----:B------:R-:W-:Y:S01]  /*77d0*/  LOP3.LUT R15, R15, 0xfffffffe, RZ, 0xc0, !PT ;  /* 0xfffffffe0f0f7812 */ /* 0x000fe200078ec0ff */
[----:B------:R-:W-:-:S02]  /*77e0*/  IMAD R9, R10, c[0x0][0x1b4], R9 ;  /* 0x00006d000a097a24 */ /* 0x000fc400078e0209 */
[----:B------:R-:W-:Y:S01]  /*77f0*/  IMAD.WIDE.U32 R10, R10, c[0x0][0x1b0], R12 ;  /* 0x00006c000a0a7a25 */ /* 0x000fe200078e000c */
[----:B------:R-:W-:Y:S02]  /*7800*/  SHF.R.S32.HI R13, RZ, 0x1f, R14 ;  /* 0x0000001fff0d7819 */ /* 0x000fe4000001140e */
[----:B------:R-:W-:Y:S01]  /*7810*/  IADD3 R0, R2, 0x20, RZ ;  /* 0x0000002002007810 */ /* 0x000fe20007ffe0ff */
[----:B------:R-:W-:Y:S02]  /*7820*/  IMAD R37, R134, c[0x0][0x2c4], RZ ;  /* 0x0000b10086257a24 */ /* 0x000fe400078e02ff */
[----:B------:R-:W-:Y:S02]  /*7830*/  IMAD R13, R13, c[0x0][0x1a8], RZ ;  /* 0x00006a000d0d7a24 */ /* 0x000fe400078e02ff */
[----:B------:R-:W-:Y:S01]  /*7840*/  IMAD.IADD R11, R11, 0x1, R9 ;  /* 0x000000010b0b7824 */ /* 0x000fe200078e0209 */
[----:B------:R-:W-:Y:S01]  /*7850*/  ISETP.GE.AND P0, PT, R0, R37, PT ;  /* 0x000000250000720c */ /* 0x000fe20003f06270 */
[----:B------:R-:W-:Y:S01]  /*7860*/  IMAD.IADD R6, R6, 0x1, -R15 ;  /* 0x0000000106067824 */ /* 0x000fe200078e0a0f */
[----:B------:R-:W-:Y:S01]  /*7870*/  SHF.R.S32.HI R9, RZ, 0x1f, R3 ;  /* 0x0000001fff097819 */ /* 0x000fe20000011403 */
[C---:B------:R-:W-:Y:S01]  /*7880*/  IMAD R8, R14.reuse, c[0x0][0x1ac], R13 ;  /* 0x00006b000e087a24 */ /* 0x040fe200078e020d */
[----:B------:R-:W-:Y:S01]  /*7890*/  P2R R0, PR, RZ, 0x1 ;  /* 0x00000001ff007803 */ /* 0x000fe20000000000 */
[----:B------:R-:W-:Y:S01]  /*78a0*/  IMAD.WIDE.U32 R14, R14, c[0x0][0x1a8], R10 ;  /* 0x00006a000e0e7a25 */ /* 0x000fe200078e000a */
[----:B------:R-:W-:-:S02]  /*78b0*/  IADD3 R3, P0, R158, R3, RZ ;  /* 0x000000039e037210 */ /* 0x000fc40007f1e0ff */
[----:B------:R-:W-:Y:S01]  /*78c0*/  ISETP.GE.AND P1, PT, R2, R37, PT ;  /* 0x000000250200720c */ /* 0x000fe20003f26270 */
[----:B------:R-:W-:Y:S01]  /*78d0*/  IMAD.IADD R8, R15, 0x1, R8 ;  /* 0x000000010f087824 */ /* 0x000fe200078e0208 */
[----:B------:R-:W-:Y:S01]  /*78e0*/  LEA.HI.X.SX32 R22, R158, R9, 0x1, P0 ;  /* 0x000000099e167211 */ /* 0x000fe200000f0eff */
[----:B------:R-:W-:Y:S01]  /*78f0*/  IMAD.SHL.U32 R42, R17, 0x8, RZ ;  /* 0x00000008112a7824 */ /* 0x000fe200078e00ff */
[----:B------:R-:W-:Y:S01]  /*7900*/  LEA R9, P0, R14, c[0x0][0x160], 0x1 ;  /* 0x000058000e097a11 */ /* 0x000fe200078008ff */
[----:B------:R-:W-:Y:S02]  /*7910*/  IMAD.IADD R12, R86, 0x1, -R5 ;  /* 0x00000001560c7824 */ /* 0x000fe400078e0a05 */
[----:B------:R-:W-:Y:S01]  /*7920*/  IMAD R26, R22, c[0x0][0x1e0], RZ ;  /* 0x00007800161a7a24 */ /* 0x000fe200078e02ff */
[----:B------:R-:W-:Y:S01]  /*7930*/  LEA.HI.X R8, R14, c[0x0][0x164], R8, 0x1, P0 ;  /* 0x000059000e087a11 */ /* 0x000fe200000f0c08 */
[----:B------:R-:W1:Y:S01]  /*7940*/  SHFL.IDX PT, R20, R9, RZ, 0x181f ;  /* 0x00181fff09147589 */ /* 0x000e6200000e0000 */
[----:B------:R-:W-:Y:S01]  /*7950*/  SHF.R.S32.HI R43, RZ, 0x1f, R42 ;  /* 0x0000001fff2b7819 */ /* 0x000fe2000001142a */
[----:B------:R-:W-:-:S02]  /*7960*/  IMAD R22, R22, c[0x0][0x208], RZ ;  /* 0x0000820016167a24 */ /* 0x000fc400078e02ff */
[----:B------:R-:W3:Y:S01]  /*7970*/  SHFL.IDX PT, R21, R8, RZ, 0x181f ;  /* 0x00181fff08157589 */ /* 0x000ee200000e0000 */
[C---:B------:R-:W-:Y:S02]  /*7980*/  IMAD R26, R3.reuse, c[0x0][0x1e4], R26 ;  /* 0x00007900031a7a24 */ /* 0x040fe400078e021a */
[C---:B------:R-:W-:Y:S02]  /*7990*/  IMAD R22, R3.reuse, c[0x0][0x20c], R22 ;  /* 0x0000830003167a24 */ /* 0x040fe400078e0216 */
[----:B------:R-:W-:-:S04]  /*79a0*/  IMAD.WIDE.U32 R30, R3, c[0x0][0x1e0], R42 ;  /* 0x00007800031e7a25 */ /* 0x000fc800078e002a */
[----:B------:R-:W-:Y:S01]  /*79b0*/  IMAD.WIDE.U32 R28, R3, c[0x0][0x208], R42 ;  /* 0x00008200031c7a25 */ /* 0x000fe200078e002a */
[----:B------:R-:W-:-:S03]  /*79c0*/  SHF.R.S32.HI R3, RZ, 0x1f, R12 ;  /* 0x0000001fff037819 */ /* 0x000fc6000001140c */
[----:B------:R-:W-:Y:S01]  /*79d0*/  IMAD.SHL.U32 R40, R17, 0x8, RZ ;  /* 0x0000000811287824 */ /* 0x000fe200078e00ff */
[----:B------:R-:W-:Y:S01]  /*79e0*/  LEA.HI R18, R3, R12, RZ, 0x3 ;  /* 0x0000000c03127211 */ /* 0x000fe200078f18ff */
[----:B------:R-:W-:Y:S02]  /*79f0*/  IMAD.IADD R27, R31, 0x1, R26 ;  /* 0x000000011f1b7824 */ /* 0x000fe400078e021a */
[----:B------:R-:W-:Y:S01]  /*7a00*/  IMAD.IADD R23, R29, 0x1, R22 ;  /* 0x000000011d177824 */ /* 0x000fe200078e0216 */
[----:B------:R-:W-:Y:S01]  /*7a10*/  IADD3 R4, R40, 0x80, RZ ;  /* 0x0000008028047810 */ /* 0x000fe20007ffe0ff */
[----:B------:R-:W-:Y:S01]  /*7a20*/  IMAD.MOV.U32 R26, RZ, RZ, R30 ;  /* 0x000000ffff1a7224 */ /* 0x000fe200078e001e */
[----:B------:R-:W-:Y:S01]  /*7a30*/  LOP3.LUT R3, R18, 0xfffffff8, RZ, 0xc0, !PT ;  /* 0xfffffff812037812 */ /* 0x000fe200078ec0ff */
[----:B------:R-:W-:Y:S01]  /*7a40*/  IMAD.MOV.U32 R22, RZ, RZ, R28 ;  /* 0x000000ffff167224 */ /* 0x000fe200078e001c */
[----:B------:R-:W-:Y:S01]  /*7a50*/  @!P1 SHF.R.S32.HI R5, RZ, 0x1f, R4 ;  /* 0x0000001fff059819 */ /* 0x000fe20000011404 */
[----:B------:R-:W-:Y:S01]  /*7a60*/  IMAD.WIDE.U32 R28, R215, c[0x0][0x1e8], R26 ;  /* 0x00007a00d71c7a25 */ /* 0x000fe200078e001a */
[----:B------:R-:W-:-:S02]  /*7a70*/  ISETP.GE.AND P6, PT, R4, c[0x0][0x198], PT ;  /* 0x0000660004007a0c */ /* 0x000fc40003fc6270 */
[----:B------:R-:W-:Y:S01]  /*7a80*/  @!P1 LEA.HI R10, R5, R4, RZ, 0x3 ;  /* 0x00000004050a9211 */ /* 0x000fe200078f18ff */
[----:B------:R-:W-:Y:S01]  /*7a90*/  IMAD.WIDE.U32 R26, R215, c[0x0][0x210], R22 ;  /* 0x00008400d71a7a25 */ /* 0x000fe200078e0016 */
[C---:B-1----:R-:W-:Y:S02]  /*7aa0*/  @!P1 LEA R22, P0, R40.reuse, R20, 0x1 ;  /* 0x0000001428169211 */ /* 0x042fe400078008ff */
[----:B------:R-:W-:Y:S01]  /*7ab0*/  IADD3 R5, R40, 0xc0, RZ ;  /* 0x000000c028057810 */ /* 0x000fe20007ffe0ff */
[----:B------:R-:W-:Y:S01]  /*7ac0*/  IMAD.IADD R3, R12, 0x1, -R3 ;  /* 0x000000010c037824 */ /* 0x000fe200078e0a03 */
[----:B---3--:R-:W-:Y:S01]  /*7ad0*/  @!P1 LEA.HI.X R23, R40, R21, R43, 0x1, P0 ;  /* 0x0000001528179211 */ /* 0x008fe200000f0c2b */
[----:B------:R-:W-:Y:S01]  /*7ae0*/  IMAD R12, R109, c[0x0][0x210], RZ ;  /* 0x000084006d0c7a24 */ /* 0x000fe200078e02ff */
[----:B------:R-:W-:Y:S01]  /*7af0*/  IADD3 R30, R42, 0x40, RZ ;  /* 0x000000402a1e7810 */ /* 0x000fe20007ffe0ff */
[C---:B------:R-:W-:Y:S01]  /*7b00*/  IMAD.SHL.U32 R15, R3.reuse, 0x40, RZ ;  /* 0x00000040030f7824 */ /* 0x040fe200078e00ff */
[----:B------:R-:W-:Y:S01]  /*7b10*/  LOP3.LUT P0, RZ, R3, 0x2, RZ, 0xc0, !PT ;  /* 0x0000000203ff7812 */ /* 0x000fe2000780c0ff */
[----:B------:R-:W-:Y:S01]  /*7b20*/  IMAD R13, R215, c[0x0][0x214], R12 ;  /* 0x00008500d70d7a24 */ /* 0x000fe200078e020c */
[----:B------:R-:W-:Y:S01]  /*7b30*/  P2R R11, PR, RZ, 0x40 ;  /* 0x00000040ff0b7803 */ /* 0x000fe20000000000 */
[----:B------:R-:W-:Y:S01]  /*7b40*/  IMAD.SHL.U32 R12, R6, 0x8, RZ ;  /* 0x00000008060c7824 */ /* 0x000fe200078e00ff */
[----:B------:R-:W-:Y:S01]  /*7b50*/  @!P1 SHF.R.S32.HI R14, RZ, 0x1f, R5 ;  /* 0x0000001fff0e9819 */ /* 0x000fe20000011405 */
[----:B------:R-:W-:Y:S01]  /*7b60*/  IMAD.SHL.U32 R47, R158, 0x40, RZ ;  /* 0x000000409e2f7824 */ /* 0x000fe200078e00ff */
[----:B------:R-:W-:Y:S01]  /*7b70*/  @!P1 SHF.R.S32.HI R11, RZ, 0x1f, R30 ;  /* 0x0000001fff0b9819 */ /* 0x000fe2000001141e */
[----:B------:R-:W-:Y:S01]  /*7b80*/  IMAD.SHL.U32 R44, R44, 0x8, RZ ;  /* 0x000000082c2c7824 */ /* 0x000fe200078e00ff */
[----:B------:R-:W-:Y:S01]  /*7b90*/  ISETP.GE.AND P4, PT, R5, c[0x0][0x198], PT ;  /* 0x0000660005007a0c */ /* 0x000fe20003f86270 */
[----:B------:R-:W-:Y:S01]  /*7ba0*/  IMAD.SHL.U32 R18, R18, 0x40, RZ ;  /* 0x0000004012127824 */ /* 0x000fe200078e00ff */
[----:B------:R-:W-:Y:S01]  /*7bb0*/  @!P1 LEA.HI R5, R14, R5, RZ, 0x3 ;  /* 0x000000050e059211 */ /* 0x000fe200078f18ff */
[----:B------:R-:W-:Y:S01]  /*7bc0*/  IMAD R222, R109, c[0x0][0x1e8], RZ ;  /* 0x00007a006dde7a24 */ /* 0x000fe200078e02ff */
[----:B------:R-:W-:Y:S01]  /*7bd0*/  LOP3.LUT R15, R15, 0x1c0, RZ, 0xc0, !PT ;  /* 0x000001c00f0f7812 */ /* 0x000fe200078ec0ff */
[----:B------:R-:W-:Y:S01]  /*7be0*/  IMAD.IADD R13, R13, 0x1, R27 ;  /* 0x000000010d0d7824 */ /* 0x000fe200078e021b */
[----:B------:R-:W-:Y:S01]  /*7bf0*/  @!P1 LEA.HI R14, R11, R30, RZ, 0x3 ;  /* 0x0000001e0b0e9211 */ /* 0x000fe200078f18ff */
[----:B------:R-:W-:Y:S01]  /*7c00*/  IMAD R222, R215, c[0x0][0x1ec], R222 ;  /* 0x00007b00d7de7a24 */ /* 0x000fe200078e02de */
[----:B------:R-:W-:-:S02]  /*7c10*/  LOP3.LUT R12, R15, 0x8, R12, 0xf8, !PT ;  /* 0x000000080f0c7812 */ /* 0x000fc400078ef80c */
[----:B------:R-:W-:Y:S01]  /*7c20*/  SHF.R.U32.HI R15, RZ, 0x3, R15 ;  /* 0x00000003ff0f7819 */ /* 0x000fe2000001160f */
[----:B------:R-:W-:Y:S01]  /*7c30*/  IMAD.IADD R223, R222, 0x1, R29 ;  /* 0x00000001dedf7824 */ /* 0x000fe200078e021d */
[----:B------:R-:W-:Y:S01]  /*7c40*/  LOP3.LUT R47, R47, 0x1c0, RZ, 0xc0, !PT ;  /* 0x000001c02f2f7812 */ /* 0x000fe200078ec0ff */
[----:B------:R-:W-:Y:S01]  /*7c50*/  IMAD.MOV.U32 R222, RZ, RZ, R28 ;  /* 0x000000ffffde7224 */ /* 0x000fe200078e001c */
[----:B------:R-:W-:Y:S02]  /*7c60*/  LOP3.LUT P5, RZ, R3, 0x4, RZ, 0xc0, !PT ;  /* 0x0000000403ff7812 */ /* 0x000fe400078ac0ff */
[----:B------:R-:W-:Y:S01]  /*7c70*/  LOP3.LUT R15, R12, R15, RZ, 0x3c, !PT ;  /* 0x0000000f0c0f7212 */ /* 0x000fe200078e3cff */
[----:B------:R-:W-:Y:S01]  /*7c80*/  IMAD.MOV.U32 R12, RZ, RZ, R26 ;  /* 0x000000ffff0c7224 */ /* 0x000fe200078e001a */
[----:B------:R-:W-:Y:S02]  /*7c90*/  LOP3.LUT R44, R44, 0xfffffe00, RZ, 0xc0, !PT ;  /* 0xfffffe002c2c7812 */ /* 0x000fe400078ec0ff */
[----:B------:R-:W-:-:S02]  /*7ca0*/  LOP3.LUT R16, R47, 0x38, R42, 0xf8, !PT ;  /* 0x000000382f107812 */ /* 0x000fc400078ef82a */
[----:B------:R-:W-:Y:S02]  /*7cb0*/  SHF.R.U32.HI R45, RZ, 0x3, R47 ;  /* 0x00000003ff2d7819 */ /* 0x000fe4000001162f */
[----:B------:R-:W-:Y:S02]  /*7cc0*/  ISETP.GE.AND P3, PT, R40, c[0x0][0x198], PT ;  /* 0x0000660028007a0c */ /* 0x000fe40003f66270 */
[----:B------:R-:W-:Y:S02]  /*7cd0*/  LOP3.LUT R16, R44, R16, R45, 0xf6, !PT ;  /* 0x000000102c107212 */ /* 0x000fe400078ef62d */
[----:B------:R-:W-:-:S03]  /*7ce0*/  @!P1 LOP3.LUT R5, R5, 0xfffffff8, RZ, 0xc0, !PT ;  /* 0xfffffff805059812 */ /* 0x000fc600078ec0ff */
[----:B------:R-:W-:-:S06]  /*7cf0*/  @!P1 IMAD.SHL.U32 R27, R16, 0x2, RZ ;  /* 0x00000002101b9824 */ /* 0x000fcc00078e00ff */
[----:B------:R-:W-:Y:S01]  /*7d00*/  @!PT LDS RZ, [RZ] ;  /* 0x00000000fffff984 */ /* 0x000fe20000000800 */
[----:B------:R1:W-:Y:S01]  /*7d10*/  @!P1 LDGSTS.E.BYPASS.LTC128B.128 [R27+0x10080], [R22.64], !P3 ;  /* 0x10080000161b9fae */ /* 0x0003e2000d901d52 */
[----:B--2---:R-:W-:Y:S01]  /*7d20*/  @P2 SHF.R.S32.HI R25, RZ, 0x1f, R24 ;  /* 0x0000001fff192819 */ /* 0x004fe20000011418 */
[----:B------:R-:W-:Y:S02]  /*7d30*/  @!P2 IMAD.MOV.U32 R25, RZ, RZ, R7 ;  /* 0x000000ffff19a224 */ /* 0x000fe400078e0007 */
[----:B------:R-:W-:Y:S02]  /*7d40*/  IMAD.MOV.U32 R7, RZ, RZ, 0x10 ;  /* 0x00000010ff077424 */ /* 0x000fe400078e00ff */
[----:B------:R-:W-:Y:S01]  /*7d50*/  @!P2 IMAD.MOV.U32 R24, RZ, RZ, R216 ;  /* 0x000000ffff18a224 */ /* 0x000fe200078e00d8 */
[----:B------:R-:W-:Y:S02]  /*7d60*/  ISETP.NE.U32.AND P2, PT, RZ, c[0x0][0x350], PT ;  /* 0x0000d400ff007a0c */ /* 0x000fe40003f45070 */
[----:B------:R-:W-:Y:S02]  /*7d70*/  SEL R7, R7, 0xfffffff0, !P0 ;  /* 0xfffffff007077807 */ /* 0x000fe40004000000 */
[----:B------:R-:W-:-:S02]  /*7d80*/  ISETP.NE.AND P0, PT, R0, RZ, PT ;  /* 0x000000ff0000720c */ /* 0x000fc40003f05270 */
[----:B------:R-:W-:Y:S02]  /*7d90*/  ISETP.NE.AND.EX P2, PT, RZ, c[0x0][0x354], PT, P2 ;  /* 0x0000d500ff007a0c */ /* 0x000fe40003f45320 */
[----:B------:R-:W-:Y:S02]  /*7da0*/  P2R R11, PR, RZ, 0x1 ;  /* 0x00000001ff0b7803 */ /* 0x000fe40000000000 */
[----:B------:R-:W-:Y:S02]  /*7db0*/  ISETP.GE.AND P0, PT, R42, c[0x0][0x1d4], PT ;  /* 0x000075002a007a0c */ /* 0x000fe40003f06270 */
[----:B------:R-:W-:Y:S02]  /*7dc0*/  SEL R218, R24, RZ, !P2 ;  /* 0x000000ff18da7207 */ /* 0x000fe40005000000 */
[----:B------:R-:W-:Y:S02]  /*7dd0*/  SEL R3, R25, RZ, !P2 ;  /* 0x000000ff19037207 */ /* 0x000fe40005000000 */
[----:B------:R-:W-:Y:S01]  /*7de0*/  ISETP.GE.AND P2, PT, R30, c[0x0][0x198], PT ;  /* 0x000066001e007a0c */ /* 0x000fe20003f46270 */
[----:B------:R-:W-:Y:S01]  /*7df0*/  IMAD.WIDE.U32 R222, R218, c[0x0][0x1f0], R222 ;  /* 0x00007c00dade7a25 */ /* 0x000fe200078e00de */
[----:B------:R-:W-:-:S02]  /*7e00*/  LOP3.LUT R0, R15, 0xfffffe00, R18, 0xf8, !PT ;  /* 0xfffffe000f007812 */ /* 0x000fc400078ef812 */
[----:B------:R-:W-:Y:S01]  /*7e10*/  @!P1 LOP3.LUT R15, R14, 0xfffffff8, RZ, 0xc0, !PT ;  /* 0xfffffff80e0f9812 */ /* 0x000fe200078ec0ff */
[C---:B------:R-:W-:Y:S01]  /*7e20*/  IMAD R227, R3.reuse, c[0x0][0x1f0], RZ ;  /* 0x00007c0003e37a24 */ /* 0x040fe200078e02ff */
[----:B------:R-:W-:Y:S01]  /*7e30*/  @!P1 LOP3.LUT R25, R10, 0xfffffff8, RZ, 0xc0, !PT ;  /* 0xfffffff80a199812 */ /* 0x000fe200078ec0ff */
[----:B------:R-:W-:Y:S01]  /*7e40*/  IMAD R225, R3, c[0x0][0x218], RZ ;  /* 0x0000860003e17a24 */ /* 0x000fe200078e02ff */
[----:B------:R-:W-:Y:S01]  /*7e50*/  @P0 LOP3.LUT R217, R217, 0x2, RZ, 0xfc, !PT ;  /* 0x00000002d9d90812 */ /* 0x000fe200078efcff */
[--C-:B------:R-:W-:Y:S01]  /*7e60*/  @!P1 IMAD.WIDE R28, R15, 0x2, R20.reuse ;  /* 0x000000020f1c9825 */ /* 0x100fe200078e0214 */
[----:B------:R-:W-:Y:S01]  /*7e70*/  SEL R18, RZ, 0x1, P0 ;  /* 0x00000001ff127807 */ /* 0x000fe20000000000 */
[----:B------:R1:W2:Y:S01]  /*7e80*/  SHFL.IDX PT, R14, R9, 0x1, 0x181f ;  /* 0x00381f00090e7f89 */ /* 0x0002a200000e0000 */
[----:B------:R-:W-:Y:S01]  /*7e90*/  ISETP.GE.AND P0, PT, R30, c[0x0][0x1d4], PT ;  /* 0x000075001e007a0c */ /* 0x000fe20003f06270 */
[--C-:B------:R-:W-:Y:S01]  /*7ea0*/  @!P1 IMAD.WIDE R24, R25, 0x2, R20.reuse ;  /* 0x0000000219189825 */ /* 0x100fe200078e0214 */
[----:B------:R-:W-:Y:S01]  /*7eb0*/  LOP3.LUT R217, R217, 0xfffffffe, RZ, 0xc0, !PT ;  /* 0xfffffffed9d97812 */ /* 0x000fe200078ec0ff */
[----:B------:R1:W-:Y:S01]  /*7ec0*/  @!P1 LDGSTS.E.BYPASS.LTC128B.128 [R27+0x14080], [R28.64], !P2 ;  /* 0x140800001c1b9fae */ /* 0x0003e2000d101d52 */
[C---:B------:R-:W-:Y:S01]  /*7ed0*/  IADD3 R10, R42.reuse, 0x80, RZ ;  /* 0x000000802a0a7810 */ /* 0x040fe20007ffe0ff */
[----:B------:R-:W-:Y:S01]  /*7ee0*/  @!P1 IMAD.WIDE R20, R5, 0x2, R20 ;  /* 0x0000000205149825 */ /* 0x000fe200078e0214 */
[----:B------:R-:W-:Y:S01]  /*7ef0*/  IADD3 R3, R42, 0xc0, RZ ;  /* 0x000000c02a037810 */ /* 0x000fe20007ffe0ff */
[----:B------:R1:W-:Y:S01]  /*7f00*/  @!P1 LDGSTS.E.BYPASS.LTC128B.128 [R27+0x18080], [R24.64], !P6 ;  /* 0x18080000181b9fae */ /* 0x0003e2000f101d52 */
[----:B------:R-:W-:Y:S01]  /*7f10*/  ISETP.GE.AND P6, PT, R10, c[0x0][0x1d4], PT ;  /* 0x000075000a007a0c */ /* 0x000fe20003fc6270 */
[----:B------:R-:W-:-:S02]  /*7f20*/  IMAD.MOV.U32 R5, RZ, RZ, 0x20 ;  /* 0x00000020ff057424 */ /* 0x000fc400078e00ff */
[----:B------:R1:W-:Y:S01]  /*7f30*/  @!P1 LDGSTS.E.BYPASS.LTC128B.128 [R27+0x1c080], [R20.64], !P4 ;  /* 0x1c080000141b9fae */ /* 0x0003e2000e101d52 */
[C---:B------:R-:W-:Y:S01]  /*7f40*/  IMAD R227, R218.reuse, c[0x0][0x1f4], R227 ;  /* 0x00007d00dae37a24 */ /* 0x040fe200078e02e3 */
[----:B------:R-:W-:Y:S01]  /*7f50*/  @P0 LOP3.LUT R217, R217, 0x1, RZ, 0xfc, !PT ;  /* 0x00000001d9d90812 */ /* 0x000fe200078efcff */
[C---:B------:R-:W-:Y:S01]  /*7f60*/  IMAD R225, R218.reuse, c[0x0][0x21c], R225 ;  /* 0x00008700dae17a24 */ /* 0x040fe200078e02e1 */
[----:B------:R-:W-:Y:S01]  /*7f70*/  ISETP.NE.AND P0, PT, R11, RZ, PT ;  /* 0x000000ff0b00720c */ /* 0x000fe20003f05270 */
[----:B------:R-:W-:Y:S01]  /*7f80*/  IMAD.WIDE.U32 R218, R218, c[0x0][0x218], R12 ;  /* 0x00008600dada7a25 */ /* 0x000fe200078e000c */
[----:B------:R1:W3:Y:S01]  /*7f90*/  SHFL.IDX PT, R15, R8, 0x1, 0x181f ;  /* 0x00381f00080f7f89 */ /* 0x0002e200000e0000 */
[----:B------:R-:W-:Y:S02]  /*7fa0*/  SEL R5, R5, 0xffffffe0, !P5 ;  /* 0xffffffe005057807 */ /* 0x000fe40006800000 */
[----:B------:R-:W-:Y:S01]  /*7fb0*/  IMAD.IADD R227, R223, 0x1, R227 ;  /* 0x00000001dfe37824 */ /* 0x000fe200078e02e3 */
[----:B------:R-:W-:Y:S01]  /*7fc0*/  ISETP.GE.AND P5, PT, R3, c[0x0][0x1d4], PT ;  /* 0x0000750003007a0c */ /* 0x000fe20003fa6270 */
[----:B------:R-:W-:-:S06]  /*7fd0*/  IMAD.IADD R225, R219, 0x1, R225 ;  /* 0x00000001dbe17824 */ /* 0x000fcc00078e02e1 */
[----:B------:R-:W-:Y:S05]  /*7fe0*/  @P0 BRA `(.L_x_786) ;  /* 0x0000016000000947 */ /* 0x000fea0003800000 */
[----:B--2---:R-:W-:Y:S01]  /*7ff0*/  IADD3 R12, R40, 0x80, RZ ;  /* 0x00000080280c7810 */ /* 0x004fe20007ffe0ff */
[----:B-1----:R-:W-:Y:S01]  /*8000*/  IMAD.SHL.U32 R23, R16, 0x2, RZ ;  /* 0x0000000210177824 */ /* 0x002fe200078e00ff */
[C---:B------:R-:W-:Y:S02]  /*8010*/  IADD3 R10, R40.reuse, 0xc0, RZ ;  /* 0x000000c0280a7810 */ /* 0x040fe40007ffe0ff */
[----:B------:R-:W-:Y:S02]  /*8020*/  SHF.R.S32.HI R13, RZ, 0x1f, R30 ;  /* 0x0000001fff0d7819 */ /* 0x000fe4000001141e */
[----:B------:R-:W-:Y:S02]  /*8030*/  LEA R20, P0, R40, R14, 0x1 ;  /* 0x0000000e28147211 */ /* 0x000fe400078008ff */
[----:B------:R-:W-:Y:S02]  /*8040*/  SHF.R.S32.HI R11, RZ, 0x1f, R12 ;  /* 0x0000001fff0b7819 */ /* 0x000fe4000001140c */
[----:B------:R-:W-:-:S02]  /*8050*/  SHF.R.S32.HI R3, RZ, 0x1f, R10 ;  /* 0x0000001fff037819 */ /* 0x000fc4000001140a */
[----:B------:R-:W-:Y:S02]  /*8060*/  LEA.HI R13, R13, R30, RZ, 0x3 ;  /* 0x0000001e0d0d7211 */ /* 0x000fe400078f18ff */
[----:B---3--:R-:W-:Y:S02]  /*8070*/  LEA.HI.X R21, R40, R15, R43, 0x1, P0 ;  /* 0x0000000f28157211 */ /* 0x008fe400000f0c2b */
[----:B------:R-:W-:Y:S02]  /*8080*/  LEA.HI R11, R11, R12, RZ, 0x3 ;  /* 0x0000000c0b0b7211 */ /* 0x000fe400078f18ff */
[----:B------:R-:W-:Y:S01]  /*8090*/  LEA.HI R3, R3, R10, RZ, 0x3 ;  /* 0x0000000a03037211 */ /* 0x000fe200078f18ff */
[----:B------:R1:W-:Y:S01]  /*80a0*/  LDGSTS.E.BYPASS.LTC128B.128 [R23+0x11080], [R20.64], !P3 ;  /* 0x1108000014177fae */ /* 0x0003e2000d901d52 */
[----:B------:R-:W-:Y:S02]  /*80b0*/  ISETP.GE.AND P0, PT, R4, c[0x0][0x198], PT ;  /* 0x0000660004007a0c */ /* 0x000fe40003f06270 */
[----:B------:R-:W-:-:S02]  /*80c0*/  LOP3.LUT R13, R13, 0xfffffff8, RZ, 0xc0, !PT ;  /* 0xfffffff80d0d7812 */ /* 0x000fc400078ec0ff */
[----:B------:R-:W-:Y:S02]  /*80d0*/  LOP3.LUT R11, R11, 0xfffffff8, RZ, 0xc0, !PT ;  /* 0xfffffff80b0b7812 */ /* 0x000fe400078ec0ff */
[----:B------:R-:W-:Y:S01]  /*80e0*/  LOP3.LUT R3, R3, 0xfffffff8, RZ, 0xc0, !PT ;  /* 0xfffffff803037812 */ /* 0x000fe200078ec0ff */
[----:B------:R-:W-:-:S04]  /*80f0*/  IMAD.WIDE R12, R13, 0x2, R14 ;  /* 0x000000020d0c7825 */ /* 0x000fc800078e020e */
[--C-:B------:R-:W-:Y:S01]  /*8100*/  IMAD.WIDE R10, R11, 0x2, R14.reuse ;  /* 0x000000020b0a7825 */ /* 0x100fe200078e020e */
[----:B------:R1:W-:Y:S03]  /*8110*/  LDGSTS.E.BYPASS.LTC128B.128 [R23+0x15080], [R12.64], !P2 ;  /* 0x150800000c177fae */ /* 0x0003e6000d101d52 */
[----:B------:R-:W-:Y:S01]  /*8120*/  IMAD.WIDE R14, R3, 0x2, R14 ;  /* 0x00000002030e7825 */ /* 0x000fe200078e020e */
[----:B------:R1:W-:Y:S04]  /*8130*/  LDGSTS.E.BYPASS.LTC128B.128 [R23+0x19080], [R10.64], !P0 ;  /* 0x190800000a177fae */ /* 0x0003e8000c101d52 */
[----:B------:R1:W-:Y:S02]  /*8140*/  LDGSTS.E.BYPASS.LTC128B.128 [R23+0x1d080], [R14.64], !P4 ;  /* 0x1d0800000e177fae */ /* 0x0003e4000e101d52 */
.L_x_786:
[----:B--2---:R-:W-:Y:S05]  /*8150*/  BSYNC B0 ;  /* 0x0000000000007941 */ /* 0x004fea0003800000 */
.L_x_785:
[----:B-1----:R-:W-:Y:S01]  /*8160*/  IADD3 R10, R2, 0x40, RZ ;  /* 0x00000040020a7810 */ /* 0x002fe20007ffe0ff */
[----:B---3--:R1:W2:Y:S01]  /*8170*/  SHFL.IDX PT, R15, R8, 0x2, 0x181f ;  /* 0x00581f00080f7f89 */ /* 0x0082a200000e0000 */
[----:B------:R-:W-:Y:S02]  /*8180*/  BSSY B0, `(.L_x_787) ;  /* 0x000001b000007945 */ /* 0x000fe40003800000 */
[----:B------:R-:W-:Y:S01]  /*8190*/  ISETP.GE.AND P0, PT, R10, R37, PT ;  /* 0x000000250a00720c */ /* 0x000fe20003f06270 */
[----:B------:R1:W3:-:S12]  /*81a0*/  SHFL.IDX PT, R14, R9, 0x2, 0x181f ;  /* 0x00581f00090e7f89 */ /* 0x0002d800000e0000 */
[----:B------:R-:W-:Y:S05]  /*81b0*/  @P0 BRA `(.L_x_788) ;  /* 0x0000017000000947 */ /* 0x000fea0003800000 */
[----:B------:R-:W-:Y:S01]  /*81c0*/  IADD3 R12, R40, 0x80, RZ ;  /* 0x00000080280c7810 */ /* 0x000fe20007ffe0ff */
[----:B------:R-:W-:Y:S01]  /*81d0*/  IMAD.SHL.U32 R23, R16, 0x2, RZ ;  /* 0x0000000210177824 */ /* 0x000fe200078e00ff */
[C---:B------:R-:W-:Y:S02]  /*81e0*/  IADD3 R10, R40.reuse, 0xc0, RZ ;  /* 0x000000c0280a7810 */ /* 0x040fe40007ffe0ff */
[----:B------:R-:W-:Y:S02]  /*81f0*/  SHF.R.S32.HI R13, RZ, 0x1f, R30 ;  /* 0x0000001fff0d7819 */ /* 0x000fe4000001141e */
[----:B---3--:R-:W-:Y:S02]  /*8200*/  LEA R20, P0, R40, R14, 0x1 ;  /* 0x0000000e28147211 */ /* 0x008fe400078008ff */
[----:B------:R-:W-:Y:S02]  /*8210*/  SHF.R.S32.HI R11, RZ, 0x1f, R12 ;  /* 0x0000001fff0b7819 */ /* 0x000fe4000001140c */
[----:B------:R-:W-:-:S02]  /*8220*/  SHF.R.S32.HI R3, RZ, 0x1f, R10 ;  /* 0x0000001fff037819 */ /* 0x000fc4000001140a */
[----:B------:R-:W-:Y:S02]  /*8230*/  LEA.HI R13, R13, R30, RZ, 0x3 ;  /* 0x0000001e0d0d7211 */ /* 0x000fe400078f18ff */
[----:B--2---:R-:W-:Y:S02]  /*8240*/  LEA.HI.X R21, R40, R15, R43, 0x1, P0 ;  /* 0x0000000f28157211 */ /* 0x004fe400000f0c2b */
[----:B------:R-:W-:Y:S02]  /*8250*/  LEA.HI R11, R11, R12, RZ, 0x3 ;  /* 0x0000000c0b0b7211 */ /* 0x000fe400078f18ff */
[----:B------:R-:W-:Y:S01]  /*8260*/  LEA.HI R3, R3, R10, RZ, 0x3 ;  /* 0x0000000a03037211 */ /* 0x000fe200078f18ff */
[----:B------:R-:W-:Y:S01]  /*8270*/  @!PT LDS RZ, [RZ] ;  /* 0x00000000fffff984 */ /* 0x000fe20000000800 */
        /* <DEDUP_REMOVED lines=11> */
.L_x_788:
[----:B------:R-:W-:Y:S05]  /*8330*/  BSYNC B0 ;  /* 0x0000000000007941 */ /* 0x000fea0003800000 */
.L_x_787:
[----:B------:R-:W-:Y:S01]  /*8340*/  IADD3 R2, R2, 0x60, RZ ;  /* 0x0000006002027810 */ /* 0x000fe20007ffe0ff */
[----:B--2---:R2:W4:Y:S01]  /*8350*/  SHFL.IDX PT, R15, R8, 0x3, 0x181f ;  /* 0x00781f00080f7f89 */ /* 0x00452200000e0000 */
[----:B------:R-:W-:Y:S01]  /*8360*/  MOV R11, 0x30 ;  /* 0x00000030000b7802 */ /* 0x000fe20000000f00 */
[----:B------:R-:W-:Y:S01]  /*8370*/  BSSY B0, `(.L_x_789) ;  /* 0x000001e000007945 */ /* 0x000fe20003800000 */
[----:B------:R-:W-:Y:S01]  /*8380*/  ISETP.GE.AND P0, PT, R2, R37, PT ;  /* 0x000000250200720c */ /* 0x000fe20003f06270 */
[----:B---3--:R2:W3:Y:S02]  /*8390*/  SHFL.IDX PT, R14, R9, 0x3, 0x181f ;  /* 0x00781f00090e7f89 */ /* 0x0084e400000e0000 */
[----:B------:R-:W-:-:S02]  /*83a0*/  IMAD R3, R11, c[0x0][0x1e4], RZ ;  /* 0x000079000b037a24 */ /* 0x000fc400078e02ff */
[----:B------:R-:W-:-:S05]  /*83b0*/  IMAD.WIDE.U32 R64, R11, c[0x0][0x1e0], RZ ;  /* 0x000078000b407a25 */ /* 0x000fca00078e00ff */
[----:B------:R-:W-:-:S03]  /*83c0*/  IADD3 R3, R65, R3, RZ ;  /* 0x0000000341037210 */ /* 0x000fc60007ffe0ff */
[----:B------:R-:W-:Y:S05]  /*83d0*/  @P0 BRA `(.L_x_790) ;  /* 0x0000017000000947 */ /* 0x000fea0003800000 */
[----:B-12---:R-:W-:Y:S01]  /*83e0*/  SHF.R.S32.HI R9, RZ, 0x1f, R30 ;  /* 0x0000001fff097819 */ /* 0x006fe2000001141e */
[----:B------:R-:W-:Y:S01]  /*83f0*/  IMAD.SHL.U32 R10, R16, 0x2, RZ ;  /* 0x00000002100a7824 */ /* 0x000fe200078e00ff */
[C---:B------:R-:W-:Y:S02]  /*8400*/  IADD3 R13, R40.reuse, 0x80, RZ ;  /* 0x00000080280d7810 */ /* 0x040fe40007ffe0ff */
[----:B------:R-:W-:Y:S02]  /*8410*/  LEA.HI R9, R9, R30, RZ, 0x3 ;  /* 0x0000001e09097211 */ /* 0x000fe400078f18ff */
[----:B---3--:R-:W-:Y:S02]  /*8420*/  LEA R20, P0, R40, R14, 0x1 ;  /* 0x0000000e28147211 */ /* 0x008fe400078008ff */
[----:B------:R-:W-:Y:S02]  /*8430*/  LOP3.LUT R9, R9, 0xfffffff8, RZ, 0xc0, !PT ;  /* 0xfffffff809097812 */ /* 0x000fe400078ec0ff */
[----:B------:R-:W-:-:S02]  /*8440*/  SHF.R.S32.HI R8, RZ, 0x1f, R13 ;  /* 0x0000001fff087819 */ /* 0x000fc4000001140d */
[C---:B----4-:R-:W-:Y:S01]  /*8450*/  LEA.HI.X R21, R40.reuse, R15, R43, 0x1, P0 ;  /* 0x0000000f28157211 */ /* 0x050fe200000f0c2b */
[----:B------:R-:W-:Y:S01]  /*8460*/  IMAD.WIDE R22, R9, 0x2, R14 ;  /* 0x0000000209167825 */ /* 0x000fe200078e020e */
[----:B------:R-:W-:Y:S02]  /*8470*/  IADD3 R9, R40, 0xc0, RZ ;  /* 0x000000c028097810 */ /* 0x000fe40007ffe0ff */
[----:B------:R-:W-:Y:S01]  /*8480*/  LEA.HI R8, R8, R13, RZ, 0x3 ;  /* 0x0000000d08087211 */ /* 0x000fe200078f18ff */
[----:B------:R-:W-:Y:S01]  /*8490*/  @!PT LDS RZ, [RZ] ;  /* 0x00000000fffff984 */ /* 0x000fe20000000800 */
[----:B------:R1:W-:Y:S01]  /*84a0*/  LDGSTS.E.BYPASS.LTC128B.128 [R10+0x13080], [R20.64], !P3 ;  /* 0x13080000140a7fae */ /* 0x0003e2000d901d52 */
[----:B------:R-:W-:Y:S02]  /*84b0*/  SHF.R.S32.HI R2, RZ, 0x1f, R9 ;  /* 0x0000001fff027819 */ /* 0x000fe40000011409 */
[----:B------:R-:W-:Y:S01]  /*84c0*/  ISETP.GE.AND P0, PT, R4, c[0x0][0x198], PT ;  /* 0x0000660004007a0c */ /* 0x000fe20003f06270 */
[----:B------:R1:W-:Y:S01]  /*84d0*/  LDGSTS.E.BYPASS.LTC128B.128 [R10+0x17080], [R22.64], !P2 ;  /* 0x17080000160a7fae */ /* 0x0003e2000d101d52 */
[----:B------:R-:W-:-:S02]  /*84e0*/  LEA.HI R2, R2, R9, RZ, 0x3 ;  /* 0x0000000902027211 */ /* 0x000fc400078f18ff */
[----:B------:R-:W-:Y:S02]  /*84f0*/  LOP3.LUT R8, R8, 0xfffffff8, RZ, 0xc0, !PT ;  /* 0xfffffff808087812 */ /* 0x000fe400078ec0ff */
[----:B------:R-:W-:-:S03]  /*8500*/  LOP3.LUT R9, R2, 0xfffffff8, RZ, 0xc0, !PT ;  /* 0xfffffff802097812 */ /* 0x000fc600078ec0ff */
[----:B------:R-:W-:-:S04]  /*8510*/  IMAD.WIDE R12, R8, 0x2, R14 ;  /* 0x00000002080c7825 */ /* 0x000fc800078e020e */
[----:B------:R-:W-:Y:S01]  /*8520*/  IMAD.WIDE R14, R9, 0x2, R14 ;  /* 0x00000002090e7825 */ /* 0x000fe200078e020e */
[----:B------:R1:W-:Y:S04]  /*8530*/  LDGSTS.E.BYPASS.LTC128B.128 [R10+0x1b080], [R12.64], !P0 ;  /* 0x1b0800000c0a7fae */ /* 0x0003e8000c101d52 */
[----:B------:R1:W-:Y:S02]  /*8540*/  LDGSTS.E.BYPASS.LTC128B.128 [R10+0x1f080], [R14.64], !P4 ;  /* 0x1f0800000e0a7fae */ /* 0x0003e4000e101d52 */
.L_x_790:
[----:B------:R-:W-:Y:S05]  /*8550*/  BSYNC B0 ;  /* 0x0000000000007941 */ /* 0x000fea0003800000 */
.L_x_789:
[C---:B------:R-:W-:Y:S01]  /*8560*/  IMAD R2, R156.reuse, -0x30, R11 ;  /* 0xffffffd09c027824 */ /* 0x040fe200078e020b */
[----:B------:R-:W0:Y:S01]  /*8570*/  LDGDEPBAR ;  /* 0x00000000000079af */ /* 0x000e220000000000 */
[----:B-1----:R-:W-:Y:S01]  /*8580*/  IADD3 R23, R156, -0x1, RZ ;  /* 0xffffffff9c177810 */ /* 0x002fe20007ffe0ff */
[----:B------:R-:W-:Y:S01]  /*8590*/  IMAD.MOV.U32 R226, RZ, RZ, R222 ;  /* 0x000000ffffe27224 */ /* 0x000fe200078e00de */
[----:B------:R-:W-:Y:S01]  /*85a0*/  LOP3.LUT P3, RZ, R217, 0x2, RZ, 0xc0, !PT ;  /* 0x00000002d9ff7812 */ /* 0x000fe2000786c0ff */
[----:B------:R-:W-:Y:S01]  /*85b0*/  IMAD.IADD R4, R87, 0x1, R2 ;  /* 0x0000000157047824 */ /* 0x000fe200078e0202 */
[----:B------:R-:W-:Y:S01]  /*85c0*/  SHF.R.S32.HI R21, RZ, 0x1f, R23 ;  /* 0x0000001fff157819 */ /* 0x000fe20000011417 */
[----:B------:R-:W-:Y:S01]  /*85d0*/  IMAD.WIDE.U32 R12, R23, R64, R226 ;  /* 0x00000040170c7225 */ /* 0x000fe200078e00e2 */
[----:B------:R-:W-:Y:S01]  /*85e0*/  BAR.SYNC.DEFER_BLOCKING 0x0 ;  /* 0x0000000000007b1d */ /* 0x000fe20000010000 */
[----:B------:R-:W-:-:S02]  /*85f0*/  LOP3.LUT P4, RZ, R217, 0x1, RZ, 0xc0, !PT ;  /* 0x00000001d9ff7812 */ /* 0x000fc4000788c0ff */
[----:B--2---:R-:W-:-:S03]  /*8600*/  IMNMX R9, R4, 0x30, PT ;  /* 0x0000003004097817 */ /* 0x004fc60003800200 */
[----:B------:R-:W-:Y:S01]  /*8610*/  UMOV UR8, 0x5 ;  /* 0x0000000500087882 */ /* 0x000fe20000000000 */
[----:B------:R-:W-:Y:S01]  /*8620*/  BSSY B0, `(.L_x_791) ;  /* 0x000001e000007945 */ /* 0x000fe20003800000 */
[----:B------:R-:W-:Y:S01]  /*8630*/  IMAD.IADD R10, R9, 0x1, -R158 ;  /* 0x00000001090a7824 */ /* 0x000fe200078e0a9e */
[----:B------:R-:W-:Y:S01]  /*8640*/  ULDC.64 UR4, c[0x0][0x1e0] ;  /* 0x0000780000047ab9 */ /* 0x000fe20000000a00 */
[----:B------:R-:W-:Y:S01]  /*8650*/  IMAD R9, R3, R23, RZ ;  /* 0x0000001703097224 */ /* 0x000fe200078e02ff */
[----:B------:R-:W-:Y:S02]  /*8660*/  USHF.L.U64.HI UR8, UR4, UR8, UR5 ;  /* 0x0000000804087299 */ /* 0x000fe40008010205 */
[----:B------:R-:W-:Y:S01]  /*8670*/  ISETP.GE.AND P0, PT, R10, 0x1, PT ;  /* 0x000000010a00780c */ /* 0x000fe20003f06270 */
[----:B------:R-:W-:Y:S01]  /*8680*/  IMAD R9, R21, R64, R9 ;  /* 0x0000004015097224 */ /* 0x000fe200078e0209 */
[----:B------:R-:W-:-:S03]  /*8690*/  USHF.L.U32 UR5, UR4, 0x5, URZ ;  /* 0x0000000504057899 */ /* 0x000fc6000800063f */
[----:B------:R-:W-:-:S08]  /*86a0*/  IMAD.IADD R9, R13, 0x1, R9 ;  /* 0x000000010d097824 */ /* 0x000fd000078e0209 */
[----:B---3--:R-:W-:Y:S01]  /*86b0*/  @P0 LEA R14, P2, R12, c[0x0][0x1c8], 0x1 ;  /* 0x000072000c0e0a11 */ /* 0x008fe200078408ff */
[----:B------:R-:W-:-:S03]  /*86c0*/  @P0 IMAD.SHL.U32 R8, R16, 0x2, RZ ;  /* 0x0000000210080824 */ /* 0x000fc600078e00ff */
[----:B----4-:R-:W-:-:S05]  /*86d0*/  @P0 LEA.HI.X R15, R12, c[0x0][0x1cc], R9, 0x1, P2 ;  /* 0x000073000c0f0a11 */ /* 0x010fca00010f0c09 */
[----:B------:R-:W-:Y:S01]  /*86e0*/  @!PT LDS RZ, [RZ] ;  /* 0x00000000fffff984 */ /* 0x000fe20000000800 */
[----:B------:R-:W-:Y:S01]  /*86f0*/  @!PT LDS RZ, [RZ] ;  /* 0x00000000fffff984 */ /* 0x000fe20000000800 */
[----:B------:R-:W-:Y:S01]  /*8700*/  @!PT LDS RZ, [RZ] ;  /* 0x00000000fffff984 */ /* 0x000fe20000000800 */
[----:B------:R1:W-:Y:S04]  /*8710*/  @P0 LDGSTS.E.BYPASS.LTC128B.128 [R8+0xa080], [R14.64], !P3 ;  /* 0x0a0800000e080fae */ /* 0x0003e8000d901d52 */
[----:B------:R1:W-:Y:S04]  /*8720*/  @P0 LDGSTS.E.BYPASS.LTC128B.128 [R8+0xb880], [R14.64+0x80], !P4 ;  /* 0x0b8800800e080fae */ /* 0x0003e8000e101d52 */
[----:B------:R1:W-:Y:S04]  /*8730*/  @P0 LDGSTS.E.BYPASS.LTC128B.128 [R8+0xd080], [R14.64+0x100], !P6 ;  /* 0x0d0801000e080fae */ /* 0x0003e8000f101d52 */
[----:B------:R1:W-:Y:S01]  /*8740*/  @P0 LDGSTS.E.BYPASS.LTC128B.128 [R8+0xe880], [R14.64+0x180], !P5 ;  /* 0x0e8801800e080fae */ /* 0x0003e2000e901d52 */
[----:B------:R-:W-:-:S13]  /*8750*/  ISETP.GE.AND P0, PT, R10, 0x21, PT ;  /* 0x000000210a00780c */ /* 0x000fda0003f06270 */
[----:B------:R-:W-:Y:S05]  /*8760*/  @!P0 BRA `(.L_x_792) ;  /* 0x0000009000008947 */ /* 0x000fea0003800000 */
[----:B-1----:R-:W-:-:S04]  /*8770*/  IADD3 R8, P0, R12, UR5, RZ ;  /* 0x000000050c087c10 */ /* 0x002fc8000ff1e0ff */
[----:B------:R-:W-:Y:S02]  /*8780*/  IADD3.X R9, R9, UR8, RZ, P0, !PT ;  /* 0x0000000809097c10 */ /* 0x000fe400087fe4ff */
[----:B------:R-:W-:-:S04]  /*8790*/  LEA R10, P0, R8, c[0x0][0x1c8], 0x1 ;  /* 0x00007200080a7a11 */ /* 0x000fc800078008ff */
[----:B------:R-:W-:Y:S01]  /*87a0*/  LEA.HI.X R11, R8, c[0x0][0x1cc], R9, 0x1, P0 ;  /* 0x00007300080b7a11 */ /* 0x000fe200000f0c09 */
[----:B------:R-:W-:-:S05]  /*87b0*/  IMAD.SHL.U32 R8, R16, 0x2, RZ ;  /* 0x0000000210087824 */ /* 0x000fca00078e00ff */
[----:B------:R1:W-:Y:S04]  /*87c0*/  LDGSTS.E.BYPASS.LTC128B.128 [R8+0xb080], [R10.64], !P3 ;  /* 0x0b0800000a087fae */ /* 0x0003e8000d901d52 */
[----:B------:R1:W-:Y:S04]  /*87d0*/  LDGSTS.E.BYPASS.LTC128B.128 [R8+0xc880], [R10.64+0x80], !P4 ;  /* 0x0c8800800a087fae */ /* 0x0003e8000e101d52 */
[----:B------:R1:W-:Y:S04]  /*87e0*/  LDGSTS.E.BYPASS.LTC128B.128 [R8+0xe080], [R10.64+0x100], !P6 ;  /* 0x0e0801000a087fae */ /* 0x0003e8000f101d52 */
[----:B------:R1:W-:Y:S02]  /*87f0*/  LDGSTS.E.BYPASS.LTC128B.128 [R8+0xf880], [R10.64+0x180], !P5 ;  /* 0x0f8801800a087fae */ /* 0x0003e4000e901d52 */
.L_x_792:
[----:B------:R-:W-:Y:S05]  /*8800*/  BSYNC B0 ;  /* 0x0000000000007941 */ /* 0x000fea0003800000 */
.L_x_791:
[----:B------:R-:W-:Y:S01]  /*8810*/  ISETP.LT.AND P0, PT, RZ, c[0x0][0x27c], PT ;  /* 0x00009f00ff007a0c */ /* 0x000fe20003f01270 */
[----:B------:R-:W0:-:S12]  /*8820*/  LDGDEPBAR ;  /* 0x00000000000079af */ /* 0x000e180000000000 */
[----:B------:R-:W-:Y:S05]  /*8830*/  @P0 BRA `(.L_x_793) ;  /* 0x0000002000000947 */ /* 0x000fea0003800000 */
[----:B------:R-:W-:-:S04]  /*8840*/  DEPBAR.LE SB0, 0x1 ;  /* 0x000080400000791a */ /* 0x000fc80000000000 */
[----:B------:R-:W-:Y:S05]  /*8850*/  BRA `(.L_x_794) ;  /* 0x00006ab000007947 */ /* 0x000fea0003800000 */
.L_x_793:
[----:B-1---5:R-:W-:Y:S01]  /*8860*/  SHF.R.S32.HI R10, RZ, 0x1f, R89 ;  /* 0x0000001fff0a7819 */ /* 0x022fe20000011459 */
[----:B------:R-:W-:Y:S01]  /*8870*/  ULDC.U8 UR4, c[0x0][0x298] ;  /* 0x0000a60000047ab9 */ /* 0x000fe20000000000 */
[C---:B------:R-:W-:Y:S01]  /*8880*/  IMAD.WIDE.U32 R12, R89.reuse, c[0x0][0x280], RZ ;  /* 0x0000a000590c7a25 */ /* 0x040fe200078e00ff */
[----:B------:R-:W-:Y:S01]  /*8890*/  ISETP.NE.AND P2, PT, RZ, UR4, PT ;  /* 0x00000004ff007c0c */ /* 0x000fe2000bf45270 */
[----:B------:R-:W-:Y:S01]  /*88a0*/  BSSY B2, `(.L_x_794) ;  /* 0x00006a6000027945 */ /* 0x000fe20003800000 */
[----:B------:R-:W-:Y:S01]  /*88b0*/  SHF.L.U32 R39, R16, 0x1, RZ ;  /* 0x0000000110277819 */ /* 0x000fe200000006ff */
[----:B------:R-:W-:Y:S01]  /*88c0*/  IMAD R8, R10, c[0x0][0x280], RZ ;  /* 0x0000a0000a087a24 */ /* 0x000fe200078e02ff */
        /* <DEDUP_REMOVED lines=52> */
[----:B------:R-:W-:Y:S01]  /*8c10*/  @!P1 IMAD.WIDE R34, R13, 0x2, R48 ;  /* 0x000000020d229825 */ /* 0x000fe200078e0230 */
[----:B------:R1:W5:Y:S01]  /*8c20*/  @!P2 LD.E.64 R52, [R32.64] ;  /* 0x000000122034a980 */ /* 0x000362000c101b00 */
[----:B------:R-:W-:Y:S02]  /*8c30*/  CS2R R12, SRZ ;  /* 0x00000000000c7805 */ /* 0x000fe4000001ff00 */
[C---:B------:R-:W-:Y:S01]  /*8c40*/  @!P0 IMAD.WIDE R28, R9.reuse, 0x2, R28 ;  /* 0x00000002091c8825 */ /* 0x040fe200078e021c */
[----:B------:R1:W5:Y:S03]  /*8c50*/  @!P1 LD.E.64 R14, [R30.64] ;  /* 0x000000121e0e9980 */ /* 0x000366000c101b00 */
[----:B------:R-:W-:Y:S01]  /*8c60*/  @!P0 IMAD.WIDE R48, R9, 0x2, R48 ;  /* 0x0000000209308825 */ /* 0x000fe200078e0230 */
[----:B------:R1:W5:Y:S01]  /*8c70*/  @!P0 LD.E.64 R12, [R28.64] ;  /* 0x000000121c0c8980 */ /* 0x000362000c101b00 */
[----:B------:R-:W-:-:S03]  /*8c80*/  CS2R R8, SRZ ;  /* 0x0000000000087805 */ /* 0x000fc6000001ff00 */
[----:B------:R1:W5:Y:S04]  /*8c90*/  @!P0 LD.E.64 R50, [R48.64] ;  /* 0x0000001230328980 */ /* 0x000368000c101b00 */
[----:B------:R1:W5:Y:S02]  /*8ca0*/  @!P1 LD.E.64 R8, [R34.64] ;  /* 0x0000001222089980 */ /* 0x000364000c101b00 */
.L_x_797:
[----:B------:R-:W-:Y:S05]  /*8cb0*/  BSYNC B0 ;  /* 0x0000000000007941 */ /* 0x000fea0003800000 */
.L_x_796:
[----:B-1----:R-:W-:Y:S01]  /*8cc0*/  IMAD R35, R88, -0x80, R37 ;  /* 0xffffff8058237824 */ /* 0x002fe200078e0225 */
[--C-:B-----5:R-:W-:Y:S01]  /*8cd0*/  SHF.R.U64 R48, R24, 0x10, R25.reuse ;  /* 0x0000001018307819 */ /* 0x120fe20000001219 */
[----:B------:R-:W-:Y:S01]  /*8ce0*/  IMAD.MOV.U32 R34, RZ, RZ, R24 ;  /* 0x000000ffff227224 */ /* 0x000fe200078e0018 */
[--C-:B------:R-:W-:Y:S01]  /*8cf0*/  SHF.R.U32.HI R32, RZ, 0x10, R25.reuse ;  /* 0x00000010ff207819 */ /* 0x100fe20000011619 */
[----:B------:R-:W-:Y:S01]  /*8d00*/  IMAD.MOV.U32 R49, RZ, RZ, R25 ;  /* 0x000000ffff317224 */ /* 0x000fe200078e0019 */
[----:B------:R-:W-:Y:S01]  /*8d10*/  IMNMX R35, R35, 0x80, PT ;  /* 0x0000008023237817 */ /* 0x000fe20003800200 */
[----:B------:R-:W-:Y:S01]  /*8d20*/  IMAD.MOV.U32 R30, RZ, RZ, R26 ;  /* 0x000000ffff1e7224 */ /* 0x000fe200078e001a */
[----:B------:R-:W-:Y:S01]  /*8d30*/  SHF.R.U64 R46, R26, 0x10, R27 ;  /* 0x000000101a2e7819 */ /* 0x000fe2000000121b */
[----:B------:R-:W-:Y:S01]  /*8d40*/  IMAD.MOV.U32 R42, RZ, RZ, R10 ;  /* 0x000000ffff2a7224 */ /* 0x000fe200078e000a */
[----:B------:R-:W-:Y:S01]  /*8d50*/  ISETP.GE.AND P0, PT, R158, R35, PT ;  /* 0x000000239e00720c */ /* 0x000fe20003f06270 */
[----:B------:R-:W-:Y:S01]  /*8d60*/  IMAD.MOV.U32 R26, RZ, RZ, R14 ;  /* 0x000000ffff1a7224 */ /* 0x000fe200078e000e */
[----:B------:R-:W-:Y:S01]  /*8d70*/  SHF.R.U64 R40, R10, 0x10, R11 ;  /* 0x000000100a287819 */ /* 0x000fe2000000120b */
[--C-:B------:R-:W-:Y:S01]  /*8d80*/  IMAD.MOV.U32 R45, RZ, RZ, R15.reuse ;  /* 0x000000ffff2d7224 */ /* 0x100fe200078e000f */
        /* <DEDUP_REMOVED lines=9> */
[----:B------:R-:W-:Y:S01]  /*8e20*/  IMAD.MOV.U32 R33, RZ, RZ, R11 ;  /* 0x000000ffff217224 */ /* 0x000fe200078e000b */
[----:B------:R-:W-:Y:S01]  /*8e30*/  SHF.R.U64 R41, R12, 0x10, R13 ;  /* 0x000000100c297819 */ /* 0x000fe2000000120d */
[----:B------:R-:W-:Y:S01]  /*8e40*/  IMAD.MOV.U32 R38, RZ, RZ, R52 ;  /* 0x000000ffff267224 */ /* 0x000fe200078e0034 */
[----:B------:R-:W-:Y:S01]  /*8e50*/  SHF.R.U32.HI R31, RZ, 0x10, R11 ;  /* 0x00000010ff1f7819 */ /* 0x000fe2000001160b */
[----:B------:R-:W-:Y:S01]  /*8e60*/  IMAD.MOV.U32 R29, RZ, RZ, R53 ;  /* 0x000000ffff1d7224 */ /* 0x000fe200078e0035 */
[----:B------:R-:W-:Y:S01]  /*8e70*/  SHF.R.U32.HI R13, RZ, 0x10, R13 ;  /* 0x00000010ff0d7819 */ /* 0x000fe2000001160d */
[----:B------:R-:W-:Y:S01]  /*8e80*/  IMAD.MOV.U32 R36, RZ, RZ, R8 ;  /* 0x000000ffff247224 */ /* 0x000fe200078e0008 */
        /* <DEDUP_REMOVED lines=30> */
[--C-:B------:R-:W-:Y:S02]  /*9070*/  HADD2.F32 R36, -RZ, R33.reuse.H1_H1 ;  /* 0x30000021ff247230 */ /* 0x100fe40000004100 */
[----:B------:R-:W-:Y:S02]  /*9080*/  HADD2.F32 R43, -RZ, R32.H1_H1 ;  /* 0x30000020ff2b7230 */ /* 0x000fe40000004100 */
[----:B------:R-:W-:Y:S02]  /*9090*/  HADD2.F32 R44, -RZ, R34.H1_H1 ;  /* 0x30000022ff2c7230 */ /* 0x000fe40000004100 */
[----:B------:R-:W-:Y:S02]  /*90a0*/  HADD2.F32 R47, -RZ, R33.H0_H0 ;  /* 0x20000021ff2f7230 */ /* 0x000fe40000004100 */
[--C-:B-1----:R-:W-:Y:S02]  /*90b0*/  HADD2.F32 R37, -RZ, R8.reuse.H0_H0 ;  /* 0x20000008ff257230 */ /* 0x102fe40000004100 */
[----:B------:R-:W-:-:S02]  /*90c0*/  HADD2.F32 R41, -RZ, R8.H1_H1 ;  /* 0x30000008ff297230 */ /* 0x000fc40000004100 */
[--C-:B------:R-:W-:Y:S01]  /*90d0*/  HADD2.F32 R8, -RZ, R9.reuse.H0_H0 ;  /* 0x20000009ff087230 */ /* 0x100fe20000004100 */
[-C--:B------:R-:W-:Y:S01]  /*90e0*/  FMUL.FTZ R46, R37, R36.reuse ;  /* 0x00000024252e7220 */ /* 0x080fe20000410000 */
[----:B------:R-:W-:Y:S01]  /*90f0*/  HADD2.F32 R38, -RZ, R9.H1_H1 ;  /* 0x30000009ff267230 */ /* 0x000fe20000004100 */
[C---:B------:R-:W-:Y:S01]  /*9100*/  FMUL.FTZ R42, R41.reuse, R36 ;  /* 0x00000024292a7220 */ /* 0x040fe20000410000 */
[--C-:B------:R-:W-:Y:S01]  /*9110*/  HADD2.F32 R9, -RZ, R10.reuse.H0_H0 ;  /* 0x2000000aff097230 */ /* 0x100fe20000004100 */
[-C--:B------:R-:W-:Y:S01]  /*9120*/  FFMA.FTZ R41, R41, R44.reuse, R46 ;  /* 0x0000002c29297223 */ /* 0x080fe2000001002e */
[----:B------:R-:W-:Y:S01]  /*9130*/  HADD2.F32 R40, -RZ, R10.H1_H1 ;  /* 0x3000000aff287230 */ /* 0x000fe20000004100 */
[----:B------:R-:W-:Y:S01]  /*9140*/  FFMA.FTZ R42, R37, R44, -R42 ;  /* 0x0000002c252a7223 */ /* 0x000fe2000001082a */
[--C-:B------:R-:W-:Y:S02]  /*9150*/  HADD2.F32 R10, -RZ, R11.reuse.H0_H0 ;  /* 0x2000000bff0a7230 */ /* 0x100fe40000004100 */
[----:B------:R-:W-:-:S02]  /*9160*/  HADD2.F32 R45, -RZ, R11.H1_H1 ;  /* 0x3000000bff2d7230 */ /* 0x000fc40000004100 */
[----:B------:R-:W-:Y:S02]  /*9170*/  HADD2.F32 R11, -RZ, R31.H1_H1 ;  /* 0x3000001fff0b7230 */ /* 0x000fe40000004100 */
[----:B------:R-:W-:-:S03]  /*9180*/  HADD2.F32 R44, -RZ, R34.H0_H0 ;  /* 0x20000022ff2c7230 */ /* 0x000fc60000004100 */
[-C--:B------:R-:W-:Y:S02]  /*9190*/  FMUL.FTZ R36, R38, R11.reuse ;  /* 0x0000000b26247220 */ /* 0x080fe40000410000 */
[C---:B------:R-:W-:Y:S02]  /*91a0*/  FMUL.FTZ R11, R8.reuse, R11 ;  /* 0x0000000b080b7220 */ /* 0x040fe40000410000 */
[-C--:B------:R-:W-:Y:S01]  /*91b0*/  FFMA.FTZ R36, R8, R43.reuse, -R36 ;  /* 0x0000002b08247223 */ /* 0x080fe20000010824 */
[----:B------:R-:W-:Y:S01]  /*91c0*/  HADD2.F32 R8, -RZ, R31.H0_H0 ;  /* 0x2000001fff087230 */ /* 0x000fe20000004100 */
[----:B------:R-:W-:Y:S01]  /*91d0*/  FFMA.FTZ R43, R38, R43, R11 ;  /* 0x0000002b262b7223 */ /* 0x000fe2000001000b */
[----:B------:R-:W-:Y:S01]  /*91e0*/  HADD2.F32 R38, -RZ, R32.H0_H0 ;  /* 0x20000020ff267230 */ /* 0x000fe20000004100 */
[-C--:B------:R-:W-:Y:S02]  /*91f0*/  FMUL.FTZ R11, R40, R47.reuse ;  /* 0x0000002f280b7220 */ /* 0x080fe40000410000 */
[----:B------:R-:W-:-:S02]  /*9200*/  FMUL.FTZ R47, R9, R47 ;  /* 0x0000002f092f7220 */ /* 0x000fc40000410000 */
[-C--:B------:R-:W-:Y:S02]  /*9210*/  FMUL.FTZ R37, R45, R8.reuse ;  /* 0x000000082d257220 */ /* 0x080fe40000410000 */
[----:B------:R-:W-:Y:S02]  /*9220*/  FMUL.FTZ R8, R10, R8 ;  /* 0x000000080a087220 */ /* 0x000fe40000410000 */
[----:B------:R-:W-:Y:S01]  /*9230*/  FFMA.FTZ R11, R9, R44, -R11 ;  /* 0x0000002c090b7223 */ /* 0x000fe2000001080b */
[----:B------:R-:W-:Y:S01]  /*9240*/  F2FP.PACK_AB R9, R43, R36 ;  /* 0x000000242b09723e */ /* 0x000fe200000000ff */
[----:B------:R-:W-:Y:S02]  /*9250*/  FFMA.FTZ R40, R40, R44, R47 ;  /* 0x0000002c28287223 */ /* 0x000fe4000001002f */
[-C--:B------:R-:W-:Y:S02]  /*9260*/  FFMA.FTZ R37, R10, R38.reuse, -R37 ;  /* 0x000000260a257223 */ /* 0x080fe40000010825 */
[----:B------:R-:W-:Y:S01]  /*9270*/  FFMA.FTZ R38, R45, R38, R8 ;  /* 0x000000262d267223 */ /* 0x000fe20000010008 */
[----:B------:R-:W-:-:S02]  /*9280*/  F2FP.PACK_AB R10, R40, R11 ;  /* 0x0000000b280a723e */ /* 0x000fc400000000ff */
[----:B------:R-:W-:Y:S02]  /*9290*/  F2FP.PACK_AB R8, R41, R42 ;  /* 0x0000002a2908723e */ /* 0x000fe400000000ff */
[----:B------:R-:W-:-:S05]  /*92a0*/  F2FP.PACK_AB R11, R38, R37 ;  /* 0x00000025260b723e */ /* 0x000fca00000000ff */
[----:B------:R1:W-:Y:S02]  /*92b0*/  STS.128 [R39+0x10080], R8 ;  /* 0x0100800827007388 */ /* 0x0003e40000000c00 */
.L_x_801:
[----:B------:R-:W-:Y:S05]  /*92c0*/  BSYNC B0 ;  /* 0x0000000000007941 */ /* 0x000fea0003800000 */
.L_x_800:
        /* <DEDUP_REMOVED lines=42> */
.L_x_803:
[----:B------:R-:W-:Y:S05]  /*9570*/  BSYNC B0 ;  /* 0x0000000000007941 */ /* 0x000fea0003800000 */
.L_x_802:
        /* <DEDUP_REMOVED lines=42> */
.L_x_805:
[----:B------:R-:W-:Y:S05]  /*9820*/  BSYNC B0 ;  /* 0x0000000000007941 */ /* 0x000fea0003800000 */
.L_x_804:
[----:B-1----:R-:W-:-:S04]  /*9830*/  IADD3 R8, R20, 0x60, RZ ;  /* 0x0000006014087810 */ /* 0x002fc80007ffe0ff */
        /* <DEDUP_REMOVED lines=40> */
.L_x_799:
[----:B------:R-:W-:Y:S05]  /*9ac0*/  BSYNC B1 ;  /* 0x0000000000017941 */ /* 0x000fea0003800000 */
.L_x_798:
        /* <DEDUP_REMOVED lines=11> */
[--C-:B-1----:R-:W-:Y:S02]  /*9b80*/  HADD2.F32 R45, -RZ, R8.reuse.H0_H0 ;  /* 0x20000008ff2d7230 */ /* 0x102fe40000004100 */
[----:B------:R-:W-:Y:S02]  /*9b90*/  HADD2.F32 R41, -RZ, R8.H1_H1 ;  /* 0x30000008ff297230 */ /* 0x000fe40000004100 */
[----:B------:R-:W-:-:S02]  /*9ba0*/  HADD2.F32 R36, -RZ, R9.H0_H0 ;  /* 0x20000009ff247230 */ /* 0x000fc40000004100 */
[--C-:B------:R-:W-:Y:S01]  /*9bb0*/  HADD2.F32 R8, -RZ, R11.reuse.H0_H0 ;  /* 0x2000000bff087230 */ /* 0x100fe20000004100 */
[C---:B------:R-:W-:Y:S01]  /*9bc0*/  FMUL.FTZ R42, R40.reuse, R41 ;  /* 0x00000029282a7220 */ /* 0x040fe20000410000 */
[----:B------:R-:W-:Y:S01]  /*9bd0*/  HADD2.F32 R46, -RZ, R11.H1_H1 ;  /* 0x3000000bff2e7230 */ /* 0x000fe20000004100 */
[-C--:B------:R-:W-:Y:S01]  /*9be0*/  FMUL.FTZ R40, R40, R45.reuse ;  /* 0x0000002d28287220 */ /* 0x080fe20000410000 */
[----:B------:R-:W-:Y:S01]  /*9bf0*/  HADD2.F32 R9, -RZ, R9.H1_H1 ;  /* 0x30000009ff097230 */ /* 0x000fe20000004100 */
[C---:B------:R-:W-:Y:S01]  /*9c00*/  FFMA.FTZ R45, R44.reuse, R45, -R42 ;  /* 0x0000002d2c2d7223 */ /* 0x040fe2000001082a */
[----:B------:R-:W-:Y:S01]  /*9c10*/  HADD2.F32 R11, -RZ, R31.H1_H1 ;  /* 0x3000001fff0b7230 */ /* 0x000fe20000004100 */
[----:B------:R-:W-:Y:S01]  /*9c20*/  FFMA.FTZ R44, R44, R41, R40 ;  /* 0x000000292c2c7223 */ /* 0x000fe20000010028 */
[--C-:B------:R-:W-:Y:S01]  /*9c30*/  HADD2.F32 R38, -RZ, R10.reuse.H0_H0 ;  /* 0x2000000aff267230 */ /* 0x100fe20000004100 */
[----:B------:R-:W-:Y:S01]  /*9c40*/  FMUL.FTZ R41, R49, R46 ;  /* 0x0000002e31297220 */ /* 0x000fe20000410000 */
[----:B------:R-:W-:Y:S01]  /*9c50*/  HADD2.F32 R37, -RZ, R10.H1_H1 ;  /* 0x3000000aff257230 */ /* 0x000fe20000004100 */
[C---:B------:R-:W-:Y:S01]  /*9c60*/  FMUL.FTZ R43, R11.reuse, R9 ;  /* 0x000000090b2b7220 */ /* 0x040fe20000410000 */
[----:B------:R-:W-:Y:S01]  /*9c70*/  HADD2.F32 R10, -RZ, R32.H1_H1 ;  /* 0x30000020ff0a7230 */ /* 0x000fe20000004100 */
[----:B------:R-:W-:Y:S01]  /*9c80*/  FMUL.FTZ R11, R11, R36 ;  /* 0x000000240b0b7220 */ /* 0x000fe20000410000 */
[----:B------:R-:W-:Y:S01]  /*9c90*/  HADD2.F32 R40, -RZ, R34.H0_H0 ;  /* 0x20000022ff287230 */ /* 0x000fe20000004100 */
[----:B------:R-:W-:-:S02]  /*9ca0*/  FMUL.FTZ R42, R49, R8 ;  /* 0x00000008312a7220 */ /* 0x000fc40000410000 */
[C---:B------:R-:W-:Y:S01]  /*9cb0*/  FFMA.FTZ R36, R10.reuse, R36, -R43 ;  /* 0x000000240a247223 */ /* 0x040fe2000001082b */
[----:B------:R-:W-:Y:S01]  /*9cc0*/  HADD2.F32 R43, -RZ, R33.H0_H0 ;  /* 0x20000021ff2b7230 */ /* 0x000fe20000004100 */
[----:B------:R-:W-:Y:S01]  /*9cd0*/  FFMA.FTZ R9, R10, R9, R11 ;  /* 0x000000090a097223 */ /* 0x000fe2000001000b */
[----:B------:R-:W-:-:S03]  /*9ce0*/  HADD2.F32 R11, -RZ, R32.H0_H0 ;  /* 0x20000020ff0b7230 */ /* 0x000fc60000004100 */
        /* <DEDUP_REMOVED lines=11> */
.L_x_809:
[----:B------:R-:W-:Y:S05]  /*9da0*/  BSYNC B0 ;  /* 0x0000000000007941 */ /* 0x000fea0003800000 */
.L_x_808:
        /* <DEDUP_REMOVED lines=42> */
.L_x_811:
[----:B------:R-:W-:Y:S05]  /*a050*/  BSYNC B0 ;  /* 0x0000000000007941 */ /* 0x000fea0003800000 */
.L_x_810:
        /* <DEDUP_REMOVED lines=42> */
.L_x_813:
[----:B------:R-:W-:Y:S05]  /*a300*/  BSYNC B0 ;  /* 0x0000000000007941 */ /* 0x000fea0003800000 */
.L_x_812:
[----:B-1----:R-:W-:-:S04]  /*a310*/  IADD3 R8, R20, 0x60, RZ ;  /* 0x0000006014087810 */ /* 0x002fc80007ffe0ff */
        /* <DEDUP_REMOVED lines=40> */
.L_x_807:
[----:B------:R-:W-:Y:S05]  /*a5a0*/  BSYNC B1 ;  /* 0x0000000000017941 */ /* 0x000fea0003800000 */
.L_x_806:
        /* <DEDUP_REMOVED lines=45> */
.L_x_817:
[----:B------:R-:W-:Y:S05]  /*a880*/  BSYNC B0 ;  /* 0x0000000000007941 */ /* 0x000fea0003800000 */
.L_x_816:
        /* <DEDUP_REMOVED lines=42> */
.L_x_819:
[----:B------:R-:W-:Y:S05]  /*ab30*/  BSYNC B0 ;  /* 0x0000000000007941 */ /* 0x000fea0003800000 */
.L_x_818:
        /* <DEDUP_REMOVED lines=42> */
.L_x_821:
[----:B------:R-:W-:Y:S05]  /*ade0*/  BSYNC B0 ;  /* 0x0000000000007941 */ /* 0x000fea0003800000 */
.L_x_820:
        /* <DEDUP_REMOVED lines=41> */
.L_x_815:
[----:B------:R-:W-:Y:S05]  /*b080*/  BSYNC B1 ;  /* 0x0000000000017941 */ /* 0x000fea0003800000 */
.L_x_814:
        /* <DEDUP_REMOVED lines=44> */
.L_x_824:
[----:B------:R-:W-:Y:S05]  /*b350*/  BSYNC B0 ;  /* 0x0000000000007941 */ /* 0x000fea0003800000 */
.L_x_823:
        /* <DEDUP_REMOVED lines=42> */
.L_x_826:
[----:B------:R-:W-:Y:S05]  /*b600*/  BSYNC B0 ;  /* 0x0000000000007941 */ /* 0x000fea0003800000 */
.L_x_825:
        /* <DEDUP_REMOVED lines=28> */
[----:B------:R-:W-:Y:S02]  /*b7d0*/  FMUL.FTZ R29, R22, R11 ;  /* 0x0000000b161d7220 */ /* 0x000fe40000410000 */
[C---:B------:R-:W-:Y:S02]  /*b7e0*/  FMUL.FTZ R25, R8.reuse, R31 ;  /* 0x0000001f08197220 */ /* 0x040fe40000410000 */
[-C--:B------:R-:W-:Y:S02]  /*b7f0*/  FMUL.FTZ R8, R8, R9.reuse ;  /* 0x0000000908087220 */ /* 0x080fe40000410000 */
[----:B------:R-:W-:Y:S02]  /*b800*/  FMUL.FTZ R22, R22, R10 ;  /* 0x0000000a16167220 */ /* 0x000fe40000410000 */
[----:B------:R-:W-:Y:S01]  /*b810*/  FFMA.FTZ R25, R26, R9, -R25 ;  /* 0x000000091a197223 */ /* 0x000fe20000010819 */
[----:B------:R-:W-:Y:S01]  /*b820*/  F2FP.PACK_AB R9, R32, R27 ;  /* 0x0000001b2009723e */ /* 0x000fe200000000ff */
[----:B------:R-:W-:-:S02]  /*b830*/  FFMA.FTZ R33, R33, R30, R36 ;  /* 0x0000001e21217223 */ /* 0x000fc40000010024 */
[----:B------:R-:W-:Y:S02]  /*b840*/  FFMA.FTZ R26, R26, R31, R8 ;  /* 0x0000001f1a1a7223 */ /* 0x000fe40000010008 */
[C---:B------:R-:W-:Y:S01]  /*b850*/  FFMA.FTZ R29, R24.reuse, R10, -R29 ;  /* 0x0000000a181d7223 */ /* 0x040fe2000001081d */
[----:B------:R-:W-:Y:S01]  /*b860*/  F2FP.PACK_AB R8, R33, R34 ;  /* 0x000000222108723e */ /* 0x000fe200000000ff */
[----:B------:R-:W-:Y:S01]  /*b870*/  FFMA.FTZ R22, R24, R11, R22 ;  /* 0x0000000b18167223 */ /* 0x000fe20000010016 */
[----:B------:R-:W-:-:S04]  /*b880*/  F2FP.PACK_AB R10, R26, R25 ;  /* 0x000000191a0a723e */ /* 0x000fc800000000ff */
[----:B------:R-:W-:-:S05]  /*b890*/  F2FP.PACK_AB R11, R22, R29 ;  /* 0x0000001d160b723e */ /* 0x000fca00000000ff */
[----:B------:R1:W-:Y:S02]  /*b8a0*/  STS.128 [R39+0x1b080], R8 ;  /* 0x01b0800827007388 */ /* 0x0003e40000000c00 */
.L_x_828:
[----:B------:R-:W-:Y:S05]  /*b8b0*/  BSYNC B0 ;  /* 0x0000000000007941 */ /* 0x000fea0003800000 */
.L_x_827:
[----:B------:R-:W-:-:S04]  /*b8c0*/  IADD3 R20, R20, 0x60, RZ ;  /* 0x0000006014147810 */ /* 0x000fc80007ffe0ff */
[----:B------:R-:W-:-:S13]  /*b8d0*/  ISETP.GE.AND P0, PT, R20, c[0x0][0x27c], PT ;  /* 0x00009f0014007a0c */ /* 0x000fda0003f06270 */
[----:B------:R-:W-:Y:S05]  /*b8e0*/  @P0 BRA `(.L_x_822) ;  /* 0x00003a1000000947 */ /* 0x000fea0003800000 */
[----:B-1----:R-:W1:Y:S01]  /*b8f0*/  LDS.128 R8, [R39+0x1f080] ;  /* 0x01f0800027087984 */ /* 0x002e620000000c00 */
        /* <DEDUP_REMOVED lines=26> */
[C---:B------:R-:W-:Y:S02]  /*baa0*/  FFMA.FTZ R28, R26.reuse, R25, -R28 ;  /* 0x000000191a1c7223 */ /* 0x040fe4000001081c */
        /* <DEDUP_REMOVED lines=11> */
.L_x_795:
        /* <DEDUP_REMOVED lines=12> */
[----:B------:R-:W-:Y:S01]  /*bc20*/  ISETP.GE.AND P1, PT, R30, c[0x0][0x27c], PT ;  /* 0x00009f001e007a0c */ /* 0x000fe20003f26270 */
[----:B------:R-:W-:-:S10]  /*bc30*/  CS2R R32, SRZ ;  /* 0x0000000000207805 */ /* 0x000fd4000001ff00 */
[C---:B------:R-:W-:Y:S01]  /*bc40*/  @!P0 IMAD.SHL.U32 R14, R40.reuse, 0x2, RZ ;  /* 0x00000002280e8824 */ /* 0x040fe200078e00ff */
[----:B------:R-:W-:Y:S02]  /*bc50*/  @!P0 SHF.L.U64.HI R13, R40, 0x1, R43 ;  /* 0x00000001280d8819 */ /* 0x000fe4000001022b */
[----:B------:R-:W-:Y:S02]  /*bc60*/  @!P1 SHF.R.S32.HI R15, RZ, 0x1f, R30 ;  /* 0x0000001fff0f9819 */ /* 0x000fe4000001141e */
[----:B------:R-:W-:Y:S02]  /*bc70*/  @!P0 IADD3 R50, P2, R14, R28, RZ ;  /* 0x0000001c0e328210 */ /* 0x000fe40007f5e0ff */
[----:B------:R-:W-:-:S03]  /*bc80*/  @!P1 LEA.HI R12, R15, R30, RZ, 0x3 ;  /* 0x0000001e0f0c9211 */ /* 0x000fc600078f18ff */
[C---:B------:R-:W-:Y:S01]  /*bc90*/  @!P0 IMAD.X R51, R13.reuse, 0x1, R29, P2 ;  /* 0x000000010d338824 */ /* 0x040fe200010e061d */
[----:B------:R-:W-:Y:S02]  /*bca0*/  @!P0 IADD3 R52, P2, R14, R48, RZ ;  /* 0x000000300e348210 */ /* 0x000fe40007f5e0ff */
[----:B------:R-:W-:Y:S01]  /*bcb0*/  @!P1 LOP3.LUT R12, R12, 0xfffffff8, RZ, 0xc0, !PT ;  /* 0xfffffff80c0c9812 */ /* 0x000fe200078ec0ff */
[----:B------:R-:W-:Y:S01]  /*bcc0*/  CS2R R14, SRZ ;  /* 0x00000000000e7805 */ /* 0x000fe2000001ff00 */
[----:B------:R1:W5:Y:S01]  /*bcd0*/  @!P0 LD.E.128 R24, [R50.64] ;  /* 0x0000001232188980 */ /* 0x000362000c101d00 */
[----:B------:R-:W-:Y:S02]  /*bce0*/  @!P0 IMAD.X R53, R13, 0x1, R49, P2 ;  /* 0x000000010d358824 */ /* 0x000fe400010e0631 */
[----:B------:R-:W-:-:S03]  /*bcf0*/  @!P1 IMAD.WIDE R28, R12, 0x2, R28 ;  /* 0x000000020c1c9825 */ /* 0x000fc600078e021c */
[----:B------:R1:W5:Y:S01]  /*bd00*/  @!P0 LD.E.128 R8, [R52.64] ;  /* 0x0000001234088980 */ /* 0x000362000c101d00 */
[----:B------:R-:W-:Y:S02]  /*bd10*/  @!P1 IMAD.WIDE R48, R12, 0x2, R48 ;  /* 0x000000020c309825 */ /* 0x000fe400078e0230 */
[----:B------:R-:W-:Y:S01]  /*bd20*/  CS2R R12, SRZ ;  /* 0x00000000000c7805 */ /* 0x000fe2000001ff00 */
[----:B------:R1:W5:Y:S05]  /*bd30*/  @!P1 LD.E.128 R32, [R28.64] ;  /* 0x000000121c209980 */ /* 0x00036a000c101d00 */
[----:B------:R1:W5:Y:S02]  /*bd40*/  @!P1 LD.E.128 R12, [R48.64] ;  /* 0x00000012300c9980 */ /* 0x000364000c101d00 */
.L_x_830:
[----:B------:R-:W-:Y:S05]  /*bd50*/  BSYNC B0 ;  /* 0x0000000000007941 */ /* 0x000fea0003800000 */
.L_x_829:
[----:B-----5:R-:W-:Y:S01]  /*bd60*/  SHF.R.U64 R41, R10, 0x10, R11 ;  /* 0x000000100a297819 */ /* 0x020fe2000000120b */
[----:B------:R-:W-:Y:S01]  /*bd70*/  IMAD R88, R88, -0x80, R37 ;  /* 0xffffff8058587824 */ /* 0x000fe200078e0225 */
[----:B------:R-:W-:Y:S01]  /*bd80*/  SHF.R.U32.HI R31, RZ, 0x10, R11 ;  /* 0x00000010ff1f7819 */ /* 0x000fe2000001160b */
[----:B------:R-:W-:Y:S01]  /*bd90*/  IMAD.MOV.U32 R60, RZ, RZ, R24 ;  /* 0x000000ffff3c7224 */ /* 0x000fe200078e0018 */
[--C-:B------:R-:W-:Y:S01]  /*bda0*/  SHF.R.U64 R38, R24, 0x10, R25.reuse ;  /* 0x0000001018267819 */ /* 0x100fe20000001219 */
[----:B------:R-:W-:Y:S01]  /*bdb0*/  IMAD.MOV.U32 R59, RZ, RZ, R25 ;  /* 0x000000ffff3b7224 */ /* 0x000fe200078e0019 */
[----:B------:R-:W-:Y:S01]  /*bdc0*/  PRMT R31, R31, 0x5410, R41 ;  /* 0x000054101f1f7816 */ /* 0x000fe20000000029 */
[----:B------:R-:W-:Y:S01]  /*bdd0*/  IMAD.MOV.U32 R56, RZ, RZ, R26 ;  /* 0x000000ffff387224 */ /* 0x000fe200078e001a */
[----:B------:R-:W-:Y:S01]  /*bde0*/  IMNMX R41, R88, 0x80, PT ;  /* 0x0000008058297817 */ /* 0x000fe20003800200 */
[----:B------:R-:W-:Y:S01]  /*bdf0*/  IMAD.MOV.U32 R57, RZ, RZ, R27 ;  /* 0x000000ffff397224 */ /* 0x000fe200078e001b */
[----:B------:R-:W-:Y:S01]  /*be00*/  SHF.R.U32.HI R58, RZ, 0x10, R25 ;  /* 0x00000010ff3a7819 */ /* 0x000fe20000011619 */
[----:B-1----:R-:W-:Y:S01]  /*be10*/  IMAD.MOV.U32 R53, RZ, RZ, R32 ;  /* 0x000000ffff357224 */ /* 0x002fe200078e0020 */
[----:B------:R-:W-:Y:S01]  /*be20*/  ISETP.GE.AND P0, PT, R158, R41, PT ;  /* 0x000000299e00720c */ /* 0x000fe20003f06270 */
[----:B------:R-:W-:Y:S01]  /*be30*/  IMAD.MOV.U32 R29, RZ, RZ, R35 ;  /* 0x000000ffff1d7224 */ /* 0x000fe200078e0023 */
[--C-:B------:R-:W-:Y:S01]  /*be40*/  SHF.R.U64 R55, R26, 0x10, R27.reuse ;  /* 0x000000101a377819 */ /* 0x100fe2000000121b */
[----:B------:R-:W-:Y:S01]  /*be50*/  IMAD.MOV.U32 R36, RZ, RZ, R10 ;  /* 0x000000ffff247224 */ /* 0x000fe200078e000a */
[----:B------:R-:W-:Y:S01]  /*be60*/  SHF.R.U32.HI R54, RZ, 0x10, R27 ;  /* 0x00000010ff367819 */ /* 0x000fe2000001161b */
[----:B------:R-:W-:Y:S01]  /*be70*/  IMAD.MOV.U32 R49, RZ, RZ, R11 ;  /* 0x000000ffff317224 */ /* 0x000fe200078e000b */
[--C-:B------:R-:W-:Y:S01]  /*be80*/  SHF.R.U64 R25, R32, 0x10, R33.reuse ;  /* 0x0000001020197819 */ /* 0x100fe20000001221 */
[----:B------:R-:W-:Y:S01]  /*be90*/  IMAD.MOV.U32 R28, RZ, RZ, R33 ;  /* 0x000000ffff1c7224 */ /* 0x000fe200078e0021 */
[--C-:B------:R-:W-:Y:S01]  /*bea0*/  SHF.R.U64 R50, R34, 0x10, R35.reuse ;  /* 0x0000001022327819 */ /* 0x100fe20000001223 */
        /* <DEDUP_REMOVED lines=45> */
[----:B------:R-:W-:Y:S01]  /*c180*/  HADD2.F32 R74, -RZ, R37.H1_H1 ;  /* 0x30000025ff4a7230 */ /* 0x000fe20000004100 */
[----:B------:R-:W-:Y:S01]  /*c190*/  LEA.HI R8, R8, R9, RZ, 0x3 ;  /* 0x0000000908087211 */ /* 0x000fe200078f18ff */
[----:B------:R-:W-:Y:S01]  /*c1a0*/  HADD2.F32 R73, -RZ, R34.H1_H1 ;  /* 0x30000022ff497230 */ /* 0x000fe20000004100 */
[----:B------:R-:W-:Y:S01]  /*c1b0*/  LOP3.LUT R10, R47, 0x38, R10, 0xf8, !PT ;  /* 0x000000382f0a7812 */ /* 0x000fe200078ef80a */
[----:B------:R-:W-:Y:S01]  /*c1c0*/  HADD2.F32 R61, -RZ, R35.H0_H0 ;  /* 0x20000023ff3d7230 */ /* 0x000fe20000004100 */
[----:B------:R-:W-:Y:S01]  /*c1d0*/  SHF.L.U32 R8, R8, 0xa, RZ ;  /* 0x0000000a08087819 */ /* 0x000fe200000006ff */
[----:B------:R-:W-:Y:S01]  /*c1e0*/  HADD2.F32 R59, -RZ, R32.H0_H0 ;  /* 0x20000020ff3b7230 */ /* 0x000fe20000004100 */
[----:B------:R-:W-:Y:S01]  /*c1f0*/  LOP3.LUT R9, R10, R45, RZ, 0x3c, !PT ;  /* 0x0000002d0a097212 */ /* 0x000fe200078e3cff */
[----:B------:R-:W-:Y:S01]  /*c200*/  HADD2.F32 R58, -RZ, R36.H1_H1 ;  /* 0x30000024ff3a7230 */ /* 0x000fe20000004100 */
[----:B------:R-:W-:Y:S01]  /*c210*/  LOP3.LUT R8, R8, 0x7fffe000, RZ, 0xc0, !PT ;  /* 0x7fffe00008087812 */ /* 0x000fe200078ec0ff */
[----:B------:R-:W-:-:S02]  /*c220*/  HADD2.F32 R72, -RZ, R37.H0_H0 ;  /* 0x20000025ff487230 */ /* 0x000fc40000004100 */
[----:B------:R-:W-:Y:S01]  /*c230*/  HADD2.F32 R71, -RZ, R34.H0_H0 ;  /* 0x20000022ff477230 */ /* 0x000fe20000004100 */
[----:B------:R-:W-:Y:S01]  /*c240*/  IADD3 R8, R9, R8, R44 ;  /* 0x0000000809087210 */ /* 0x000fe20007ffe02c */
[--C-:B------:R-:W-:Y:S02]  /*c250*/  HADD2.F32 R70, -RZ, R38.reuse.H1_H1 ;  /* 0x30000026ff467230 */ /* 0x100fe40000004100 */
[----:B------:R-:W-:Y:S01]  /*c260*/  HADD2.F32 R56, -RZ, R31.H1_H1 ;  /* 0x3000001fff387230 */ /* 0x000fe20000004100 */
[----:B------:R-:W-:Y:S01]  /*c270*/  SHF.L.U32 R46, R8, 0x1, RZ ;  /* 0x00000001082e7819 */ /* 0x000fe200000006ff */
[--C-:B------:R-:W-:Y:S02]  /*c280*/  HADD2.F32 R69, -RZ, R33.reuse.H1_H1 ;  /* 0x30000021ff457230 */ /* 0x100fe40000004100 */
[----:B------:R-:W-:Y:S02]  /*c290*/  HADD2.F32 R68, -RZ, R38.H0_H0 ;  /* 0x20000026ff447230 */ /* 0x000fe40000004100 */
[----:B------:R-:W2:Y:S01]  /*c2a0*/  LDS.128 R8, [R46+0x10080] ;  /* 0x010080002e087984 */ /* 0x000ea20000000c00 */
[----:B------:R-:W-:-:S02]  /*c2b0*/  HADD2.F32 R67, -RZ, R33.H0_H0 ;  /* 0x20000021ff437230 */ /* 0x000fc40000004100 */
[--C-:B-1----:R-:W-:Y:S02]  /*c2c0*/  HADD2.F32 R49, -RZ, R12.reuse.H0_H0 ;  /* 0x2000000cff317230 */ /* 0x102fe40000004100 */
[----:B------:R-:W-:Y:S02]  /*c2d0*/  HADD2.F32 R51, -RZ, R12.H1_H1 ;  /* 0x3000000cff337230 */ /* 0x000fe40000004100 */
[--C-:B------:R-:W-:Y:S02]  /*c2e0*/  HADD2.F32 R12, -RZ, R13.reuse.H0_H0 ;  /* 0x2000000dff0c7230 */ /* 0x100fe40000004100 */
[----:B------:R-:W-:Y:S01]  /*c2f0*/  HADD2.F32 R52, -RZ, R13.H1_H1 ;  /* 0x3000000dff347230 */ /* 0x000fe20000004100 */
[----:B------:R-:W-:Y:S01]  /*c300*/  FMUL.FTZ R60, R51, R62 ;  /* 0x0000003e333c7220 */ /* 0x000fe20000410000 */
        /* <DEDUP_REMOVED lines=8> */
[----:B------:R-:W-:Y:S01]  /*c390*/  HADD2.F32 R50, -RZ, R9.H1_H1 ;  /* 0x30000009ff327230 */ /* 0x000fe20000004100 */
[-C--:B------:R-:W-:Y:S01]  /*c3a0*/  FMUL.FTZ R9, R49, R66.reuse ;  /* 0x0000004231097220 */ /* 0x080fe20000410000 */
[--C-:B------:R-:W-:Y:S01]  /*c3b0*/  HADD2.F32 R55, -RZ, R10.reuse.H0_H0 ;  /* 0x2000000aff377230 */ /* 0x100fe20000004100 */
[C---:B------:R-:W-:Y:S01]  /*c3c0*/  FMUL.FTZ R66, R63.reuse, R66 ;  /* 0x000000423f427220 */ /* 0x040fe20000410000 */
[----:B------:R-:W-:Y:S01]  /*c3d0*/  HADD2.F32 R10, -RZ, R10.H1_H1 ;  /* 0x3000000aff0a7230 */ /* 0x000fe20000004100 */
[----:B------:R-:W-:Y:S01]  /*c3e0*/  FFMA.FTZ R63, R63, R74, R9 ;  /* 0x0000004a3f3f7223 */ /* 0x000fe20000010009 */
[--C-:B------:R-:W-:Y:S01]  /*c3f0*/  HADD2.F32 R75, -RZ, R11.reuse.H0_H0 ;  /* 0x2000000bff4b7230 */ /* 0x100fe20000004100 */
[C---:B------:R-:W-:Y:S01]  /*c400*/  FMUL.FTZ R62, R8.reuse, R62 ;  /* 0x0000003e083e7220 */ /* 0x040fe20000410000 */
[----:B------:R-:W-:Y:S01]  /*c410*/  HADD2.F32 R11, -RZ, R11.H1_H1 ;  /* 0x3000000bff0b7230 */ /* 0x000fe20000004100 */
[----:B------:R-:W-:-:S02]  /*c420*/  FFMA.FTZ R60, R8, R73, R60 ;  /* 0x00000049083c7223 */ /* 0x000fc4000001003c */
[----:B------:R-:W-:Y:S02]  /*c430*/  FMUL.FTZ R9, R52, R59 ;  /* 0x0000003b34097220 */ /* 0x000fe40000410000 */
[-C--:B------:R-:W-:Y:S02]  /*c440*/  FMUL.FTZ R8, R13, R58.reuse ;  /* 0x0000003a0d087220 */ /* 0x080fe40000410000 */
[----:B------:R-:W-:Y:S02]  /*c450*/  FMUL.FTZ R58, R55, R58 ;  /* 0x0000003a373a7220 */ /* 0x000fe40000410000 */
[C---:B------:R-:W-:Y:S02]  /*c460*/  FMUL.FTZ R61, R57.reuse, R61 ;  /* 0x0000003d393d7220 */ /* 0x040fe40000410000 */
[----:B------:R-:W-:Y:S01]  /*c470*/  FFMA.FTZ R54, R57, R72, R54 ;  /* 0x0000004839367223 */ /* 0x000fe20000010036 */
[----:B------:R-:W-:Y:S01]  /*c480*/  HADD2.F32 R57, -RZ, R36.H0_H0 ;  /* 0x20000024ff397230 */ /* 0x000fe20000004100 */
[----:B------:R-:W-:-:S02]  /*c490*/  FMUL.FTZ R59, R50, R59 ;  /* 0x0000003b323b7220 */ /* 0x000fc40000410000 */
[----:B------:R-:W-:Y:S02]  /*c4a0*/  FFMA.FTZ R9, R50, R71, R9 ;  /* 0x0000004732097223 */ /* 0x000fe40000010009 */
[----:B------:R-:W-:Y:S01]  /*c4b0*/  FFMA.FTZ R55, R55, R70, R8 ;  /* 0x0000004637377223 */ /* 0x000fe20000010008 */
[----:B------:R-:W-:Y:S01]  /*c4c0*/  HADD2.F32 R8, -RZ, R31.H0_H0 ;  /* 0x2000001fff087230 */ /* 0x000fe20000004100 */
[----:B------:R-:W-:Y:S01]  /*c4d0*/  FMUL.FTZ R50, R53, R56 ;  /* 0x0000003835327220 */ /* 0x000fe20000410000 */
[----:B------:R-:W-:Y:S01]  /*c4e0*/  F2FP.PACK_AB R9, R9, R54 ;  /* 0x000000360909723e */ /* 0x000fe200000000ff */
[C---:B------:R-:W-:Y:S02]  /*c4f0*/  FMUL.FTZ R56, R10.reuse, R56 ;  /* 0x000000380a387220 */ /* 0x040fe40000410000 */
[----:B------:R-:W-:Y:S02]  /*c500*/  FFMA.FTZ R10, R10, R69, R50 ;  /* 0x000000450a0a7223 */ /* 0x000fe40000010032 */
[----:B------:R-:W-:-:S02]  /*c510*/  FMUL.FTZ R50, R14, R57 ;  /* 0x000000390e327220 */ /* 0x000fc40000410000 */
[-C--:B------:R-:W-:Y:S01]  /*c520*/  FMUL.FTZ R76, R15, R8.reuse ;  /* 0x000000080f4c7220 */ /* 0x080fe20000410000 */
[----:B------:R-:W-:Y:S01]  /*c530*/  F2FP.PACK_AB R10, R10, R55 ;  /* 0x000000370a0a723e */ /* 0x000fe200000000ff */
[----:B------:R-:W-:Y:S02]  /*c540*/  FMUL.FTZ R57, R75, R57 ;  /* 0x000000394b397220 */ /* 0x000fe40000410000 */
[----:B------:R-:W-:Y:S02]  /*c550*/  FMUL.FTZ R8, R11, R8 ;  /* 0x000000080b087220 */ /* 0x000fe40000410000 */
[----:B------:R-:W-:Y:S02]  /*c560*/  FFMA.FTZ R53, R53, R69, -R56 ;  /* 0x0000004535357223 */ /* 0x000fe40000010838 */
        /* <DEDUP_REMOVED lines=8> */
[----:B------:R-:W-:Y:S01]  /*c5f0*/  FFMA.FTZ R56, R15, R67, -R8 ;  /* 0x000000430f387223 */ /* 0x000fe20000010808 */
[----:B------:R-:W-:Y:S01]  /*c600*/  F2FP.PACK_AB R14, R53, R58 ;  /* 0x0000003a350e723e */ /* 0x000fe200000000ff */
[----:B------:R-:W-:Y:S01]  /*c610*/  FFMA.FTZ R50, R75, R68, R50 ;  /* 0x000000444b327223 */ /* 0x000fe20000010032 */
[----:B------:R-:W-:Y:S01]  /*c620*/  F2FP.PACK_AB R8, R60, R63 ;  /* 0x0000003f3c08723e */ /* 0x000fe200000000ff */
[----:B------:R-:W-:Y:S01]  /*c630*/  FFMA.FTZ R11, R11, R67, R76 ;  /* 0x000000430b0b7223 */ /* 0x000fe2000001004c */
[----:B------:R-:W-:-:S04]  /*c640*/  F2FP.PACK_AB R15, R56, R57 ;  /* 0x00000039380f723e */ /* 0x000fc800000000ff */
[----:B------:R-:W-:Y:S01]  /*c650*/  F2FP.PACK_AB R11, R11, R50 ;  /* 0x000000320b0b723e */ /* 0x000fe200000000ff */
[----:B------:R1:W-:Y:S04]  /*c660*/  STS.128 [R39+0x10080], R12 ;  /* 0x0100800c27007388 */ /* 0x0003e80000000c00 */
[----:B------:R1:W-:Y:S02]  /*c670*/  STS.128 [R46+0x10080], R8 ;  /* 0x010080082e007388 */ /* 0x0003e40000000c00 */
.L_x_834:
[----:B------:R-:W-:Y:S05]  /*c680*/  BSYNC B0 ;  /* 0x0000000000007941 */ /* 0x000fea0003800000 */
.L_x_833:
        /* <DEDUP_REMOVED lines=16> */
[----:B------:R-:W-:Y:S01]  /*c790*/  HADD2.F32 R68, -RZ, R28.H0_H0 ;  /* 0x2000001cff447230 */ /* 0x000fe20000004100 */
[----:B------:R-:W-:Y:S01]  /*c7a0*/  SHF.L.U32 R10, R9, 0x3, RZ ;  /* 0x00000003090a7819 */ /* 0x000fe200000006ff */
[----:B------:R-:W-:Y:S01]  /*c7b0*/  HADD2.F32 R67, -RZ, R25.H0_H0 ;  /* 0x20000019ff437230 */ /* 0x000fe20000004100 */
[----:B------:R-:W-:Y:S01]  /*c7c0*/  LEA.HI R8, R8, R9, RZ, 0x3 ;  /* 0x0000000908087211 */ /* 0x000fe200078f18ff */
[--C-:B------:R-:W-:Y:S01]  /*c7d0*/  HADD2.F32 R66, -RZ, R29.reuse.H1_H1 ;  /* 0x3000001dff427230 */ /* 0x100fe20000004100 */
[----:B------:R-:W-:Y:S01]  /*c7e0*/  SHF.L.U32 R12, R12, 0x7, RZ ;  /* 0x000000070c0c7819 */ /* 0x000fe200000006ff */
[----:B------:R-:W-:Y:S01]  /*c7f0*/  HADD2.F32 R52, -RZ, R20.H1_H1 ;  /* 0x30000014ff347230 */ /* 0x000fe20000004100 */
[----:B------:R-:W-:Y:S01]  /*c800*/  LOP3.LUT R10, R47, 0x38, R10, 0xf8, !PT ;  /* 0x000000382f0a7812 */ /* 0x000fe200078ef80a */
[--C-:B------:R-:W-:Y:S01]  /*c810*/  HADD2.F32 R63, -RZ, R24.reuse.H1_H1 ;  /* 0x30000018ff3f7230 */ /* 0x100fe20000004100 */
[----:B------:R-:W-:Y:S01]  /*c820*/  SHF.L.U32 R8, R8, 0xa, RZ ;  /* 0x0000000a08087819 */ /* 0x000fe200000006ff */
[----:B------:R-:W-:Y:S01]  /*c830*/  HADD2.F32 R62, -RZ, R29.H0_H0 ;  /* 0x2000001dff3e7230 */ /* 0x000fe20000004100 */
[----:B------:R-:W-:Y:S01]  /*c840*/  LOP3.LUT R12, R12, 0x7fffe000, RZ, 0xc0, !PT ;  /* 0x7fffe0000c0c7812 */ /* 0x000fe200078ec0ff */
[----:B------:R-:W-:Y:S01]  /*c850*/  HADD2.F32 R61, -RZ, R24.H0_H0 ;  /* 0x20000018ff3d7230 */ /* 0x000fe20000004100 */
[----:B------:R-:W-:-:S02]  /*c860*/  LOP3.LUT R45, R10, R45, RZ, 0x3c, !PT ;  /* 0x0000002d0a2d7212 */ /* 0x000fc400078e3cff */
        /* <DEDUP_REMOVED lines=9> */
[----:B--2---:R-:W-:Y:S02]  /*c900*/  HADD2.F32 R59, -RZ, R8.H0_H0 ;  /* 0x20000008ff3b7230 */ /* 0x004fe40000004100 */
[--C-:B------:R-:W-:Y:S01]  /*c910*/  HADD2.F32 R12, -RZ, R13.reuse.H0_H0 ;  /* 0x2000000dff0c7230 */ /* 0x100fe20000004100 */
[----:B------:R-:W-:Y:S01]  /*c920*/  FMUL.FTZ R56, R47, R58 ;  /* 0x0000003a2f387220 */ /* 0x000fe20000410000 */
[----:B------:R-:W-:-:S02]  /*c930*/  HADD2.F32 R48, -RZ, R13.H1_H1 ;  /* 0x3000000dff307230 */ /* 0x000fc40000004100 */
[----:B------:R-:W-:Y:S01]  /*c940*/  HADD2.F32 R8, -RZ, R8.H1_H1 ;  /* 0x30000008ff087230 */ /* 0x000fe20000004100 */
[----:B------:R-:W-:Y:S01]  /*c950*/  FMUL.FTZ R50, R12, R57 ;  /* 0x000000390c327220 */ /* 0x000fe20000410000 */
[--C-:B------:R-:W-:Y:S02]  /*c960*/  HADD2.F32 R53, -RZ, R9.reuse.H0_H0 ;  /* 0x20000009ff357230 */ /* 0x100fe40000004100 */
[----:B------:R-:W-:Y:S01]  /*c970*/  HADD2.F32 R46, -RZ, R9.H1_H1 ;  /* 0x30000009ff2e7230 */ /* 0x000fe20000004100 */
[-C--:B------:R-:W-:Y:S01]  /*c980*/  FMUL.FTZ R9, R45, R60.reuse ;  /* 0x0000003c2d097220 */ /* 0x080fe20000410000 */
[----:B------:R-:W-:Y:S01]  /*c990*/  HADD2.F32 R13, -RZ, R14.H0_H0 ;  /* 0x2000000eff0d7230 */ /* 0x000fe20000004100 */
        /* <DEDUP_REMOVED lines=9> */
[----:B------:R-:W-:Y:S01]  /*ca30*/  HADD2.F32 R15, -RZ, R15.H1_H1 ;  /* 0x3000000fff0f7230 */ /* 0x000fe20000004100 */
[-C--:B------:R-:W-:Y:S01]  /*ca40*/  FMUL.FTZ R8, R13, R54.reuse ;  /* 0x000000360d087220 */ /* 0x080fe20000410000 */
[--C-:B------:R-:W-:Y:S01]  /*ca50*/  HADD2.F32 R71, -RZ, R11.reuse.H0_H0 ;  /* 0x2000000bff477230 */ /* 0x100fe20000004100 */
[----:B------:R-:W-:Y:S01]  /*ca60*/  FMUL.FTZ R54, R51, R54 ;  /* 0x0000003633367220 */ /* 0x000fe20000410000 */
[----:B------:R-:W-:Y:S01]  /*ca70*/  HADD2.F32 R11, -RZ, R11.H1_H1 ;  /* 0x3000000bff0b7230 */ /* 0x000fe20000004100 */
[----:B------:R-:W-:-:S02]  /*ca80*/  FMUL.FTZ R57, R53, R57 ;  /* 0x0000003935397220 */ /* 0x000fc40000410000 */
[----:B------:R-:W-:Y:S01]  /*ca90*/  FFMA.FTZ R50, R53, R68, R50 ;  /* 0x0000004435327223 */ /* 0x000fe20000010032 */
[----:B------:R-:W-:Y:S01]  /*caa0*/  HADD2.F32 R53, -RZ, R27.H0_H0 ;  /* 0x2000001bff357230 */ /* 0x000fe20000004100 */
[C---:B------:R-:W-:Y:S02]  /*cab0*/  FMUL.FTZ R55, R46.reuse, R55 ;  /* 0x000000372e377220 */ /* 0x040fe40000410000 */
[----:B------:R-:W-:Y:S02]  /*cac0*/  FFMA.FTZ R9, R46, R67, R9 ;  /* 0x000000432e097223 */ /* 0x000fe40000010009 */
        /* <DEDUP_REMOVED lines=29> */
.L_x_832:
[----:B------:R-:W-:Y:S05]  /*cca0*/  BSYNC B1 ;  /* 0x0000000000017941 */ /* 0x000fea0003800000 */
.L_x_831:
        /* <DEDUP_REMOVED lines=17> */
[----:B------:R-:W-:Y:S01]  /*cdc0*/  HADD2.F32 R72, -RZ, R35.H1_H1 ;  /* 0x30000023ff487230 */ /* 0x000fe20000004100 */
[----:B------:R-:W-:Y:S01]  /*cdd0*/  LOP3.LUT R11, R45, 0x38, R42, 0xf8, !PT ;  /* 0x000000382d0b7812 */ /* 0x000fe200078ef82a */
[----:B------:R-:W-:Y:S01]  /*cde0*/  HADD2.F32 R60, -RZ, R34.H1_H1 ;  /* 0x30000022ff3c7230 */ /* 0x000fe20000004100 */
[----:B------:R-:W-:Y:S01]  /*cdf0*/  SHF.R.S32.HI R8, RZ, 0x1f, R9 ;  /* 0x0000001fff087819 */ /* 0x000fe20000011409 */
[----:B------:R-:W-:Y:S01]  /*ce00*/  HADD2.F32 R62, -RZ, R37.H1_H1 ;  /* 0x30000025ff3e7230 */ /* 0x000fe20000004100 */
[----:B------:R-:W-:Y:S01]  /*ce10*/  SHF.L.U32 R10, R9, 0x3, RZ ;  /* 0x00000003090a7819 */ /* 0x000fe200000006ff */
[----:B------:R-:W-:Y:S01]  /*ce20*/  HADD2.F32 R69, -RZ, R35.H0_H0 ;  /* 0x20000023ff457230 */ /* 0x000fe20000004100 */
[----:B------:R-:W-:Y:S01]  /*ce30*/  LEA.HI R8, R8, R9, RZ, 0x3 ;  /* 0x0000000908087211 */ /* 0x000fe200078f18ff */
[----:B------:R-:W-:Y:S01]  /*ce40*/  HADD2.F32 R61, -RZ, R37.H0_H0 ;  /* 0x20000025ff3d7230 */ /* 0x000fe20000004100 */
[----:B------:R-:W-:Y:S01]  /*ce50*/  LOP3.LUT R9, R45, 0x38, R10, 0xf8, !PT ;  /* 0x000000382d097812 */ /* 0x000fe200078ef80a */
[--C-:B------:R-:W-:Y:S01]  /*ce60*/  HADD2.F32 R66, -RZ, R31.reuse.H1_H1 ;  /* 0x3000001fff427230 */ /* 0x100fe20000004100 */
[----:B------:R-:W-:Y:S01]  /*ce70*/  SHF.L.U32 R8, R8, 0xa, RZ ;  /* 0x0000000a08087819 */ /* 0x000fe200000006ff */
[----:B------:R-:W-:Y:S01]  /*ce80*/  HADD2.F32 R58, -RZ, R38.H1_H1 ;  /* 0x30000026ff3a7230 */ /* 0x000fe20000004100 */
[-C--:B------:R-:W-:Y:S01]  /*ce90*/  LOP3.LUT R9, R9, R44.reuse, RZ, 0x3c, !PT ;  /* 0x0000002c09097212 */ /* 0x080fe200078e3cff */
[----:B------:R-:W-:Y:S01]  /*cea0*/  HADD2.F32 R63, -RZ, R36.H0_H0 ;  /* 0x20000024ff3f7230 */ /* 0x000fe20000004100 */
[----:B------:R-:W-:Y:S01]  /*ceb0*/  LOP3.LUT R8, R8, 0x7fffe000, RZ, 0xc0, !PT ;  /* 0x7fffe00008087812 */ /* 0x000fe200078ec0ff */
[----:B------:R-:W-:Y:S01]  /*cec0*/  HADD2.F32 R74, -RZ, R31.H0_H0 ;  /* 0x2000001fff4a7230 */ /* 0x000fe20000004100 */
[----:B------:R-:W-:-:S02]  /*ced0*/  LOP3.LUT R48, R11, R44, RZ, 0x3c, !PT ;  /* 0x0000002c0b307212 */ /* 0x000fc400078e3cff */
        /* <DEDUP_REMOVED lines=12> */
[----:B------:R-:W-:Y:S01]  /*cfa0*/  FMUL.FTZ R70, R10, R51 ;  /* 0x000000330a467220 */ /* 0x000fe20000410000 */
[----:B------:R-:W-:Y:S01]  /*cfb0*/  HADD2.F32 R59, -RZ, R8.H1_H1 ;  /* 0x30000008ff3b7230 */ /* 0x000fe20000004100 */
[C---:B------:R-:W-:Y:S01]  /*cfc0*/  FMUL.FTZ R8, R72.reuse, R49 ;  /* 0x0000003148087220 */ /* 0x040fe20000410000 */
[--C-:B------:R-:W-:Y:S01]  /*cfd0*/  HADD2.F32 R50, -RZ, R11.reuse.H0_H0 ;  /* 0x2000000bff327230 */ /* 0x100fe20000004100 */
[----:B------:R-:W-:Y:S01]  /*cfe0*/  FMUL.FTZ R72, R72, R73 ;  /* 0x0000004948487220 */ /* 0x000fe20000410000 */
[----:B------:R-:W-:Y:S01]  /*cff0*/  HADD2.F32 R75, -RZ, R11.H1_H1 ;  /* 0x3000000bff4b7230 */ /* 0x000fe20000004100 */
[-C--:B------:R-:W-:Y:S01]  /*d000*/  FMUL.FTZ R71, R10, R59.reuse ;  /* 0x0000003b0a477220 */ /* 0x080fe20000410000 */
[--C-:B------:R-:W-:Y:S01]  /*d010*/  HADD2.F32 R12, -RZ, R13.reuse.H0_H0 ;  /* 0x2000000dff0c7230 */ /* 0x100fe20000004100 */
[----:B------:R-:W-:Y:S01]  /*d020*/  FFMA.FTZ R70, R60, R59, R70 ;  /* 0x0000003b3c467223 */ /* 0x000fe20000010046 */
[----:B------:R-:W-:Y:S01]  /*d030*/  HADD2.F32 R52, -RZ, R13.H1_H1 ;  /* 0x3000000dff347230 */ /* 0x000fe20000004100 */
[C---:B------:R-:W-:Y:S01]  /*d040*/  FFMA.FTZ R73, R62.reuse, R73, R8 ;  /* 0x000000493e497223 */ /* 0x040fe20000010008 */
[----:B------:R-:W-:Y:S01]  /*d050*/  HADD2.F32 R11, -RZ, R32.H0_H0 ;  /* 0x20000020ff0b7230 */ /* 0x000fe20000004100 */
[----:B------:R-:W-:Y:S01]  /*d060*/  FMUL.FTZ R8, R69, R12 ;  /* 0x0000000c45087220 */ /* 0x000fe20000410000 */
[--C-:B------:R-:W-:Y:S01]  /*d070*/  HADD2.F32 R54, -RZ, R9.reuse.H0_H0 ;  /* 0x20000009ff367230 */ /* 0x100fe20000004100 */
[----:B------:R-:W-:Y:S01]  /*d080*/  FFMA.FTZ R72, R62, R49, -R72 ;  /* 0x000000313e487223 */ /* 0x000fe20000010848 */
[----:B------:R-:W-:Y:S01]  /*d090*/  HADD2.F32 R56, -RZ, R9.H1_H1 ;  /* 0x30000009ff387230 */ /* 0x000fe20000004100 */
[----:B------:R-:W-:Y:S01]  /*d0a0*/  FMUL.FTZ R9, R11, R52 ;  /* 0x000000340b097220 */ /* 0x000fe20000410000 */
[----:B------:R-:W-:Y:S01]  /*d0b0*/  HADD2.F32 R59, -RZ, R34.H0_H0 ;  /* 0x20000022ff3b7230 */ /* 0x000fe20000004100 */
[-C--:B------:R-:W-:Y:S01]  /*d0c0*/  FMUL.FTZ R69, R69, R54.reuse ;  /* 0x0000003645457220 */ /* 0x080fe20000410000 */
[----:B------:R-:W-:Y:S01]  /*d0d0*/  HADD2.F32 R13, -RZ, R14.H0_H0 ;  /* 0x2000000eff0d7230 */ /* 0x000fe20000004100 */
[----:B------:R-:W-:Y:S01]  /*d0e0*/  FFMA.FTZ R54, R61, R54, R8 ;  /* 0x000000363d367223 */ /* 0x000fe20000010008 */
[----:B------:R-:W-:Y:S01]  /*d0f0*/  HADD2.F32 R10, -RZ, R36.H1_H1 ;  /* 0x30000024ff0a7230 */ /* 0x000fe20000004100 */
[-C--:B------:R-:W-:Y:S01]  /*d100*/  FMUL.FTZ R68, R11, R56.reuse ;  /* 0x000000380b447220 */ /* 0x080fe20000410000 */
[----:B------:R-:W-:Y:S01]  /*d110*/  HADD2.F32 R53, -RZ, R14.H1_H1 ;  /* 0x3000000eff357230 */ /* 0x000fe20000004100 */
[----:B------:R-:W-:Y:S01]  /*d120*/  FFMA.FTZ R9, R59, R56, R9 ;  /* 0x000000383b097223 */ /* 0x000fe20000010009 */
[----:B------:R-:W-:Y:S01]  /*d130*/  HADD2.F32 R14, -RZ, R15.H0_H0 ;  /* 0x2000000fff0e7230 */ /* 0x000fe20000004100 */
[C---:B------:R-:W-:Y:S01]  /*d140*/  FMUL.FTZ R8, R10.reuse, R13 ;  /* 0x0000000d0a087220 */ /* 0x040fe20000410000 */
[----:B------:R-:W-:Y:S01]  /*d150*/  HADD2.F32 R56, -RZ, R33.H1_H1 ;  /* 0x30000021ff387230 */ /* 0x000fe20000004100 */
[----:B------:R-:W-:Y:S01]  /*d160*/  FMUL.FTZ R67, R10, R55 ;  /* 0x000000370a437220 */ /* 0x000fe20000410000 */
[----:B------:R-:W-:Y:S01]  /*d170*/  HADD2.F32 R15, -RZ, R15.H1_H1 ;  /* 0x3000000fff0f7230 */ /* 0x000fe20000004100 */
[----:B------:R-:W-:Y:S01]  /*d180*/  FMUL.FTZ R10, R66, R53 ;  /* 0x00000035420a7220 */ /* 0x000fe20000410000 */
[----:B------:R-:W-:Y:S01]  /*d190*/  F2FP.PACK_AB R9, R9, R54 ;  /* 0x000000360909723e */ /* 0x000fe200000000ff */
[----:B------:R-:W-:Y:S01]  /*d1a0*/  FFMA.FTZ R55, R58, R55, R8 ;  /* 0x000000373a377223 */ /* 0x000fe20000010008 */
[----:B------:R-:W-:Y:S01]  /*d1b0*/  HADD2.F32 R8, -RZ, R33.H0_H0 ;  /* 0x20000021ff087230 */ /* 0x000fe20000004100 */
[----:B------:R-:W-:-:S02]  /*d1c0*/  FMUL.FTZ R66, R66, R57 ;  /* 0x0000003942427220 */ /* 0x000fc40000410000 */
[----:B------:R-:W-:Y:S01]  /*d1d0*/  FFMA.FTZ R10, R56, R57, R10 ;  /* 0x00000039380a7223 */ /* 0x000fe2000001000a */
[----:B------:R-:W-:Y:S01]  /*d1e0*/  HADD2.F32 R57, -RZ, R38.H0_H0 ;  /* 0x20000026ff397230 */ /* 0x000fe20000004100 */
[C---:B------:R-:W-:Y:S02]  /*d1f0*/  FMUL.FTZ R76, R63.reuse, R14 ;  /* 0x0000000e3f4c7220 */ /* 0x040fe40000410000 */
[----:B------:R-:W-:Y:S01]  /*d200*/  FMUL.FTZ R11, R74, R15 ;  /* 0x0000000f4a0b7220 */ /* 0x000fe20000410000 */
[----:B------:R-:W-:Y:S01]  /*d210*/  F2FP.PACK_AB R10, R10, R55 ;  /* 0x000000370a0a723e */ /* 0x000fe200000000ff */
[----:B------:R-:W-:Y:S02]  /*d220*/  FMUL.FTZ R63, R63, R50 ;  /* 0x000000323f3f7220 */ /* 0x000fe40000410000 */
[----:B------:R-:W-:Y:S02]  /*d230*/  FMUL.FTZ R74, R74, R75 ;  /* 0x0000004b4a4a7220 */ /* 0x000fe40000410000 */
[----:B------:R-:W-:-:S02]  /*d240*/  FFMA.FTZ R71, R60, R51, -R71 ;  /* 0x000000333c477223 */ /* 0x000fc40000010847 */
[----:B------:R-:W-:Y:S02]  /*d250*/  FFMA.FTZ R69, R61, R12, -R69 ;  /* 0x0000000c3d457223 */ /* 0x000fe40000010845 */
[----:B------:R-:W-:Y:S01]  /*d260*/  FFMA.FTZ R68, R59, R52, -R68 ;  /* 0x000000343b447223 */ /* 0x000fe20000010844 */
[----:B------:R-:W-:Y:S01]  /*d270*/  F2FP.PACK_AB R12, R71, R72 ;  /* 0x00000048470c723e */ /* 0x000fe200000000ff */
[----:B------:R-:W-:Y:S02]  /*d280*/  FFMA.FTZ R67, R58, R13, -R67 ;  /* 0x0000000d3a437223 */ /* 0x000fe40000010843 */
[----:B------:R-:W-:Y:S01]  /*d290*/  FFMA.FTZ R66, R56, R53, -R66 ;  /* 0x0000003538427223 */ /* 0x000fe20000010842 */
[----:B------:R-:W-:Y:S01]  /*d2a0*/  F2FP.PACK_AB R13, R68, R69 ;  /* 0x00000045440d723e */ /* 0x000fe200000000ff */
[C---:B------:R-:W-:Y:S02]  /*d2b0*/  FFMA.FTZ R63, R57.reuse, R14, -R63 ;  /* 0x0000000e393f7223 */ /* 0x040fe4000001083f */
[----:B------:R-:W-:Y:S01]  /*d2c0*/  FFMA.FTZ R74, R8, R15, -R74 ;  /* 0x0000000f084a7223 */ /* 0x000fe2000001084a */
[----:B------:R-:W-:Y:S01]  /*d2d0*/  F2FP.PACK_AB R14, R66, R67 ;  /* 0x00000043420e723e */ /* 0x000fe200000000ff */
[----:B------:R-:W-:-:S02]  /*d2e0*/  FFMA.FTZ R50, R57, R50, R76 ;  /* 0x0000003239327223 */ /* 0x000fc4000001004c */
[----:B------:R-:W-:Y:S01]  /*d2f0*/  FFMA.FTZ R11, R8, R75, R11 ;  /* 0x0000004b080b7223 */ /* 0x000fe2000001000b */
[----:B------:R-:W-:Y:S02]  /*d300*/  F2FP.PACK_AB R15, R74, R63 ;  /* 0x0000003f4a0f723e */ /* 0x000fe400000000ff */
[----:B------:R-:W-:Y:S02]  /*d310*/  F2FP.PACK_AB R8, R70, R73 ;  /* 0x000000494608723e */ /* 0x000fe400000000ff */
[----:B------:R-:W-:Y:S01]  /*d320*/  F2FP.PACK_AB R11, R11, R50 ;  /* 0x000000320b0b723e */ /* 0x000fe200000000ff */
[----:B------:R1:W-:Y:S04]  /*d330*/  STS.128 [R48+0x10080], R12 ;  /* 0x0100800c30007388 */ /* 0x0003e80000000c00 */
[----:B------:R1:W-:Y:S02]  /*d340*/  STS.128 [R47+0x10080], R8 ;  /* 0x010080082f007388 */ /* 0x0003e40000000c00 */
.L_x_838:
[----:B------:R-:W-:Y:S05]  /*d350*/  BSYNC B0 ;  /* 0x0000000000007941 */ /* 0x000fea0003800000 */
.L_x_837:
[----:B------:R-:W-:-:S13]  /*d360*/  ISETP.GE.AND P0, PT, R30, c[0x0][0x27c], PT ;  /* 0x00009f001e007a0c */ /* 0x000fda0003f06270 */
[----:B------:R-:W-:Y:S05]  /*d370*/  @P0 BRA `(.L_x_836) ;  /* 0x000005f000000947 */ /* 0x000fea0003800000 */
[----:B-1----:R-:W-:Y:S01]  /*d380*/  SHF.R.S32.HI R9, RZ, 0x1f, R30 ;  /* 0x0000001fff097819 */ /* 0x002fe2000001141e */
[--C-:B------:R-:W-:Y:S02]  /*d390*/  HADD2.F32 R57, -RZ, R26.reuse.H1_H1 ;  /* 0x3000001aff397230 */ /* 0x100fe40000004100 */
[----:B------:R-:W-:Y:S01]  /*d3a0*/  HADD2.F32 R56, -RZ, R25.H1_H1 ;  /* 0x30000019ff387230 */ /* 0x000fe20000004100 */
[CC--:B------:R-:W-:Y:S01]  /*d3b0*/  LEA.HI R11, R9.reuse, R30.reuse, RZ, 0x3 ;  /* 0x0000001e090b7211 */ /* 0x0c0fe200078f18ff */
[----:B------:R-:W-:Y:S01]  /*d3c0*/  HADD2.F32 R63, -RZ, R26.H0_H0 ;  /* 0x2000001aff3f7230 */ /* 0x000fe20000004100 */
[----:B------:R-:W-:Y:S01]  /*d3d0*/  LEA.HI R12, R9, R30, RZ, 0x6 ;  /* 0x0000001e090c7211 */ /* 0x000fe200078f30ff */
[----:B------:R-:W-:Y:S01]  /*d3e0*/  HADD2.F32 R59, -RZ, R28.H1_H1 ;  /* 0x3000001cff3b7230 */ /* 0x000fe20000004100 */
[----:B------:R-:W-:Y:S01]  /*d3f0*/  LEA.HI.SX32 R9, R11, R46, 0x1d ;  /* 0x0000002e0b097211 */ /* 0x000fe200078feaff */
[--C-:B------:R-:W-:Y:S01]  /*d400*/  HADD2.F32 R60, -RZ, R20.reuse.H1_H1 ;  /* 0x30000014ff3c7230 */ /* 0x100fe20000004100 */
[----:B------:R-:W-:Y:S01]  /*d410*/  SHF.L.U32 R12, R12, 0x7, RZ ;  /* 0x000000070c0c7819 */ /* 0x000fe200000006ff */
[----:B------:R-:W-:Y:S01]  /*d420*/  HADD2.F32 R70, -RZ, R20.H0_H0 ;  /* 0x20000014ff467230 */ /* 0x000fe20000004100 */
[----:B------:R-:W-:Y:S01]  /*d430*/  SHF.R.S32.HI R8, RZ, 0x1f, R9 ;  /* 0x0000001fff087819 */ /* 0x000fe20000011409 */
[----:B------:R-:W-:Y:S01]  /*d440*/  HADD2.F32 R73, -RZ, R27.H0_H0 ;  /* 0x2000001bff497230 */ /* 0x000fe20000004100 */
        /* <DEDUP_REMOVED lines=15> */
[--C-:B-1----:R-:W-:Y:S02]  /*d540*/  HADD2.F32 R47, -RZ, R12.reuse.H1_H1 ;  /* 0x3000000cff2f7230 */ /* 0x102fe40000004100 */
[----:B------:R-:W-:Y:S02]  /*d550*/  HADD2.F32 R44, -RZ, R12.H0_H0 ;  /* 0x2000000cff2c7230 */ /* 0x000fe40000004100 */
[--C-:B--2---:R-:W-:Y:S02]  /*d560*/  HADD2.F32 R51, -RZ, R10.reuse.H0_H0 ;  /* 0x2000000aff337230 */ /* 0x104fe40000004100 */
[----:B------:R-:W-:Y:S01]  /*d570*/  HADD2.F32 R53, -RZ, R10.H1_H1 ;  /* 0x3000000aff357230 */ /* 0x000fe20000004100 */
[----:B------:R-:W-:Y:S01]  /*d580*/  FMUL.FTZ R69, R57, R44 ;  /* 0x0000002c39457220 */ /* 0x000fe20000410000 */
[----:B------:R-:W-:-:S02]  /*d590*/  HADD2.F32 R10, -RZ, R22.H1_H1 ;  /* 0x30000016ff0a7230 */ /* 0x000fc40000004100 */
[--C-:B------:R-:W-:Y:S02]  /*d5a0*/  HADD2.F32 R54, -RZ, R8.reuse.H0_H0 ;  /* 0x20000008ff367230 */ /* 0x100fe40000004100 */
        /* <DEDUP_REMOVED lines=20> */
[--C-:B------:R-:W-:Y:S01]  /*d6f0*/  HADD2.F32 R13, -RZ, R14.reuse.H0_H0 ;  /* 0x2000000eff0d7230 */ /* 0x100fe20000004100 */
[----:B------:R-:W-:Y:S01]  /*d700*/  FFMA.FTZ R50, R57, R50, R8 ;  /* 0x0000003239327223 */ /* 0x000fe20000010008 */
[----:B------:R-:W-:Y:S01]  /*d710*/  HADD2.F32 R10, -RZ, R27.H1_H1 ;  /* 0x3000001bff0a7230 */ /* 0x000fe20000004100 */
[----:B------:R-:W-:Y:S01]  /*d720*/  FFMA.FTZ R9, R55, R52, R9 ;  /* 0x0000003437097223 */ /* 0x000fe20000010009 */
[----:B------:R-:W-:Y:S01]  /*d730*/  HADD2.F32 R49, -RZ, R14.H1_H1 ;  /* 0x3000000eff317230 */ /* 0x000fe20000004100 */
[----:B------:R-:W-:Y:S01]  /*d740*/  FFMA.FTZ R68, R59, R44, -R68 ;  /* 0x0000002c3b447223 */ /* 0x000fe20000010844 */
[----:B------:R-:W-:Y:S01]  /*d750*/  HADD2.F32 R14, -RZ, R15.H0_H0 ;  /* 0x2000000fff0e7230 */ /* 0x000fe20000004100 */
[C---:B------:R-:W-:Y:S01]  /*d760*/  FMUL.FTZ R8, R10.reuse, R13 ;  /* 0x0000000d0a087220 */ /* 0x040fe20000410000 */
[----:B------:R-:W-:Y:S01]  /*d770*/  HADD2.F32 R54, -RZ, R29.H1_H1 ;  /* 0x3000001dff367230 */ /* 0x000fe20000004100 */
[----:B------:R-:W-:Y:S01]  /*d780*/  FMUL.FTZ R61, R10, R51 ;  /* 0x000000330a3d7220 */ /* 0x000fe20000410000 */
[--C-:B------:R-:W-:Y:S01]  /*d790*/  HADD2.F32 R52, -RZ, R24.reuse.H1_H1 ;  /* 0x30000018ff347230 */ /* 0x100fe20000004100 */
        /* <DEDUP_REMOVED lines=29> */
.L_x_836:
[----:B------:R-:W-:Y:S05]  /*d970*/  BSYNC B1 ;  /* 0x0000000000017941 */ /* 0x000fea0003800000 */
.L_x_835:
        /* <DEDUP_REMOVED lines=106> */
.L_x_842:
[----:B------:R-:W-:Y:S05]  /*e020*/  BSYNC B0 ;  /* 0x0000000000007941 */ /* 0x000fea0003800000 */
.L_x_841:
        /* <DEDUP_REMOVED lines=12> */
[--C-:B------:R-:W-:Y:S01]  /*e0f0*/  HADD2.F32 R60, -RZ, R20.reuse.H1_H1 ;  /* 0x30000014ff3c7230 */ /* 0x100fe20000004100 */
[----:B------:R-:W-:Y:S01]  /*e100*/  SHF.R.S32.HI R8, RZ, 0x1f, R9 ;  /* 0x0000001fff087819 */ /* 0x000fe20000011409 */
[----:B------:R-:W-:Y:S01]  /*e110*/  HADD2.F32 R54, -RZ, R29.H1_H1 ;  /* 0x3000001dff367230 */ /* 0x000fe20000004100 */
[----:B------:R-:W-:Y:S01]  /*e120*/  LOP3.LUT R11, R10, R47, RZ, 0x3c, !PT ;  /* 0x0000002f0a0b7212 */ /* 0x000fe200078e3cff */
[----:B------:R-:W-:Y:S01]  /*e130*/  HADD2.F32 R59, -RZ, R27.H0_H0 ;  /* 0x2000001bff3b7230 */ /* 0x000fe20000004100 */
[----:B------:R-:W-:Y:S01]  /*e140*/  SHF.L.U32 R10, R9, 0x3, RZ ;  /* 0x00000003090a7819 */ /* 0x000fe200000006ff */
[----:B------:R-:W-:Y:S01]  /*e150*/  HADD2.F32 R70, -RZ, R20.H0_H0 ;  /* 0x20000014ff467230 */ /* 0x000fe20000004100 */
[----:B------:R-:W-:-:S02]  /*e160*/  LEA.HI R8, R8, R9, RZ, 0x3 ;  /* 0x0000000908087211 */ /* 0x000fc400078f18ff */
[----:B------:R-:W-:Y:S02]  /*e170*/  SHF.L.U32 R12, R12, 0x7, RZ ;  /* 0x000000070c0c7819 */ /* 0x000fe400000006ff */
[----:B------:R-:W-:Y:S02]  /*e180*/  LOP3.LUT R10, R49, 0x38, R10, 0xf8, !PT ;  /* 0x00000038310a7812 */ /* 0x000fe400078ef80a */
[----:B------:R-:W-:Y:S02]  /*e190*/  SHF.L.U32 R8, R8, 0xa, RZ ;  /* 0x0000000a08087819 */ /* 0x000fe400000006ff */
[----:B------:R-:W-:Y:S02]  /*e1a0*/  LOP3.LUT R12, R12, 0x7fffe000, RZ, 0xc0, !PT ;  /* 0x7fffe0000c0c7812 */ /* 0x000fe400078ec0ff */
[----:B------:R-:W-:Y:S02]  /*e1b0*/  LOP3.LUT R47, R10, R47, RZ, 0x3c, !PT ;  /* 0x0000002f0a2f7212 */ /* 0x000fe400078e3cff */
[----:B------:R-:W-:-:S02]  /*e1c0*/  LOP3.LUT R8, R8, 0x7fffe000, RZ, 0xc0, !PT ;  /* 0x7fffe00008087812 */ /* 0x000fc400078ec0ff */
        /* <DEDUP_REMOVED lines=9> */
[----:B------:R-:W-:-:S02]  /*e260*/  HADD2.F32 R53, -RZ, R10.H1_H1 ;  /* 0x3000000aff357230 */ /* 0x000fc40000004100 */
[----:B------:R-:W-:Y:S02]  /*e270*/  HADD2.F32 R10, -RZ, R22.H1_H1 ;  /* 0x30000016ff0a7230 */ /* 0x000fe40000004100 */
[--C-:B------:R-:W-:Y:S02]  /*e280*/  HADD2.F32 R69, -RZ, R8.reuse.H0_H0 ;  /* 0x20000008ff457230 */ /* 0x100fe40000004100 */
[----:B------:R-:W-:Y:S01]  /*e290*/  HADD2.F32 R55, -RZ, R8.H1_H1 ;  /* 0x30000008ff377230 */ /* 0x000fe20000004100 */
[----:B------:R-:W-:Y:S01]  /*e2a0*/  FMUL.FTZ R66, R10, R47 ;  /* 0x0000002f0a427220 */ /* 0x000fe20000410000 */
[--C-:B------:R-:W-:Y:S01]  /*e2b0*/  HADD2.F32 R46, -RZ, R11.reuse.H0_H0 ;  /* 0x2000000bff2e7230 */ /* 0x100fe20000004100 */
[C---:B------:R-:W-:Y:S01]  /*e2c0*/  FMUL.FTZ R8, R68.reuse, R45 ;  /* 0x0000002d44087220 */ /* 0x040fe20000410000 */
[----:B------:R-:W-:Y:S01]  /*e2d0*/  HADD2.F32 R71, -RZ, R11.H1_H1 ;  /* 0x3000000bff477230 */ /* 0x000fe20000004100 */
[----:B------:R-:W-:Y:S01]  /*e2e0*/  FMUL.FTZ R68, R68, R69 ;  /* 0x0000004544447220 */ /* 0x000fe20000410000 */
[--C-:B------:R-:W-:Y:S01]  /*e2f0*/  HADD2.F32 R12, -RZ, R13.reuse.H0_H0 ;  /* 0x2000000dff0c7230 */ /* 0x100fe20000004100 */
[-C--:B------:R-:W-:Y:S01]  /*e300*/  FMUL.FTZ R67, R10, R55.reuse ;  /* 0x000000370a437220 */ /* 0x080fe20000410000 */
[----:B------:R-:W-:Y:S01]  /*e310*/  HADD2.F32 R48, -RZ, R13.H1_H1 ;  /* 0x3000000dff307230 */ /* 0x000fe20000004100 */
[----:B------:R-:W-:Y:S01]  /*e320*/  FFMA.FTZ R66, R56, R55, R66 ;  /* 0x0000003738427223 */ /* 0x000fe20000010042 */
[----:B------:R-:W-:Y:S01]  /*e330*/  HADD2.F32 R11, -RZ, R22.H0_H0 ;  /* 0x20000016ff0b7230 */ /* 0x000fe20000004100 */
[----:B------:R-:W-:Y:S01]  /*e340*/  FFMA.FTZ R69, R58, R69, R8 ;  /* 0x000000453a457223 */ /* 0x000fe20000010008 */
[--C-:B------:R-:W-:Y:S01]  /*e350*/  HADD2.F32 R50, -RZ, R9.reuse.H0_H0 ;  /* 0x20000009ff327230 */ /* 0x100fe20000004100 */
[----:B------:R-:W-:Y:S01]  /*e360*/  FMUL.FTZ R8, R63, R12 ;  /* 0x0000000c3f087220 */ /* 0x000fe20000410000 */
[----:B------:R-:W-:Y:S01]  /*e370*/  HADD2.F32 R52, -RZ, R9.H1_H1 ;  /* 0x30000009ff347230 */ /* 0x000fe20000004100 */
[----:B------:R-:W-:Y:S01]  /*e380*/  FMUL.FTZ R9, R11, R48 ;  /* 0x000000300b097220 */ /* 0x000fe20000410000 */
[----:B------:R-:W-:Y:S01]  /*e390*/  HADD2.F32 R55, -RZ, R25.H0_H0 ;  /* 0x20000019ff377230 */ /* 0x000fe20000004100 */
[-C--:B------:R-:W-:Y:S01]  /*e3a0*/  FMUL.FTZ R63, R63, R50.reuse ;  /* 0x000000323f3f7220 */ /* 0x080fe20000410000 */
[--C-:B------:R-:W-:Y:S01]  /*e3b0*/  HADD2.F32 R13, -RZ, R14.reuse.H0_H0 ;  /* 0x2000000eff0d7230 */ /* 0x100fe20000004100 */
[----:B------:R-:W-:Y:S01]  /*e3c0*/  FFMA.FTZ R50, R57, R50, R8 ;  /* 0x0000003239327223 */ /* 0x000fe20000010008 */
[----:B------:R-:W-:Y:S01]  /*e3d0*/  HADD2.F32 R10, -RZ, R27.H1_H1 ;  /* 0x3000001bff0a7230 */ /* 0x000fe20000004100 */
[-C--:B------:R-:W-:Y:S01]  /*e3e0*/  FMUL.FTZ R62, R11, R52.reuse ;  /* 0x000000340b3e7220 */ /* 0x080fe20000410000 */
[----:B------:R-:W-:Y:S01]  /*e3f0*/  HADD2.F32 R49, -RZ, R14.H1_H1 ;  /* 0x3000000eff317230 */ /* 0x000fe20000004100 */
[----:B------:R-:W-:Y:S01]  /*e400*/  FFMA.FTZ R9, R55, R52, R9 ;  /* 0x0000003437097223 */ /* 0x000fe20000010009 */
[--C-:B------:R-:W-:Y:S01]  /*e410*/  HADD2.F32 R14, -RZ, R15.reuse.H0_H0 ;  /* 0x2000000fff0e7230 */ /* 0x100fe20000004100 */
[C---:B------:R-:W-:Y:S01]  /*e420*/  FMUL.FTZ R8, R10.reuse, R13 ;  /* 0x0000000d0a087220 */ /* 0x040fe20000410000 */
[--C-:B------:R-:W-:Y:S01]  /*e430*/  HADD2.F32 R52, -RZ, R24.reuse.H1_H1 ;  /* 0x30000018ff347230 */ /* 0x100fe20000004100 */
        /* <DEDUP_REMOVED lines=32> */
.L_x_840:
[----:B------:R-:W-:Y:S05]  /*e640*/  BSYNC B1 ;  /* 0x0000000000017941 */ /* 0x000fea0003800000 */
.L_x_839:
        /* <DEDUP_REMOVED lines=20> */
[----:B------:R-:W-:Y:S01]  /*e790*/  HADD2.F32 R35, -RZ, R35.H0_H0 ;  /* 0x20000023ff237230 */ /* 0x000fe20000004100 */
[----:B------:R-:W-:Y:S01]  /*e7a0*/  SHF.L.U32 R10, R8, 0x3, RZ ;  /* 0x00000003080a7819 */ /* 0x000fe200000006ff */
[--C-:B------:R-:W-:Y:S01]  /*e7b0*/  HADD2.F32 R54, -RZ, R32.reuse.H1_H1 ;  /* 0x30000020ff367230 */ /* 0x100fe20000004100 */
[----:B------:R-:W-:Y:S01]  /*e7c0*/  LEA.HI R8, R9, R8, RZ, 0x3 ;  /* 0x0000000809087211 */ /* 0x000fe200078f18ff */
[----:B------:R-:W-:Y:S01]  /*e7d0*/  HADD2.F32 R32, -RZ, R32.H0_H0 ;  /* 0x20000020ff207230 */ /* 0x000fe20000004100 */
[----:B------:R-:W-:Y:S01]  /*e7e0*/  LOP3.LUT R10, R45, 0x38, R10, 0xf8, !PT ;  /* 0x000000382d0a7812 */ /* 0x000fe200078ef80a */
[----:B------:R-:W-:Y:S01]  /*e7f0*/  HADD2.F32 R37, -RZ, R37.H0_H0 ;  /* 0x20000025ff257230 */ /* 0x000fe20000004100 */
[----:B------:R-:W-:Y:S01]  /*e800*/  SHF.L.U32 R8, R8, 0xa, RZ ;  /* 0x0000000a08087819 */ /* 0x000fe200000006ff */
[----:B------:R-:W-:Y:S01]  /*e810*/  HADD2.F32 R63, -RZ, R38.H0_H0 ;  /* 0x20000026ff3f7230 */ /* 0x000fe20000004100 */
[----:B------:R-:W-:-:S02]  /*e820*/  LOP3.LUT R12, R12, R41, RZ, 0x3c, !PT ;  /* 0x000000290c0c7212 */ /* 0x000fc400078e3cff */
[----:B------:R-:W-:Y:S02]  /*e830*/  LOP3.LUT R9, R10, R41, RZ, 0x3c, !PT ;  /* 0x000000290a097212 */ /* 0x000fe400078e3cff */
[----:B------:R-:W-:Y:S02]  /*e840*/  LOP3.LUT R8, R8, 0x7fffe000, RZ, 0xc0, !PT ;  /* 0x7fffe00008087812 */ /* 0x000fe400078ec0ff */
[----:B------:R-:W-:Y:S02]  /*e850*/  IADD3 R43, R39, R12, RZ ;  /* 0x0000000c272b7210 */ /* 0x000fe40007ffe0ff */
[----:B------:R-:W-:Y:S02]  /*e860*/  IADD3 R8, R9, R8, R39 ;  /* 0x0000000809087210 */ /* 0x000fe40007ffe027 */
[----:B------:R-:W-:Y:S02]  /*e870*/  SHF.L.U32 R43, R43, 0x1, RZ ;  /* 0x000000012b2b7819 */ /* 0x000fe400000006ff */
[----:B------:R-:W-:-:S03]  /*e880*/  SHF.L.U32 R42, R8, 0x1, RZ ;  /* 0x00000001082a7819 */ /* 0x000fc600000006ff */
[----:B------:R-:W1:Y:S04]  /*e890*/  LDS.128 R12, [R43+0x10080] ;  /* 0x010080002b0c7984 */ /* 0x000e680000000c00 */
[----:B------:R-:W2:Y:S01]  /*e8a0*/  LDS.128 R8, [R42+0x10080] ;  /* 0x010080002a087984 */ /* 0x000ea20000000c00 */
[--C-:B-1----:R-:W-:Y:S02]  /*e8b0*/  HADD2.F32 R44, -RZ, R12.reuse.H0_H0 ;  /* 0x2000000cff2c7230 */ /* 0x102fe40000004100 */
[----:B------:R-:W-:Y:S02]  /*e8c0*/  HADD2.F32 R46, -RZ, R12.H1_H1 ;  /* 0x3000000cff2e7230 */ /* 0x000fe40000004100 */
[--C-:B--2---:R-:W-:Y:S01]  /*e8d0*/  HADD2.F32 R50, -RZ, R8.reuse.H0_H0 ;  /* 0x20000008ff327230 */ /* 0x104fe20000004100 */
[C---:B------:R-:W-:Y:S01]  /*e8e0*/  FMUL.FTZ R56, R49.reuse, R44 ;  /* 0x0000002c31387220 */ /* 0x040fe20000410000 */
[--C-:B------:R-:W-:Y:S01]  /*e8f0*/  HADD2.F32 R12, -RZ, R13.reuse.H0_H0 ;  /* 0x2000000dff0c7230 */ /* 0x100fe20000004100 */
[----:B------:R-:W-:Y:S01]  /*e900*/  FMUL.FTZ R58, R54, R46 ;  /* 0x0000002e363a7220 */ /* 0x000fe20000410000 */
[----:B------:R-:W-:Y:S01]  /*e910*/  HADD2.F32 R47, -RZ, R13.H1_H1 ;  /* 0x3000000dff2f7230 */ /* 0x000fe20000004100 */
[-C--:B------:R-:W-:Y:S01]  /*e920*/  FMUL.FTZ R49, R49, R50.reuse ;  /* 0x0000003231317220 */ /* 0x080fe20000410000 */
[----:B------:R-:W-:Y:S01]  /*e930*/  HADD2.F32 R51, -RZ, R8.H1_H1 ;  /* 0x30000008ff337230 */ /* 0x000fe20000004100 */
[----:B------:R-:W-:Y:S01]  /*e940*/  FFMA.FTZ R50, R55, R50, R56 ;  /* 0x0000003237327223 */ /* 0x000fe20000010038 */
[--C-:B------:R-:W-:Y:S01]  /*e950*/  HADD2.F32 R8, -RZ, R9.reuse.H0_H0 ;  /* 0x20000009ff087230 */ /* 0x100fe20000004100 */
[C---:B------:R-:W-:Y:S01]  /*e960*/  FMUL.FTZ R57, R35.reuse, R12 ;  /* 0x0000000c23397220 */ /* 0x040fe20000410000 */
[----:B------:R-:W-:Y:S01]  /*e970*/  HADD2.F32 R52, -RZ, R9.H1_H1 ;  /* 0x30000009ff347230 */ /* 0x000fe20000004100 */
[C---:B------:R-:W-:Y:S01]  /*e980*/  FMUL.FTZ R61, R32.reuse, R47 ;  /* 0x0000002f203d7220 */ /* 0x040fe20000410000 */
[--C-:B------:R-:W-:Y:S01]  /*e990*/  HADD2.F32 R56, -RZ, R34.reuse.H1_H1 ;  /* 0x30000022ff387230 */ /* 0x100fe20000004100 */
[-C--:B------:R-:W-:Y:S01]  /*e9a0*/  FMUL.FTZ R35, R35, R8.reuse ;  /* 0x0000000823237220 */ /* 0x080fe20000410000 */
[----:B------:R-:W-:Y:S01]  /*e9b0*/  HADD2.F32 R34, -RZ, R34.H0_H0 ;  /* 0x20000022ff227230 */ /* 0x000fe20000004100 */
[----:B------:R-:W-:Y:S01]  /*e9c0*/  FFMA.FTZ R57, R37, R8, R57 ;  /* 0x0000000825397223 */ /* 0x000fe20000010039 */
[----:B------:R-:W-:Y:S01]  /*e9d0*/  HADD2.F32 R13, -RZ, R14.H0_H0 ;  /* 0x2000000eff0d7230 */ /* 0x000fe20000004100 */
[-C--:B------:R-:W-:Y:S01]  /*e9e0*/  FMUL.FTZ R32, R32, R52.reuse ;  /* 0x0000003420207220 */ /* 0x080fe20000410000 */
[----:B------:R-:W-:Y:S01]  /*e9f0*/  HADD2.F32 R8, -RZ, R36.H1_H1 ;  /* 0x30000024ff087230 */ /* 0x000fe20000004100 */
[----:B------:R-:W-:Y:S01]  /*ea00*/  FFMA.FTZ R52, R34, R52, R61 ;  /* 0x0000003422347223 */ /* 0x000fe2000001003d */
[----:B------:R-:W-:Y:S01]  /*ea10*/  HADD2.F32 R48, -RZ, R14.H1_H1 ;  /* 0x3000000eff307230 */ /* 0x000fe20000004100 */
[-C--:B------:R-:W-:Y:S01]  /*ea20*/  FMUL.FTZ R59, R54, R51.reuse ;  /* 0x00000033363b7220 */ /* 0x080fe20000410000 */
[--C-:B------:R-:W-:Y:S01]  /*ea30*/  HADD2.F32 R14, -RZ, R15.reuse.H0_H0 ;  /* 0x2000000fff0e7230 */ /* 0x100fe20000004100 */
[----:B------:R-:W-:Y:S01]  /*ea40*/  FFMA.FTZ R51, R56, R51, R58 ;  /* 0x0000003338337223 */ /* 0x000fe2000001003a */
[----:B------:R-:W-:Y:S01]  /*ea50*/  HADD2.F32 R61, -RZ, R36.H0_H0 ;  /* 0x20000024ff3d7230 */ /* 0x000fe20000004100 */
[----:B------:R-:W-:Y:S01]  /*ea60*/  FMUL.FTZ R60, R8, R13 ;  /* 0x0000000d083c7220 */ /* 0x000fe20000410000 */
[----:B------:R-:W-:Y:S01]  /*ea70*/  HADD2.F32 R9, -RZ, R10.H0_H0 ;  /* 0x2000000aff097230 */ /* 0x000fe20000004100 */
[----:B------:R-:W-:Y:S01]  /*ea80*/  FFMA.FTZ R49, R55, R44, -R49 ;  /* 0x0000002c37317223 */ /* 0x000fe20000010831 */
[----:B------:R-:W-:Y:S01]  /*ea90*/  HADD2.F32 R54, -RZ, R38.H1_H1 ;  /* 0x30000026ff367230 */ /* 0x000fe20000004100 */
[----:B------:R-:W-:Y:S01]  /*eaa0*/  FFMA.FTZ R46, R56, R46, -R59 ;  /* 0x0000002e382e7223 */ /* 0x000fe2000001083b */
[----:B------:R-:W-:Y:S01]  /*eab0*/  HADD2.F32 R53, -RZ, R10.H1_H1 ;  /* 0x3000000aff357230 */ /* 0x000fe20000004100 */
[-C--:B------:R-:W-:Y:S01]  /*eac0*/  FMUL.FTZ R8, R8, R9.reuse ;  /* 0x0000000908087220 */ /* 0x080fe20000410000 */
[----:B------:R-:W-:Y:S01]  /*ead0*/  HADD2.F32 R15, -RZ, R15.H1_H1 ;  /* 0x3000000fff0f7230 */ /* 0x000fe20000004100 */
[----:B------:R-:W-:Y:S01]  /*eae0*/  FFMA.FTZ R60, R54, R9, R60 ;  /* 0x00000009363c7223 */ /* 0x000fe2000001003c */
[----:B------:R-:W-:Y:S01]  /*eaf0*/  HADD2.F32 R10, -RZ, R11.H0_H0 ;  /* 0x2000000bff0a7230 */ /* 0x000fe20000004100 */
[----:B------:R-:W-:Y:S01]  /*eb00*/  FFMA.FTZ R35, R37, R12, -R35 ;  /* 0x0000000c25237223 */ /* 0x000fe20000010823 */
[--C-:B------:R-:W-:Y:S01]  /*eb10*/  HADD2.F32 R58, -RZ, R31.reuse.H1_H1 ;  /* 0x3000001fff3a7230 */ /* 0x100fe20000004100 */
[----:B------:R-:W-:Y:S01]  /*eb20*/  FFMA.FTZ R32, R34, R47, -R32 ;  /* 0x0000002f22207223 */ /* 0x000fe20000010820 */
[----:B------:R-:W-:Y:S01]  /*eb30*/  HADD2.F32 R36, -RZ, R31.H0_H0 ;  /* 0x2000001fff247230 */ /* 0x000fe20000004100 */
[C---:B------:R-:W-:Y:S01]  /*eb40*/  FMUL.FTZ R31, R61.reuse, R14 ;  /* 0x0000000e3d1f7220 */ /* 0x040fe20000410000 */
[----:B------:R-:W-:Y:S01]  /*eb50*/  HADD2.F32 R11, -RZ, R11.H1_H1 ;  /* 0x3000000bff0b7230 */ /* 0x000fe20000004100 */
[----:B------:R-:W-:Y:S01]  /*eb60*/  FMUL.FTZ R62, R58, R48 ;  /* 0x000000303a3e7220 */ /* 0x000fe20000410000 */
[--C-:B------:R-:W-:Y:S01]  /*eb70*/  HADD2.F32 R9, -RZ, R33.reuse.H1_H1 ;  /* 0x30000021ff097230 */ /* 0x100fe20000004100 */
[-C--:B------:R-:W-:Y:S01]  /*eb80*/  FMUL.FTZ R61, R61, R10.reuse ;  /* 0x0000000a3d3d7220 */ /* 0x080fe20000410000 */
[----:B------:R-:W-:Y:S01]  /*eb90*/  HADD2.F32 R38, -RZ, R33.H0_H0 ;  /* 0x20000021ff267230 */ /* 0x000fe20000004100 */
[----:B------:R-:W-:Y:S01]  /*eba0*/  FMUL.FTZ R33, R36, R15 ;  /* 0x0000000f24217220 */ /* 0x000fe20000410000 */
[----:B------:R-:W-:Y:S01]  /*ebb0*/  F2FP.PACK_AB R12, R46, R49 ;  /* 0x000000312e0c723e */ /* 0x000fe200000000ff */
[----:B------:R-:W-:-:S02]  /*ebc0*/  FFMA.FTZ R31, R63, R10, R31 ;  /* 0x0000000a3f1f7223 */ /* 0x000fc4000001001f */
[----:B------:R-:W-:Y:S02]  /*ebd0*/  FMUL.FTZ R58, R58, R53 ;  /* 0x000000353a3a7220 */ /* 0x000fe40000410000 */
[-C--:B------:R-:W-:Y:S02]  /*ebe0*/  FMUL.FTZ R10, R36, R11.reuse ;  /* 0x0000000b240a7220 */ /* 0x080fe40000410000 */
[----:B------:R-:W-:Y:S02]  /*ebf0*/  FFMA.FTZ R36, R38, R11, R33 ;  /* 0x0000000b26247223 */ /* 0x000fe40000010021 */
[----:B------:R-:W-:Y:S01]  /*ec00*/  FFMA.FTZ R54, R54, R13, -R8 ;  /* 0x0000000d36367223 */ /* 0x000fe20000010808 */
[----:B------:R-:W-:Y:S01]  /*ec10*/  F2FP.PACK_AB R13, R32, R35 ;  /* 0x00000023200d723e */ /* 0x000fe200000000ff */
        /* <DEDUP_REMOVED lines=8> */
[----:B------:R-:W-:Y:S02]  /*eca0*/  F2FP.PACK_AB R10, R53, R60 ;  /* 0x0000003c350a723e */ /* 0x000fe400000000ff */
[----:B------:R-:W-:Y:S01]  /*ecb0*/  F2FP.PACK_AB R11, R36, R31 ;  /* 0x0000001f240b723e */ /* 0x000fe200000000ff */
[----:B------:R1:W-:Y:S04]  /*ecc0*/  STS.128 [R43+0x10080], R12 ;  /* 0x0100800c2b007388 */ /* 0x0003e80000000c00 */
[----:B------:R1:W-:Y:S02]  /*ecd0*/  STS.128 [R42+0x10080], R8 ;  /* 0x010080082a007388 */ /* 0x0003e40000000c00 */
.L_x_844:
[----:B------:R-:W-:Y:S05]  /*ece0*/  BSYNC B0 ;  /* 0x0000000000007941 */ /* 0x000fea0003800000 */
.L_x_843:
[----:B------:R-:W-:-:S13]  /*ecf0*/  ISETP.GE.AND P0, PT, R30, c[0x0][0x27c], PT ;  /* 0x00009f001e007a0c */ /* 0x000fda0003f06270 */
[----:B------:R-:W-:Y:S05]  /*ed00*/  @P0 BRA `(.L_x_822) ;  /* 0x000005f000000947 */ /* 0x000fea0003800000 */
[----:B-1----:R-:W-:Y:S01]  /*ed10*/  SHF.R.S32.HI R9, RZ, 0x1f, R30 ;  /* 0x0000001fff097819 */ /* 0x002fe2000001141e */
[----:B------:R-:W-:Y:S02]  /*ed20*/  HADD2.F32 R37, -RZ, R26.H0_H0 ;  /* 0x2000001aff257230 */ /* 0x000fe40000004100 */
[----:B------:R-:W-:Y:S01]  /*ed30*/  HADD2.F32 R43, -RZ, R22.H0_H0 ;  /* 0x20000016ff2b7230 */ /* 0x000fe20000004100 */
        /* <DEDUP_REMOVED lines=10> */
[----:B------:R-:W-:-:S02]  /*ede0*/  LOP3.LUT R11, R10, R41, RZ, 0x3c, !PT ;  /* 0x000000290a0b7212 */ /* 0x000fc400078e3cff */
[----:B------:R-:W-:Y:S02]  /*edf0*/  SHF.L.U32 R12, R12, 0x7, RZ ;  /* 0x000000070c0c7819 */ /* 0x000fe400000006ff */
[----:B------:R-:W-:Y:S02]  /*ee00*/  SHF.L.U32 R10, R9, 0x3, RZ ;  /* 0x00000003090a7819 */ /* 0x000fe400000006ff */
[----:B------:R-:W-:Y:S02]  /*ee10*/  LEA.HI R8, R8, R9, RZ, 0x3 ;  /* 0x0000000908087211 */ /* 0x000fe400078f18ff */
[----:B------:R-:W-:Y:S02]  /*ee20*/  LOP3.LUT R12, R12, 0x7fffe000, RZ, 0xc0, !PT ;  /* 0x7fffe0000c0c7812 */ /* 0x000fe400078ec0ff */
[----:B------:R-:W-:Y:S02]  /*ee30*/  LOP3.LUT R10, R45, 0x38, R10, 0xf8, !PT ;  /* 0x000000382d0a7812 */ /* 0x000fe400078ef80a */
[----:B------:R-:W-:-:S02]  /*ee40*/  SHF.L.U32 R8, R8, 0xa, RZ ;  /* 0x0000000a08087819 */ /* 0x000fc400000006ff */
[--C-:B------:R-:W-:Y:S02]  /*ee50*/  IADD3 R11, R11, R12, R39.reuse ;  /* 0x0000000c0b0b7210 */ /* 0x100fe40007ffe027 */
[----:B------:R-:W-:Y:S02]  /*ee60*/  LOP3.LUT R41, R10, R41, RZ, 0x3c, !PT ;  /* 0x000000290a297212 */ /* 0x000fe400078e3cff */
[----:B------:R-:W-:Y:S02]  /*ee70*/  LOP3.LUT R8, R8, 0x7fffe000, RZ, 0xc0, !PT ;  /* 0x7fffe00008087812 */ /* 0x000fe400078ec0ff */
[----:B------:R-:W-:Y:S02]  /*ee80*/  SHF.L.U32 R30, R11, 0x1, RZ ;  /* 0x000000010b1e7819 */ /* 0x000fe400000006ff */
[----:B------:R-:W-:Y:S01]  /*ee90*/  IADD3 R8, R41, R8, R39 ;  /* 0x0000000829087210 */ /* 0x000fe20007ffe027 */
[--C-:B------:R-:W-:Y:S02]  /*eea0*/  HADD2.F32 R41, -RZ, R28.reuse.H0_H0 ;  /* 0x2000001cff297230 */ /* 0x100fe40000004100 */
[----:B------:R-:W1:Y:S01]  /*eeb0*/  LDS.128 R12, [R30+0x10080] ;  /* 0x010080001e0c7984 */ /* 0x000e620000000c00 */
[----:B------:R-:W-:Y:S01]  /*eec0*/  SHF.L.U32 R31, R8, 0x1, RZ ;  /* 0x00000001081f7819 */ /* 0x000fe200000006ff */
[----:B------:R-:W-:-:S04]  /*eed0*/  HADD2.F32 R28, -RZ, R28.H1_H1 ;  /* 0x3000001cff1c7230 */ /* 0x000fc80000004100 */
        /* <DEDUP_REMOVED lines=66> */
.L_x_822:
[----:B------:R-:W-:Y:S05]  /*f300*/  BSYNC B2 ;  /* 0x0000000000027941 */ /* 0x000fea0003800000 */
.L_x_794:
[----:B------:R-:W-:Y:S01]  /*f310*/  IMAD.SHL.U32 R213, R17, 0x40, RZ ;  /* 0x0000004011d57824 */ /* 0x000fe200078e00ff */
[----:B------:R-:W-:Y:S01]  /*f320*/  ISETP.GT.AND P3, PT, R86, 0x7f, PT ;  /* 0x0000007f5600780c */ /* 0x000fe20003f64270 */
[----:B-1----:R-:W-:Y:S01]  /*f330*/  IMAD.SHL.U32 R10, R158, 0x8, RZ ;  /* 0x000000089e0a7824 */ /* 0x002fe200078e00ff */
[----:B------:R-:W-:Y:S01]  /*f340*/  SEL R11, RZ, 0x4, P6 ;  /* 0x00000004ff0b7807 */ /* 0x000fe20003000000 */
[----:B------:R-:W-:Y:S01]  /*f350*/  IMAD R8, R21, c[0x0][0x208], RZ ;  /* 0x0000820015087a24 */ /* 0x000fe200078e02ff */
[----:B------:R-:W-:Y:S01]  /*f360*/  LOP3.LUT R213, R213, 0x1c0, RZ, 0xc0, !PT ;  /* 0x000001c0d5d57812 */ /* 0x000fe200078ec0ff */
[----:B------:R-:W-:Y:S01]  /*f370*/  IMAD.WIDE.U32 R12, R23, c[0x0][0x208], RZ ;  /* 0x00008200170c7a25 */ /* 0x000fe200078e00ff */
[----:B------:R-:W-:Y:S01]  /*f380*/  SEL R15, RZ, 0x8, P5 ;  /* 0x00000008ff0f7807 */ /* 0x000fe20002800000 */
[----:B------:R-:W-:-:S04]  /*f390*/  DEPBAR.LE SB0, 0x0 ;  /* 0x000080000000791a */ /* 0x000fc80000000000 */
[----:B------:R-:W-:Y:S01]  /*f3a0*/  LOP3.LUT R10, R213, 0x8, R10, 0xf8, !PT ;  /* 0x00000008d50a7812 */ /* 0x000fe200078ef80a */
[----:B------:R-:W-:Y:S01]  /*f3b0*/  IMAD R8, R23, c[0x0][0x20c], R8 ;  /* 0x0000830017087a24 */ /* 0x000fe200078e0208 */
[----:B------:R-:W-:Y:S01]  /*f3c0*/  SHF.R.U32.HI R213, RZ, 0x3, R213 ;  /* 0x00000003ffd57819 */ /* 0x000fe200000116d5 */
[----:B------:R-:W-:Y:S01]  /*f3d0*/  IMAD.MOV.U32 R224, RZ, RZ, R218 ;  /* 0x000000ffffe07224 */ /* 0x000fe200078e00da */
[----:B------:R-:W-:Y:S01]  /*f3e0*/  BAR.SYNC.DEFER_BLOCKING 0x0 ;  /* 0x0000000000007b1d */ /* 0x000fe20000010000 */
[----:B------:R-:W-:Y:S01]  /*f3f0*/  IMAD.IADD R8, R13, 0x1, R8 ;  /* 0x000000010d087824 */ /* 0x000fe200078e0208 */
[----:B------:R-:W-:Y:S01]  /*f400*/  LOP3.LUT R213, R10, R213, RZ, 0x3c, !PT ;  /* 0x000000d50ad57212 */ /* 0x000fe200078e3cff */
[----:B------:R-:W-:Y:S01]  /*f410*/  IMAD.WIDE.U32 R12, R12, 0x30, R224 ;  /* 0x000000300c0c7825 */ /* 0x000fe200078e00e0 */
[----:B------:R-:W-:Y:S02]  /*f420*/  SEL R10, RZ, 0x2, P4 ;  /* 0x00000002ff0a7807 */ /* 0x000fe40002000000 */
[----:B------:R-:W-:Y:S01]  /*f430*/  LOP3.LUT P1, RZ, R17, 0x2, RZ, 0xc0, !PT ;  /* 0x0000000211ff7812 */ /* 0x000fe2000782c0ff */
[----:B------:R-:W-:Y:S01]  /*f440*/  IMAD R8, R8, 0x30, RZ ;  /* 0x0000003008087824 */ /* 0x000fe200078e02ff */
[----:B------:R-:W-:Y:S01]  /*f450*/  LEA R32, P0, R12, c[0x0][0x1f8], 0x1 ;  /* 0x00007e000c207a11 */ /* 0x000fe200078008ff */
[----:B------:R-:W-:Y:S01]  /*f460*/  IMAD R213, R6, 0x200, R213 ;  /* 0x0000020006d57824 */ /* 0x000fe200078e02d5 */
[----:B------:R-:W-:Y:S01]  /*f470*/  LEA.HI R6, R19, R86, RZ, 0x5 ;  /* 0x0000005613067211 */ /* 0x000fe200078f28ff */
[----:B------:R-:W-:Y:S01]  /*f480*/  IMAD.IADD R8, R13, 0x1, R8 ;  /* 0x000000010d087824 */ /* 0x000fe200078e0208 */
[----:B------:R-:W-:Y:S01]  /*f490*/  IADD3 R10, R11, R10, R18 ;  /* 0x0000000a0b0a7210 */ /* 0x000fe20007ffe012 */
[----:B------:R-:W-:Y:S01]  /*f4a0*/  @!P3 IMAD.MOV.U32 R11, RZ, RZ, c[0x0][0x208] ;  /* 0x00008200ff0bb624 */ /* 0x000fe200078e00ff */
[----:B------:R-:W-:Y:S01]  /*f4b0*/  P2R R9, PR, RZ, 0x40 ;  /* 0x00000040ff097803 */ /* 0x000fe20000000000 */
[----:B------:R-:W-:Y:S01]  /*f4c0*/  IMAD.SHL.U32 R13, R6, 0x20, RZ ;  /* 0x00000020060d7824 */ /* 0x000fe200078e00ff */
[----:B------:R-:W-:Y:S01]  /*f4d0*/  LEA.HI.X R33, R12, c[0x0][0x1fc], R8, 0x1, P0 ;  /* 0x00007f000c217a11 */ /* 0x000fe200000f0c08 */
[----:B------:R-:W-:Y:S01]  /*f4e0*/  @!P3 IMAD.MOV.U32 R8, RZ, RZ, c[0x0][0x20c] ;  /* 0x00008300ff08b624 */ /* 0x000fe200078e00ff */
[----:B------:R-:W-:Y:S01]  /*f4f0*/  @!P3 LEA R66, P0, R11, R32, 0x6 ;  /* 0x000000200b42b211 */ /* 0x000fe200078030ff */
[----:B------:R-:W-:Y:S01]  /*f500*/  IMAD.IADD R10, R15, 0x1, R10 ;  /* 0x000000010f0a7824 */ /* 0x000fe200078e020a */
[----:B------:R-:W-:Y:S01]  /*f510*/  LOP3.LUT R13, R13, 0x7ffffc00, RZ, 0xc0, !PT ;  /* 0x7ffffc000d0d7812 */ /* 0x000fe200078ec0ff */
[----:B------:R-:W-:Y:S01]  /*f520*/  IMAD.SHL.U32 R213, R213, 0x2, RZ ;  /* 0x00000002d5d57824 */ /* 0x000fe200078e00ff */
[----:B------:R-:W-:Y:S01]  /*f530*/  @!P3 LEA.HI.X R67, R11, R33, R8, 0x6, P0 ;  /* 0x000000210b43b211 */ /* 0x000fe200000f3408 */
[----:B------:R-:W-:Y:S01]  /*f540*/  IMAD.SHL.U32 R220, R16, 0x2, RZ ;  /* 0x0000000210dc7824 */ /* 0x000fe200078e00ff */
[----:B------:R-:W-:Y:S01]  /*f550*/  IADD3 R8, R2, R87, -R158 ;  /* 0x0000005702087210 */ /* 0x000fe20007ffe89e */
[----:B------:R-:W-:Y:S01]  /*f560*/  IMAD.IADD R2, R0, 0x1, R13 ;  /* 0x0000000100027824 */ /* 0x000fe200078e020d */
[----:B------:R-:W-:Y:S01]  /*f570*/  LOP3.LUT P4, RZ, R10, 0x1, RZ, 0xc0, !PT ;  /* 0x000000010aff7812 */ /* 0x000fe2000788c0ff */
[----:B------:R-:W-:Y:S01]  /*f580*/  LDSM.16.M88.4 R20, [R213+0xa080] ;  /* 0x00a08000d514783b */ /* 0x000fe20000000200 */
[C---:B------:R-:W-:Y:S01]  /*f590*/  IADD3 R12, R213.reuse, 0xa080, RZ ;  /* 0x0000a080d50c7810 */ /* 0x040fe20007ffe0ff */
[----:B------:R-:W-:Y:S01]  /*f5a0*/  IMAD.SHL.U32 R60, R2, 0x2, RZ ;  /* 0x00000002023c7824 */ /* 0x000fe200078e00ff */
[----:B------:R-:W-:Y:S01]  /*f5b0*/  ISETP.LT.OR P0, PT, R8, 0x1, !P4 ;  /* 0x000000010800780c */ /* 0x000fe20006701670 */
[----:B------:R-:W-:Y:S01]  /*f5c0*/  LDSM.16.M88.4 R28, [R213+0xb080] ;  /* 0x00b08000d51c783b */ /* 0x000fe20000000200 */
[----:B------:R-:W-:Y:S01]  /*f5d0*/  LEA R214, R2, 0x10080, 0x1 ;  /* 0x0001008002d67811 */ /* 0x000fe200078e08ff */
[----:B------:R-:W-:Y:S01]  /*f5e0*/  IMAD.MOV.U32 R2, RZ, RZ, 0x40 ;  /* 0x00000040ff027424 */ /* 0x000fe200078e00ff */
[----:B------:R-:W-:Y:S01]  /*f5f0*/  IADD3 R211, R213, 0xa0a0, RZ ;  /* 0x0000a0a0d5d37810 */ /* 0x000fe20007ffe0ff */
[----:B------:R-:W1:Y:S01]  /*f600*/  LDSM.16.M88.4 R60, [R60+0x10080] ;  /* 0x010080003c3c783b */ /* 0x000e620000000200 */
[----:B------:R-:W-:Y:S01]  /*f610*/  @P1 IADD3 R211, R12, -0x20, RZ ;  /* 0xffffffe00cd31810 */ /* 0x000fe20007ffe0ff */
[--C-:B------:R-:W-:Y:S01]  /*f620*/  IMAD R212, R7, 0x2, R214.reuse ;  /* 0x0000000207d47824 */ /* 0x100fe200078e02d6 */
[C---:B------:R-:W-:Y:S01]  /*f630*/  LOP3.LUT P2, RZ, R10.reuse, 0x2, RZ, 0xc0, !PT ;  /* 0x000000020aff7812 */ /* 0x040fe2000784c0ff */
[----:B------:R-:W2:Y:S01]  /*f640*/  LDSM.16.M88.4 R12, [R213+0xa880] ;  /* 0x00a88000d50c783b */ /* 0x000ea20000000200 */
[----:B------:R-:W-:Y:S01]  /*f650*/  LOP3.LUT P1, RZ, R10, 0x4, RZ, 0xc0, !PT ;  /* 0x000000040aff7812 */ /* 0x000fe2000782c0ff */
[C---:B------:R-:W-:Y:S01]  /*f660*/  IMAD R210, R5.reuse, 0x2, R214 ;  /* 0x0000000205d27824 */ /* 0x040fe200078e02d6 */
[----:B------:R-:W-:Y:S01]  /*f670*/  @!P3 ISETP.LT.OR P4, PT, R8, 0x21, !P4 ;  /* 0x000000210800b80c */ /* 0x000fe20006781670 */
[----:B------:R-:W-:Y:S01]  /*f680*/  LDSM.16.M88.4 R44, [R212] ;  /* 0x00000000d42c783b */ /* 0x000fe20000000200 */
[----:B------:R-:W-:Y:S01]  /*f690*/  IMAD R209, R5, 0x2, R212 ;  /* 0x0000000205d17824 */ /* 0x000fe200078e02d4 */
[----:B------:R-:W-:-:S02]  /*f6a0*/  IADD3 R203, R211, 0x800, RZ ;  /* 0x00000800d3cb7810 */ /* 0x000fc40007ffe0ff */
[----:B------:R-:W3:Y:S01]  /*f6b0*/  LDSM.16.M88.4 R56, [R211] ;  /* 0x00000000d338783b */ /* 0x000ee20000000200 */
[C---:B------:R-:W-:Y:S02]  /*f6c0*/  IADD3 R202, R211.reuse, 0x1000, RZ ;  /* 0x00001000d3ca7810 */ /* 0x040fe40007ffe0ff */
[C---:B------:R-:W-:Y:S01]  /*f6d0*/  IADD3 R200, R211.reuse, 0x1800, RZ ;  /* 0x00001800d3c87810 */ /* 0x040fe20007ffe0ff */
[----:B------:R-:W4:Y:S01]  /*f6e0*/  LDSM.16.M88.4 R52, [R211+0x800] ;  /* 0x00080000d334783b */ /* 0x000f220000000200 */
[C---:B------:R-:W-:Y:S02]  /*f6f0*/  IADD3 R199, R211.reuse, 0x2000, RZ ;  /* 0x00002000d3c77810 */ /* 0x040fe40007ffe0ff */
[C---:B------:R-:W-:Y:S01]  /*f700*/  IADD3 R198, R211.reuse, 0x2800, RZ ;  /* 0x00002800d3c67810 */ /* 0x040fe20007ffe0ff */
[----:B------:R-:W3:Y:S01]  /*f710*/  LDSM.16.M88.4 R48, [R211+0x1000] ;  /* 0x00100000d330783b */ /* 0x000ee20000000200 */
[C---:B------:R-:W-:Y:S02]  /*f720*/  IADD3 R197, R211.reuse, 0x3000, RZ ;  /* 0x00003000d3c57810 */ /* 0x040fe40007ffe0ff */
[----:B------:R-:W-:Y:S01]  /*f730*/  IADD3 R196, R211, 0x3800, RZ ;  /* 0x00003800d3c47810 */ /* 0x000fe20007ffe0ff */
[----:B------:R-:W-:Y:S01]  /*f740*/  @!PT LDS RZ, [RZ] ;  /* 0x00000000fffff984 */ /* 0x000fe20000000800 */
[----:B------:R-:W-:Y:S01]  /*f750*/  @!PT LDS RZ, [RZ] ;  /* 0x00000000fffff984 */ /* 0x000fe20000000800 */
[----:B------:R-:W-:Y:S01]  /*f760*/  @!PT LDS RZ, [RZ] ;  /* 0x00000000fffff984 */ /* 0x000fe20000000800 */
[----:B------:R3:W-:Y:S01]  /*f770*/  LDGSTS.E.BYPASS.LTC128B.128 [R220+0x4080], [R32.64], !P0 ;  /* 0x0408000020dc7fae */ /* 0x0007e2000c101d52 */
[----:B------:R-:W-:-:S02]  /*f780*/  LOP3.LUT P0, RZ, R17, 0x4, RZ, 0xc0, !PT ;  /* 0x0000000411ff7812 */ /* 0x000fc4000780c0ff */
[----:B------:R-:W-:Y:S02]  /*f790*/  IADD3 R195, R211, 0x4000, RZ ;  /* 0x00004000d3c37810 */ /* 0x000fe40007ffe0ff */
[----:B------:R-:W-:Y:S02]  /*f7a0*/  SEL R2, R2, 0xffffffc0, !P0 ;  /* 0xffffffc002027807 */ /* 0x000fe40004000000 */
[C---:B------:R-:W-:Y:S02]  /*f7b0*/  ISETP.LT.OR P0, PT, R8.reuse, 0x1, !P2 ;  /* 0x000000010800780c */ /* 0x040fe40005701670 */
[----:B------:R-:W-:Y:S01]  /*f7c0*/  @!P3 ISETP.LT.OR P2, PT, R8, 0x21, !P2 ;  /* 0x000000210800b80c */ /* 0x000fe20005741670 */
[--C-:B------:R-:W-:Y:S01]  /*f7d0*/  IMAD.IADD R207, R213, 0x1, R2.reuse ;  /* 0x00000001d5cf7824 */ /* 0x100fe200078e0202 */
[C---:B------:R-:W-:Y:S01]  /*f7e0*/  IADD3 R194, R211.reuse, 0x4800, RZ ;  /* 0x00004800d3c27810 */ /* 0x040fe20007ffe0ff */
[C---:B------:R-:W-:Y:S01]  /*f7f0*/  IMAD.IADD R201, R211.reuse, 0x1, R2 ;  /* 0x00000001d3c97824 */ /* 0x040fe200078e0202 */
[----:B------:R-:W-:-:S02]  /*f800*/  IADD3 R193, R211, 0x5000, RZ ;  /* 0x00005000d3c17810 */ /* 0x000fc40007ffe0ff */
[----:B------:R-:W-:Y:S01]  /*f810*/  IADD3 R192, R211, 0x5800, RZ ;  /* 0x00005800d3c07810 */ /* 0x000fe20007ffe0ff */
[C---:B-1----:R-:W-:Y:S04]  /*f820*/  HMMA.16816.F32 R24, R60.reuse, R20, RZ ;  /* 0x000000143c18723c */ /* 0x042fe800000018ff */
[----:B------:R1:W-:Y:S01]  /*f830*/  LDGSTS.E.BYPASS.LTC128B.128 [R220+0x5880], [R32.64+0x80], !P0 ;  /* 0x0588008020dc7fae */ /* 0x0003e2000c101d52 */
[C---:B------:R-:W-:Y:S02]  /*f840*/  ISETP.LT.OR P0, PT, R8.reuse, 0x1, !P1 ;  /* 0x000000010800780c */ /* 0x040fe40004f01670 */
[----:B------:R-:W-:Y:S01]  /*f850*/  @!P3 ISETP.LT.OR P1, PT, R8, 0x21, !P1 ;  /* 0x000000210800b80c */ /* 0x000fe20004f21670 */
[C---:B--2---:R-:W-:Y:S08]  /*f860*/  HMMA.16816.F32 R16, R60.reuse, R12, RZ ;  /* 0x0000000c3c10723c */ /* 0x044ff000000018ff */
[----:B------:R-:W-:Y:S02]  /*f870*/  HMMA.16816.F32 R20, R60, R22, RZ ;  /* 0x000000163c14723c */ /* 0x000fe400000018ff */
[----:B------:R1:W-:Y:S01]  /*f880*/  LDGSTS.E.BYPASS.LTC128B.128 [R220+0x7080], [R32.64+0x100], !P0 ;  /* 0x0708010020dc7fae */ /* 0x0003e2000c101d52 */
[----:B------:R-:W-:-:S04]  /*f890*/  LOP3.LUT P0, RZ, R10, 0x8, RZ, 0xc0, !PT ;  /* 0x000000080aff7812 */ /* 0x000fc8000780c0ff */
[C---:B------:R-:W-:Y:S01]  /*f8a0*/  ISETP.LT.OR P6, PT, R8.reuse, 0x1, !P0 ;  /* 0x000000010800780c */ /* 0x040fe200047c1670 */
[----:B------:R-:W-:Y:S01]  /*f8b0*/  HMMA.16816.F32 R12, R60, R14, RZ ;  /* 0x0000000e3c0c723c */ /* 0x000fe200000018ff */
[----:B------:R-:W-:-:S07]  /*f8c0*/  @!P3 ISETP.LT.OR P0, PT, R8, 0x21, !P0 ;  /* 0x000000210800b80c */ /* 0x000fce0004701670 */
[----:B---3--:R-:W-:Y:S04]  /*f8d0*/  HMMA.16816.F32 R24, R44, R56, R24 ;  /* 0x000000382c18723c */ /* 0x008fe80000001818 */
[----:B------:R1:W-:Y:S01]  /*f8e0*/  LDGSTS.E.BYPASS.LTC128B.128 [R220+0x8880], [R32.64+0x180], !P6 ;  /* 0x0888018020dc7fae */ /* 0x0003e2000f101d52 */
[----:B------:R-:W-:-:S03]  /*f8f0*/  ISETP.NE.AND P6, PT, R9, RZ, PT ;  /* 0x000000ff0900720c */ /* 0x000fc60003fc5270 */
[----:B------:R-:W-:Y:S01]  /*f900*/  HMMA.16816.F32 R8, R60, R28, RZ ;  /* 0x0000001c3c08723c */ /* 0x000fe200000018ff */
[----:B------:R2:W-:Y:S01]  /*f910*/  @!P3 LDGSTS.E.BYPASS.LTC128B.128 [R220+0x5080], [R66.64], !P4 ;  /* 0x0508000042dcbfae */ /* 0x0005e2000e101d52 */
[----:B------:R-:W-:-:S03]  /*f920*/  ISETP.GE.AND P4, PT, R87, 0x31, PT ;  /* 0x000000315700780c */ /* 0x000fc60003f86270 */
[----:B------:R2:W-:Y:S03]  /*f930*/  @!P3 LDGSTS.E.BYPASS.LTC128B.128 [R220+0x6880], [R66.64+0x80], !P2 ;  /* 0x0688008042dcbfae */ /* 0x0005e6000d101d52 */
[----:B------:R-:W-:Y:S01]  /*f940*/  HMMA.16816.F32 R60, R60, R30, RZ ;  /* 0x0000001e3c3c723c */ /* 0x000fe200000018ff */
[----:B------:R2:W-:Y:S04]  /*f950*/  @!P3 LDGSTS.E.BYPASS.LTC128B.128 [R220+0x8080], [R66.64+0x100], !P1 ;  /* 0x0808010042dcbfae */ /* 0x0005e8000c901d52 */
[----:B------:R2:W-:Y:S03]  /*f960*/  @!P3 LDGSTS.E.BYPASS.LTC128B.128 [R220+0x9880], [R66.64+0x180], !P0 ;  /* 0x0988018042dcbfae */ /* 0x0005e6000c101d52 */
[C---:B------:R-:W-:Y:S01]  /*f970*/  HMMA.16816.F32 R20, R44.reuse, R58, R20 ;  /* 0x0000003a2c14723c */ /* 0x040fe20000001814 */
[----:B------:R-:W-:Y:S04]  /*f980*/  LDSM.16.M88.4 R40, [R210] ;  /* 0x00000000d228783b */ /* 0x000fe80000000200 */
[----:B------:R-:W3:Y:S03]  /*f990*/  LDSM.16.M88.4 R36, [R207+0xa080] ;  /* 0x00a08000cf24783b */ /* 0x000ee60000000200 */
[C---:B----4-:R-:W-:Y:S01]  /*f9a0*/  HMMA.16816.F32 R16, R44.reuse, R52, R16 ;  /* 0x000000342c10723c */ /* 0x050fe20000001810 */
[----:B-1----:R-:W1:Y:S04]  /*f9b0*/  LDSM.16.M88.4 R32, [R207+0xa880] ;  /* 0x00a88000cf20783b */ /* 0x002e680000000200 */
[----:B------:R-:W4:Y:S03]  /*f9c0*/  LDSM.16.M88.4 R28, [R207+0xb080] ;  /* 0x00b08000cf1c783b */ /* 0x000f260000000200 */
[C---:B------:R-:W-:Y:S01]  /*f9d0*/  HMMA.16816.F32 R12, R44.reuse, R54, R12 ;  /* 0x000000362c0c723c */ /* 0x040fe2000000180c */
[----:B------:R-:W-:Y:S04]  /*f9e0*/  LDSM.16.M88.4 R56, [R209] ;  /* 0x00000000d138783b */ /* 0x000fe80000000200 */
[----:B------:R-:W1:Y:S03]  /*f9f0*/  LDSM.16.M88.4 R52, [R201] ;  /* 0x00000000c934783b */ /* 0x000e660000000200 */
[C---:B------:R-:W-:Y:S01]  /*fa00*/  HMMA.16816.F32 R8, R44.reuse, R48, R8 ;  /* 0x000000302c08723c */ /* 0x040fe20000001808 */
[----:B------:R-:W0:Y:S07]  /*fa10*/  LDGDEPBAR ;  /* 0x00000000000079af */ /* 0x000e2e0000000000 */
[----:B------:R-:W-:Y:S01]  /*fa20*/  HMMA.16816.F32 R60, R44, R50, R60 ;  /* 0x000000322c3c723c */ /* 0x000fe2000000183c */
[----:B------:R-:W2:Y:S04]  /*fa30*/  LDSM.16.M88.4 R48, [R201+0x800] ;  /* 0x00080000c930783b */ /* 0x000ea80000000200 */
[----:B------:R-:W2:Y:S03]  /*fa40*/  LDSM.16.M88.4 R44, [R201+0x1000] ;  /* 0x00100000c92c783b */ /* 0x000ea60000000200 */
[C---:B---3--:R-:W-:Y:S08]  /*fa50*/  HMMA.16816.F32 R24, R40.reuse, R36, R24 ;  /* 0x000000242818723c */ /* 0x048ff00000001818 */
[C---:B------:R-:W-:Y:S01]  /*fa60*/  HMMA.16816.F32 R20, R40.reuse, R38, R20 ;  /* 0x000000262814723c */ /* 0x040fe20000001814 */
[----:B------:R-:W-:Y:S07]  /*fa70*/  LDSM.16.M88.4 R36, [R213+0xb880] ;  /* 0x00b88000d524783b */ /* 0x000fee0000000200 */
[C---:B-1----:R-:W-:Y:S08]  /*fa80*/  HMMA.16816.F32 R16, R40.reuse, R32, R16 ;  /* 0x000000202810723c */ /* 0x042ff00000001810 */
[C---:B------:R-:W-:Y:S01]  /*fa90*/  HMMA.16816.F32 R12, R40.reuse, R34, R12 ;  /* 0x00000022280c723c */ /* 0x040fe2000000180c */
[----:B------:R-:W-:Y:S07]  /*faa0*/  LDSM.16.M88.4 R32, [R213+0xc080] ;  /* 0x00c08000d520783b */ /* 0x000fee0000000200 */
[C---:B----4-:R-:W-:Y:S08]  /*fab0*/  HMMA.16816.F32 R8, R40.reuse, R28, R8 ;  /* 0x0000001c2808723c */ /* 0x050ff00000001808 */
[----:B------:R-:W-:Y:S01]  /*fac0*/  HMMA.16816.F32 R60, R40, R30, R60 ;  /* 0x0000001e283c723c */ /* 0x000fe2000000183c */
[----:B------:R-:W1:Y:S04]  /*fad0*/  LDSM.16.M88.4 R40, [R214+0x4000] ;  /* 0x00400000d628783b */ /* 0x000e680000000200 */
[----:B------:R-:W3:Y:S03]  /*fae0*/  LDSM.16.M88.4 R28, [R213+0xc880] ;  /* 0x00c88000d51c783b */ /* 0x000ee60000000200 */
[C---:B------:R-:W-:Y:S08]  /*faf0*/  HMMA.16816.F32 R24, R56.reuse, R52, R24 ;  /* 0x000000343818723c */ /* 0x040ff00000001818 */
[C---:B------:R-:W-:Y:S01]  /*fb00*/  HMMA.16816.F32 R20, R56.reuse, R54, R20 ;  /* 0x000000363814723c */ /* 0x040fe20000001814 */
[----:B------:R-:W-:Y:S07]  /*fb10*/  LDSM.16.M88.4 R52, [R211+0x1800] ;  /* 0x00180000d334783b */ /* 0x000fee0000000200 */
[C---:B--2---:R-:W-:Y:S08]  /*fb20*/  HMMA.16816.F32 R16, R56.reuse, R48, R16 ;  /* 0x000000303810723c */ /* 0x044ff00000001810 */
[C---:B------:R-:W-:Y:S01]  /*fb30*/  HMMA.16816.F32 R12, R56.reuse, R50, R12 ;  /* 0x00000032380c723c */ /* 0x040fe2000000180c */
[----:B------:R-:W-:Y:S07]  /*fb40*/  LDSM.16.M88.4 R48, [R211+0x2000] ;  /* 0x00200000d330783b */ /* 0x000fee0000000200 */
[C---:B------:R-:W-:Y:S08]  /*fb50*/  HMMA.16816.F32 R8, R56.reuse, R44, R8 ;  /* 0x0000002c3808723c */ /* 0x040ff00000001808 */
[----:B------:R-:W-:Y:S01]  /*fb60*/  HMMA.16816.F32 R60, R56, R46, R60 ;  /* 0x0000002e383c723c */ /* 0x000fe2000000183c */
[----:B------:R-:W2:Y:S04]  /*fb70*/  LDSM.16.M88.4 R56, [R212+0x4000] ;  /* 0x00400000d438783b */ /* 0x000ea80000000200 */
[----:B------:R-:W4:Y:S03]  /*fb80*/  LDSM.16.M88.4 R44, [R211+0x2800] ;  /* 0x00280000d32c783b */ /* 0x000f260000000200 */
[C---:B-1----:R-:W-:Y:S08]  /*fb90*/  HMMA.16816.F32 R24, R40.reuse, R36, R24 ;  /* 0x000000242818723c */ /* 0x042ff00000001818 */
[C---:B------:R-:W-:Y:S01]  /*fba0*/  HMMA.16816.F32 R20, R40.reuse, R38, R20 ;  /* 0x000000262814723c */ /* 0x040fe20000001814 */
[----:B------:R-:W-:Y:S07]  /*fbb0*/  LDSM.16.M88.4 R36, [R207+0xb880] ;  /* 0x00b88000cf24783b */ /* 0x000fee0000000200 */
[C---:B------:R-:W-:Y:S08]  /*fbc0*/  HMMA.16816.F32 R16, R40.reuse, R32, R16 ;  /* 0x000000202810723c */ /* 0x040ff00000001810 */
[C---:B------:R-:W-:Y:S01]  /*fbd0*/  HMMA.16816.F32 R12, R40.reuse, R34, R12 ;  /* 0x00000022280c723c */ /* 0x040fe2000000180c */
[----:B------:R-:W-:Y:S07]  /*fbe0*/  LDSM.16.M88.4 R32, [R207+0xc080] ;  /* 0x00c08000cf20783b */ /* 0x000fee0000000200 */
[C---:B---3--:R-:W-:Y:S08]  /*fbf0*/  HMMA.16816.F32 R8, R40.reuse, R28, R8 ;  /* 0x0000001c2808723c */ /* 0x048ff00000001808 */
[----:B------:R-:W-:Y:S01]  /*fc00*/  HMMA.16816.F32 R60, R40, R30, R60 ;  /* 0x0000001e283c723c */ /* 0x000fe2000000183c */
[----:B------:R-:W1:Y:S04]  /*fc10*/  LDSM.16.M88.4 R40, [R210+0x4000] ;  /* 0x00400000d228783b */ /* 0x000e680000000200 */
[----:B------:R-:W3:Y:S03]  /*fc20*/  LDSM.16.M88.4 R28, [R207+0xc880] ;  /* 0x00c88000cf1c783b */ /* 0x000ee60000000200 */
[C---:B--2---:R-:W-:Y:S08]  /*fc30*/  HMMA.16816.F32 R24, R56.reuse, R52, R24 ;  /* 0x000000343818723c */ /* 0x044ff00000001818 */
[C---:B------:R-:W-:Y:S01]  /*fc40*/  HMMA.16816.F32 R20, R56.reuse, R54, R20 ;  /* 0x000000363814723c */ /* 0x040fe20000001814 */
[----:B------:R-:W-:Y:S07]  /*fc50*/  LDSM.16.M88.4 R52, [R201+0x1800] ;  /* 0x00180000c934783b */ /* 0x000fee0000000200 */
[C---:B------:R-:W-:Y:S08]  /*fc60*/  HMMA.16816.F32 R16, R56.reuse, R48, R16 ;  /* 0x000000303810723c */ /* 0x040ff00000001810 */
[C---:B------:R-:W-:Y:S01]  /*fc70*/  HMMA.16816.F32 R12, R56.reuse, R50, R12 ;  /* 0x00000032380c723c */ /* 0x040fe2000000180c */
[----:B------:R-:W-:Y:S07]  /*fc80*/  LDSM.16.M88.4 R48, [R201+0x2000] ;  /* 0x00200000c930783b */ /* 0x000fee0000000200 */
[C---:B----4-:R-:W-:Y:S08]  /*fc90*/  HMMA.16816.F32 R8, R56.reuse, R44, R8 ;  /* 0x0000002c3808723c */ /* 0x050ff00000001808 */
        /* <DEDUP_REMOVED lines=82> */
[----:B------:R-:W4:Y:S01]  /*101c0*/  LDSM.16.M88.4 R44, [R201+0x5800] ;  /* 0x00580000c92c783b */ /* 0x000f220000000200 */
[----:B------:R-:W-:-:S04]  /*101d0*/  DEPBAR.LE SB0, 0x0 ;  /* 0x000080000000791a */ /* 0x000fc80000000000 */
[C---:B-1----:R-:W-:Y:S08]  /*101e0*/  HMMA.16816.F32 R24, R40.reuse, R36, R24 ;  /* 0x000000242818723c */ /* 0x042ff00000001818 */
[C---:B------:R-:W-:Y:S08]  /*101f0*/  HMMA.16816.F32 R20, R40.reuse, R38, R20 ;  /* 0x000000262814723c */ /* 0x040ff00000001814 */
[C---:B------:R-:W-:Y:S08]  /*10200*/  HMMA.16816.F32 R16, R40.reuse, R32, R16 ;  /* 0x000000202810723c */ /* 0x040ff00000001810 */
[C---:B------:R-:W-:Y:S08]  /*10210*/  HMMA.16816.F32 R12, R40.reuse, R34, R12 ;  /* 0x00000022280c723c */ /* 0x040ff0000000180c */
[C---:B---3--:R-:W-:Y:S08]  /*10220*/  HMMA.16816.F32 R8, R40.reuse, R28, R8 ;  /* 0x0000001c2808723c */ /* 0x048ff00000001808 */
[----:B------:R-:W-:Y:S08]  /*10230*/  HMMA.16816.F32 R60, R40, R30, R60 ;  /* 0x0000001e283c723c */ /* 0x000ff0000000183c */
[C---:B--2---:R-:W-:Y:S08]  /*10240*/  HMMA.16816.F32 R24, R56.reuse, R52, R24 ;  /* 0x000000343818723c */ /* 0x044ff00000001818 */
[C---:B------:R-:W-:Y:S08]  /*10250*/  HMMA.16816.F32 R20, R56.reuse, R54, R20 ;  /* 0x000000363814723c */ /* 0x040ff00000001814 */
[C---:B------:R-:W-:Y:S08]  /*10260*/  HMMA.16816.F32 R16, R56.reuse, R48, R16 ;  /* 0x000000303810723c */ /* 0x040ff00000001810 */
[C---:B------:R-:W-:Y:S08]  /*10270*/  HMMA.16816.F32 R12, R56.reuse, R50, R12 ;  /* 0x00000032380c723c */ /* 0x040ff0000000180c */
[C---:B----4-:R-:W-:Y:S08]  /*10280*/  HMMA.16816.F32 R8, R56.reuse, R44, R8 ;  /* 0x0000002c3808723c */ /* 0x050ff00000001808 */
[----:B------:R-:W-:Y:S01]  /*10290*/  HMMA.16816.F32 R60, R56, R46, R60 ;  /* 0x0000002e383c723c */ /* 0x000fe2000000183c */
[----:B------:R-:W-:Y:S06]  /*102a0*/  BAR.SYNC.DEFER_BLOCKING 0x0 ;  /* 0x0000000000007b1d */ /* 0x000fec0000010000 */
[----:B------:R-:W-:Y:S05]  /*102b0*/  @!P4 BRA `(.L_x_845) ;  /* 0x000002100000c947 */ /* 0x000fea0003800000 */
[----:B------:R-:W-:Y:S02]  /*102c0*/  IADD3 R2, -R158, 0x30, RZ ;  /* 0x000000309e027810 */ /* 0x000fe40007ffe1ff */
[----:B------:R-:W-:-:S02]  /*102d0*/  IADD3 R28, R156, -0x2, RZ ;  /* 0xfffffffe9c1c7810 */ /* 0x000fc40007ffe0ff */
[----:B------:R-:W-:Y:S02]  /*102e0*/  ISETP.GE.AND P0, PT, R2, 0x21, PT ;  /* 0x000000210200780c */ /* 0x000fe40003f06270 */
[----:B------:R-:W-:Y:S01]  /*102f0*/  SHF.R.S32.HI R29, RZ, 0x1f, R28 ;  /* 0x0000001fff1d7819 */ /* 0x000fe2000001141c */
[-C--:B------:R-:W-:Y:S01]  /*10300*/  IMAD R3, R3, R28.reuse, RZ ;  /* 0x0000001c03037224 */ /* 0x080fe200078e02ff */
[----:B------:R-:W-:Y:S01]  /*10310*/  P2R R30, PR, RZ, 0x8 ;  /* 0x00000008ff1e7803 */ /* 0x000fe20000000000 */
[----:B------:R-:W-:Y:S01]  /*10320*/  IMAD.WIDE.U32 R32, R64, R28, RZ ;  /* 0x0000001c40207225 */ /* 0x000fe200078e00ff */
[----:B------:R-:W-:-:S03]  /*10330*/  LOP3.LUT P3, RZ, R217, 0x2, RZ, 0xc0, !PT ;  /* 0x00000002d9ff7812 */ /* 0x000fc6000786c0ff */
[----:B------:R-:W-:-:S04]  /*10340*/  IMAD R3, R29, R64, R3 ;  /* 0x000000401d037224 */ /* 0x000fc800078e0203 */
[----:B------:R-:W-:Y:S01]  /*10350*/  IMAD.IADD R3, R33, 0x1, R3 ;  /* 0x0000000121037824 */ /* 0x000fe200078e0203 */
[----:B------:R-:W-:-:S04]  /*10360*/  @P0 IADD3 R29, P2, P1, R222, UR5, R32 ;  /* 0x00000005de1d0c10 */ /* 0x000fc8000f95e020 */
[----:B------:R-:W-:Y:S02]  /*10370*/  @P0 IADD3.X R28, R227, UR8, R3, P2, P1 ;  /* 0x00000008e31c0c10 */ /* 0x000fe400097e2403 */
[----:B------:R-:W-:-:S13]  /*10380*/  ISETP.GE.AND P1, PT, R2, 0x1, PT ;  /* 0x000000010200780c */ /* 0x000fda0003f26270 */
[----:B------:R-:W-:-:S05]  /*10390*/  @P1 IADD3 R32, P2, R222, R32, RZ ;  /* 0x00000020de201210 */ /* 0x000fca0007f5e0ff */
[----:B------:R-:W-:Y:S01]  /*103a0*/  @P1 IMAD.X R3, R3, 0x1, R227, P2 ;  /* 0x0000000103031824 */ /* 0x000fe200010e06e3 */
[----:B------:R-:W-:-:S04]  /*103b0*/  @P1 LEA R2, P2, R32, c[0x0][0x1c8], 0x1 ;  /* 0x0000720020021a11 */ /* 0x000fc800078408ff */
[----:B------:R-:W-:Y:S02]  /*103c0*/  @P1 LEA.HI.X R3, R32, c[0x0][0x1cc], R3, 0x1, P2 ;  /* 0x0000730020031a11 */ /* 0x000fe400010f0c03 */
[----:B------:R-:W-:-:S03]  /*103d0*/  @P0 LEA R32, P2, R29, c[0x0][0x1c8], 0x1 ;  /* 0x000072001d200a11 */ /* 0x000fc600078408ff */
[----:B------:R-:W-:Y:S01]  /*103e0*/  @!PT LDS RZ, [RZ] ;  /* 0x00000000fffff984 */ /* 0x000fe20000000800 */
[----:B------:R-:W-:Y:S01]  /*103f0*/  @!PT LDS RZ, [RZ] ;  /* 0x00000000fffff984 */ /* 0x000fe20000000800 */
[----:B------:R-:W-:Y:S01]  /*10400*/  @!PT LDS RZ, [RZ] ;  /* 0x00000000fffff984 */ /* 0x000fe20000000800 */
[----:B------:R1:W-:Y:S01]  /*10410*/  @P1 LDGSTS.E.BYPASS.LTC128B.128 [R220+0xa080], [R2.64], !P3 ;  /* 0x0a08000002dc1fae */ /* 0x0003e2000d901d52 */
[----:B------:R-:W-:Y:S02]  /*10420*/  @P0 LEA.HI.X R33, R29, c[0x0][0x1cc], R28, 0x1, P2 ;  /* 0x000073001d210a11 */ /* 0x000fe400010f0c1c */
[----:B------:R-:W-:Y:S02]  /*10430*/  LOP3.LUT P2, RZ, R217, 0x1, RZ, 0xc0, !PT ;  /* 0x00000001d9ff7812 */ /* 0x000fe4000784c0ff */
[----:B------:R-:W-:-:S11]  /*10440*/  ISETP.NE.AND P3, PT, R30, RZ, PT ;  /* 0x000000ff1e00720c */ /* 0x000fd60003f65270 */
[----:B------:R1:W-:Y:S04]  /*10450*/  @P1 LDGSTS.E.BYPASS.LTC128B.128 [R220+0xb880], [R2.64+0x80], !P2 ;  /* 0x0b88008002dc1fae */ /* 0x0003e8000d101d52 */
[----:B------:R1:W-:Y:S04]  /*10460*/  @P1 LDGSTS.E.BYPASS.LTC128B.128 [R220+0xd080], [R2.64+0x100], !P6 ;  /* 0x0d08010002dc1fae */ /* 0x0003e8000f101d52 */
[----:B------:R1:W-:Y:S01]  /*10470*/  @P1 LDGSTS.E.BYPASS.LTC128B.128 [R220+0xe880], [R2.64+0x180], !P5 ;  /* 0x0e88018002dc1fae */ /* 0x0003e2000e901d52 */
[----:B------:R-:W-:-:S13]  /*10480*/  LOP3.LUT P1, RZ, R217, 0x2, RZ, 0xc0, !PT ;  /* 0x00000002d9ff7812 */ /* 0x000fda000782c0ff */
[----:B------:R1:W-:Y:S04]  /*10490*/  @P0 LDGSTS.E.BYPASS.LTC128B.128 [R220+0xb080], [R32.64], !P1 ;  /* 0x0b08000020dc0fae */ /* 0x0003e8000c901d52 */
[----:B------:R1:W-:Y:S04]  /*104a0*/  @P0 LDGSTS.E.BYPASS.LTC128B.128 [R220+0xc880], [R32.64+0x80], !P2 ;  /* 0x0c88008020dc0fae */ /* 0x0003e8000d101d52 */
[----:B------:R1:W-:Y:S04]  /*104b0*/  @P0 LDGSTS.E.BYPASS.LTC128B.128 [R220+0xe080], [R32.64+0x100], !P6 ;  /* 0x0e08010020dc0fae */ /* 0x0003e8000f101d52 */
[----:B------:R1:W-:Y:S02]  /*104c0*/  @P0 LDGSTS.E.BYPASS.LTC128B.128 [R220+0xf880], [R32.64+0x180], !P5 ;  /* 0x0f88018020dc0fae */ /* 0x0003e4000e901d52 */
.L_x_845:
[----:B-1----:R-:W-:Y:S01]  /*104d0*/  LOP3.LUT R3, R6, 0xffffffe0, RZ, 0xc0, !PT ;  /* 0xffffffe006037812 */ /* 0x002fe200078ec0ff */
[----:B------:R-:W-:Y:S01]  /*104e0*/  IMAD.SHL.U32 R208, R0, 0x2, RZ ;  /* 0x0000000200d07824 */ /* 0x000fe200078e00ff */
[----:B------:R-:W0:Y:S03]  /*104f0*/  LDGDEPBAR ;  /* 0x00000000000079af */ /* 0x000e260000000000 */
[----:B------:R-:W-:Y:S01]  /*10500*/  IMAD.IADD R3, R86, 0x1, -R3 ;  /* 0x0000000156037824 */ /* 0x000fe200078e0a03 */
[----:B------:R-:W-:Y:S01]  /*10510*/  LDSM.16.MT88.4 R92, [R208+0x7080] ;  /* 0x00708000d05c783b */ /* 0x000fe20000004200 */
[----:B------:R-:W-:-:S02]  /*10520*/  IMAD R206, R7, 0x2, R208 ;  /* 0x0000000207ce7824 */ /* 0x000fc400078e02d0 */
[C---:B------:R-:W-:Y:S01]  /*10530*/  IMAD R205, R5.reuse, 0x2, R208 ;  /* 0x0000000205cd7824 */ /* 0x040fe200078e02d0 */
[----:B------:R-:W-:Y:S01]  /*10540*/  SHF.R.S32.HI R2, RZ, 0x1f, R3 ;  /* 0x0000001fff027819 */ /* 0x000fe20000011403 */
[----:B------:R-:W-:Y:S01]  /*10550*/  IMAD R204, R5, 0x2, R206 ;  /* 0x0000000205cc7824 */ /* 0x000fe200078e02ce */
[----:B------:R-:W-:Y:S02]  /*10560*/  LDSM.16.MT88.4 R68, [R206+0x5880] ;  /* 0x00588000ce44783b */ /* 0x000fe40000004200 */
[----:B------:R-:W-:Y:S02]  /*10570*/  LEA.HI R2, R2, R3, RZ, 0x2 ;  /* 0x0000000302027211 */ /* 0x000fe400078f10ff */
[----:B------:R-:W-:Y:S02]  /*10580*/  LDSM.16.MT88.4 R44, [R205+0x4080] ;  /* 0x00408000cd2c783b */ /* 0x000fe40000004200 */
[----:B------:R-:W-:Y:S02]  /*10590*/  LOP3.LUT R2, R2, 0x7ffffffc, RZ, 0xc0, !PT ;  /* 0x7ffffffc02027812 */ /* 0x000fe400078ec0ff */
[----:B------:R-:W-:Y:S03]  /*105a0*/  LDSM.16.MT88.4 R52, [R204+0x4080] ;  /* 0x00408000cc34783b */ /* 0x000fe60000004200 */
[----:B------:R-:W-:Y:S01]  /*105b0*/  IMAD.IADD R3, R3, 0x1, -R2 ;  /* 0x0000000103037824 */ /* 0x000fe200078e0a02 */
[----:B------:R-:W-:Y:S03]  /*105c0*/  LDSM.16.MT88.4 R76, [R205+0x5880] ;  /* 0x00588000cd4c783b */ /* 0x000fe60000004200 */
[----:B------:R-:W-:Y:S01]  /*105d0*/  IMAD R4, R3, -0x2, R4 ;  /* 0xfffffffe03047824 */ /* 0x000fe200078e0204 */
[----:B------:R-:W-:Y:S04]  /*105e0*/  LDSM.16.MT88.4 R84, [R204+0x5880] ;  /* 0x00588000cc54783b */ /* 0x000fe80000004200 */
[----:B------:R-:W-:Y:S01]  /*105f0*/  ISETP.GT.AND P0, PT, R4, RZ, PT ;  /* 0x000000ff0400720c */ /* 0x000fe20003f04270 */
[----:B------:R-:W-:Y:S03]  /*10600*/  LDSM.16.MT88.4 R100, [R206+0x7080] ;  /* 0x00708000ce64783b */ /* 0x000fe60000004200 */
[----:B------:R-:W-:Y:S01]  /*10610*/  FSEL R26, R26, -INF , P0 ;  /* 0xff8000001a1a7808 */ /* 0x000fe20000000000 */
[----:B------:R-:W-:Y:S01]  /*10620*/  LDSM.16.MT88.4 R108, [R205+0x7080] ;  /* 0x00708000cd6c783b */ /* 0x000fe20000004200 */
[----:B------:R-:W-:-:S02]  /*10630*/  FSEL R24, R24, -INF , P0 ;  /* 0xff80000018187808 */ /* 0x000fc40000000000 */
[C---:B------:R-:W-:Y:S01]  /*10640*/  ISETP.GT.AND P0, PT, R4.reuse, 0x1, PT ;  /* 0x000000010400780c */ /* 0x040fe20003f04270 */
[----:B------:R-:W-:Y:S03]  /*10650*/  LDSM.16.MT88.4 R116, [R204+0x7080] ;  /* 0x00708000cc74783b */ /* 0x000fe60000004200 */
[----:B------:R-:W-:Y:S01]  /*10660*/  FSEL R29, R27, -INF , P0 ;  /* 0xff8000001b1d7808 */ /* 0x000fe20000000000 */
[----:B------:R-:W-:Y:S01]  /*10670*/  LDSM.16.MT88.4 R124, [R208+0x8880] ;  /* 0x00888000d07c783b */ /* 0x000fe20000004200 */
[----:B------:R-:W-:Y:S02]  /*10680*/  FSEL R31, R25, -INF , P0 ;  /* 0xff800000191f7808 */ /* 0x000fe40000000000 */
[----:B------:R-:W-:Y:S01]  /*10690*/  ISETP.GT.AND P0, PT, R4, 0x8, PT ;  /* 0x000000080400780c */ /* 0x000fe20003f04270 */
[----:B------:R-:W-:Y:S01]  /*106a0*/  LDSM.16.MT88.4 R148, [R206+0x8880] ;  /* 0x00888000ce94783b */ /* 0x000fe20000004200 */
[----:B------:R-:W-:-:S02]  /*106b0*/  FMNMX.FTZ R2, R24, R31, !PT ;  /* 0x0000001f18027209 */ /* 0x000fc40007810000 */
[----:B------:R-:W-:Y:S01]  /*106c0*/  FSEL R35, R22, -INF , P0 ;  /* 0xff80000016237808 */ /* 0x000fe20000000000 */
[----:B------:R-:W-:Y:S01]  /*106d0*/  LDSM.16.MT88.4 R136, [R205+0x8880] ;  /* 0x00888000cd88783b */ /* 0x000fe20000004200 */
[----:B------:R-:W-:Y:S02]  /*106e0*/  FSEL R39, R20, -INF , P0 ;  /* 0xff80000014277808 */ /* 0x000fe40000000000 */
[----:B------:R-:W-:Y:S01]  /*106f0*/  ISETP.GT.AND P0, PT, R4, 0x9, PT ;  /* 0x000000090400780c */ /* 0x000fe20003f04270 */
[----:B------:R-:W-:Y:S01]  /*10700*/  LDSM.16.MT88.4 R164, [R206+0x6080] ;  /* 0x00608000cea4783b */ /* 0x000fe20000004200 */
[----:B------:R-:W-:Y:S02]  /*10710*/  FMNMX.FTZ R2, R39, R2, !PT ;  /* 0x0000000227027209 */ /* 0x000fe40007810000 */
[----:B------:R-:W-:Y:S01]  /*10720*/  FSEL R33, R23, -INF , P0 ;  /* 0xff80000017217808 */ /* 0x000fe20000000000 */
[----:B------:R-:W-:Y:S01]  /*10730*/  LDSM.16.MT88.4 R160, [R204+0x6080] ;  /* 0x00608000cca0783b */ /* 0x000fe20000004200 */
[----:B------:R-:W-:-:S02]  /*10740*/  FSEL R37, R21, -INF , P0 ;  /* 0xff80000015257808 */ /* 0x000fc40000000000 */
[----:B------:R-:W-:Y:S02]  /*10750*/  ISETP.GT.AND P0, PT, R4, 0x10, PT ;  /* 0x000000100400780c */ /* 0x000fe40003f04270 */
[----:B------:R-:W-:Y:S02]  /*10760*/  FMNMX.FTZ R2, R37, R2, !PT ;  /* 0x0000000225027209 */ /* 0x000fe40007810000 */
[----:B------:R-:W-:Y:S02]  /*10770*/  FSEL R21, R18, -INF , P0 ;  /* 0xff80000012157808 */ /* 0x000fe40000000000 */
[----:B------:R-:W-:Y:S02]  /*10780*/  FSEL R27, R16, -INF , P0 ;  /* 0xff800000101b7808 */ /* 0x000fe40000000000 */
[----:B------:R-:W-:Y:S02]  /*10790*/  ISETP.GT.AND P0, PT, R4, 0x11, PT ;  /* 0x000000110400780c */ /* 0x000fe40003f04270 */
[----:B------:R-:W-:-:S02]  /*107a0*/  FMNMX.FTZ R2, R27, R2, !PT ;  /* 0x000000021b027209 */ /* 0x000fc40007810000 */
[----:B------:R-:W-:Y:S02]  /*107b0*/  FSEL R19, R19, -INF , P0 ;  /* 0xff80000013137808 */ /* 0x000fe40000000000 */
[----:B------:R-:W-:Y:S02]  /*107c0*/  FSEL R25, R17, -INF , P0 ;  /* 0xff80000011197808 */ /* 0x000fe40000000000 */
[----:B------:R-:W-:Y:S02]  /*107d0*/  ISETP.GT.AND P0, PT, R4, 0x18, PT ;  /* 0x000000180400780c */ /* 0x000fe40003f04270 */
[----:B------:R-:W-:Y:S02]  /*107e0*/  FMNMX.FTZ R2, R25, R2, !PT ;  /* 0x0000000219027209 */ /* 0x000fe40007810000 */
[----:B------:R-:W-:Y:S02]  /*107f0*/  FSEL R17, R14, -INF , P0 ;  /* 0xff8000000e117808 */ /* 0x000fe40000000000 */
[----:B------:R-:W-:-:S02]  /*10800*/  FSEL R23, R12, -INF , P0 ;  /* 0xff8000000c177808 */ /* 0x000fc40000000000 */
[----:B------:R-:W-:Y:S02]  /*10810*/  ISETP.GT.AND P0, PT, R4, 0x19, PT ;  /* 0x000000190400780c */ /* 0x000fe40003f04270 */
[----:B------:R-:W-:Y:S02]  /*10820*/  FMNMX.FTZ R6, R26, R29, !PT ;  /* 0x0000001d1a067209 */ /* 0x000fe40007810000 */
[----:B------:R-:W-:Y:S02]  /*10830*/  FSEL R15, R15, -INF , P0 ;  /* 0xff8000000f0f7808 */ /* 0x000fe40000000000 */
[----:B------:R-:W-:Y:S02]  /*10840*/  FSEL R13, R13, -INF , P0 ;  /* 0xff8000000d0d7808 */ /* 0x000fe40000000000 */
[----:B------:R-:W-:Y:S02]  /*10850*/  ISETP.GT.AND P0, PT, R4, 0x20, PT ;  /* 0x000000200400780c */ /* 0x000fe40003f04270 */
        /* <DEDUP_REMOVED lines=13> */
[----:B------:R-:W-:Y:S02]  /*10930*/  FMNMX.FTZ R2, R181, R2, !PT ;  /* 0x00000002b5027209 */ /* 0x000fe40007810000 */
[----:B------:R-:W-:Y:S02]  /*10940*/  FMNMX.FTZ R6, R19, R6, !PT ;  /* 0x0000000613067209 */ /* 0x000fe40007810000 */
[----:B------:R-:W-:Y:S02]  /*10950*/  FSEL R171, R62, -INF , P0 ;  /* 0xff8000003eab7808 */ /* 0x000fe40000000000 */
[----:B------:R-:W-:Y:S02]  /*10960*/  ISETP.GT.AND P0, PT, R4, 0x29, PT ;  /* 0x000000290400780c */ /* 0x000fe40003f04270 */
[----:B------:R-:W-:Y:S02]  /*10970*/  FMNMX.FTZ R4, R179, R2, !PT ;  /* 0x00000002b3047209 */ /* 0x000fe40007810000 */
[----:B------:R-:W-:-:S02]  /*10980*/  FMNMX.FTZ R2, R17, R6, !PT ;  /* 0x0000000611027209 */ /* 0x000fc40007810000 */
[----:B------:R-:W-:Y:S02]  /*10990*/  FSEL R177, R61, -INF , P0 ;  /* 0xff8000003db17808 */ /* 0x000fe40000000000 */
[----:B------:R-:W-:Y:S02]  /*109a0*/  FMNMX.FTZ R2, R15, R2, !PT ;  /* 0x000000020f027209 */ /* 0x000fe40007810000 */
[----:B------:R-:W-:Y:S02]  /*109b0*/  FMNMX.FTZ R11, R177, R4, !PT ;  /* 0x00000004b10b7209 */ /* 0x000fe40007810000 */
[----:B------:R-:W-:Y:S02]  /*109c0*/  FMNMX.FTZ R2, R175, R2, !PT ;  /* 0x00000002af027209 */ /* 0x000fe40007810000 */
[----:B------:R-:W-:Y:S01]  /*109d0*/  FSEL R169, R63, -INF , P0 ;  /* 0xff8000003fa97808 */ /* 0x000fe20000000000 */
[----:B------:R-:W1:Y:S01]  /*109e0*/  SHFL.BFLY PT, R4, R11, 0x2, 0x1f ;  /* 0x0c401f000b047f89 */ /* 0x000e6200000e0000 */
[----:B------:R-:W-:-:S03]  /*109f0*/  FMNMX.FTZ R2, R173, R2, !PT ;  /* 0x00000002ad027209 */ /* 0x000fc60007810000 */
[----:B------:R-:W-:Y:S01]  /*10a00*/  LDSM.16.MT88.4 R60, [R208+0x5880] ;  /* 0x00588000d03c783b */ /* 0x000fe20000004200 */
[----:B------:R-:W-:-:S04]  /*10a10*/  FMNMX.FTZ R2, R171, R2, !PT ;  /* 0x00000002ab027209 */ /* 0x000fc80007810000 */
[----:B------:R-:W-:-:S05]  /*10a20*/  FMNMX.FTZ R9, R169, R2, !PT ;  /* 0x00000002a9097209 */ /* 0x000fca0007810000 */
[----:B------:R-:W2:Y:S01]  /*10a30*/  SHFL.BFLY PT, R2, R9, 0x2, 0x1f ;  /* 0x0c401f0009027f89 */ /* 0x000ea200000e0000 */
[----:B-1----:R-:W-:-:S05]  /*10a40*/  FMNMX.FTZ R4, R11, R4, !PT ;  /* 0x000000040b047209 */ /* 0x002fca0007810000 */
[----:B------:R-:W1:Y:S01]  /*10a50*/  SHFL.BFLY PT, R3, R4, 0x1, 0x1f ;  /* 0x0c201f0004037f89 */ /* 0x000e6200000e0000 */
[----:B--2---:R-:W-:-:S03]  /*10a60*/  FMNMX.FTZ R2, R9, R2, !PT ;  /* 0x0000000209027209 */ /* 0x004fc60007810000 */
[----:B------:R-:W-:Y:S04]  /*10a70*/  LDSM.16.MT88.4 R8, [R206+0x4880] ;  /* 0x00488000ce08783b */ /* 0x000fe80000004200 */
[----:B------:R-:W2:Y:S01]  /*10a80*/  SHFL.BFLY PT, R157, R2, 0x1, 0x1f ;  /* 0x0c201f00029d7f89 */ /* 0x000ea200000e0000 */
[----:B-1----:R-:W-:-:S03]  /*10a90*/  FMNMX.FTZ R3, R4, R3, !PT ;  /* 0x0000000304037209 */ /* 0x002fc60007810000 */
[----:B------:R-:W-:Y:S01]  /*10aa0*/  LDSM.16.MT88.4 R4, [R204+0x8880] ;  /* 0x00888000cc04783b */ /* 0x000fe20000004200 */
[C---:B------:R-:W-:Y:S01]  /*10ab0*/  FSETP.NEU.FTZ.AND P0, PT, R3.reuse, -INF , PT ;  /* 0xff8000000300780b */ /* 0x040fe20003f1d000 */
[----:B------:R-:W-:-:S05]  /*10ac0*/  FMUL.FTZ R170, R3, c[0x0][0x2d0] ;  /* 0x0000b40003aa7a20 */ /* 0x000fca0000410000 */
[----:B------:R-:W-:Y:S02]  /*10ad0*/  FSEL R170, R170, RZ, P0 ;  /* 0x000000ffaaaa7208 */ /* 0x000fe40000000000 */
[----:B--2---:R-:W-:-:S03]  /*10ae0*/  FMNMX.FTZ R157, R2, R157, !PT ;  /* 0x0000009d029d7209 */ /* 0x004fc60007810000 */
[--C-:B------:R-:W-:Y:S02]  /*10af0*/  FFMA.FTZ R187, R39, c[0x0][0x2d0], -R170.reuse ;  /* 0x0000b40027bb7a23 */ /* 0x100fe400000108aa */
[--C-:B------:R-:W-:Y:S01]  /*10b00*/  FFMA.FTZ R2, R37, c[0x0][0x2d0], -R170.reuse ;  /* 0x0000b40025027a23 */ /* 0x100fe200000108aa */
[C---:B------:R-:W-:Y:S01]  /*10b10*/  FSETP.NEU.FTZ.AND P0, PT, R157.reuse, -INF , PT ;  /* 0xff8000009d00780b */ /* 0x040fe20003f1d000 */
[----:B------:R-:W1:Y:S01]  /*10b20*/  LDSM.16.MT88.4 R36, [R206+0x4080] ;  /* 0x00408000ce24783b */ /* 0x000e620000004200 */
        /* <DEDUP_REMOVED lines=9> */
[--C-:B------:R-:W-:Y:S01]  /*10bc0*/  FFMA.FTZ R188, R29, c[0x0][0x2d0], -R168.reuse ;  /* 0x0000b4001dbc7a23 */ /* 0x100fe200000108a8 */
[----:B------:R-:W-:Y:S01]  /*10bd0*/  LDSM.16.MT88.4 R24, [R208+0x4880] ;  /* 0x00488000d018783b */ /* 0x000fe20000004200 */
[--C-:B------:R-:W-:Y:S02]  /*10be0*/  FFMA.FTZ R191, R35, c[0x0][0x2d0], -R168.reuse ;  /* 0x0000b40023bf7a23 */ /* 0x100fe400000108a8 */
[----:B------:R-:W-:Y:S01]  /*10bf0*/  FFMA.FTZ R184, R33, c[0x0][0x2d0], -R168 ;  /* 0x0000b40021b87a23 */ /* 0x000fe200000108a8 */
[----:B------:R-:W2:Y:S01]  /*10c00*/  LDSM.16.MT88.4 R28, [R208+0x4080] ;  /* 0x00408000d01c783b */ /* 0x000ea20000004200 */
[----:B------:R-:W3:Y:S01]  /*10c10*/  MUFU.EX2 R186, R186 ;  /* 0x000000ba00ba7308 */ /* 0x000ee20000000800 */
[----:B------:R-:W-:-:S02]  /*10c20*/  FFMA.FTZ R221, R23, c[0x0][0x2d0], -R170 ;  /* 0x0000b40017dd7a23 */ /* 0x000fc400000108aa */
[----:B------:R-:W-:Y:S02]  /*10c30*/  FFMA.FTZ R0, R13, c[0x0][0x2d0], -R170 ;  /* 0x0000b4000d007a23 */ /* 0x000fe400000108aa */
[--C-:B------:R-:W-:Y:S02]  /*10c40*/  FFMA.FTZ R230, R21, c[0x0][0x2d0], -R168.reuse ;  /* 0x0000b40015e67a23 */ /* 0x100fe400000108a8 */
[--C-:B------:R-:W-:Y:S01]  /*10c50*/  FFMA.FTZ R229, R19, c[0x0][0x2d0], -R168.reuse ;  /* 0x0000b40013e57a23 */ /* 0x100fe200000108a8 */
[----:B------:R-:W4:Y:S01]  /*10c60*/  MUFU.EX2 R2, R2 ;  /* 0x0000000200027308 */ /* 0x000f220000000800 */
[--C-:B------:R-:W-:Y:S01]  /*10c70*/  FFMA.FTZ R231, R17, c[0x0][0x2d0], -R168.reuse ;  /* 0x0000b40011e77a23 */ /* 0x100fe200000108a8 */
[----:B------:R-:W-:Y:S01]  /*10c80*/  LDSM.16.MT88.4 R20, [R204+0x4880] ;  /* 0x00488000cc14783b */ /* 0x000fe20000004200 */
[----:B------:R-:W-:Y:S02]  /*10c90*/  FFMA.FTZ R228, R15, c[0x0][0x2d0], -R168 ;  /* 0x0000b4000fe47a23 */ /* 0x000fe400000108a8 */
[--C-:B------:R-:W-:Y:S01]  /*10ca0*/  FFMA.FTZ R232, R183, c[0x0][0x2d0], -R170.reuse ;  /* 0x0000b400b7e87a23 */ /* 0x100fe200000108aa */
[----:B------:R-:W1:Y:S01]  /*10cb0*/  LDSM.16.MT88.4 R16, [R205+0x4880] ;  /* 0x00488000cd10783b */ /* 0x000e620000004200 */
[--C-:B------:R-:W-:Y:S01]  /*10cc0*/  FFMA.FTZ R233, R181, c[0x0][0x2d0], -R170.reuse ;  /* 0x0000b400b5e97a23 */ /* 0x100fe200000108aa */
[----:B------:R-:W-:Y:S01]  /*10cd0*/  MUFU.EX2 R185, R185 ;  /* 0x000000b900b97308 */ /* 0x000fe20000000800 */
[----:B---3--:R-:W-:Y:S01]  /*10ce0*/  F2FP.PACK_AB R140, R186, R189 ;  /* 0x000000bdba8c723e */ /* 0x008fe200000000ff */
[----:B------:R-:W3:Y:S01]  /*10cf0*/  LDSM.16.MT88.4 R12, [R208+0x6080] ;  /* 0x00608000d00c783b */ /* 0x000ee20000004200 */
[----:B------:R-:W-:-:S02]  /*10d00*/  FFMA.FTZ R234, R179, c[0x0][0x2d0], -R170 ;  /* 0x0000b400b3ea7a23 */ /* 0x000fc400000108aa */
[----:B------:R-:W-:Y:S01]  /*10d10*/  FFMA.FTZ R239, R177, c[0x0][0x2d0], -R170 ;  /* 0x0000b400b1ef7a23 */ /* 0x000fe200000108aa */
[----:B------:R-:W-:Y:S01]  /*10d20*/  LDSM.16.MT88.4 R180, [R208+0x6880] ;  /* 0x00688000d0b4783b */ /* 0x000fe20000004200 */
[--C-:B------:R-:W-:Y:S01]  /*10d30*/  FFMA.FTZ R235, R175, c[0x0][0x2d0], -R168.reuse ;  /* 0x0000b400afeb7a23 */ /* 0x100fe200000108a8 */
[----:B------:R-:W2:Y:S01]  /*10d40*/  MUFU.EX2 R188, R188 ;  /* 0x000000bc00bc7308 */ /* 0x000ea20000000800 */
[----:B----4-:R-:W-:Y:S01]  /*10d50*/  F2FP.PACK_AB R142, R2, R187 ;  /* 0x000000bb028e723e */ /* 0x010fe200000000ff */
[--C-:B------:R-:W-:Y:S01]  /*10d60*/  FFMA.FTZ R236, R173, c[0x0][0x2d0], -R168.reuse ;  /* 0x0000b400adec7a23 */ /* 0x100fe200000108a8 */
[----:B------:R-:W-:Y:S01]  /*10d70*/  LDSM.16.MT88.4 R176, [R205+0x6880] ;  /* 0x00688000cdb0783b */ /* 0x000fe20000004200 */
[--C-:B------:R-:W-:Y:S02]  /*10d80*/  FFMA.FTZ R237, R171, c[0x0][0x2d0], -R168.reuse ;  /* 0x0000b400abed7a23 */ /* 0x100fe400000108a8 */
[----:B------:R-:W-:Y:S01]  /*10d90*/  FFMA.FTZ R238, R169, c[0x0][0x2d0], -R168 ;  /* 0x0000b400a9ee7a23 */ /* 0x000fe200000108a8 */
[----:B------:R-:W-:Y:S01]  /*10da0*/  LDSM.16.MT88.4 R172, [R204+0x6880] ;  /* 0x00688000ccac783b */ /* 0x000fe20000004200 */
[----:B------:R-:W-:Y:S01]  /*10db0*/  MUFU.EX2 R191, R191 ;  /* 0x000000bf00bf7308 */ /* 0x000fe20000000800 */
[----:B------:R-:W-:-:S02]  /*10dc0*/  FADD.FTZ R186, R189, R186 ;  /* 0x000000babdba7221 */ /* 0x000fc40000010000 */
[----:B------:R-:W-:Y:S02]  /*10dd0*/  LDSM.16.MT88.4 R168, [R208+0x8080] ;  /* 0x00808000d0a8783b */ /* 0x000fe40000004200 */
[----:B------:R-:W-:-:S03]  /*10de0*/  FADD.FTZ R187, R187, R186 ;  /* 0x000000babbbb7221 */ /* 0x000fc60000010000 */
[----:B------:R-:W4:Y:S01]  /*10df0*/  MUFU.EX2 R184, R184 ;  /* 0x000000b800b87308 */ /* 0x000f220000000800 */
[----:B--2---:R-:W-:Y:S01]  /*10e00*/  F2FP.PACK_AB R141, R188, R185 ;  /* 0x000000b9bc8d723e */ /* 0x004fe200000000ff */
[----:B------:R-:W-:Y:S02]  /*10e10*/  FADD.FTZ R188, R185, R188 ;  /* 0x000000bcb9bc7221 */ /* 0x000fe40000010000 */
[----:B------:R-:W-:-:S04]  /*10e20*/  FADD.FTZ R187, R2, R187 ;  /* 0x000000bb02bb7221 */ /* 0x000fc80000010000 */
[----:B------:R-:W-:Y:S01]  /*10e30*/  MUFU.EX2 R190, R190 ;  /* 0x000000be00be7308 */ /* 0x000fe20000000800 */
[----:B----4-:R-:W-:-:S07]  /*10e40*/  F2FP.PACK_AB R143, R184, R191 ;  /* 0x000000bfb88f723e */ /* 0x010fce00000000ff */
[----:B------:R-:W2:Y:S01]  /*10e50*/  MUFU.EX2 R159, R159 ;  /* 0x0000009f009f7308 */ /* 0x000ea20000000800 */
[----:B------:R-:W-:-:S04]  /*10e60*/  FADD.FTZ R191, R191, R188 ;  /* 0x000000bcbfbf7221 */ /* 0x000fc80000010000 */
[----:B------:R-:W-:Y:S01]  /*10e70*/  FADD.FTZ R191, R184, R191 ;  /* 0x000000bfb8bf7221 */ /* 0x000fe20000010000 */
[C---:B-1----:R-:W-:Y:S02]  /*10e80*/  HMMA.16816.F32 R32, R140.reuse, R36, RZ ;  /* 0x000000248c20723c */ /* 0x042fe400000018ff */
[----:B------:R-:W-:Y:S06]  /*10e90*/  MUFU.EX2 R221, R221 ;  /* 0x000000dd00dd7308 */ /* 0x000fec0000000800 */
[C---:B------:R-:W-:Y:S02]  /*10ea0*/  HMMA.16816.F32 R36, R140.reuse, R38, RZ ;  /* 0x000000268c24723c */ /* 0x040fe400000018ff */
[----:B------:R-:W-:Y:S06]  /*10eb0*/  MUFU.EX2 R0, R0 ;  /* 0x0000000000007308 */ /* 0x000fec0000000800 */
[C---:B------:R-:W-:Y:S02]  /*10ec0*/  HMMA.16816.F32 R152, R140.reuse, R28, RZ ;  /* 0x0000001c8c98723c */ /* 0x040fe400000018ff */
[----:B------:R-:W-:Y:S06]  /*10ed0*/  MUFU.EX2 R230, R230 ;  /* 0x000000e600e67308 */ /* 0x000fec0000000800 */
[C---:B------:R-:W-:Y:S02]  /*10ee0*/  HMMA.16816.F32 R40, R140.reuse, R44, RZ ;  /* 0x0000002c8c28723c */ /* 0x040fe400000018ff */
[----:B------:R-:W1:Y:S06]  /*10ef0*/  MUFU.EX2 R229, R229 ;  /* 0x000000e500e57308 */ /* 0x000e6c0000000800 */
[C---:B------:R-:W-:Y:S02]  /*10f00*/  HMMA.16816.F32 R48, R140.reuse, R52, RZ ;  /* 0x000000348c30723c */ /* 0x040fe400000018ff */
[----:B------:R-:W-:Y:S06]  /*10f10*/  MUFU.EX2 R231, R231 ;  /* 0x000000e700e77308 */ /* 0x000fec0000000800 */
[C---:B------:R-:W-:Y:S02]  /*10f20*/  HMMA.16816.F32 R56, R140.reuse, R60, RZ ;  /* 0x0000003c8c38723c */ /* 0x040fe400000018ff */
[----:B------:R-:W4:Y:S06]  /*10f30*/  MUFU.EX2 R228, R228 ;  /* 0x000000e400e47308 */ /* 0x000f2c0000000800 */
[C---:B------:R-:W-:Y:S02]  /*10f40*/  HMMA.16816.F32 R64, R140.reuse, R68, RZ ;  /* 0x000000448c40723c */ /* 0x040fe400000018ff */
[----:B------:R-:W-:Y:S06]  /*10f50*/  MUFU.EX2 R232, R232 ;  /* 0x000000e800e87308 */ /* 0x000fec0000000800 */
[C---:B------:R-:W-:Y:S02]  /*10f60*/  HMMA.16816.F32 R72, R140.reuse, R76, RZ ;  /* 0x0000004c8c48723c */ /* 0x040fe400000018ff */
[----:B------:R-:W1:Y:S06]  /*10f70*/  MUFU.EX2 R233, R233 ;  /* 0x000000e900e97308 */ /* 0x000e6c0000000800 */
[C---:B------:R-:W-:Y:S02]  /*10f80*/  HMMA.16816.F32 R80, R140.reuse, R84, RZ ;  /* 0x000000548c50723c */ /* 0x040fe400000018ff */
[----:B------:R-:W-:Y:S06]  /*10f90*/  MUFU.EX2 R234, R234 ;  /* 0x000000ea00ea7308 */ /* 0x000fec0000000800 */
[C---:B-----5:R-:W-:Y:S02]  /*10fa0*/  HMMA.16816.F32 R88, R140.reuse, R92, RZ ;  /* 0x0000005c8c58723c */ /* 0x060fe400000018ff */
[----:B------:R-:W1:Y:S06]  /*10fb0*/  MUFU.EX2 R239, R239 ;  /* 0x000000ef00ef7308 */ /* 0x000e6c0000000800 */
[C---:B------:R-:W-:Y:S02]  /*10fc0*/  HMMA.16816.F32 R96, R140.reuse, R100, RZ ;  /* 0x000000648c60723c */ /* 0x040fe400000018ff */
[----:B------:R-:W-:Y:S06]  /*10fd0*/  MUFU.EX2 R235, R235 ;  /* 0x000000eb00eb7308 */ /* 0x000fec0000000800 */
[C---:B------:R-:W-:Y:S02]  /*10fe0*/  HMMA.16816.F32 R104, R140.reuse, R108, RZ ;  /* 0x0000006c8c68723c */ /* 0x040fe400000018ff */
[----:B------:R-:W1:Y:S06]  /*10ff0*/  MUFU.EX2 R236, R236 ;  /* 0x000000ec00ec7308 */ /* 0x000e6c0000000800 */
[C---:B------:R-:W-:Y:S02]  /*11000*/  HMMA.16816.F32 R112, R140.reuse, R116, RZ ;  /* 0x000000748c70723c */ /* 0x040fe400000018ff */
        /* <DEDUP_REMOVED lines=20> */
[----:B--2---:R-:W-:Y:S01]  /*11150*/  F2FP.PACK_AB R4, R159, R190 ;  /* 0x000000be9f04723e */ /* 0x004fe200000000ff */
[----:B------:R-:W-:Y:S01]  /*11160*/  HMMA.16816.F32 R140, R140, R6, RZ ;  /* 0x000000068c8c723c */ /* 0x000fe200000018ff */
[----:B-1----:R-:W-:Y:S01]  /*11170*/  F2FP.PACK_AB R5, R229, R230 ;  /* 0x000000e6e505723e */ /* 0x002fe200000000ff */
[----:B------:R-:W-:-:S02]  /*11180*/  FADD.FTZ R190, R190, R187 ;  /* 0x000000bbbebe7221 */ /* 0x000fc40000010000 */
[----:B------:R-:W-:Y:S02]  /*11190*/  FADD.FTZ R230, R230, R191 ;  /* 0x000000bfe6e67221 */ /* 0x000fe40000010000 */
[----:B------:R-:W-:Y:S01]  /*111a0*/  FADD.FTZ R190, R159, R190 ;  /* 0x000000be9fbe7221 */ /* 0x000fe20000010000 */
[----:B------:R-:W-:Y:S01]  /*111b0*/  F2FP.PACK_AB R6, R0, R221 ;  /* 0x000000dd0006723e */ /* 0x000fe200000000ff */
[----:B------:R-:W-:Y:S01]  /*111c0*/  FADD.FTZ R230, R229, R230 ;  /* 0x000000e6e5e67221 */ /* 0x000fe20000010000 */
[----:B----4-:R-:W-:Y:S01]  /*111d0*/  F2FP.PACK_AB R7, R228, R231 ;  /* 0x000000e7e407723e */ /* 0x010fe200000000ff */
[----:B------:R-:W-:Y:S02]  /*111e0*/  FADD.FTZ R221, R221, R190 ;  /* 0x000000bedddd7221 */ /* 0x000fe40000010000 */
[----:B------:R-:W-:Y:S02]  /*111f0*/  FADD.FTZ R231, R231, R230 ;  /* 0x000000e6e7e77221 */ /* 0x000fe40000010000 */
[----:B------:R-:W-:-:S02]  /*11200*/  FADD.FTZ R221, R0, R221 ;  /* 0x000000dd00dd7221 */ /* 0x000fc40000010000 */
[----:B------:R-:W-:Y:S01]  /*11210*/  HMMA.16816.F32 R32, R4, R8, R32 ;  /* 0x000000080420723c */ /* 0x000fe20000001820 */
[----:B------:R-:W-:-:S07]  /*11220*/  FADD.FTZ R228, R228, R231 ;  /* 0x000000e7e4e47221 */ /* 0x000fce0000010000 */
[C---:B------:R-:W-:Y:S01]  /*11230*/  HMMA.16816.F32 R36, R4.reuse, R10, R36 ;  /* 0x0000000a0424723c */ /* 0x040fe20000001824 */
[----:B------:R-:W1:Y:S07]  /*11240*/  LDSM.16.MT88.4 R8, [R205+0x6080] ;  /* 0x00608000cd08783b */ /* 0x000e6e0000004200 */
[C---:B------:R-:W-:Y:S08]  /*11250*/  HMMA.16816.F32 R152, R4.reuse, R24, R152 ;  /* 0x000000180498723c */ /* 0x040ff00000001898 */
[C---:B------:R-:W-:Y:S01]  /*11260*/  HMMA.16816.F32 R28, R4.reuse, R26, R28 ;  /* 0x0000001a041c723c */ /* 0x040fe2000000181c */
[----:B------:R-:W-:Y:S07]  /*11270*/  LDSM.16.MT88.4 R24, [R206+0x7880] ;  /* 0x00788000ce18783b */ /* 0x000fee0000004200 */
        /* <DEDUP_REMOVED lines=9> */
[C---:B------:R-:W-:Y:S08]  /*11310*/  HMMA.16816.F32 R48, R4.reuse, R20, R48 ;  /* 0x000000140430723c */ /* 0x040ff00000001830 */
[C---:B------:R-:W-:Y:S01]  /*11320*/  HMMA.16816.F32 R52, R4.reuse, R22, R52 ;  /* 0x000000160434723c */ /* 0x040fe20000001834 */
[----:B------:R-:W4:Y:S07]  /*11330*/  LDSM.16.MT88.4 R20, [R204+0x7880] ;  /* 0x00788000cc14783b */ /* 0x000f2e0000004200 */
        /* <DEDUP_REMOVED lines=17> */
[----:B------:R-:W-:Y:S07]  /*11450*/  LDSM.16.MT88.4 R160, [R205+0x8080] ;  /* 0x00808000cda0783b */ /* 0x000fee0000004200 */
        /* <DEDUP_REMOVED lines=10> */
[----:B------:R-:W-:Y:S01]  /*11500*/  HMMA.16816.F32 R140, R4, R26, R140 ;  /* 0x0000001a048c723c */ /* 0x000fe2000000188c */
[----:B------:R-:W-:Y:S06]  /*11510*/  LDSM.16.MT88.4 R24, [R204+0x8080] ;  /* 0x00808000cc18783b */ /* 0x000fec0000004200 */
[----:B------:R-:W-:Y:S01]  /*11520*/  F2FP.PACK_AB R4, R233, R232 ;  /* 0x000000e8e904723e */ /* 0x000fe200000000ff */
[----:B------:R-:W-:Y:S01]  /*11530*/  FADD.FTZ R232, R232, R221 ;  /* 0x000000dde8e87221 */ /* 0x000fe20000010000 */
[----:B------:R-:W-:-:S02]  /*11540*/  F2FP.PACK_AB R6, R239, R234 ;  /* 0x000000eaef06723e */ /* 0x000fc400000000ff */
[----:B------:R-:W-:Y:S01]  /*11550*/  F2FP.PACK_AB R5, R236, R235 ;  /* 0x000000ebec05723e */ /* 0x000fe200000000ff */
[----:B------:R-:W-:Y:S01]  /*11560*/  FADD.FTZ R235, R235, R228 ;  /* 0x000000e4ebeb7221 */ /* 0x000fe20000010000 */
[----:B------:R-:W-:Y:S01]  /*11570*/  F2FP.PACK_AB R7, R238, R237 ;  /* 0x000000edee07723e */ /* 0x000fe200000000ff */
[----:B------:R-:W-:Y:S02]  /*11580*/  FADD.FTZ R233, R233, R232 ;  /* 0x000000e8e9e97221 */ /* 0x000fe40000010000 */
[----:B------:R-:W-:Y:S02]  /*11590*/  FADD.FTZ R236, R236, R235 ;  /* 0x000000ebecec7221 */ /* 0x000fe40000010000 */
[----:B------:R-:W-:Y:S02]  /*115a0*/  FADD.FTZ R234, R234, R233 ;  /* 0x000000e9eaea7221 */ /* 0x000fe40000010000 */
[----:B-1----:R-:W-:Y:S01]  /*115b0*/  HMMA.16816.F32 R32, R4, R8, R32 ;  /* 0x000000080420723c */ /* 0x002fe20000001820 */
[----:B------:R-:W-:-:S02]  /*115c0*/  FADD.FTZ R237, R237, R236 ;  /* 0x000000eceded7221 */ /* 0x000fc40000010000 */
[----:B------:R-:W-:Y:S02]  /*115d0*/  FADD.FTZ R239, R239, R234 ;  /* 0x000000eaefef7221 */ /* 0x000fe40000010000 */
[----:B------:R-:W-:-:S03]  /*115e0*/  FADD.FTZ R237, R238, R237 ;  /* 0x000000edeeed7221 */ /* 0x000fc60000010000 */
        /* <DEDUP_REMOVED lines=30> */
[C---:B--2---:R-:W-:Y:S08]  /*117d0*/  HMMA.16816.F32 R128, R4.reuse, R16, R128 ;  /* 0x000000100480723c */ /* 0x044ff00000001880 */
[C---:B------:R-:W-:Y:S08]  /*117e0*/  HMMA.16816.F32 R148, R4.reuse, R18, R148 ;  /* 0x000000120494723c */ /* 0x040ff00000001894 */
[C---:B---3--:R-:W-:Y:S08]  /*117f0*/  HMMA.16816.F32 R132, R4.reuse, R12, R132 ;  /* 0x0000000c0484723c */ /* 0x048ff00000001884 */
[C---:B------:R-:W-:Y:S08]  /*11800*/  HMMA.16816.F32 R136, R4.reuse, R14, R136 ;  /* 0x0000000e0488723c */ /* 0x040ff00000001888 */
[C---:B-1----:R-:W-:Y:S08]  /*11810*/  HMMA.16816.F32 R144, R4.reuse, R8, R144 ;  /* 0x000000080490723c */ /* 0x042ff00000001890 */
[----:B------:R-:W-:Y:S01]  /*11820*/  HMMA.16816.F32 R140, R4, R10, R140 ;  /* 0x0000000a048c723c */ /* 0x000fe2000000188c */
[----:B------:R-:W-:Y:S07]  /*11830*/  @!P4 BRA `(.L_x_846) ;  /* 0x00002c900000c947 */ /* 0x000fee0003800000 */
[----:B------:R-:W-:Y:S01]  /*11840*/  IADD3 R156, R156, -0x2, RZ ;  /* 0xfffffffe9c9c7810 */ /* 0x000fe20007ffe0ff */
[----:B------:R-:W-:Y:S01]  /*11850*/  IMAD.MOV.U32 R234, RZ, RZ, c[0x0][0x208] ;  /* 0x00008200ffea7624 */ /* 0x000fe200078e00ff */
[C---:B------:R-:W-:Y:S01]  /*11860*/  IADD3 R232, P0, R218.reuse, 0x40, RZ ;  /* 0x00000040dae87810 */ /* 0x040fe20007f1e0ff */
[----:B------:R-:W-:Y:S01]  /*11870*/  IMAD.MOV.U32 R233, RZ, RZ, c[0x0][0x20c] ;  /* 0x00008300ffe97624 */ /* 0x000fe200078e00ff */
[----:B------:R1:W2:Y:S01]  /*11880*/  R2UR UR11, R156 ;  /* 0x000000009c0b73c2 */ /* 0x0002a200000e0000 */
[C---:B------:R-:W-:Y:S01]  /*11890*/  IADD3 R231, P1, R218.reuse, 0x80, RZ ;  /* 0x00000080dae77810 */ /* 0x040fe20007f3e0ff */
[----:B------:R-:W-:Y:S01]  /*118a0*/  ULDC.64 UR12, c[0x0][0x118] ;  /* 0x00004600000c7ab9 */ /* 0x000fe20000000a00 */
[--C-:B------:R-:W-:Y:S01]  /*118b0*/  IMAD.X R229, RZ, RZ, R225.reuse, P0 ;  /* 0x000000ffffe57224 */ /* 0x100fe200000e06e1 */
[----:B------:R-:W-:Y:S01]  /*118c0*/  IADD3 R230, P0, R218, 0xc0, RZ ;  /* 0x000000c0dae67810 */ /* 0x000fe20007f1e0ff */
[----:B------:R-:W-:Y:S01]  /*118d0*/  ULDC.64 UR4, c[0x0][0x208] ;  /* 0x0000820000047ab9 */ /* 0x000fe20000000a00 */
[----:B------:R-:W-:Y:S01]  /*118e0*/  IADD3 R235, -R158, 0x30, RZ ;  /* 0x000000309eeb7810 */ /* 0x000fe20007ffe1ff */
[----:B------:R-:W-:-:S02]  /*118f0*/  IMAD.X R228, RZ, RZ, R225, P1 ;  /* 0x000000ffffe47224 */ /* 0x000fc400008e06e1 */
[----:B------:R-:W-:Y:S01]  /*11900*/  IMAD.X R221, RZ, RZ, R225, P0 ;  /* 0x000000ffffdd7224 */ /* 0x000fe200000e06e1 */
[----:B-12---:R-:W-:Y:S05]  /*11910*/  BRA `(.L_x_847) ;  /* 0x000004c000007947 */ /* 0x006fea0003800000 */
.L_x_849:
[----:B------:R-:W-:Y:S01]  /*11920*/  ISETP.GE.AND P1, PT, R235, 0x1, PT ;  /* 0x00000001eb00780c */ /* 0x000fe20003f26270 */
[----:B------:R-:W-:Y:S01]  /*11930*/  UIADD3 UR10, UR11, -0x1, URZ ;  /* 0xffffffff0b0a7890 */ /* 0x000fe2000fffe03f */
[C---:B------:R-:W-:Y:S01]  /*11940*/  IADD3 R159, P0, R222.reuse, 0x40, RZ ;  /* 0x00000040de9f7810 */ /* 0x040fe20007f1e0ff */
[----:B------:R-:W-:Y:S01]  /*11950*/  ULDC.64 UR6, c[0x0][0x1e0] ;  /* 0x0000780000067ab9 */ /* 0x000fe20000000a00 */
[----:B------:R-:W-:Y:S01]  /*11960*/  P2R R164, PR, RZ, 0x8 ;  /* 0x00000008ffa47803 */ /* 0x000fe20000000000 */
[----:B------:R-:W-:Y:S01]  /*11970*/  USHF.R.S32.HI UR9, URZ, 0x1f, UR10 ;  /* 0x0000001f3f097899 */ /* 0x000fe2000801140a */
[----:B------:R-:W-:Y:S01]  /*11980*/  LOP3.LUT P3, RZ, R217, 0x2, RZ, 0xc0, !PT ;  /* 0x00000002d9ff7812 */ /* 0x000fe2000786c0ff */
[----:B------:R-:W-:Y:S01]  /*11990*/  UIMAD.WIDE.U32 UR14, UR10, UR6, URZ ;  /* 0x000000060a0e72a5 */ /* 0x000fe2000f8e003f */
[--C-:B------:R-:W-:Y:S01]  /*119a0*/  IMAD.X R156, RZ, RZ, R227.reuse, P0 ;  /* 0x000000ffff9c7224 */ /* 0x100fe200000e06e3 */
[C---:B------:R-:W-:Y:S01]  /*119b0*/  IADD3 R158, P0, R222.reuse, 0x80, RZ ;  /* 0x00000080de9e7810 */ /* 0x040fe20007f1e0ff */
[----:B------:R-:W-:Y:S02]  /*119c0*/  UIMAD UR9, UR9, UR6, URZ ;  /* 0x00000006090972a4 */ /* 0x000fe4000f8e023f */
[----:B------:R-:W-:Y:S02]  /*119d0*/  USHF.L.U32 UR6, UR6, 0x5, URZ ;  /* 0x0000000506067899 */ /* 0x000fe4000800063f */
[----:B------:R-:W-:Y:S01]  /*119e0*/  UIMAD UR9, UR10, UR7, UR9 ;  /* 0x000000070a0972a4 */ /* 0x000fe2000f8e0209 */
[--C-:B------:R-:W-:Y:S03]  /*119f0*/  IMAD.X R2, RZ, RZ, R227.reuse, P0 ;  /* 0x000000ffff027224 */ /* 0x100fe600000e06e3 */
[----:B------:R-:W-:Y:S02]  /*11a00*/  UIADD3 UR7, UR15, UR9, URZ ;  /* 0x000000090f077290 */ /* 0x000fe4000fffe03f */
[----:B------:R-:W-:Y:S02]  /*11a10*/  UIMAD.WIDE.U32 UR14, UR14, 0x30, URZ ;  /* 0x000000300e0e78a5 */ /* 0x000fe4000f8e003f */
[----:B------:R-:W-:Y:S04]  /*11a20*/  UIMAD UR7, UR7, 0x30, URZ ;  /* 0x00000030070778a4 */ /* 0x000fe8000f8e023f */
[----:B------:R-:W-:Y:S02]  /*11a30*/  @P1 IADD3 R167, P0, R222, UR14, RZ ;  /* 0x0000000edea71c10 */ /* 0x000fe4000ff1e0ff */
[----:B------:R-:W-:Y:S05]  /*11a40*/  IMAD.U32 R163, RZ, RZ, UR7 ;  /* 0x00000007ffa37e24 */ /* 0x000fea000f8e00ff */
[----:B------:R-:W-:Y:S05]  /*11a50*/  IADD3 R163, R163, UR15, RZ ;  /* 0x0000000fa3a37c10 */ /* 0x000fea000fffe0ff */
[--C-:B------:R-:W-:Y:S01]  /*11a60*/  @P1 IMAD.X R166, R163, 0x1, R227.reuse, P0 ;  /* 0x00000001a3a61824 */ /* 0x100fe200000e06e3 */
[----:B------:R-:W-:Y:S05]  /*11a70*/  @P1 IADD3 R165, P0, R159, UR14, RZ ;  /* 0x0000000e9fa51c10 */ /* 0x000fea000ff1e0ff */
[C---:B------:R-:W-:Y:S01]  /*11a80*/  @P1 IMAD.X R162, R163.reuse, 0x1, R156, P0 ;  /* 0x00000001a3a21824 */ /* 0x040fe200000e069c */
[----:B------:R-:W-:Y:S05]  /*11a90*/  @P1 IADD3 R161, P0, R158, UR14, RZ ;  /* 0x0000000e9ea11c10 */ /* 0x000fea000ff1e0ff */
[----:B------:R-:W-:Y:S01]  /*11aa0*/  @P1 IMAD.X R160, R163, 0x1, R2, P0 ;  /* 0x00000001a3a01824 */ /* 0x000fe200000e0602 */
[C---:B------:R-:W-:Y:S04]  /*11ab0*/  @P1 LEA R172, P0, R167.reuse, c[0x0][0x1c8], 0x1 ;  /* 0x00007200a7ac1a11 */ /* 0x040fe800078008ff */
[----:B------:R-:W-:Y:S02]  /*11ac0*/  @P1 LEA.HI.X R173, R167, c[0x0][0x1cc], R166, 0x1, P0 ;  /* 0x00007300a7ad1a11 */ /* 0x000fe400000f0ca6 */
[C---:B------:R-:W-:Y:S03]  /*11ad0*/  @P1 LEA R170, P0, R165.reuse, c[0x0][0x1c8], 0x1 ;  /* 0x00007200a5aa1a11 */ /* 0x040fe600078008ff */
[----:B------:R-:W-:Y:S01]  /*11ae0*/  @!PT LDS RZ, [RZ] ;  /* 0x00000000fffff984 */ /* 0x000fe20000000800 */
[----:B------:R-:W-:Y:S01]  /*11af0*/  @!PT LDS RZ, [RZ] ;  /* 0x00000000fffff984 */ /* 0x000fe20000000800 */
[----:B------:R-:W-:Y:S01]  /*11b00*/  @!PT LDS RZ, [RZ] ;  /* 0x00000000fffff984 */ /* 0x000fe20000000800 */
[----:B------:R1:W-:Y:S01]  /*11b10*/  @P1 LDGSTS.E.BYPASS.LTC128B.128 [R220+0xa080], [R172.64], !P3 ;  /* 0x0a080000acdc1fae */ /* 0x0003e2000d901d4c */
[----:B------:R-:W-:Y:S02]  /*11b20*/  @P1 LEA.HI.X R171, R165, c[0x0][0x1cc], R162, 0x1, P0 ;  /* 0x00007300a5ab1a11 */ /* 0x000fe400000f0ca2 */
[C---:B------:R-:W-:Y:S02]  /*11b30*/  @P1 LEA R168, P0, R161.reuse, c[0x0][0x1c8], 0x1 ;  /* 0x00007200a1a81a11 */ /* 0x040fe400078008ff */
[----:B------:R-:W-:Y:S02]  /*11b40*/  ISETP.NE.AND P3, PT, R164, RZ, PT ;  /* 0x000000ffa400720c */ /* 0x000fe40003f65270 */
[----:B------:R-:W-:Y:S02]  /*11b50*/  @P1 LEA.HI.X R169, R161, c[0x0][0x1cc], R160, 0x1, P0 ;  /* 0x00007300a1a91a11 */ /* 0x000fe400000f0ca0 */
[----:B------:R-:W-:Y:S05]  /*11b60*/  IADD3 R161, P0, R222, 0xc0, RZ ;  /* 0x000000c0dea17810 */ /* 0x000fea0007f1e0ff */
[--C-:B------:R-:W-:Y:S01]  /*11b70*/  IMAD.X R160, RZ, RZ, R227.reuse, P0 ;  /* 0x000000ffffa07224 */ /* 0x100fe200000e06e3 */
[----:B------:R-:W-:Y:S05]  /*11b80*/  @P1 IADD3 R165, P0, R161, UR14, RZ ;  /* 0x0000000ea1a51c10 */ /* 0x000fea000ff1e0ff */
[----:B------:R-:W-:Y:S01]  /*11b90*/  @P1 IMAD.X R162, R163, 0x1, R160, P0 ;  /* 0x00000001a3a21824 */ /* 0x000fe200000e06a0 */
[C---:B------:R-:W-:Y:S04]  /*11ba0*/  @P1 LEA R166, P0, R165.reuse, c[0x0][0x1c8], 0x1 ;  /* 0x00007200a5a61a11 */ /* 0x040fe800078008ff */
[----:B------:R-:W-:Y:S02]  /*11bb0*/  @P1 LEA.HI.X R167, R165, c[0x0][0x1cc], R162, 0x1, P0 ;  /* 0x00007300a5a71a11 */ /* 0x000fe400000f0ca2 */
[----:B------:R-:W-:Y:S11]  /*11bc0*/  ISETP.GE.AND P0, PT, R235, 0x21, PT ;  /* 0x00000021eb00780c */ /* 0x000ff60003f06270 */
[----:B------:R-:W-:Y:S02]  /*11bd0*/  @!UPT UIADD3 URZ, URZ, URZ, URZ ;  /* 0x0000003f3f3ff290 */ /* 0x000fe4000fffe03f */
[----:B------:R-:W-:Y:S05]  /*11be0*/  VOTEU.ANY UP0, P0 ;  /* 0x00000000003f7886 */ /* 0x000fea0000000100 */
[----:B------:R-:W-:Y:S11]  /*11bf0*/  @UP0 UIADD3 UR6, UP0, UR6, UR14, URZ ;  /* 0x0000000e06060290 */ /* 0x000ff6000ff1e03f */
[----:B------:R-:W-:Y:S04]  /*11c00*/  PLOP3.LUT P2, PT, PT, PT, UP0, 0x80, 0x0 ;  /* 0x000000000000781c */ /* 0x000fe80003f4f008 */
[----:B------:R-:W-:Y:S02]  /*11c10*/  @P0 IADD3.X R163, R163, UR8, RZ, P2, !PT ;  /* 0x00000008a3a30c10 */ /* 0x000fe400097fe4ff */
[----:B------:R-:W-:Y:S05]  /*11c20*/  @P0 IADD3 R159, P2, R159, UR6, RZ ;  /* 0x000000069f9f0c10 */ /* 0x000fea000ff5e0ff */
[C---:B------:R-:W-:Y:S01]  /*11c30*/  @P0 IMAD.X R156, R163.reuse, 0x1, R156, P2 ;  /* 0x00000001a39c0824 */ /* 0x040fe200010e069c */
[----:B------:R-:W-:Y:S05]  /*11c40*/  @P0 IADD3 R158, P2, R158, UR6, RZ ;  /* 0x000000069e9e0c10 */ /* 0x000fea000ff5e0ff */
[----:B------:R-:W-:Y:S01]  /*11c50*/  @P0 IMAD.X R165, R163, 0x1, R2, P2 ;  /* 0x00000001a3a50824 */ /* 0x000fe200010e0602 */
[----:B------:R-:W-:Y:S05]  /*11c60*/  @P0 IADD3 R161, P2, R161, UR6, RZ ;  /* 0x00000006a1a10c10 */ /* 0x000fea000ff5e0ff */
[C---:B------:R-:W-:Y:S01]  /*11c70*/  @P0 IMAD.X R160, R163.reuse, 0x1, R160, P2 ;  /* 0x00000001a3a00824 */ /* 0x040fe200010e06a0 */
[----:B------:R-:W-:Y:S05]  /*11c80*/  @P0 IADD3 R2, P2, R222, UR6, RZ ;  /* 0x00000006de020c10 */ /* 0x000fea000ff5e0ff */
[----:B------:R-:W-:Y:S01]  /*11c90*/  @P0 IMAD.X R163, R163, 0x1, R227, P2 ;  /* 0x00000001a3a30824 */ /* 0x000fe200010e06e3 */
[C---:B------:R-:W-:Y:S04]  /*11ca0*/  @P0 LEA R162, P2, R2.reuse, c[0x0][0x1c8], 0x1 ;  /* 0x0000720002a20a11 */ /* 0x040fe800078408ff */
[----:B------:R-:W-:Y:S02]  /*11cb0*/  @P0 LEA.HI.X R163, R2, c[0x0][0x1cc], R163, 0x1, P2 ;  /* 0x0000730002a30a11 */ /* 0x000fe400010f0ca3 */
[C---:B------:R-:W-:Y:S04]  /*11cc0*/  @P0 LEA R174, P2, R159.reuse, c[0x0][0x1c8], 0x1 ;  /* 0x000072009fae0a11 */ /* 0x040fe800078408ff */
[----:B------:R-:W-:Y:S02]  /*11cd0*/  @P0 LEA.HI.X R175, R159, c[0x0][0x1cc], R156, 0x1, P2 ;  /* 0x000073009faf0a11 */ /* 0x000fe400010f0c9c */
[C---:B------:R-:W-:Y:S04]  /*11ce0*/  @P0 LEA R176, P2, R158.reuse, c[0x0][0x1c8], 0x1 ;  /* 0x000072009eb00a11 */ /* 0x040fe800078408ff */
[----:B------:R-:W-:Y:S02]  /*11cf0*/  @P0 LEA.HI.X R177, R158, c[0x0][0x1cc], R165, 0x1, P2 ;  /* 0x000073009eb10a11 */ /* 0x000fe400010f0ca5 */
[C---:B------:R-:W-:Y:S04]  /*11d00*/  @P0 LEA R158, P2, R161.reuse, c[0x0][0x1c8], 0x1 ;  /* 0x00007200a19e0a11 */ /* 0x040fe800078408ff */
[----:B------:R-:W-:Y:S02]  /*11d10*/  @P0 LEA.HI.X R159, R161, c[0x0][0x1cc], R160, 0x1, P2 ;  /* 0x00007300a19f0a11 */ /* 0x000fe400010f0ca0 */
[C---:B------:R-:W-:Y:S11]  /*11d20*/  LOP3.LUT P2, RZ, R217.reuse, 0x1, RZ, 0xc0, !PT ;  /* 0x00000001d9ff7812 */ /* 0x040ff6000784c0ff */
[----:B------:R-:W-:Y:S02]  /*11d30*/  @!UPT UIADD3 URZ, URZ, URZ, URZ ;  /* 0x0000003f3f3ff290 */ /* 0x000fe4000fffe03f */
[----:B------:R1:W-:Y:S06]  /*11d40*/  @P1 LDGSTS.E.BYPASS.LTC128B.128 [R220+0xb880], [R170.64], !P2 ;  /* 0x0b880000aadc1fae */ /* 0x0003ec000d101d4c */
[----:B------:R1:W-:Y:S06]  /*11d50*/  @P1 LDGSTS.E.BYPASS.LTC128B.128 [R220+0xd080], [R168.64], !P6 ;  /* 0x0d080000a8dc1fae */ /* 0x0003ec000f101d4c */
[----:B------:R1:W-:Y:S01]  /*11d60*/  @P1 LDGSTS.E.BYPASS.LTC128B.128 [R220+0xe880], [R166.64], !P5 ;  /* 0x0e880000a6dc1fae */ /* 0x0003e2000e901d4c */
[----:B------:R-:W-:Y:S11]  /*11d70*/  LOP3.LUT P1, RZ, R217, 0x2, RZ, 0xc0, !PT ;  /* 0x00000002d9ff7812 */ /* 0x000ff6000782c0ff */
[----:B------:R-:W-:Y:S02]  /*11d80*/  @!UPT UIADD3 URZ, URZ, URZ, URZ ;  /* 0x0000003f3f3ff290 */ /* 0x000fe4000fffe03f */
[----:B------:R1:W-:Y:S06]  /*11d90*/  @P0 LDGSTS.E.BYPASS.LTC128B.128 [R220+0xb080], [R162.64], !P1 ;  /* 0x0b080000a2dc0fae */ /* 0x0003ec000c901d4c */
[----:B------:R1:W-:Y:S06]  /*11da0*/  @P0 LDGSTS.E.BYPASS.LTC128B.128 [R220+0xc880], [R174.64], !P2 ;  /* 0x0c880000aedc0fae */ /* 0x0003ec000d101d4c */
[----:B------:R1:W-:Y:S06]  /*11db0*/  @P0 LDGSTS.E.BYPASS.LTC128B.128 [R220+0xe080], [R176.64], !P6 ;  /* 0x0e080000b0dc0fae */ /* 0x0003ec000f101d4c */
[----:B------:R1:W-:Y:S01]  /*11dc0*/  @P0 LDGSTS.E.BYPASS.LTC128B.128 [R220+0xf880], [R158.64], !P5 ;  /* 0x0f8800009edc0fae */ /* 0x0003e2000e901d4c */
[----:B------:R-:W-:-:S05]  /*11dd0*/  BRA `(.L_x_848) ;  /* 0x00000df000007947 */ /* 0x000fca0003800000 */
.L_x_847:
[----:B------:R-:W-:Y:S04]  /*11de0*/  DEPBAR.LE SB0, 0x0 ;  /* 0x000080000000791a */ /* 0x000fe80000000000 */
[----:B------:R-:W-:Y:S01]  /*11df0*/  BAR.SYNC.DEFER_BLOCKING 0x0 ;  /* 0x0000000000007b1d */ /* 0x000fe20000010000 */
[----:B------:R-:W-:Y:S01]  /*11e00*/  USHF.R.S32.HI UR6, URZ, 0x1f, UR11 ;  /* 0x0000001f3f067899 */ /* 0x000fe2000801140b */
[----:B------:R-:W-:Y:S01]  /*11e10*/  LOP3.LUT P4, RZ, R217, 0x1, RZ, 0xc0, !PT ;  /* 0x00000001d9ff7812 */ /* 0x000fe2000788c0ff */
[----:B------:R-:W-:Y:S02]  /*11e20*/  UIMAD.WIDE.U32 UR14, UR11, UR4, URZ ;  /* 0x000000040b0e72a5 */ /* 0x000fe4000f8e003f */
[----:B------:R-:W-:Y:S04]  /*11e30*/  UIMAD UR6, UR6, UR4, URZ ;  /* 0x00000004060672a4 */ /* 0x000fe8000f8e023f */
[----:B------:R-:W-:Y:S04]  /*11e40*/  UIMAD UR6, UR11, UR5, UR6 ;  /* 0x000000050b0672a4 */ /* 0x000fe8000f8e0206 */
[----:B------:R-:W-:Y:S02]  /*11e50*/  UIADD3 UR6, UR15, UR6, URZ ;  /* 0x000000060f067290 */ /* 0x000fe4000fffe03f */
[----:B------:R-:W-:Y:S02]  /*11e60*/  UIMAD.WIDE.U32 UR14, UR14, 0x30, URZ ;  /* 0x000000300e0e78a5 */ /* 0x000fe4000f8e003f */
[----:B------:R-:W-:Y:S04]  /*11e70*/  UIMAD UR6, UR6, 0x30, URZ ;  /* 0x00000030060678a4 */ /* 0x000fe8000f8e023f */
[----:B------:R-:W-:Y:S01]  /*11e80*/  UIADD3 UR6, UR15, UR6, URZ ;  /* 0x000000060f067290 */ /* 0x000fe2000fffe03f */
[----:B------:R-:W-:Y:S01]  /*11e90*/  IADD3 R17, P0, R218, UR14, RZ ;  /* 0x0000000eda117c10 */ /* 0x000fe2000ff1e0ff */
[----:B------:R-:W-:Y:S01]  /*11ea0*/  LDSM.16.M88.4 R160, [R214] ;  /* 0x00000000d6a0783b */ /* 0x000fe20000000200 */
[----:B------:R-:W-:Y:S02]  /*11eb0*/  IADD3 R19, P1, R232, UR14, RZ ;  /* 0x0000000ee8137c10 */ /* 0x000fe4000ff3e0ff */
[----:B------:R-:W-:Y:S01]  /*11ec0*/  LEA R24, P2, R17, c[0x0][0x1f8], 0x1 ;  /* 0x00007e0011187a11 */ /* 0x000fe200078408ff */
[----:B------:R-:W1:Y:S01]  /*11ed0*/  LDSM.16.M88.4 R164, [R213+0xa080] ;  /* 0x00a08000d5a4783b */ /* 0x000e620000000200 */
[----:B------:R-:W-:Y:S02]  /*11ee0*/  IADD3.X R0, R225, UR6, RZ, P0, !PT ;  /* 0x00000006e1007c10 */ /* 0x000fe400087fe4ff */
[----:B------:R-:W-:Y:S01]  /*11ef0*/  IADD3.X R2, R229, UR6, RZ, P1, !PT ;  /* 0x00000006e5027c10 */ /* 0x000fe20008ffe4ff */
[----:B------:R-:W2:Y:S01]  /*11f00*/  LDSM.16.M88.4 R168, [R213+0xa880] ;  /* 0x00a88000d5a8783b */ /* 0x000ea20000000200 */
[----:B------:R-:W-:Y:S02]  /*11f10*/  LEA R248, P1, R19, c[0x0][0x1f8], 0x1 ;  /* 0x00007e0013f87a11 */ /* 0x000fe400078208ff */
[----:B------:R-:W-:Y:S01]  /*11f20*/  LEA.HI.X R25, R17, c[0x0][0x1fc], R0, 0x1, P2 ;  /* 0x00007f0011197a11 */ /* 0x000fe200010f0c00 */
[----:B------:R-:W3:Y:S01]  /*11f30*/  LDSM.16.M88.4 R172, [R213+0xb080] ;  /* 0x00b08000d5ac783b */ /* 0x000ee20000000200 */
[----:B------:R-:W-:Y:S02]  /*11f40*/  IADD3 R17, P0, R231, UR14, RZ ;  /* 0x0000000ee7117c10 */ /* 0x000fe4000ff1e0ff */
[----:B------:R-:W-:Y:S01]  /*11f50*/  LEA.HI.X R249, R19, c[0x0][0x1fc], R2, 0x1, P1 ;  /* 0x00007f0013f97a11 */ /* 0x000fe200008f0c02 */
[----:B------:R-:W-:Y:S01]  /*11f60*/  LDSM.16.M88.4 R176, [R211] ;  /* 0x00000000d3b0783b */ /* 0x000fe20000000200 */
[----:B------:R-:W-:Y:S02]  /*11f70*/  IADD3 R19, P1, R230, UR14, RZ ;  /* 0x0000000ee6137c10 */ /* 0x000fe4000ff3e0ff */
[----:B------:R-:W-:Y:S01]  /*11f80*/  IADD3.X R0, R228, UR6, RZ, P0, !PT ;  /* 0x00000006e4007c10 */ /* 0x000fe200087fe4ff */
[----:B------:R-:W-:Y:S01]  /*11f90*/  LDSM.16.M88.4 R180, [R203] ;  /* 0x00000000cbb4783b */ /* 0x000fe20000000200 */
[----:B------:R-:W-:Y:S02]  /*11fa0*/  LEA R246, P0, R17, c[0x0][0x1f8], 0x1 ;  /* 0x00007e0011f67a11 */ /* 0x000fe400078008ff */
[----:B------:R-:W-:Y:S01]  /*11fb0*/  LEA R244, P2, R19, c[0x0][0x1f8], 0x1 ;  /* 0x00007e0013f47a11 */ /* 0x000fe200078408ff */
[----:B------:R-:W-:Y:S01]  /*11fc0*/  LDSM.16.M88.4 R184, [R202] ;  /* 0x00000000cab8783b */ /* 0x000fe20000000200 */
[----:B------:R-:W-:Y:S02]  /*11fd0*/  IADD3.X R16, R221, UR6, RZ, P1, !PT ;  /* 0x00000006dd107c10 */ /* 0x000fe40008ffe4ff */
[----:B------:R-:W-:Y:S02]  /*11fe0*/  LEA.HI.X R247, R17, c[0x0][0x1fc], R0, 0x1, P0 ;  /* 0x00007f0011f77a11 */ /* 0x000fe400000f0c00 */
[C---:B------:R-:W-:Y:S02]  /*11ff0*/  @!P3 LEA R17, P0, R234.reuse, UR14, 0x5 ;  /* 0x0000000eea11bc11 */ /* 0x040fe4000f8028ff */
[----:B------:R-:W-:Y:S02]  /*12000*/  LEA.HI.X R245, R19, c[0x0][0x1fc], R16, 0x1, P2 ;  /* 0x00007f0013f57a11 */ /* 0x000fe400010f0c10 */
[----:B------:R-:W-:Y:S02]  /*12010*/  LOP3.LUT P2, RZ, R217, 0x2, RZ, 0xc0, !PT ;  /* 0x00000002d9ff7812 */ /* 0x000fe4000784c0ff */
[C---:B------:R-:W-:Y:S02]  /*12020*/  @!P3 IADD3 R2, P1, R17.reuse, R218, RZ ;  /* 0x000000da1102b210 */ /* 0x040fe40007f3e0ff */
[----:B------:R-:W-:Y:S02]  /*12030*/  @!P3 LEA.HI.X R0, R234, UR6, R233, 0x5, P0 ;  /* 0x00000006ea00bc11 */ /* 0x000fe400080f2ce9 */
[C---:B------:R-:W-:Y:S03]  /*12040*/  @!P3 IADD3 R16, P0, R17.reuse, R232, RZ ;  /* 0x000000e81110b210 */ /* 0x040fe60007f1e0ff */
[----:B------:R-:W-:Y:S01]  /*12050*/  @!P3 IMAD.X R21, R0, 0x1, R225, P1 ;  /* 0x000000010015b824 */ /* 0x000fe200008e06e1 */
[----:B------:R-:W-:Y:S01]  /*12060*/  @!P3 LEA R250, P1, R2, c[0x0][0x1f8], 0x1 ;  /* 0x00007e0002faba11 */ /* 0x000fe200078208ff */
[C---:B-1----:R-:W-:Y:S03]  /*12070*/  HMMA.16816.F32 R4, R160.reuse, R164, RZ ;  /* 0x000000a4a004723c */ /* 0x042fe600000018ff */
[----:B------:R-:W-:Y:S01]  /*12080*/  @!P3 IMAD.X R19, R0, 0x1, R229, P0 ;  /* 0x000000010013b824 */ /* 0x000fe200000e06e5 */
[----:B------:R-:W-:Y:S02]  /*12090*/  @!P3 LEA R158, P0, R16, c[0x0][0x1f8], 0x1 ;  /* 0x00007e00109eba11 */ /* 0x000fe400078008ff */
[----:B------:R-:W-:Y:S02]  /*120a0*/  @!P3 LEA.HI.X R251, R2, c[0x0][0x1fc], R21, 0x1, P1 ;  /* 0x00007f0002fbba11 */ /* 0x000fe400008f0c15 */
[C---:B------:R-:W-:Y:S01]  /*120b0*/  HMMA.16816.F32 R8, R160.reuse, R166, RZ ;  /* 0x000000a6a008723c */ /* 0x040fe200000018ff */
[----:B------:R-:W1:Y:S03]  /*120c0*/  LDSM.16.M88.4 R164, [R212] ;  /* 0x00000000d4a4783b */ /* 0x000e660000000200 */
[----:B------:R-:W-:Y:S01]  /*120d0*/  @!P3 LEA.HI.X R159, R16, c[0x0][0x1fc], R19, 0x1, P0 ;  /* 0x00007f00109fba11 */ /* 0x000fe200000f0c13 */
[----:B------:R-:W-:Y:S01]  /*120e0*/  @!PT LDS RZ, [RZ] ;  /* 0x00000000fffff984 */ /* 0x000fe20000000800 */
[----:B------:R-:W-:Y:S01]  /*120f0*/  @!PT LDS RZ, [RZ] ;  /* 0x00000000fffff984 */ /* 0x000fe20000000800 */
[----:B------:R-:W-:Y:S01]  /*12100*/  @!PT LDS RZ, [RZ] ;  /* 0x00000000fffff984 */ /* 0x000fe20000000800 */
[----:B------:R4:W-:Y:S01]  /*12110*/  LDGSTS.E.BYPASS.LTC128B.128 [R220+0x4080], [R24.64], !P2 ;  /* 0x0408000018dc7fae */ /* 0x0009e2000d101d4c */
[C---:B------:R-:W-:Y:S02]  /*12120*/  @!P3 IADD3 R2, P1, R17.reuse, R231, RZ ;  /* 0x000000e71102b210 */ /* 0x040fe40007f3e0ff */
[C---:B--2---:R-:W-:Y:S01]  /*12130*/  HMMA.16816.F32 R12, R160.reuse, R168, RZ ;  /* 0x000000a8a00c723c */ /* 0x044fe200000018ff */
[----:B------:R-:W-:Y:S01]  /*12140*/  @!P3 IADD3 R17, P0, R17, R230, RZ ;  /* 0x000000e61111b210 */ /* 0x000fe20007f1e0ff */
[----:B------:R2:W-:Y:S02]  /*12150*/  LDGSTS.E.BYPASS.LTC128B.128 [R220+0x5880], [R248.64], !P4 ;  /* 0x05880000f8dc7fae */ /* 0x0005e4000e101d4c */
[----:B------:R-:W-:Y:S01]  /*12160*/  @!P3 IMAD.X R19, R0, 0x1, R228, P1 ;  /* 0x000000010013b824 */ /* 0x000fe200008e06e4 */
[----:B------:R-:W-:Y:S01]  /*12170*/  @!P3 LEA R242, P1, R2, c[0x0][0x1f8], 0x1 ;  /* 0x00007e0002f2ba11 */ /* 0x000fe200078208ff */
[----:B------:R-:W-:Y:S01]  /*12180*/  @!P3 IMAD.X R0, R0, 0x1, R221, P0 ;  /* 0x000000010000b824 */ /* 0x000fe200000e06dd */
[C---:B------:R-:W-:Y:S01]  /*12190*/  @!P3 LEA R240, P0, R17.reuse, c[0x0][0x1f8], 0x1 ;  /* 0x00007e0011f0ba11 */ /* 0x040fe200078008ff */
[----:B------:R2:W-:Y:S01]  /*121a0*/  LDGSTS.E.BYPASS.LTC128B.128 [R220+0x7080], [R246.64], !P6 ;  /* 0x07080000f6dc7fae */ /* 0x0005e2000f101d4c */
[----:B------:R-:W-:Y:S03]  /*121b0*/  @!P3 LEA.HI.X R243, R2, c[0x0][0x1fc], R19, 0x1, P1 ;  /* 0x00007f0002f3ba11 */ /* 0x000fe600008f0c13 */
[----:B------:R-:W-:Y:S01]  /*121c0*/  @!P3 LEA.HI.X R241, R17, c[0x0][0x1fc], R0, 0x1, P0 ;  /* 0x00007f0011f1ba11 */ /* 0x000fe200000f0c00 */
[----:B------:R2:W-:Y:S01]  /*121d0*/  LDGSTS.E.BYPASS.LTC128B.128 [R220+0x8880], [R244.64], !P5 ;  /* 0x08880000f4dc7fae */ /* 0x0005e2000e901d4c */
[C---:B------:R-:W-:Y:S01]  /*121e0*/  HMMA.16816.F32 R16, R160.reuse, R170, RZ ;  /* 0x000000aaa010723c */ /* 0x040fe200000018ff */
[----:B------:R-:W-:Y:S02]  /*121f0*/  IMAD.MOV.U32 R0, RZ, RZ, R3 ;  /* 0x000000ffff007224 */ /* 0x000fe400078e0003 */
[----:B------:R2:W-:Y:S04]  /*12200*/  @!P3 LDGSTS.E.BYPASS.LTC128B.128 [R220+0x5080], [R250.64], !P2 ;  /* 0x05080000fadcbfae */ /* 0x0005e8000d101d4c */
[----:B------:R2:W-:Y:S01]  /*12210*/  @!P3 LDGSTS.E.BYPASS.LTC128B.128 [R220+0x6880], [R158.64], !P4 ;  /* 0x068800009edcbfae */ /* 0x0005e2000e101d4c */
[C---:B---3--:R-:W-:Y:S01]  /*12220*/  HMMA.16816.F32 R20, R160.reuse, R172, RZ ;  /* 0x000000aca014723c */ /* 0x048fe200000018ff */
[----:B------:R-:W-:Y:S02]  /*12230*/  ISETP.LT.AND P4, PT, RZ, UR11, PT ;  /* 0x0000000bff007c0c */ /* 0x000fe4000bf81270 */
[----:B------:R2:W-:Y:S04]  /*12240*/  @!P3 LDGSTS.E.BYPASS.LTC128B.128 [R220+0x8080], [R242.64], !P6 ;  /* 0x08080000f2dcbfae */ /* 0x0005e8000f101d4c */
[----:B------:R2:W-:Y:S01]  /*12250*/  @!P3 LDGSTS.E.BYPASS.LTC128B.128 [R220+0x9880], [R240.64], !P5 ;  /* 0x09880000f0dcbfae */ /* 0x0005e2000e901d4c */
[----:B----4-:R-:W-:Y:S03]  /*12260*/  HMMA.16816.F32 R24, R160, R174, RZ ;  /* 0x000000aea018723c */ /* 0x010fe600000018ff */
[----:B------:R-:W-:Y:S04]  /*12270*/  LDSM.16.M88.4 R168, [R210] ;  /* 0x00000000d2a8783b */ /* 0x000fe80000000200 */
[----:B------:R-:W0:Y:S01]  /*12280*/  LDGDEPBAR ;  /* 0x00000000000079af */ /* 0x000e220000000000 */
[C---:B-1----:R-:W-:Y:S03]  /*12290*/  HMMA.16816.F32 R4, R164.reuse, R176, R4 ;  /* 0x000000b0a404723c */ /* 0x042fe60000001804 */
[----:B------:R-:W1:Y:S04]  /*122a0*/  LDSM.16.M88.4 R188, [R207+0xa080] ;  /* 0x00a08000cfbc783b */ /* 0x000e680000000200 */
[----:B------:R-:W3:Y:S01]  /*122b0*/  LDSM.16.M88.4 R160, [R207+0xa880] ;  /* 0x00a88000cfa0783b */ /* 0x000ee20000000200 */
[C---:B------:R-:W-:Y:S03]  /*122c0*/  HMMA.16816.F32 R8, R164.reuse, R178, R8 ;  /* 0x000000b2a408723c */ /* 0x040fe60000001808 */
[----:B------:R-:W4:Y:S04]  /*122d0*/  LDSM.16.M88.4 R172, [R207+0xb080] ;  /* 0x00b08000cfac783b */ /* 0x000f280000000200 */
[----:B------:R-:W-:Y:S01]  /*122e0*/  LDSM.16.M88.4 R176, [R209] ;  /* 0x00000000d1b0783b */ /* 0x000fe20000000200 */
[C---:B------:R-:W-:Y:S08]  /*122f0*/  HMMA.16816.F32 R12, R164.reuse, R180, R12 ;  /* 0x000000b4a40c723c */ /* 0x040ff0000000180c */
[C---:B------:R-:W-:Y:S01]  /*12300*/  HMMA.16816.F32 R16, R164.reuse, R182, R16 ;  /* 0x000000b6a410723c */ /* 0x040fe20000001810 */
[----:B------:R-:W5:Y:S07]  /*12310*/  LDSM.16.M88.4 R180, [R201] ;  /* 0x00000000c9b4783b */ /* 0x000f6e0000000200 */
[C---:B------:R-:W-:Y:S08]  /*12320*/  HMMA.16816.F32 R20, R164.reuse, R184, R20 ;  /* 0x000000b8a414723c */ /* 0x040ff00000001814 */
[----:B------:R-:W-:Y:S01]  /*12330*/  HMMA.16816.F32 R24, R164, R186, R24 ;  /* 0x000000baa418723c */ /* 0x000fe20000001818 */
[----:B------:R-:W2:Y:S04]  /*12340*/  LDSM.16.M88.4 R164, [R201+0x800] ;  /* 0x00080000c9a4783b */ /* 0x000ea80000000200 */
[----:B------:R-:W2:Y:S03]  /*12350*/  LDSM.16.M88.4 R184, [R201+0x1000] ;  /* 0x00100000c9b8783b */ /* 0x000ea60000000200 */
[C---:B-1----:R-:W-:Y:S08]  /*12360*/  HMMA.16816.F32 R4, R168.reuse, R188, R4 ;  /* 0x000000bca804723c */ /* 0x042ff00000001804 */
[C---:B------:R-:W-:Y:S01]  /*12370*/  HMMA.16816.F32 R8, R168.reuse, R190, R8 ;  /* 0x000000bea808723c */ /* 0x040fe20000001808 */
[----:B------:R-:W-:Y:S07]  /*12380*/  LDSM.16.M88.4 R188, [R213+0xb880] ;  /* 0x00b88000d5bc783b */ /* 0x000fee0000000200 */
[C---:B---3--:R-:W-:Y:S08]  /*12390*/  HMMA.16816.F32 R12, R168.reuse, R160, R12 ;  /* 0x000000a0a80c723c */ /* 0x048ff0000000180c */
[C---:B------:R-:W-:Y:S01]  /*123a0*/  HMMA.16816.F32 R16, R168.reuse, R162, R16 ;  /* 0x000000a2a810723c */ /* 0x040fe20000001810 */
[----:B------:R-:W1:Y:S07]  /*123b0*/  LDSM.16.M88.4 R160, [R214+0x4000] ;  /* 0x00400000d6a0783b */ /* 0x000e6e0000000200 */
[C---:B----4-:R-:W-:Y:S08]  /*123c0*/  HMMA.16816.F32 R20, R168.reuse, R172, R20 ;  /* 0x000000aca814723c */ /* 0x050ff00000001814 */
[----:B------:R-:W-:Y:S01]  /*123d0*/  HMMA.16816.F32 R24, R168, R174, R24 ;  /* 0x000000aea818723c */ /* 0x000fe20000001818 */
[----:B------:R-:W3:Y:S04]  /*123e0*/  LDSM.16.M88.4 R168, [R213+0xc080] ;  /* 0x00c08000d5a8783b */ /* 0x000ee80000000200 */
[----:B------:R-:W4:Y:S03]  /*123f0*/  LDSM.16.M88.4 R172, [R213+0xc880] ;  /* 0x00c88000d5ac783b */ /* 0x000f260000000200 */
[C---:B-----5:R-:W-:Y:S08]  /*12400*/  HMMA.16816.F32 R4, R176.reuse, R180, R4 ;  /* 0x000000b4b004723c */ /* 0x060ff00000001804 */
[C---:B------:R-:W-:Y:S01]  /*12410*/  HMMA.16816.F32 R8, R176.reuse, R182, R8 ;  /* 0x000000b6b008723c */ /* 0x040fe20000001808 */
[----:B------:R-:W-:Y:S07]  /*12420*/  LDSM.16.M88.4 R180, [R200] ;  /* 0x00000000c8b4783b */ /* 0x000fee0000000200 */
[C---:B--2---:R-:W-:Y:S08]  /*12430*/  HMMA.16816.F32 R12, R176.reuse, R164, R12 ;  /* 0x000000a4b00c723c */ /* 0x044ff0000000180c */
[C---:B------:R-:W-:Y:S01]  /*12440*/  HMMA.16816.F32 R16, R176.reuse, R166, R16 ;  /* 0x000000a6b010723c */ /* 0x040fe20000001810 */
[----:B------:R-:W2:Y:S07]  /*12450*/  LDSM.16.M88.4 R164, [R212+0x4000] ;  /* 0x00400000d4a4783b */ /* 0x000eae0000000200 */
[C---:B------:R-:W-:Y:S08]  /*12460*/  HMMA.16816.F32 R20, R176.reuse, R184, R20 ;  /* 0x000000b8b014723c */ /* 0x040ff00000001814 */
[----:B------:R-:W-:Y:S01]  /*12470*/  HMMA.16816.F32 R24, R176, R186, R24 ;  /* 0x000000bab018723c */ /* 0x000fe20000001818 */
[----:B------:R-:W5:Y:S04]  /*12480*/  LDSM.16.M88.4 R176, [R199] ;  /* 0x00000000c7b0783b */ /* 0x000f680000000200 */
[----:B------:R-:W2:Y:S03]  /*12490*/  LDSM.16.M88.4 R184, [R198] ;  /* 0x00000000c6b8783b */ /* 0x000ea60000000200 */
        /* <DEDUP_REMOVED lines=10> */
[C---:B--2---:R-:W-:Y:S08]  /*12540*/  HMMA.16816.F32 R4, R164.reuse, R180, R4 ;  /* 0x000000b4a404723c */ /* 0x044ff00000001804 */
[C---:B------:R-:W-:Y:S01]  /*12550*/  HMMA.16816.F32 R8, R164.reuse, R182, R8 ;  /* 0x000000b6a408723c */ /* 0x040fe20000001808 */
[----:B------:R-:W-:Y:S07]  /*12560*/  LDSM.16.M88.4 R180, [R201+0x1800] ;  /* 0x00180000c9b4783b */ /* 0x000fee0000000200 */
[C---:B-----5:R-:W-:Y:S08]  /*12570*/  HMMA.16816.F32 R12, R164.reuse, R176, R12 ;  /* 0x000000b0a40c723c */ /* 0x060ff0000000180c */
[C---:B------:R-:W-:Y:S01]  /*12580*/  HMMA.16816.F32 R16, R164.reuse, R178, R16 ;  /* 0x000000b2a410723c */ /* 0x040fe20000001810 */
[----:B------:R-:W2:Y:S07]  /*12590*/  LDSM.16.M88.4 R176, [R209+0x4000] ;  /* 0x00400000d1b0783b */ /* 0x000eae0000000200 */
[C---:B------:R-:W-:Y:S08]  /*125a0*/  HMMA.16816.F32 R20, R164.reuse, R184, R20 ;  /* 0x000000b8a414723c */ /* 0x040ff00000001814 */
[----:B------:R-:W-:Y:S01]  /*125b0*/  HMMA.16816.F32 R24, R164, R186, R24 ;  /* 0x000000baa418723c */ /* 0x000fe20000001818 */
[----:B------:R-:W5:Y:S04]  /*125c0*/  LDSM.16.M88.4 R164, [R201+0x2000] ;  /* 0x00200000c9a4783b */ /* 0x000f680000000200 */
        /* <DEDUP_REMOVED lines=13> */
[----:B------:R-:W-:Y:S07]  /*126a0*/  LDSM.16.M88.4 R180, [R197] ;  /* 0x00000000c5b4783b */ /* 0x000fee0000000200 */
[C---:B-----5:R-:W-:Y:S08]  /*126b0*/  HMMA.16816.F32 R12, R176.reuse, R164, R12 ;  /* 0x000000a4b00c723c */ /* 0x060ff0000000180c */
        /* <DEDUP_REMOVED lines=66> */
[C---:B-1----:R-:W-:Y:S01]  /*12ae0*/  HMMA.16816.F32 R4, R168.reuse, R188, R4 ;  /* 0x000000bca804723c */ /* 0x042fe20000001804 */
[----:B------:R-:W-:Y:S04]  /*12af0*/  DEPBAR.LE SB0, 0x0 ;  /* 0x000080000000791a */ /* 0x000fe80000000000 */
[----:B------:R-:W-:Y:S03]  /*12b00*/  BAR.SYNC.DEFER_BLOCKING 0x0 ;  /* 0x0000000000007b1d */ /* 0x000fe60000010000 */
[C---:B------:R-:W-:Y:S08]  /*12b10*/  HMMA.16816.F32 R8, R168.reuse, R190, R8 ;  /* 0x000000bea808723c */ /* 0x040ff00000001808 */
[C---:B---3--:R-:W-:Y:S08]  /*12b20*/  HMMA.16816.F32 R12, R168.reuse, R160, R12 ;  /* 0x000000a0a80c723c */ /* 0x048ff0000000180c */
[C---:B------:R-:W-:Y:S08]  /*12b30*/  HMMA.16816.F32 R16, R168.reuse, R162, R16 ;  /* 0x000000a2a810723c */ /* 0x040ff00000001810 */
[C---:B----4-:R-:W-:Y:S08]  /*12b40*/  HMMA.16816.F32 R20, R168.reuse, R172, R20 ;  /* 0x000000aca814723c */ /* 0x050ff00000001814 */
[----:B------:R-:W-:Y:S08]  /*12b50*/  HMMA.16816.F32 R24, R168, R174, R24 ;  /* 0x000000aea818723c */ /* 0x000ff00000001818 */
[C---:B--2---:R-:W-:Y:S08]  /*12b60*/  HMMA.16816.F32 R4, R176.reuse, R180, R4 ;  /* 0x000000b4b004723c */ /* 0x044ff00000001804 */
[C---:B------:R-:W-:Y:S08]  /*12b70*/  HMMA.16816.F32 R8, R176.reuse, R182, R8 ;  /* 0x000000b6b008723c */ /* 0x040ff00000001808 */
[C---:B-----5:R-:W-:Y:S08]  /*12b80*/  HMMA.16816.F32 R12, R176.reuse, R164, R12 ;  /* 0x000000a4b00c723c */ /* 0x060ff0000000180c */
[C---:B------:R-:W-:Y:S08]  /*12b90*/  HMMA.16816.F32 R16, R176.reuse, R166, R16 ;  /* 0x000000a6b010723c */ /* 0x040ff00000001810 */
[C---:B------:R-:W-:Y:S08]  /*12ba0*/  HMMA.16816.F32 R20, R176.reuse, R184, R20 ;  /* 0x000000b8b014723c */ /* 0x040ff00000001814 */
[----:B------:R-:W-:Y:S01]  /*12bb0*/  HMMA.16816.F32 R24, R176, R186, R24 ;  /* 0x000000bab018723c */ /* 0x000fe20000001818 */
[----:B------:R-:W-:-:S07]  /*12bc0*/  @P4 BRA `(.L_x_849) ;  /* 0xffffed5000004947 */ /* 0x000fce000383ffff */
.L_x_848:
[----:B------:R-:W-:Y:S01]  /*12bd0*/  FMNMX.FTZ R2, R4, R3, !PT ;  /* 0x0000000304027209 */ /* 0x000fe20007810000 */
[----:B-1----:R-:W-:Y:S01]  /*12be0*/  LDSM.16.MT88.4 R164, [R206+0x4080] ;  /* 0x00408000cea4783b */ /* 0x002fe20000004200 */
[----:B------:R-:W-:Y:S01]  /*12bf0*/  FMNMX.FTZ R156, R6, R157, !PT ;  /* 0x0000009d069c7209 */ /* 0x000fe20007810000 */
[----:B------:R-:W-:Y:S01]  /*12c00*/  UIADD3 UR11, UR11, -0x1, URZ ;  /* 0xffffffff0b0b7890 */ /* 0x000fe2000fffe03f */
[----:B------:R-:W-:Y:S02]  /*12c10*/  FMNMX.FTZ R159, R5, R2, !PT ;  /* 0x00000002059f7209 */ /* 0x000fe40007810000 */
[----:B------:R-:W-:Y:S02]  /*12c20*/  FMNMX.FTZ R161, R7, R156, !PT ;  /* 0x0000009c07a17209 */ /* 0x000fe40007810000 */
[----:B------:R-:W-:Y:S01]  /*12c30*/  FMNMX.FTZ R2, R8, R159, !PT ;  /* 0x0000009f08027209 */ /* 0x000fe20007810000 */
[----:B------:R-:W-:Y:S01]  /*12c40*/  LDSM.16.MT88.4 R168, [R205+0x4080] ;  /* 0x00408000cda8783b */ /* 0x000fe20000004200 */
[----:B------:R-:W-:Y:S02]  /*12c50*/  FMNMX.FTZ R156, R10, R161, !PT ;  /* 0x000000a10a9c7209 */ /* 0x000fe40007810000 */
        /* <DEDUP_REMOVED lines=18> */
[----:B------:R-:W-:Y:S03]  /*12d80*/  LDSM.16.MT88.4 R184, [R208+0x7880] ;  /* 0x00788000d0b8783b */ /* 0x000fe60000004200 */
[----:B------:R-:W-:Y:S02]  /*12d90*/  FMNMX.FTZ R162, R25, R2, !PT ;  /* 0x0000000219a27209 */ /* 0x000fe40007810000 */
[----:B------:R-:W-:Y:S03]  /*12da0*/  FMNMX.FTZ R2, R26, R3, !PT ;  /* 0x000000031a027209 */ /* 0x000fe60007810000 */
[----:B------:R-:W-:Y:S01]  /*12db0*/  SHFL.BFLY PT, R163, R162, 0x2, 0x1f ;  /* 0x0c401f00a2a37f89 */ /* 0x000fe200000e0000 */
[----:B------:R-:W-:Y:S07]  /*12dc0*/  FMNMX.FTZ R158, R27, R2, !PT ;  /* 0x000000021b9e7209 */ /* 0x000fee0007810000 */
[----:B------:R-:W1:Y:S08]  /*12dd0*/  SHFL.BFLY PT, R3, R158, 0x2, 0x1f ;  /* 0x0c401f009e037f89 */ /* 0x000e7000000e0000 */
[----:B------:R-:W0:Y:S01]  /*12de0*/  LDGDEPBAR ;  /* 0x00000000000079af */ /* 0x000e220000000000 */
[----:B-1----:R-:W-:Y:S02]  /*12df0*/  FMNMX.FTZ R159, R158, R3, !PT ;  /* 0x000000039e9f7209 */ /* 0x002fe40007810000 */
[----:B------:R-:W-:Y:S05]  /*12e00*/  FMNMX.FTZ R161, R162, R163, !PT ;  /* 0x000000a3a2a17209 */ /* 0x000fea0007810000 */
[----:B------:R-:W1:Y:S08]  /*12e10*/  SHFL.BFLY PT, R156, R159, 0x1, 0x1f ;  /* 0x0c201f009f9c7f89 */ /* 0x000e7000000e0000 */
[----:B------:R-:W2:Y:S01]  /*12e20*/  SHFL.BFLY PT, R160, R161, 0x1, 0x1f ;  /* 0x0c201f00a1a07f89 */ /* 0x000ea200000e0000 */
[----:B-1----:R-:W-:Y:S05]  /*12e30*/  FMNMX.FTZ R156, R159, R156, !PT ;  /* 0x0000009c9f9c7209 */ /* 0x002fea0007810000 */
[----:B------:R-:W-:Y:S01]  /*12e40*/  FMUL.FTZ R189, R156, c[0x0][0x2d0] ;  /* 0x0000b4009cbd7a20 */ /* 0x000fe20000410000 */
[----:B--2---:R-:W-:Y:S03]  /*12e50*/  FMNMX.FTZ R3, R161, R160, !PT ;  /* 0x000000a0a1037209 */ /* 0x004fe60007810000 */
[--C-:B------:R-:W-:Y:S01]  /*12e60*/  FFMA.FTZ R6, R6, c[0x0][0x2d0], -R189.reuse ;  /* 0x0000b40006067a23 */ /* 0x100fe200000108bd */
[----:B------:R-:W1:Y:S01]  /*12e70*/  LDSM.16.MT88.4 R160, [R208+0x4080] ;  /* 0x00408000d0a0783b */ /* 0x000e620000004200 */
[----:B------:R-:W-:Y:S02]  /*12e80*/  FFMA.FTZ R7, R7, c[0x0][0x2d0], -R189 ;  /* 0x0000b40007077a23 */ /* 0x000fe400000108bd */
[C---:B------:R-:W-:Y:S02]  /*12e90*/  FADD.FTZ R0, -R3.reuse, R0 ;  /* 0x0000000003007221 */ /* 0x040fe40000010100 */
[----:B------:R-:W-:Y:S01]  /*12ea0*/  FMUL.FTZ R191, R3, c[0x0][0x2d0] ;  /* 0x0000b40003bf7a20 */ /* 0x000fe20000410000 */
[----:B------:R-:W-:Y:S01]  /*12eb0*/  MUFU.EX2 R6, R6 ;  /* 0x0000000600067308 */ /* 0x000fe20000000800 */
[----:B------:R-:W-:Y:S02]  /*12ec0*/  FMUL.FTZ R2, R0, c[0x0][0x2d0] ;  /* 0x0000b40000027a20 */ /* 0x000fe40000410000 */
[----:B------:R-:W-:Y:S02]  /*12ed0*/  FADD.FTZ R0, -R156, R157 ;  /* 0x0000009d9c007221 */ /* 0x000fe40000010100 */
[--C-:B------:R-:W-:Y:S02]  /*12ee0*/  FFMA.FTZ R158, R4, c[0x0][0x2d0], -R191.reuse ;  /* 0x0000b400049e7a23 */ /* 0x100fe400000108bf */
[----:B------:R-:W-:Y:S02]  /*12ef0*/  FMUL.FTZ R157, R0, c[0x0][0x2d0] ;  /* 0x0000b400009d7a20 */ /* 0x000fe40000410000 */
[--C-:B------:R-:W-:Y:S01]  /*12f00*/  FFMA.FTZ R5, R5, c[0x0][0x2d0], -R191.reuse ;  /* 0x0000b40005057a23 */ /* 0x100fe200000108bf */
[----:B------:R-:W2:Y:S01]  /*12f10*/  MUFU.EX2 R2, R2 ;  /* 0x0000000200027308 */ /* 0x000ea20000000800 */
[--C-:B------:R-:W-:Y:S02]  /*12f20*/  FFMA.FTZ R159, R8, c[0x0][0x2d0], -R191.reuse ;  /* 0x0000b400089f7a23 */ /* 0x100fe400000108bf */
[----:B------:R-:W-:Y:S02]  /*12f30*/  FFMA.FTZ R188, R9, c[0x0][0x2d0], -R191 ;  /* 0x0000b40009bc7a23 */ /* 0x000fe400000108bf */
[----:B------:R-:W-:Y:S02]  /*12f40*/  FFMA.FTZ R190, R11, c[0x0][0x2d0], -R189 ;  /* 0x0000b4000bbe7a23 */ /* 0x000fe400000108bd */
[----:B------:R-:W-:Y:S02]  /*12f50*/  FFMA.FTZ R244, R24, c[0x0][0x2d0], -R191 ;  /* 0x0000b40018f47a23 */ /* 0x000fe400000108bf */
[----:B------:R-:W-:Y:S01]  /*12f60*/  FFMA.FTZ R246, R26, c[0x0][0x2d0], -R189 ;  /* 0x0000b4001af67a23 */ /* 0x000fe200000108bd */
[----:B------:R3:W4:Y:S01]  /*12f70*/  MUFU.EX2 R0, R157 ;  /* 0x0000009d00007308 */ /* 0x0007220000000800 */
[--C-:B------:R-:W-:Y:S02]  /*12f80*/  FFMA.FTZ R236, R12, c[0x0][0x2d0], -R191.reuse ;  /* 0x0000b4000cec7a23 */ /* 0x100fe400000108bf */
[----:B------:R-:W-:Y:S02]  /*12f90*/  FFMA.FTZ R241, R13, c[0x0][0x2d0], -R191 ;  /* 0x0000b4000df17a23 */ /* 0x000fe400000108bf */
[--C-:B------:R-:W-:Y:S02]  /*12fa0*/  FFMA.FTZ R238, R14, c[0x0][0x2d0], -R189.reuse ;  /* 0x0000b4000eee7a23 */ /* 0x100fe400000108bd */
[----:B------:R-:W-:Y:S02]  /*12fb0*/  FFMA.FTZ R243, R15, c[0x0][0x2d0], -R189 ;  /* 0x0000b4000ff37a23 */ /* 0x000fe400000108bd */
[--C-:B------:R-:W-:Y:S01]  /*12fc0*/  FFMA.FTZ R240, R16, c[0x0][0x2d0], -R191.reuse ;  /* 0x0000b40010f07a23 */ /* 0x100fe200000108bf */
[----:B------:R-:W-:Y:S01]  /*12fd0*/  MUFU.EX2 R158, R158 ;  /* 0x0000009e009e7308 */ /* 0x000fe20000000800 */
[----:B------:R-:W-:Y:S02]  /*12fe0*/  FFMA.FTZ R245, R17, c[0x0][0x2d0], -R191 ;  /* 0x0000b40011f57a23 */ /* 0x000fe400000108bf */
[--C-:B------:R-:W-:Y:S02]  /*12ff0*/  FFMA.FTZ R242, R18, c[0x0][0x2d0], -R189.reuse ;  /* 0x0000b40012f27a23 */ /* 0x100fe400000108bd */
[C---:B--2---:R-:W-:Y:S02]  /*13000*/  FMUL.FTZ R8, R2.reuse, R152 ;  /* 0x0000009802087220 */ /* 0x044fe40000410000 */
[C---:B------:R-:W-:Y:S02]  /*13010*/  FMUL.FTZ R9, R2.reuse, R153 ;  /* 0x0000009902097220 */ /* 0x040fe40000410000 */
[C---:B------:R-:W-:Y:S01]  /*13020*/  FMUL.FTZ R28, R2.reuse, R28 ;  /* 0x0000001c021c7220 */ /* 0x040fe20000410000 */
[----:B------:R-:W2:Y:S01]  /*13030*/  MUFU.EX2 R5, R5 ;  /* 0x0000000500057308 */ /* 0x000ea20000000800 */
[C---:B------:R-:W-:Y:S02]  /*13040*/  FMUL.FTZ R29, R2.reuse, R29 ;  /* 0x0000001d021d7220 */ /* 0x040fe40000410000 */
[----:B------:R-:W-:Y:S02]  /*13050*/  FMUL.FTZ R32, R2, R32 ;  /* 0x0000002002207220 */ /* 0x000fe40000410000 */
[--C-:B---3--:R-:W-:Y:S02]  /*13060*/  FFMA.FTZ R157, R10, c[0x0][0x2d0], -R189.reuse ;  /* 0x0000b4000a9d7a23 */ /* 0x108fe400000108bd */
[C---:B----4-:R-:W-:Y:S02]  /*13070*/  FMUL.FTZ R10, R0.reuse, R154 ;  /* 0x0000009a000a7220 */ /* 0x050fe40000410000 */
[C---:B------:R-:W-:Y:S01]  /*13080*/  FMUL.FTZ R11, R0.reuse, R155 ;  /* 0x0000009b000b7220 */ /* 0x040fe20000410000 */
[----:B------:R-:W-:Y:S01]  /*13090*/  MUFU.EX2 R159, R159 ;  /* 0x0000009f009f7308 */ /* 0x000fe20000000800 */
[C---:B------:R-:W-:Y:S02]  /*130a0*/  FMUL.FTZ R30, R0.reuse, R30 ;  /* 0x0000001e001e7220 */ /* 0x040fe40000410000 */
[----:B------:R-:W-:Y:S02]  /*130b0*/  FMUL.FTZ R31, R0, R31 ;  /* 0x0000001f001f7220 */ /* 0x000fe40000410000 */
[----:B------:R-:W-:Y:S02]  /*130c0*/  FMUL.FTZ R33, R2, R33 ;  /* 0x0000002102217220 */ /* 0x000fe40000410000 */
[C---:B------:R-:W-:Y:S02]  /*130d0*/  FMUL.FTZ R34, R0.reuse, R34 ;  /* 0x0000002200227220 */ /* 0x040fe40000410000 */
[----:B------:R-:W-:Y:S01]  /*130e0*/  FMUL.FTZ R35, R0, R35 ;  /* 0x0000002300237220 */ /* 0x000fe20000410000 */
[----:B------:R-:W3:Y:S01]  /*130f0*/  MUFU.EX2 R188, R188 ;  /* 0x000000bc00bc7308 */ /* 0x000ee20000000800 */
[C---:B------:R-:W-:Y:S02]  /*13100*/  FMUL.FTZ R36, R2.reuse, R36 ;  /* 0x0000002402247220 */ /* 0x040fe40000410000 */
[----:B------:R-:W-:Y:S01]  /*13110*/  FMUL.FTZ R37, R2, R37 ;  /* 0x0000002502257220 */ /* 0x000fe20000410000 */
[----:B--2---:R-:W-:Y:S01]  /*13120*/  F2FP.PACK_AB R152, R5, R158 ;  /* 0x0000009e0598723e */ /* 0x004fe200000000ff */
[C---:B------:R-:W-:Y:S02]  /*13130*/  FMUL.FTZ R38, R0.reuse, R38 ;  /* 0x0000002600267220 */ /* 0x040fe40000410000 */
[----:B------:R-:W-:Y:S02]  /*13140*/  FMUL.FTZ R39, R0, R39 ;  /* 0x0000002700277220 */ /* 0x000fe40000410000 */
[C---:B------:R-:W-:Y:S01]  /*13150*/  FMUL.FTZ R12, R2.reuse, R148 ;  /* 0x00000094020c7220 */ /* 0x040fe20000410000 */
[----:B------:R-:W2:Y:S01]  /*13160*/  MUFU.EX2 R7, R7 ;  /* 0x0000000700077308 */ /* 0x000ea20000000800 */
[----:B------:R-:W-:Y:S02]  /*13170*/  FMUL.FTZ R13, R2, R149 ;  /* 0x00000095020d7220 */ /* 0x000fe40000410000 */
[C---:B------:R-:W-:Y:S02]  /*13180*/  FMUL.FTZ R14, R0.reuse, R150 ;  /* 0x00000096000e7220 */ /* 0x040fe40000410000 */
[----:B------:R-:W-:Y:S02]  /*13190*/  FMUL.FTZ R15, R0, R151 ;  /* 0x00000097000f7220 */ /* 0x000fe40000410000 */
[----:B------:R-:W-:Y:S01]  /*131a0*/  LDSM.16.MT88.4 R148, [R204+0x8880] ;  /* 0x00888000cc94783b */ /* 0x000fe20000004200 */
[C---:B------:R-:W-:Y:S02]  /*131b0*/  FMUL.FTZ R40, R2.reuse, R40 ;  /* 0x0000002802287220 */ /* 0x040fe40000410000 */
[----:B------:R-:W-:Y:S01]  /*131c0*/  MUFU.EX2 R157, R157 ;  /* 0x0000009d009d7308 */ /* 0x000fe20000000800 */
[----:B------:R-:W-:Y:S02]  /*131d0*/  FMUL.FTZ R41, R2, R41 ;  /* 0x0000002902297220 */ /* 0x000fe40000410000 */
[----:B------:R-:W-:Y:S01]  /*131e0*/  FMUL.FTZ R42, R0, R42 ;  /* 0x0000002a002a7220 */ /* 0x000fe20000410000 */
[----:B---3--:R-:W-:Y:S01]  /*131f0*/  F2FP.PACK_AB R154, R188, R159 ;  /* 0x0000009fbc9a723e */ /* 0x008fe200000000ff */
        /* <DEDUP_REMOVED lines=10> */
[----:B------:R-:W-:Y:S01]  /*132a0*/  MUFU.EX2 R236, R236 ;  /* 0x000000ec00ec7308 */ /* 0x000fe20000000800 */
[----:B------:R-:W-:Y:S02]  /*132b0*/  FMUL.FTZ R51, R0, R51 ;  /* 0x0000003300337220 */ /* 0x000fe40000410000 */
[C---:B------:R-:W-:Y:S02]  /*132c0*/  FMUL.FTZ R52, R2.reuse, R52 ;  /* 0x0000003402347220 */ /* 0x040fe40000410000 */
[----:B------:R-:W-:Y:S02]  /*132d0*/  FMUL.FTZ R53, R2, R53 ;  /* 0x0000003502357220 */ /* 0x000fe40000410000 */
[C---:B------:R-:W-:Y:S02]  /*132e0*/  FMUL.FTZ R54, R0.reuse, R54 ;  /* 0x0000003600367220 */ /* 0x040fe40000410000 */
[----:B------:R-:W-:Y:S01]  /*132f0*/  FMUL.FTZ R55, R0, R55 ;  /* 0x0000003700377220 */ /* 0x000fe20000410000 */
[----:B------:R-:W2:Y:S01]  /*13300*/  MUFU.EX2 R241, R241 ;  /* 0x000000f100f17308 */ /* 0x000ea20000000800 */
[C---:B------:R-:W-:Y:S02]  /*13310*/  FMUL.FTZ R56, R2.reuse, R56 ;  /* 0x0000003802387220 */ /* 0x040fe40000410000 */
[----:B------:R-:W-:Y:S01]  /*13320*/  FMUL.FTZ R57, R2, R57 ;  /* 0x0000003902397220 */ /* 0x000fe20000410000 */
[----:B---3--:R-:W-:Y:S01]  /*13330*/  F2FP.PACK_AB R155, R190, R157 ;  /* 0x0000009dbe9b723e */ /* 0x008fe200000000ff */
[C---:B------:R-:W-:Y:S02]  /*13340*/  FMUL.FTZ R58, R0.reuse, R58 ;  /* 0x0000003a003a7220 */ /* 0x040fe40000410000 */
[----:B------:R-:W-:Y:S02]  /*13350*/  FMUL.FTZ R59, R0, R59 ;  /* 0x0000003b003b7220 */ /* 0x000fe40000410000 */
[C---:B------:R-:W-:Y:S01]  /*13360*/  FMUL.FTZ R60, R2.reuse, R60 ;  /* 0x0000003c023c7220 */ /* 0x040fe20000410000 */
[----:B------:R-:W-:Y:S01]  /*13370*/  MUFU.EX2 R238, R238 ;  /* 0x000000ee00ee7308 */ /* 0x000fe20000000800 */
[C---:B-1----:R-:W-:Y:S05]  /*13380*/  HMMA.16816.F32 R8, R152.reuse, R160, R8 ;  /* 0x000000a09808723c */ /* 0x042fea0000001808 */
[----:B------:R-:W-:Y:S02]  /*13390*/  FMUL.FTZ R61, R2, R61 ;  /* 0x0000003d023d7220 */ /* 0x000fe40000410000 */
[C---:B------:R-:W-:Y:S01]  /*133a0*/  FMUL.FTZ R62, R0.reuse, R62 ;  /* 0x0000003e003e7220 */ /* 0x040fe20000410000 */
[C---:B------:R-:W-:Y:S01]  /*133b0*/  HMMA.16816.F32 R28, R152.reuse, R162, R28 ;  /* 0x000000a2981c723c */ /* 0x040fe2000000181c */
[----:B------:R-:W1:Y:S01]  /*133c0*/  LDSM.16.MT88.4 R160, [R204+0x4080] ;  /* 0x00408000cca0783b */ /* 0x000e620000004200 */
[----:B------:R-:W3:Y:S02]  /*133d0*/  MUFU.EX2 R243, R243 ;  /* 0x000000f300f37308 */ /* 0x000ee40000000800 */
[----:B------:R-:W-:Y:S02]  /*133e0*/  FMUL.FTZ R63, R0, R63 ;  /* 0x0000003f003f7220 */ /* 0x000fe40000410000 */
[C---:B------:R-:W-:Y:S02]  /*133f0*/  FMUL.FTZ R64, R2.reuse, R64 ;  /* 0x0000004002407220 */ /* 0x040fe40000410000 */
[C---:B------:R-:W-:Y:S04]  /*13400*/  HMMA.16816.F32 R32, R152.reuse, R164, R32 ;  /* 0x000000a49820723c */ /* 0x040fe80000001820 */
[----:B------:R-:W-:Y:S01]  /*13410*/  FMUL.FTZ R65, R2, R65 ;  /* 0x0000004102417220 */ /* 0x000fe20000410000 */
[----:B------:R-:W-:Y:S01]  /*13420*/  MUFU.EX2 R240, R240 ;  /* 0x000000f000f07308 */ /* 0x000fe20000000800 */
[C---:B------:R-:W-:Y:S02]  /*13430*/  FMUL.FTZ R66, R0.reuse, R66 ;  /* 0x0000004200427220 */ /* 0x040fe40000410000 */
[C---:B------:R-:W-:Y:S01]  /*13440*/  HMMA.16816.F32 R36, R152.reuse, R166, R36 ;  /* 0x000000a69824723c */ /* 0x040fe20000001824 */
[----:B------:R-:W4:Y:S03]  /*13450*/  LDSM.16.MT88.4 R164, [R208+0x5880] ;  /* 0x00588000d0a4783b */ /* 0x000f260000004200 */
[----:B------:R-:W-:Y:S02]  /*13460*/  FMUL.FTZ R67, R0, R67 ;  /* 0x0000004300437220 */ /* 0x000fe40000410000 */
[C---:B------:R-:W-:Y:S01]  /*13470*/  FMUL.FTZ R68, R2.reuse, R68 ;  /* 0x0000004402447220 */ /* 0x040fe20000410000 */
[----:B------:R-:W5:Y:S01]  /*13480*/  MUFU.EX2 R245, R245 ;  /* 0x000000f500f57308 */ /* 0x000f620000000800 */
[C---:B------:R-:W-:Y:S04]  /*13490*/  HMMA.16816.F32 R40, R152.reuse, R168, R40 ;  /* 0x000000a89828723c */ /* 0x040fe80000001828 */
[----:B------:R-:W-:Y:S02]  /*134a0*/  FMUL.FTZ R69, R2, R69 ;  /* 0x0000004502457220 */ /* 0x000fe40000410000 */
[C---:B------:R-:W-:Y:S02]  /*134b0*/  FMUL.FTZ R70, R0.reuse, R70 ;  /* 0x0000004600467220 */ /* 0x040fe40000410000 */
[C---:B------:R-:W-:Y:S01]  /*134c0*/  HMMA.16816.F32 R44, R152.reuse, R170, R44 ;  /* 0x000000aa982c723c */ /* 0x040fe2000000182c */
[----:B------:R-:W2:Y:S01]  /*134d0*/  LDSM.16.MT88.4 R168, [R206+0x5880] ;  /* 0x00588000cea8783b */ /* 0x000ea20000004200 */
[----:B------:R-:W-:Y:S02]  /*134e0*/  MUFU.EX2 R242, R242 ;  /* 0x000000f200f27308 */ /* 0x000fe40000000800 */
[----:B------:R-:W-:Y:S02]  /*134f0*/  FMUL.FTZ R71, R0, R71 ;  /* 0x0000004700477220 */ /* 0x000fe40000410000 */
[C---:B------:R-:W-:Y:S02]  /*13500*/  FMUL.FTZ R72, R2.reuse, R72 ;  /* 0x0000004802487220 */ /* 0x040fe40000410000 */
[----:B------:R-:W-:Y:S01]  /*13510*/  FMUL.FTZ R73, R2, R73 ;  /* 0x0000004902497220 */ /* 0x000fe20000410000 */
[C---:B-1----:R-:W-:Y:S03]  /*13520*/  HMMA.16816.F32 R48, R152.reuse, R160, R48 ;  /* 0x000000a09830723c */ /* 0x042fe60000001830 */
[C---:B------:R-:W-:Y:S01]  /*13530*/  FMUL.FTZ R74, R0.reuse, R74 ;  /* 0x0000004a004a7220 */ /* 0x040fe20000410000 */
[----:B------:R-:W-:Y:S01]  /*13540*/  MUFU.EX2 R244, R244 ;  /* 0x000000f400f47308 */ /* 0x000fe20000000800 */
[----:B------:R-:W-:Y:S02]  /*13550*/  FMUL.FTZ R75, R0, R75 ;  /* 0x0000004b004b7220 */ /* 0x000fe40000410000 */
[C---:B------:R-:W-:Y:S01]  /*13560*/  FMUL.FTZ R76, R2.reuse, R76 ;  /* 0x0000004c024c7220 */ /* 0x040fe20000410000 */
[C---:B------:R-:W-:Y:S01]  /*13570*/  HMMA.16816.F32 R52, R152.reuse, R162, R52 ;  /* 0x000000a29834723c */ /* 0x040fe20000001834 */
[----:B------:R-:W1:Y:S03]  /*13580*/  LDSM.16.MT88.4 R160, [R205+0x5880] ;  /* 0x00588000cda0783b */ /* 0x000e660000004200 */
[----:B------:R-:W-:Y:S02]  /*13590*/  FMUL.FTZ R77, R2, R77 ;  /* 0x0000004d024d7220 */ /* 0x000fe40000410000 */
[C---:B------:R-:W-:Y:S01]  /*135a0*/  FMUL.FTZ R78, R0.reuse, R78 ;  /* 0x0000004e004e7220 */ /* 0x040fe20000410000 */
[----:B------:R-:W-:Y:S01]  /*135b0*/  MUFU.EX2 R246, R246 ;  /* 0x000000f600f67308 */ /* 0x000fe20000000800 */
[C---:B----4-:R-:W-:Y:S04]  /*135c0*/  HMMA.16816.F32 R56, R152.reuse, R164, R56 ;  /* 0x000000a49838723c */ /* 0x050fe80000001838 */
[----:B------:R-:W-:Y:S02]  /*135d0*/  FMUL.FTZ R79, R0, R79 ;  /* 0x0000004f004f7220 */ /* 0x000fe40000410000 */
[C---:B------:R-:W-:Y:S02]  /*135e0*/  FMUL.FTZ R80, R2.reuse, R80 ;  /* 0x0000005002507220 */ /* 0x040fe40000410000 */
[C---:B------:R-:W-:Y:S01]  /*135f0*/  HMMA.16816.F32 R60, R152.reuse, R166, R60 ;  /* 0x000000a6983c723c */ /* 0x040fe2000000183c */
[----:B------:R-:W4:Y:S03]  /*13600*/  LDSM.16.MT88.4 R164, [R204+0x5880] ;  /* 0x00588000cca4783b */ /* 0x000f260000004200 */
        /* <DEDUP_REMOVED lines=10> */
[C---:B-1----:R-:W-:Y:S03]  /*136b0*/  HMMA.16816.F32 R72, R152.reuse, R160, R72 ;  /* 0x000000a09848723c */ /* 0x042fe60000001848 */
[C---:B------:R-:W-:Y:S02]  /*136c0*/  FMUL.FTZ R88, R2.reuse, R88 ;  /* 0x0000005802587220 */ /* 0x040fe40000410000 */
[----:B------:R-:W-:Y:S02]  /*136d0*/  FMUL.FTZ R89, R2, R89 ;  /* 0x0000005902597220 */ /* 0x000fe40000410000 */
[C---:B------:R-:W-:Y:S01]  /*136e0*/  FMUL.FTZ R90, R0.reuse, R90 ;  /* 0x0000005a005a7220 */ /* 0x040fe20000410000 */
[C---:B------:R-:W-:Y:S01]  /*136f0*/  HMMA.16816.F32 R76, R152.reuse, R162, R76 ;  /* 0x000000a2984c723c */ /* 0x040fe2000000184c */
[----:B------:R-:W1:Y:S03]  /*13700*/  LDSM.16.MT88.4 R160, [R206+0x7080] ;  /* 0x00708000cea0783b */ /* 0x000e660000004200 */
[----:B------:R-:W-:Y:S02]  /*13710*/  FMUL.FTZ R91, R0, R91 ;  /* 0x0000005b005b7220 */ /* 0x000fe40000410000 */
[C---:B------:R-:W-:Y:S02]  /*13720*/  FMUL.FTZ R92, R2.reuse, R92 ;  /* 0x0000005c025c7220 */ /* 0x040fe40000410000 */
        /* <DEDUP_REMOVED lines=62> */
[----:B------:R-:W-:Y:S01]  /*13b10*/  FFMA.FTZ R247, R19, c[0x0][0x2d0], -R189 ;  /* 0x0000b40013f77a23 */ /* 0x000fe200000108bd */
[C---:B------:R-:W-:Y:S01]  /*13b20*/  HMMA.16816.F32 R12, R152.reuse, R166, R12 ;  /* 0x000000a6980c723c */ /* 0x040fe2000000180c */
[----:B------:R-:W4:Y:S03]  /*13b30*/  LDSM.16.MT88.4 R164, [R206+0x4880] ;  /* 0x00488000cea4783b */ /* 0x000f260000004200 */
[C---:B------:R-:W-:Y:S01]  /*13b40*/  FMUL.FTZ R136, R2.reuse, R136 ;  /* 0x0000008802887220 */ /* 0x040fe20000410000 */
[----:B------:R-:W1:Y:S01]  /*13b50*/  MUFU.EX2 R247, R247 ;  /* 0x000000f700f77308 */ /* 0x000e620000000800 */
[----:B------:R-:W-:Y:S02]  /*13b60*/  FMUL.FTZ R137, R2, R137 ;  /* 0x0000008902897220 */ /* 0x000fe40000410000 */
[C---:B--2---:R-:W-:Y:S04]  /*13b70*/  HMMA.16816.F32 R132, R152.reuse, R168, R132 ;  /* 0x000000a89884723c */ /* 0x044fe80000001884 */
[C---:B------:R-:W-:Y:S02]  /*13b80*/  FMUL.FTZ R138, R0.reuse, R138 ;  /* 0x0000008a008a7220 */ /* 0x040fe40000410000 */
[----:B------:R-:W-:Y:S02]  /*13b90*/  FMUL.FTZ R139, R0, R139 ;  /* 0x0000008b008b7220 */ /* 0x000fe40000410000 */
[C---:B------:R-:W-:Y:S01]  /*13ba0*/  FMUL.FTZ R16, R2.reuse, R144 ;  /* 0x0000009002107220 */ /* 0x040fe20000410000 */
[----:B------:R-:W-:Y:S03]  /*13bb0*/  F2FP.PACK_AB R144, R241, R236 ;  /* 0x000000ecf190723e */ /* 0x000fe600000000ff */
[----:B------:R-:W-:Y:S01]  /*13bc0*/  FMUL.FTZ R17, R2, R145 ;  /* 0x0000009102117220 */ /* 0x000fe20000410000 */
[C---:B------:R-:W-:Y:S01]  /*13bd0*/  HMMA.16816.F32 R136, R152.reuse, R170, R136 ;  /* 0x000000aa9888723c */ /* 0x040fe20000001888 */
[----:B------:R-:W2:Y:S02]  /*13be0*/  LDSM.16.MT88.4 R168, [R205+0x4880] ;  /* 0x00488000cda8783b */ /* 0x000ea40000004200 */
[C---:B------:R-:W-:Y:S01]  /*13bf0*/  FMUL.FTZ R18, R0.reuse, R146 ;  /* 0x0000009200127220 */ /* 0x040fe20000410000 */
[----:B---3--:R-:W-:Y:S01]  /*13c00*/  F2FP.PACK_AB R145, R243, R238 ;  /* 0x000000eef391723e */ /* 0x008fe200000000ff */
[----:B------:R-:W-:Y:S01]  /*13c10*/  FMUL.FTZ R19, R0, R147 ;  /* 0x0000009300137220 */ /* 0x000fe20000410000 */
[----:B-----5:R-:W-:Y:S01]  /*13c20*/  F2FP.PACK_AB R146, R245, R240 ;  /* 0x000000f0f592723e */ /* 0x020fe200000000ff */
[C---:B------:R-:W-:Y:S01]  /*13c30*/  FMUL.FTZ R140, R2.reuse, R140 ;  /* 0x0000008c028c7220 */ /* 0x040fe20000410000 */
[----:B-1----:R-:W-:Y:S01]  /*13c40*/  F2FP.PACK_AB R147, R247, R242 ;  /* 0x000000f2f793723e */ /* 0x002fe200000000ff */
[----:B------:R-:W-:Y:S03]  /*13c50*/  FMUL.FTZ R141, R2, R141 ;  /* 0x0000008d028d7220 */ /* 0x000fe60000410000 */
[C---:B------:R-:W-:Y:S03]  /*13c60*/  HMMA.16816.F32 R16, R152.reuse, R148, R16 ;  /* 0x000000949810723c */ /* 0x040fe60000001810 */
[C---:B------:R-:W-:Y:S02]  /*13c70*/  FMUL.FTZ R142, R0.reuse, R142 ;  /* 0x0000008e008e7220 */ /* 0x040fe40000410000 */
[----:B------:R-:W-:Y:S02]  /*13c80*/  FMUL.FTZ R143, R0, R143 ;  /* 0x0000008f008f7220 */ /* 0x000fe40000410000 */
[----:B------:R-:W-:Y:S02]  /*13c90*/  FFMA.FTZ R158, R2, R239, R158 ;  /* 0x000000ef029e7223 */ /* 0x000fe4000001009e */
[----:B------:R-:W-:Y:S03]  /*13ca0*/  FFMA.FTZ R6, R0, R237, R6 ;  /* 0x000000ed00067223 */ /* 0x000fe60000010006 */
[----:B------:R-:W-:Y:S01]  /*13cb0*/  HMMA.16816.F32 R140, R152, R150, R140 ;  /* 0x00000096988c723c */ /* 0x000fe2000000188c */
[----:B------:R-:W1:Y:S02]  /*13cc0*/  LDSM.16.MT88.4 R148, [R206+0x6080] ;  /* 0x00608000ce94783b */ /* 0x000e640000004200 */
[----:B------:R-:W-:Y:S02]  /*13cd0*/  FADD.FTZ R158, R5, R158 ;  /* 0x0000009e059e7221 */ /* 0x000fe40000010000 */
[----:B------:R-:W-:Y:S02]  /*13ce0*/  FADD.FTZ R6, R7, R6 ;  /* 0x0000000607067221 */ /* 0x000fe40000010000 */
[----:B------:R-:W-:Y:S01]  /*13cf0*/  FADD.FTZ R5, R159, R158 ;  /* 0x0000009e9f057221 */ /* 0x000fe20000010000 */
[C---:B------:R-:W-:Y:S01]  /*13d00*/  HMMA.16816.F32 R8, R144.reuse, R160, R8 ;  /* 0x000000a09008723c */ /* 0x040fe20000001808 */
[----:B------:R-:W3:Y:S04]  /*13d10*/  LDSM.16.MT88.4 R152, [R205+0x6080] ;  /* 0x00608000cd98783b */ /* 0x000ee80000004200 */
[----:B------:R-:W-:Y:S01]  /*13d20*/  FADD.FTZ R7, R157, R6 ;  /* 0x000000069d077221 */ /* 0x000fe20000010000 */
[----:B------:R-:W-:Y:S01]  /*13d30*/  MOV R157, R156 ;  /* 0x0000009c009d7202 */ /* 0x000fe20000000f00 */
[----:B------:R-:W-:Y:S01]  /*13d40*/  FADD.FTZ R5, R188, R5 ;  /* 0x00000005bc057221 */ /* 0x000fe20000010000 */
[C---:B------:R-:W-:Y:S01]  /*13d50*/  HMMA.16816.F32 R28, R144.reuse, R162, R28 ;  /* 0x000000a2901c723c */ /* 0x040fe2000000181c */
[----:B------:R-:W5:Y:S03]  /*13d60*/  LDSM.16.MT88.4 R160, [R206+0x7880] ;  /* 0x00788000cea0783b */ /* 0x000f660000004200 */
        /* <DEDUP_REMOVED lines=13> */
[----:B------:R-:W-:Y:S03]  /*13e40*/  LDSM.16.MT88.4 R168, [R206+0x5080] ;  /* 0x00508000cea8783b */ /* 0x000fe60000004200 */
[----:B------:R-:W-:Y:S04]  /*13e50*/  FADD.FTZ R247, R247, R242 ;  /* 0x000000f2f7f77221 */ /* 0x000fe80000010000 */
[C---:B------:R-:W-:Y:S08]  /*13e60*/  HMMA.16816.F32 R48, R144.reuse, R172, R48 ;  /* 0x000000ac9030723c */ /* 0x040ff00000001830 */
[C---:B------:R-:W-:Y:S01]  /*13e70*/  HMMA.16816.F32 R52, R144.reuse, R174, R52 ;  /* 0x000000ae9034723c */ /* 0x040fe20000001834 */
[----:B------:R-:W-:Y:S07]  /*13e80*/  LDSM.16.MT88.4 R172, [R204+0x8080] ;  /* 0x00808000ccac783b */ /* 0x000fee0000004200 */
        /* <DEDUP_REMOVED lines=11> */
[----:B------:R-:W-:Y:S07]  /*13f40*/  LDSM.16.MT88.4 R180, [R205+0x9880] ;  /* 0x00988000cdb4783b */ /* 0x000fee0000004200 */
[C---:B------:R-:W-:Y:S07]  /*13f50*/  HMMA.16816.F32 R88, R144.reuse, R184, R88 ;  /* 0x000000b89058723c */ /* 0x040fee0000001858 */
[--C-:B------:R-:W-:Y:S01]  /*13f60*/  FFMA.FTZ R184, R20, c[0x0][0x2d0], -R191.reuse ;  /* 0x0000b40014b87a23 */ /* 0x100fe200000108bf */
[C---:B------:R-:W-:Y:S04]  /*13f70*/  HMMA.16816.F32 R92, R144.reuse, R186, R92 ;  /* 0x000000ba905c723c */ /* 0x040fe8000000185c */
[--C-:B------:R-:W-:Y:S01]  /*13f80*/  FFMA.FTZ R185, R21, c[0x0][0x2d0], -R191.reuse ;  /* 0x0000b40015b97a23 */ /* 0x100fe200000108bf */
[----:B------:R-:W-:Y:S01]  /*13f90*/  MUFU.EX2 R184, R184 ;  /* 0x000000b800b87308 */ /* 0x000fe20000000800 */
[----:B------:R-:W-:Y:S02]  /*13fa0*/  FFMA.FTZ R191, R25, c[0x0][0x2d0], -R191 ;  /* 0x0000b40019bf7a23 */ /* 0x000fe400000108bf */
[C---:B-----5:R-:W-:Y:S04]  /*13fb0*/  HMMA.16816.F32 R96, R144.reuse, R160, R96 ;  /* 0x000000a09060723c */ /* 0x060fe80000001860 */
[--C-:B------:R-:W-:Y:S02]  /*13fc0*/  FFMA.FTZ R186, R22, c[0x0][0x2d0], -R189.reuse ;  /* 0x0000b40016ba7a23 */ /* 0x100fe400000108bd */
[--C-:B------:R-:W-:Y:S01]  /*13fd0*/  FFMA.FTZ R187, R23, c[0x0][0x2d0], -R189.reuse ;  /* 0x0000b40017bb7a23 */ /* 0x100fe200000108bd */
[----:B------:R-:W3:Y:S01]  /*13fe0*/  MUFU.EX2 R185, R185 ;  /* 0x000000b900b97308 */ /* 0x000ee20000000800 */
[C---:B------:R-:W-:Y:S01]  /*13ff0*/  HMMA.16816.F32 R100, R144.reuse, R162, R100 ;  /* 0x000000a29064723c */ /* 0x040fe20000001864 */
[----:B------:R-:W5:Y:S03]  /*14000*/  LDSM.16.MT88.4 R160, [R206+0x9080] ;  /* 0x00908000cea0783b */ /* 0x000f660000004200 */
[----:B------:R-:W-:Y:S04]  /*14010*/  FFMA.FTZ R189, R27, c[0x0][0x2d0], -R189 ;  /* 0x0000b4001bbd7a23 */ /* 0x000fe800000108bd */
[C---:B----4-:R-:W-:Y:S01]  /*14020*/  HMMA.16816.F32 R104, R144.reuse, R164, R104 ;  /* 0x000000a49068723c */ /* 0x050fe20000001868 */
[----:B------:R-:W-:Y:S01]  /*14030*/  LDSM.16.MT88.4 R20, [R204+0x9080] ;  /* 0x00908000cc14783b */ /* 0x000fe20000004200 */
[----:B------:R-:W-:Y:S06]  /*14040*/  MUFU.EX2 R186, R186 ;  /* 0x000000ba00ba7308 */ /* 0x000fec0000000800 */
[C---:B------:R-:W-:Y:S01]  /*14050*/  HMMA.16816.F32 R108, R144.reuse, R166, R108 ;  /* 0x000000a6906c723c */ /* 0x040fe2000000186c */
[----:B------:R-:W4:Y:S03]  /*14060*/  LDSM.16.MT88.4 R164, [R205+0x9080] ;  /* 0x00908000cda4783b */ /* 0x000f260000004200 */
[----:B------:R-:W3:Y:S04]  /*14070*/  MUFU.EX2 R187, R187 ;  /* 0x000000bb00bb7308 */ /* 0x000ee80000000800 */
[C---:B-1----:R-:W-:Y:S01]  /*14080*/  HMMA.16816.F32 R112, R144.reuse, R148, R112 ;  /* 0x000000949070723c */ /* 0x042fe20000001870 */
[----:B------:R-:W-:Y:S05]  /*14090*/  LDSM.16.MT88.4 R24, [R205+0x5080] ;  /* 0x00508000cd18783b */ /* 0x000fea0000004200 */
[----:B------:R-:W1:Y:S02]  /*140a0*/  MUFU.EX2 R191, R191 ;  /* 0x000000bf00bf7308 */ /* 0x000e640000000800 */
[C---:B------:R-:W-:Y:S01]  /*140b0*/  HMMA.16816.F32 R116, R144.reuse, R150, R116 ;  /* 0x000000969074723c */ /* 0x040fe20000001874 */
[----:B------:R-:W1:Y:S07]  /*140c0*/  LDSM.16.MT88.4 R148, [R208+0x5080] ;  /* 0x00508000d094783b */ /* 0x000e6e0000004200 */
[C---:B--2---:R-:W-:Y:S01]  /*140d0*/  HMMA.16816.F32 R120, R144.reuse, R152, R120 ;  /* 0x000000989078723c */ /* 0x044fe20000001878 */
[----:B------:R-:W2:Y:S07]  /*140e0*/  MUFU.EX2 R189, R189 ;  /* 0x000000bd00bd7308 */ /* 0x000eae0000000800 */
[C---:B------:R-:W-:Y:S08]  /*140f0*/  HMMA.16816.F32 R124, R144.reuse, R154, R124 ;  /* 0x0000009a907c723c */ /* 0x040ff0000000187c */
[C---:B-----5:R-:W-:Y:S08]  /*14100*/  HMMA.16816.F32 R128, R144.reuse, R160, R128 ;  /* 0x000000a09080723c */ /* 0x060ff00000001880 */
[C---:B------:R-:W-:Y:S01]  /*14110*/  HMMA.16816.F32 R12, R144.reuse, R162, R12 ;  /* 0x000000a2900c723c */ /* 0x040fe2000000180c */
[----:B------:R-:W5:Y:S07]  /*14120*/  LDSM.16.MT88.4 R160, [R204+0x5080] ;  /* 0x00508000cca0783b */ /* 0x000f6e0000004200 */
[C---:B----4-:R-:W-:Y:S08]  /*14130*/  HMMA.16816.F32 R132, R144.reuse, R164, R132 ;  /* 0x000000a49084723c */ /* 0x050ff00000001884 */
[C---:B------:R-:W-:Y:S01]  /*14140*/  HMMA.16816.F32 R136, R144.reuse, R166, R136 ;  /* 0x000000a69088723c */ /* 0x040fe20000001888 */
[----:B------:R-:W-:Y:S07]  /*14150*/  LDSM.16.MT88.4 R164, [R208+0x8080] ;  /* 0x00808000d0a4783b */ /* 0x000fee0000004200 */
[C---:B------:R-:W-:Y:S07]  /*14160*/  HMMA.16816.F32 R16, R144.reuse, R20, R16 ;  /* 0x000000149010723c */ /* 0x040fee0000001810 */
[----:B---3--:R-:W-:Y:S01]  /*14170*/  F2FP.PACK_AB R20, R185, R184 ;  /* 0x000000b8b914723e */ /* 0x008fe200000000ff */
[----:B------:R-:W-:Y:S01]  /*14180*/  HMMA.16816.F32 R140, R144, R22, R140 ;  /* 0x00000016908c723c */ /* 0x000fe2000000188c */
[----:B------:R-:W3:Y:S03]  /*14190*/  LDSM.16.MT88.4 R144, [R208+0x6880] ;  /* 0x00688000d090783b */ /* 0x000ee60000004200 */
[----:B------:R-:W-:Y:S01]  /*141a0*/  F2FP.PACK_AB R21, R187, R186 ;  /* 0x000000babb15723e */ /* 0x000fe200000000ff */
[----:B------:R-:W-:Y:S02]  /*141b0*/  FADD.FTZ R184, R184, R245 ;  /* 0x000000f5b8b87221 */ /* 0x000fe40000010000 */
[----:B-1----:R-:W-:Y:S01]  /*141c0*/  F2FP.PACK_AB R22, R191, R244 ;  /* 0x000000f4bf16723e */ /* 0x002fe200000000ff */
[----:B------:R-:W-:Y:S01]  /*141d0*/  FADD.FTZ R186, R186, R247 ;  /* 0x000000f7baba7221 */ /* 0x000fe20000010000 */
[----:B--2---:R-:W-:Y:S03]  /*141e0*/  F2FP.PACK_AB R23, R189, R246 ;  /* 0x000000f6bd17723e */ /* 0x004fe600000000ff */
[----:B------:R-:W-:Y:S02]  /*141f0*/  FADD.FTZ R185, R185, R184 ;  /* 0x000000b8b9b97221 */ /* 0x000fe40000010000 */
[----:B------:R-:W-:Y:S02]  /*14200*/  FADD.FTZ R187, R187, R186 ;  /* 0x000000babbbb7221 */ /* 0x000fe40000010000 */
[C---:B------:R-:W-:Y:S01]  /*14210*/  HMMA.16816.F32 R152, R20.reuse, R148, R8 ;  /* 0x000000941498723c */ /* 0x040fe20000001808 */
[----:B------:R-:W1:Y:S04]  /*14220*/  LDSM.16.MT88.4 R8, [R206+0x6880] ;  /* 0x00688000ce08783b */ /* 0x000e680000004200 */
[----:B------:R-:W-:Y:S02]  /*14230*/  FADD.FTZ R244, R244, R185 ;  /* 0x000000b9f4f47221 */ /* 0x000fe40000010000 */
[----:B------:R-:W-:Y:S01]  /*14240*/  FADD.FTZ R246, R246, R187 ;  /* 0x000000bbf6f67221 */ /* 0x000fe20000010000 */
[C---:B------:R-:W-:Y:S01]  /*14250*/  HMMA.16816.F32 R28, R20.reuse, R150, R28 ;  /* 0x00000096141c723c */ /* 0x040fe2000000181c */
[----:B------:R-:W-:Y:S03]  /*14260*/  LDSM.16.MT88.4 R148, [R204+0x6880] ;  /* 0x00688000cc94783b */ /* 0x000fe60000004200 */
[----:B------:R-:W-:Y:S02]  /*14270*/  FADD.FTZ R239, R191, R244 ;  /* 0x000000f4bfef7221 */ /* 0x000fe40000010000 */
[----:B------:R-:W-:Y:S02]  /*14280*/  FADD.FTZ R237, R189, R246 ;  /* 0x000000f6bded7221 */ /* 0x000fe40000010000 */
[C---:B------:R-:W-:Y:S08]  /*14290*/  HMMA.16816.F32 R32, R20.reuse, R168, R32 ;  /* 0x000000a81420723c */ /* 0x040ff00000001820 */
[C---:B------:R-:W-:Y:S01]  /*142a0*/  HMMA.16816.F32 R36, R20.reuse, R170, R36 ;  /* 0x000000aa1424723c */ /* 0x040fe20000001824 */
[----:B------:R-:W-:Y:S07]  /*142b0*/  LDSM.16.MT88.4 R168, [R206+0x8080] ;  /* 0x00808000cea8783b */ /* 0x000fee0000004200 */
[C---:B------:R-:W-:Y:S08]  /*142c0*/  HMMA.16816.F32 R40, R20.reuse, R24, R40 ;  /* 0x000000181428723c */ /* 0x040ff00000001828 */
[C---:B------:R-:W-:Y:S01]  /*142d0*/  HMMA.16816.F32 R44, R20.reuse, R26, R44 ;  /* 0x0000001a142c723c */ /* 0x040fe2000000182c */
[----:B------:R-:W2:Y:S07]  /*142e0*/  LDSM.16.MT88.4 R24, [R205+0x6880] ;  /* 0x00688000cd18783b */ /* 0x000eae0000004200 */
[C---:B-----5:R-:W-:Y:S08]  /*142f0*/  HMMA.16816.F32 R48, R20.reuse, R160, R48 ;  /* 0x000000a01430723c */ /* 0x060ff00000001830 */
[C---:B------:R-:W-:Y:S01]  /*14300*/  HMMA.16816.F32 R52, R20.reuse, R162, R52 ;  /* 0x000000a21434723c */ /* 0x040fe20000001834 */
[----:B------:R-:W4:Y:S07]  /*14310*/  LDSM.16.MT88.4 R160, [R205+0x8080] ;  /* 0x00808000cda0783b */ /* 0x000f2e0000004200 */
[C---:B---3--:R-:W-:Y:S08]  /*14320*/  HMMA.16816.F32 R56, R20.reuse, R144, R56 ;  /* 0x000000901438723c */ /* 0x048ff00000001838 */
[C---:B------:R-:W-:Y:S01]  /*14330*/  HMMA.16816.F32 R60, R20.reuse, R146, R60 ;  /* 0x00000092143c723c */ /* 0x040fe2000000183c */
[----:B------:R-:W3:Y:S07]  /*14340*/  LDSM.16.MT88.4 R144, [R206+0x9880] ;  /* 0x00988000ce90783b */ /* 0x000eee0000004200 */
[C---:B-1----:R-:W-:Y:S08]  /*14350*/  HMMA.16816.F32 R64, R20.reuse, R8, R64 ;  /* 0x000000081440723c */ /* 0x042ff00000001840 */
[C---:B------:R-:W-:Y:S01]  /*14360*/  HMMA.16816.F32 R68, R20.reuse, R10, R68 ;  /* 0x0000000a1444723c */ /* 0x040fe20000001844 */
[----:B------:R-:W1:Y:S07]  /*14370*/  LDSM.16.MT88.4 R8, [R204+0x9880] ;  /* 0x00988000cc08783b */ /* 0x000e6e0000004200 */
        /* <DEDUP_REMOVED lines=18> */
[C---:B-1----:R-:W-:Y:S08]  /*144a0*/  HMMA.16816.F32 R144, R20.reuse, R8, R16 ;  /* 0x000000081490723c */ /* 0x042ff00000001810 */
[----:B------:R-:W-:Y:S01]  /*144b0*/  HMMA.16816.F32 R140, R20, R10, R140 ;  /* 0x0000000a148c723c */ /* 0x000fe2000000188c */
[----:B------:R-:W-:-:S07]  /*144c0*/  @P4 BRA `(.L_x_847) ;  /* 0xffffd91000004947 */ /* 0x000fce000383ffff */
.L_x_846:
        /* <DEDUP_REMOVED lines=18> */
[----:B------:R-:W2:Y:S08]  /*145f0*/  @P1 MUFU.LG2 R5, R5 ;  /* 0x0000000500051308 */ /* 0x000eb00000000c00 */
[----:B------:R-:W-:Y:S01]  /*14600*/  @P0 MUFU.RCP R2, R0 ;  /* 0x0000000000020308 */ /* 0x000fe20000001000 */
[C---:B-1----:R-:W-:Y:S02]  /*14610*/  FMUL.FTZ R152, R4.reuse, R152 ;  /* 0x0000009804987220 */ /* 0x042fe40000410000 */
[----:B------:R-:W-:-:S02]  /*14620*/  FMUL.FTZ R153, R4, R153 ;  /* 0x0000009904997220 */ /* 0x000fc40000410000 */
[C---:B------:R-:W-:Y:S02]  /*14630*/  FMUL.FTZ R28, R4.reuse, R28 ;  /* 0x0000001c041c7220 */ /* 0x040fe40000410000 */
[C---:B------:R-:W-:Y:S01]  /*14640*/  FMUL.FTZ R29, R4.reuse, R29 ;  /* 0x0000001d041d7220 */ /* 0x040fe20000410000 */
[----:B------:R-:W1:Y:S01]  /*14650*/  @P0 MUFU.LG2 R0, R0 ;  /* 0x0000000000000308 */ /* 0x000e620000000c00 */
[----:B--2---:R-:W-:Y:S02]  /*14660*/  @P1 FMUL.FTZ R14, R5, 0.69314718246459960938 ;  /* 0x3f317218050e1820 */ /* 0x004fe40000410000 */
[----:B------:R-:W-:Y:S02]  /*14670*/  @P1 FMUL.FTZ R5, R15, c[0x0][0x2d0] ;  /* 0x0000b4000f051a20 */ /* 0x000fe40000410000 */
[C---:B------:R-:W-:Y:S02]  /*14680*/  FMUL.FTZ R32, R4.reuse, R32 ;  /* 0x0000002004207220 */ /* 0x040fe40000410000 */
[----:B------:R-:W-:-:S02]  /*14690*/  FMUL.FTZ R33, R4, R33 ;  /* 0x0000002104217220 */ /* 0x000fc40000410000 */
[C---:B------:R-:W-:Y:S02]  /*146a0*/  FMUL.FTZ R36, R4.reuse, R36 ;  /* 0x0000002404247220 */ /* 0x040fe40000410000 */
[C---:B------:R-:W-:Y:S02]  /*146b0*/  FMUL.FTZ R37, R4.reuse, R37 ;  /* 0x0000002504257220 */ /* 0x040fe40000410000 */
[C---:B------:R-:W-:Y:S02]  /*146c0*/  FMUL.FTZ R40, R4.reuse, R40 ;  /* 0x0000002804287220 */ /* 0x040fe40000410000 */
[----:B------:R-:W-:Y:S02]  /*146d0*/  FMUL.FTZ R41, R4, R41 ;  /* 0x0000002904297220 */ /* 0x000fe40000410000 */
[----:B-1----:R-:W-:Y:S02]  /*146e0*/  @P0 FMUL.FTZ R15, R0, 0.69314718246459960938 ;  /* 0x3f317218000f0820 */ /* 0x002fe40000410000 */
        /* <DEDUP_REMOVED lines=121> */
.L_x_784:
[----:B------:R-:W-:Y:S01]  /*14e80*/  ULDC.64 UR4, c[0x0][0x118] ;  /* 0x0000460000047ab9 */ /* 0x000fe20000000a00 */
[----:B------:R-:W-:Y:S01]  /*14e90*/  SHF.R.S32.HI R0, RZ, 0x1f, R215 ;  /* 0x0000001fff007819 */ /* 0x000fe200000114d7 */
[----:B------:R-:W-:Y:S05]  /*14ea0*/  @P2 BRA `(.L_x_850) ;  /* 0x00001a8000002947 */ /* 0x000fea0003800000 */
[----:B------:R-:W1:Y:S01]  /*14eb0*/  S2R R2, SR_TID.X ;  /* 0x0000000000027919 */ /* 0x000e620000002100 */
[----:B------:R-:W-:-:S02]  /*14ec0*/  F2FP.PACK_AB R6, R7, R6 ;  /* 0x000000060706723e */ /* 0x000fc400000000ff */
[----:B------:R-:W-:Y:S01]  /*14ed0*/  F2FP.PACK_AB R4, R11, R4 ;  /* 0x000000040b04723e */ /* 0x000fe200000000ff */
[----:B------:R-:W-:Y:S01]  /*14ee0*/  BAR.SYNC.DEFER_BLOCKING 0x1, 0x100 ;  /* 0x0044000000007b1d */ /* 0x000fe20000010000 */
        /* <DEDUP_REMOVED lines=10> */
[----:B-1----:R-:W-:-:S02]  /*14f90*/  SHF.R.S32.HI R3, RZ, 0x1f, R2 ;  /* 0x0000001fff037819 */ /* 0x002fc40000011402 */
[----:B------:R-:W-:Y:S02]  /*14fa0*/  F2FP.PACK_AB R44, R45, R44 ;  /* 0x0000002c2d2c723e */ /* 0x000fe400000000ff */
[----:B------:R-:W-:Y:S02]  /*14fb0*/  LEA.HI R5, R3, R2, RZ, 0x2 ;  /* 0x0000000203057211 */ /* 0x000fe400078f10ff */
[----:B------:R-:W-:Y:S02]  /*14fc0*/  F2FP.PACK_AB R46, R47, R46 ;  /* 0x0000002e2f2e723e */ /* 0x000fe400000000ff */
[--C-:B------:R-:W-:Y:S02]  /*14fd0*/  SHF.R.S32.HI R14, RZ, 0x2, R5.reuse ;  /* 0x00000002ff0e7819 */ /* 0x100fe40000011405 */
[----:B------:R-:W-:Y:S02]  /*14fe0*/  SHF.R.S32.HI R7, RZ, 0x1f, R5 ;  /* 0x0000001fff077819 */ /* 0x000fe40000011405 */
[----:B------:R-:W-:-:S02]  /*14ff0*/  LOP3.LUT R5, R5, 0xfffffffc, RZ, 0xc0, !PT ;  /* 0xfffffffc05057812 */ /* 0x000fc400078ec0ff */
[----:B------:R-:W-:Y:S02]  /*15000*/  LEA.HI R7, R7, R14, RZ, 0x3 ;  /* 0x0000000e07077211 */ /* 0x000fe400078f18ff */
[----:B------:R-:W-:Y:S01]  /*15010*/  F2FP.PACK_AB R48, R49, R48 ;  /* 0x000000303130723e */ /* 0x000fe200000000ff */
[----:B------:R-:W-:Y:S01]  /*15020*/  IMAD.IADD R16, R2, 0x1, -R5 ;  /* 0x0000000102107824 */ /* 0x000fe200078e0a05 */
[----:B------:R-:W-:Y:S02]  /*15030*/  LOP3.LUT R7, R7, 0xfffffff8, RZ, 0xc0, !PT ;  /* 0xfffffff807077812 */ /* 0x000fe400078ec0ff */
[----:B------:R-:W-:Y:S02]  /*15040*/  F2FP.PACK_AB R50, R51, R50 ;  /* 0x000000323332723e */ /* 0x000fe400000000ff */
[----:B------:R-:W-:Y:S01]  /*15050*/  F2FP.PACK_AB R52, R53, R52 ;  /* 0x000000343534723e */ /* 0x000fe200000000ff */
[----:B------:R-:W-:Y:S01]  /*15060*/  IMAD.IADD R14, R14, 0x1, -R7 ;  /* 0x000000010e0e7824 */ /* 0x000fe200078e0a07 */
[----:B------:R-:W-:-:S02]  /*15070*/  LEA.HI R7, R3, R2, RZ, 0x5 ;  /* 0x0000000203077211 */ /* 0x000fc400078f28ff */
[----:B------:R-:W-:Y:S01]  /*15080*/  F2FP.PACK_AB R54, R55, R54 ;  /* 0x000000363736723e */ /* 0x000fe200000000ff */
[C---:B------:R-:W-:Y:S01]  /*15090*/  IMAD.SHL.U32 R15, R14.reuse, 0x40, RZ ;  /* 0x000000400e0f7824 */ /* 0x040fe200078e00ff */
[----:B------:R-:W-:Y:S02]  /*150a0*/  SHF.R.S32.HI R11, RZ, 0x5, R7 ;  /* 0x00000005ff0b7819 */ /* 0x000fe40000011407 */
[----:B------:R-:W-:Y:S02]  /*150b0*/  LOP3.LUT R17, R14, 0x1, RZ, 0xc0, !PT ;  /* 0x000000010e117812 */ /* 0x000fe400078ec0ff */
[----:B------:R-:W-:Y:S01]  /*150c0*/  LOP3.LUT R15, R15, 0x1c0, RZ, 0xc0, !PT ;  /* 0x000001c00f0f7812 */ /* 0x000fe200078ec0ff */
[----:B------:R-:W-:Y:S01]  /*150d0*/  IMAD R5, R11, 0x200, R16 ;  /* 0x000002000b057824 */ /* 0x000fe200078e0210 */
[----:B------:R-:W-:Y:S02]  /*150e0*/  ISETP.NE.U32.AND P0, PT, R17, 0x1, PT ;  /* 0x000000011100780c */ /* 0x000fe40003f05070 */
[----:B------:R-:W-:-:S02]  /*150f0*/  LEA.HI R18, R15, R15, RZ, 0x1d ;  /* 0x0000000f0f127211 */ /* 0x000fc400078fe8ff */
[----:B------:R-:W-:Y:S01]  /*15100*/  R2P PR, R14, 0x6 ;  /* 0x000000060e007804 */ /* 0x000fe20000000000 */
[----:B------:R-:W-:Y:S01]  /*15110*/  IMAD.MOV.U32 R14, RZ, RZ, 0x20 ;  /* 0x00000020ff0e7424 */ /* 0x000fe200078e00ff */
[----:B------:R-:W-:Y:S01]  /*15120*/  F2FP.PACK_AB R56, R57, R56 ;  /* 0x000000383938723e */ /* 0x000fe200000000ff */
[----:B------:R-:W-:Y:S01]  /*15130*/  IMAD.U32 R5, R5, 0x2, R18 ;  /* 0x0000000205057824 */ /* 0x000fe200078e0012 */
[----:B------:R-:W-:Y:S02]  /*15140*/  F2FP.PACK_AB R58, R59, R58 ;  /* 0x0000003a3b3a723e */ /* 0x000fe400000000ff */
[----:B------:R-:W-:Y:S01]  /*15150*/  SEL R14, R14, 0xffffffe0, !P1 ;  /* 0xffffffe00e0e7807 */ /* 0x000fe20004800000 */
[----:B------:R-:W-:Y:S01]  /*15160*/  IMAD.SHL.U32 R5, R5, 0x2, RZ ;  /* 0x0000000205057824 */ /* 0x000fe200078e00ff */
[----:B------:R-:W-:Y:S02]  /*15170*/  F2FP.PACK_AB R60, R61, R60 ;  /* 0x0000003c3d3c723e */ /* 0x000fe400000000ff */
[----:B------:R-:W-:Y:S01]  /*15180*/  F2FP.PACK_AB R62, R63, R62 ;  /* 0x0000003e3f3e723e */ /* 0x000fe200000000ff */
[C---:B------:R-:W-:Y:S01]  /*15190*/  IMAD.IADD R19, R5.reuse, 0x1, R14 ;  /* 0x0000000105137824 */ /* 0x040fe200078e020e */
[C---:B------:R-:W-:Y:S01]  /*151a0*/  IADD3 R17, R5.reuse, 0x80, RZ ;  /* 0x0000008005117810 */ /* 0x040fe20007ffe0ff */
[----:B------:R-:W-:Y:S01]  /*151b0*/  STS [R5+0x80], R152 ;  /* 0x0000809805007388 */ /* 0x000fe20000000800 */
[----:B------:R-:W-:-:S02]  /*151c0*/  IADD3 R15, R5, 0x70, RZ ;  /* 0x00000070050f7810 */ /* 0x000fc40007ffe0ff */
        /* <DEDUP_REMOVED lines=105> */
[----:B------:R-:W-:Y:S04]  /*15860*/  STS [R19+0xc080], R128 ;  /* 0x00c0808013007388 */ /* 0x000fe80000000800 */
[----:B------:R3:W-:Y:S04]  /*15870*/  STS [R19+0xc480], R130 ;  /* 0x00c4808213007388 */ /* 0x0007e80000000800 */
[----:B------:R-:W-:Y:S04]  /*15880*/  STS [R17+0xc000], R148 ;  /* 0x00c0009411007388 */ /* 0x000fe80000000800 */
[----:B------:R-:W-:Y:S01]  /*15890*/  STS [R17+0xc400], R150 ;  /* 0x00c4009611007388 */ /* 0x000fe20000000800 */
[----:B-1----:R-:W-:-:S03]  /*158a0*/  IMAD.MOV.U32 R5, RZ, RZ, 0x4 ;  /* 0x00000004ff057424 */ /* 0x002fc600078e00ff */
[----:B------:R-:W-:Y:S04]  /*158b0*/  STS [R21+0xc080], R8 ;  /* 0x00c0800815007388 */ /* 0x000fe80000000800 */
        /* <DEDUP_REMOVED lines=11> */
[----:B------:R-:W3:Y:S04]  /*15970*/  @P0 LDG.E R9, [R14.64] ;  /* 0x000000040e090981 */ /* 0x000ee8000c1e1900 */
[----:B------:R2:W5:Y:S01]  /*15980*/  @P1 LDG.E R4, [R18.64] ;  /* 0x0000000412041981 */ /* 0x000562000c1e1900 */
[----:B-1----:R-:W-:Y:S02]  /*15990*/  CS2R R20, SRZ ;  /* 0x0000000000147805 */ /* 0x002fe4000001ff00 */
[--C-:B---3--:R-:W-:Y:S01]  /*159a0*/  @P0 SHF.R.S32.HI R21, RZ, 0x1f, R9.reuse ;  /* 0x0000001fff150819 */ /* 0x108fe20000011409 */
[----:B------:R-:W-:Y:S01]  /*159b0*/  @P0 IMAD.MOV.U32 R20, RZ, RZ, R9 ;  /* 0x000000ffff140224 */ /* 0x000fe200078e0009 */
[----:B------:R-:W-:Y:S05]  /*159c0*/  @P1 BRA `(.L_x_851) ;  /* 0x0000004000001947 */ /* 0x000fea0003800000 */
[----:B--2---:R-:W-:Y:S05]  /*159d0*/  @!P0 BRA `(.L_x_851) ;  /* 0x0000003000008947 */ /* 0x004fea0003800000 */
[----:B-----5:R-:W2:Y:S04]  /*159e0*/  LDG.E R4, [R14.64] ;  /* 0x000000040e047981 */ /* 0x020ea8000c1e1900 */
[----:B------:R-:W2:Y:S02]  /*159f0*/  LDG.E R5, [R14.64+0x4] ;  /* 0x000004040e057981 */ /* 0x000ea4000c1e1900 */
[----:B--2---:R-:W-:-:S02]  /*15a00*/  IADD3 R4, -R4, R5, RZ ;  /* 0x0000000504047210 */ /* 0x004fc40007ffe1ff */
.L_x_851:
[----:B--2---:R-:W-:Y:S01]  /*15a10*/  LOP3.LUT R7, R7, 0xffffffe0, RZ, 0xc0, !PT ;  /* 0xffffffe007077812 */ /* 0x004fe200078ec0ff */
        /* <DEDUP_REMOVED lines=15> */
[----:B------:R-:W-:Y:S02]  /*15b10*/  LOP3.LUT P2, RZ, R6, 0x3, RZ, 0xc0, !PT ;  /* 0x0000000306ff7812 */ /* 0x000fe4000784c0ff */
[----:B------:R-:W-:Y:S01]  /*15b20*/  ISETP.NE.AND P1, PT, R7, 0x1, PT ;  /* 0x000000010700780c */ /* 0x000fe20003f25270 */
[----:B------:R-:W-:Y:S01]  /*15b30*/  IMAD R6, R11, 0x10, R8 ;  /* 0x000000100b067824 */ /* 0x000fe200078e0208 */
[----:B------:R-:W-:Y:S01]  /*15b40*/  MOV R18, R20 ;  /* 0x0000001400127202 */ /* 0x000fe20000000f00 */
[----:B------:R-:W-:Y:S01]  /*15b50*/  IMAD R8, R0, c[0x0][0x490], RZ ;  /* 0x0001240000087a24 */ /* 0x000fe200078e02ff */
[-C--:B------:R-:W-:Y:S01]  /*15b60*/  LEA.HI R14, R3, R2.reuse, RZ, 0x3 ;  /* 0x00000002030e7211 */ /* 0x080fe200078f18ff */
[----:B------:R-:W-:Y:S01]  /*15b70*/  IMAD R7, R21, c[0x0][0x3a0], RZ ;  /* 0x0000e80015077a24 */ /* 0x000fe200078e02ff */
[----:B------:R-:W-:Y:S01]  /*15b80*/  LEA.HI R3, R3, R2, RZ, 0x6 ;  /* 0x0000000203037211 */ /* 0x000fe200078f30ff */
[----:B------:R-:W-:-:S02]  /*15b90*/  IMAD R9, R215, c[0x0][0x494], R8 ;  /* 0x00012500d7097a24 */ /* 0x000fc400078e0208 */
[----:B------:R-:W-:Y:S01]  /*15ba0*/  IMAD R8, R5, 0x8, R6 ;  /* 0x0000000805087824 */ /* 0x000fe200078e0206 */
[----:B------:R-:W-:Y:S01]  /*15bb0*/  LOP3.LUT R5, R14, 0xfffffff8, RZ, 0xc0, !PT ;  /* 0xfffffff80e057812 */ /* 0x000fe200078ec0ff */
[----:B------:R-:W-:Y:S01]  /*15bc0*/  IMAD.WIDE.U32 R18, R215, c[0x0][0x490], R18 ;  /* 0x00012400d7127a25 */ /* 0x000fe200078e0012 */
[----:B------:R-:W-:Y:S02]  /*15bd0*/  SHF.R.S32.HI R14, RZ, 0x3, R14 ;  /* 0x00000003ff0e7819 */ /* 0x000fe4000001140e */
[----:B-1----:R-:W-:Y:S01]  /*15be0*/  LEA R8, R73, R8, 0x7 ;  /* 0x0000000849087211 */ /* 0x002fe200078e38ff */
[C---:B------:R-:W-:Y:S02]  /*15bf0*/  IMAD R7, R20.reuse, c[0x0][0x3a4], R7 ;  /* 0x0000e90014077a24 */ /* 0x040fe400078e0207 */
[----:B------:R-:W-:-:S04]  /*15c00*/  IMAD.WIDE.U32 R10, R20, c[0x0][0x3a0], RZ ;  /* 0x0000e800140a7a25 */ /* 0x000fc800078e00ff */
[----:B------:R-:W-:Y:S01]  /*15c10*/  IMAD.IADD R19, R19, 0x1, R9 ;  /* 0x0000000113137824 */ /* 0x000fe200078e0209 */
[----:B------:R-:W-:Y:S01]  /*15c20*/  IADD3 R11, R11, R7, RZ ;  /* 0x000000070b0b7210 */ /* 0x000fe20007ffe0ff */
[----:B------:R-:W-:-:S04]  /*15c30*/  @P1 IMAD.HI.U32 R9, R8, c[0x0][0x4ec], RZ ;  /* 0x00013b0008091a27 */ /* 0x000fc800078e00ff */
        /* <DEDUP_REMOVED lines=10> */
[----:B------:R-:W-:-:S04]  /*15ce0*/  IMAD.WIDE.U32 R18, R216, c[0x0][0x498], R18 ;  /* 0x00012600d8127a25 */ /* 0x000fc800078e0012 */
[----:B------:R-:W-:Y:S01]  /*15cf0*/  IMAD R9, R9, c[0x0][0x4e8], R8 ;  /* 0x00013a0009097a24 */ /* 0x000fe200078e0208 */
[----:B------:R-:W-:Y:S01]  /*15d00*/  IADD3 R20, P0, R7, R18, RZ ;  /* 0x0000001207147210 */ /* 0x000fe20007f1e0ff */
[----:B------:R-:W-:Y:S02]  /*15d10*/  IMAD R15, R2, c[0x0][0x498], RZ ;  /* 0x00012600020f7a24 */ /* 0x000fe400078e02ff */
[----:B------:R-:W-:Y:S01]  /*15d20*/  IMAD R17, R215, c[0x0][0x3ec], R0 ;  /* 0x0000fb00d7117a24 */ /* 0x000fe200078e0200 */
[----:B------:R-:W-:Y:S01]  /*15d30*/  LEA R0, R5, R14, 0x5 ;  /* 0x0000000e05007211 */ /* 0x000fe200078e28ff */
[----:B------:R-:W-:Y:S01]  /*15d40*/  IMAD R15, R216, c[0x0][0x49c], R15 ;  /* 0x00012700d80f7a24 */ /* 0x000fe200078e020f */
[----:B------:R-:W-:Y:S02]  /*15d50*/  SHF.R.S32.HI R18, RZ, 0x1f, R9 ;  /* 0x0000001fff127819 */ /* 0x000fe40000011409 */
[----:B------:R-:W-:Y:S01]  /*15d60*/  IADD3 R11, R11, R17, RZ ;  /* 0x000000110b0b7210 */ /* 0x000fe20007ffe0ff */
[----:B------:R-:W-:Y:S01]  /*15d70*/  IMAD R8, R73, 0x80, R0 ;  /* 0x0000008049087824 */ /* 0x000fe200078e0200 */
[----:B------:R-:W-:Y:S01]  /*15d80*/  IADD3.X R21, R16, R19, R15, P0, !PT ;  /* 0x0000001310157210 */ /* 0x000fe200007fe40f */
[----:B------:R-:W-:-:S02]  /*15d90*/  IMAD R18, R18, c[0x0][0x488], RZ ;  /* 0x0001220012127a24 */ /* 0x000fc400078e02ff */
[----:B------:R-:W-:Y:S02]  /*15da0*/  IMAD.SHL.U32 R0, R14, 0x40, RZ ;  /* 0x000000400e007824 */ /* 0x000fe400078e00ff */
        /* <DEDUP_REMOVED lines=90> */
.L_x_853:
[----:B--234-:R-:W-:Y:S05]  /*16350*/  BSYNC B0 ;  /* 0x0000000000007941 */ /* 0x01cfea0003800000 */
.L_x_852:
        /* <DEDUP_REMOVED lines=30> */
.L_x_855:
[----:B------:R-:W-:Y:S05]  /*16540*/  BSYNC B0 ;  /* 0x0000000000007941 */ /* 0x000fea0003800000 */
.L_x_854:
        /* <DEDUP_REMOVED lines=30> */
.L_x_857:
[----:B------:R-:W-:Y:S05]  /*16730*/  BSYNC B0 ;  /* 0x0000000000007941 */ /* 0x000fea0003800000 */
.L_x_856:
        /* <DEDUP_REMOVED lines=31> */
.L_x_850:
        /* <DEDUP_REMOVED lines=18> */
.L_x_858:
        /* <DEDUP_REMOVED lines=41> */
.L_x_860:
[----:B------:R-:W-:Y:S05]  /*16ce0*/  BSYNC B0 ;  /* 0x0000000000007941 */ /* 0x000fea0003800000 */
.L_x_859:
        /* <DEDUP_REMOVED lines=72> */
.L_x_862:
[----:B------:R-:W-:Y:S05]  /*17170*/  BSYNC B0 ;  /* 0x0000000000007941 */ /* 0x000fea0003800000 */
.L_x_861:
        /* <DEDUP_REMOVED lines=27> */
.L_x_864:
[----:B------:R-:W-:Y:S05]  /*17330*/  BSYNC B0 ;  /* 0x0000000000007941 */ /* 0x000fea0003800000 */
.L_x_863:
        /* <DEDUP_REMOVED lines=27> */
.L_x_866:
[----:B------:R-:W-:Y:S05]  /*174f0*/  BSYNC B0 ;  /* 0x0000000000007941 */ /* 0x000fea0003800000 */
.L_x_865:
        /* <DEDUP_REMOVED lines=28> */
.L_x_867:
        /* <DEDUP_REMOVED lines=12> */
.L_x_1474:


//--------------------- .text._ZN7cutlass13device_kernelIN5flash19enable_sm80_to_sm89INS1_16FlashAttnFwdSm80INS1_25CollectiveMainloopFwdSm80ILi8ELi1ELb0EN4cute5tupleIJNS5_1CILi128EEENS7_ILi64EEENS7_ILi256EEEEEELi256ENS_6half_tEfNS_4arch4Sm80ELb0ELb1ELb0ELb0ELb0ELb0ELb1ELb0EEENS1_21CollectiveEpilogueFwdINS6_IJS8_SA_S9_EEENS6_IJNS7_ILi1EEESI_SI_EEESC_SE_Li256ELb0ELb1ELb0ELb0EEENS1_19SingleTileSchedulerILb0ELb0ELb1ELi128EEEEEEEEEvNT_6ParamsE --------------------------
	.section	.text._ZN7cutlass13device_kernelIN5flash19enable_sm80_to_sm89INS1_16FlashAttnFwdSm80INS1_25CollectiveMainloopFwdSm80ILi8ELi1ELb0EN4cute5tupleIJNS5_1CILi128EEENS7_ILi64EEENS7_ILi256EEEEEELi256ENS_6half_tEfNS_4arch4Sm80ELb0ELb1ELb0ELb0ELb0ELb0ELb1ELb0EEENS1_21CollectiveEpilogueFwdINS6_IJS8_SA_S9_EEENS6_IJNS7_ILi1EEESI_SI_EEESC_SE_Li256ELb0ELb1ELb0ELb0EEENS1_19SingleTileSchedulerILb0ELb0ELb1ELi128EEEEEEEEEvNT_6ParamsE,"ax",@progbits
	.sectioninfo	@"SHI_REGISTERS=255"
	.align	128
.text._ZN7cutlass13device_kernelIN5flash19enable_sm80_to_sm89INS1_16FlashAttnFwdSm80INS1_25CollectiveMainloopFwdSm80ILi8ELi1ELb0EN4cute5tupleIJNS5_1CILi128EEENS7_ILi64EEENS7_ILi256EEEEEELi256ENS_6half_tEfNS_4arch4Sm80ELb0ELb1ELb0ELb0ELb0ELb0ELb1ELb0EEENS1_21CollectiveEpilogueFwdINS6_IJS8_SA_S9_EEENS6_IJNS7_ILi1EEESI_SI_EEESC_SE_Li256ELb0ELb1ELb0ELb0EEENS1_19SingleTileSchedulerILb0ELb0ELb1ELi128EEEEEEEEEvNT_6ParamsE:
        .type           _ZN7cutlass13device_kernelIN5flash19enable_sm80_to_sm89INS1_16FlashAttnFwdSm80INS1_25CollectiveMainloopFwdSm80ILi8ELi1ELb0EN4cute5tupleIJNS5_1CILi128EEENS7_ILi64EEENS7_ILi256EEEEEELi256ENS_6half_tEfNS_4arch4Sm80ELb0ELb1ELb0ELb0ELb0ELb0ELb1ELb0EEENS1_21CollectiveEpilogueFwdINS6_IJS8_SA_S9_EEENS6_IJNS7_ILi1EEESI_SI_EEESC_SE_Li256ELb0ELb1ELb0ELb0EEENS1_19SingleTileSchedulerILb0ELb0ELb1ELi128EEEEEEEEEvNT_6ParamsE,@function
        .size           _ZN7cutlass13device_kernelIN5flash19enable_sm80_to_sm89INS1_16FlashAttnFwdSm80INS1_25CollectiveMainloopFwdSm80ILi8ELi1ELb0EN4cute5tupleIJNS5_1CILi128EEENS7_ILi64EEENS7_ILi256EEEEEELi256ENS_6half_tEfNS_4arch4Sm80ELb0ELb1ELb0ELb0ELb0ELb0ELb1ELb0EEENS1_21CollectiveEpilogueFwdINS6_IJS8_SA_S9_EEENS6_IJNS7_ILi1EEESI_SI_EEESC_SE_Li256ELb0ELb1ELb0ELb0EEENS1_19SingleTileSchedulerILb0ELb0ELb1ELi128EEEEEEEEEvNT_6ParamsE,(.L_x_1475 - _ZN7cutlass13device_kernelIN5flash19enable_sm80_to_sm89INS1_16FlashAttnFwdSm80INS1_25CollectiveMainloopFwdSm80ILi8ELi1ELb0EN4cute5tupleIJNS5_1CILi128EEENS7_ILi64EEENS7_ILi256EEEEEELi256ENS_6half_tEfNS_4arch4Sm80ELb0ELb1ELb0ELb0ELb0ELb0ELb1ELb0EEENS1_21CollectiveEpilogueFwdINS6_IJS8_SA_S9_EEENS6_IJNS7_ILi1EEESI_SI_EEESC_SE_Li256ELb0ELb1ELb0ELb0EEENS1_19SingleTileSchedulerILb0ELb0ELb1ELi128EEEEEEEEEvNT_6ParamsE)
        .other          _ZN7cutlass13device_kernelIN5flash19enable_sm80_to_sm89INS1_16FlashAttnFwdSm80INS1_25CollectiveMainloopFwdSm80ILi8ELi1ELb0EN4cute5tupleIJNS5_1CILi128EEENS7_ILi64EEENS7_ILi256EEEEEELi256ENS_6half_tEfNS_4arch4Sm80ELb0ELb1ELb0ELb0ELb0ELb0ELb1ELb0EEENS1_21CollectiveEpilogueFwdINS6_IJS8_SA_S9_EEENS6_IJNS7_ILi1EEESI_SI_EEESC_SE_Li256ELb0ELb1ELb0ELb0EEENS1_19SingleTileSchedulerILb0ELb0ELb1ELi128EEEEEEEEEvNT_6ParamsE,@"STO_CUDA_ENTRY STV_DEFAULT"
_ZN7cutlass13device_kernelIN5flash19enable_sm80_to_sm89INS1_16FlashAttnFwdSm80INS1_25CollectiveMainloopFwdSm80ILi8ELi1ELb0EN4cute5tupleIJNS5_1CILi128EEENS7_ILi64EEENS7_ILi256EEEEEELi256ENS_6half_tEfNS_4arch4Sm80ELb0ELb1ELb0ELb0ELb0ELb0ELb1ELb0EEENS1_21CollectiveEpilogueFwdINS6_IJS8_SA_S9_EEENS6_IJNS7_ILi1EEESI_SI_EEESC_SE_Li256ELb0ELb1ELb0ELb0EEENS1_19SingleTileSchedulerILb0ELb0ELb1ELi128EEEEEEEEEvNT_6ParamsE:
[----:B------:R-:W-:-:S03]  /*0000*/  MOV R1, c[0x0][0x28] ;  /* 0x00000a0000017a02 */ /* 0x000fc60000000f00 */
[----:B------:R-:W1:Y:S01]  /*0010*/  S2R R41, SR_CTAID.Z ;  /* 0x0000000000297919 */ /* 0x000e620000002700 */
[----:B------:R-:W-:Y:S02]  /*0020*/  IADD3 R1, R1, -0x40, RZ ;  /* 0xffffffc001017810 */ /* 0x000fe40007ffe0ff */
[----:B-1----:R-:W-:-:S13]  /*0030*/  ISETP.GE.AND P0, PT, R41, RZ, PT ;  /* 0x000000ff2900720c */ /* 0x002fda0003f06270 */
[----:B------:R-:W-:Y:S05]  /*0040*/  @!P0 EXIT ;  /* 0x000000000000894d */ /* 0x000fea0003800000 */
[----:B------:R-:W1:Y:S01]  /*0050*/  S2R R2, SR_CTAID.X ;  /* 0x0000000000027919 */ /* 0x000e620000002500 */
[----:B------:R-:W-:Y:S02]  /*0060*/  IMAD.MOV.U32 R121, RZ, RZ, c[0x0][0x2c4] ;  /* 0x0000b100ff797624 */ /* 0x000fe400078e00ff */
[----:B------:R-:W-:Y:S01]  /*0070*/  IMAD.MOV.U32 R117, RZ, RZ, 0x1 ;  /* 0x00000001ff757424 */ /* 0x000fe200078e00ff */
[----:B------:R-:W2:Y:S02]  /*0080*/  S2R R113, SR_TID.X ;  /* 0x0000000000717919 */ /* 0x000ea40000002100 */
[----:B------:R-:W-:Y:S02]  /*0090*/  ISETP.NE.AND P1, PT, R121, 0x1, PT ;  /* 0x000000017900780c */ /* 0x000fe40003f25270 */
[----:B------:R-:W-:Y:S01]  /*00a0*/  ISETP.LE.AND P2, PT, R117, c[0x0][0x32c], PT ;  /* 0x0000cb0075007a0c */ /* 0x000fe20003f43270 */
[----:B-1----:R-:W-:-:S04]  /*00b0*/  IMAD.SHL.U32 R4, R2, 0x80, RZ ;  /* 0x0000008002047824 */ /* 0x002fc800078e00ff */
[----:B------:R-:W-:-:S06]  /*00c0*/  IMAD.MOV.U32 R186, RZ, RZ, R4 ;  /* 0x000000ffffba7224 */ /* 0x000fcc00078e0004 */
[----:B------:R-:W-:-:S05]  /*00d0*/  @P1 IADD3 R2, R186, 0x7f, RZ ;  /* 0x0000007fba021810 */ /* 0x000fca0007ffe0ff */
[----:B------:R-:W-:Y:S01]  /*00e0*/  @P1 IMAD.HI.U32 R3, R2, c[0x0][0x2c8], RZ ;  /* 0x0000b20002031a27 */ /* 0x000fe200078e00ff */
[----:B------:R-:W-:Y:S02]  /*00f0*/  IADD3 R2, R4, 0x7f, RZ ;  /* 0x0000007f04027810 */ /* 0x000fe40007ffe0ff */
[----:B------:R-:W-:Y:S02]  /*0100*/  IADD3 R4, R117, -c[0x0][0x168], RZ ;  /* 0x80005a0075047a10 */ /* 0x000fe40007ffe0ff */
[----:B------:R-:W-:-:S04]  /*0110*/  @P1 SHF.R.U32.HI R2, RZ, c[0x0][0x2cc], R3 ;  /* 0x0000b300ff021a19 */ /* 0x000fc80000011603 */
[----:B------:R-:W-:-:S04]  /*0120*/  IADD3 R2, R2, c[0x0][0x1d0], R4 ;  /* 0x0000740002027a10 */ /* 0x000fc80007ffe004 */
[----:B------:R-:W-:Y:S01]  /*0130*/  IADD3 R3, R2, c[0x0][0x328], RZ ;  /* 0x0000ca0002037a10 */ /* 0x000fe20007ffe0ff */
[----:B------:R-:W-:Y:S05]  /*0140*/  @!P2 BRA `(.L_x_868) ;  /* 0x000000f00000a947 */ /* 0x000fea0003800000 */
[C---:B--2---:R-:W-:Y:S02]  /*0150*/  ISETP.GT.AND P0, PT, R2.reuse, RZ, PT ;  /* 0x000000ff0200720c */ /* 0x044fe40003f04270 */
[----:B------:R-:W-:-:S11]  /*0160*/  IADD3 R0, R2, -0x1, RZ ;  /* 0xffffffff02007810 */ /* 0x000fd60007ffe0ff */
[----:B------:R-:W-:Y:S05]  /*0170*/  @P0 BRA `(.L_x_869) ;  /* 0x0000006000000947 */ /* 0x000fea0003800000 */
[----:B------:R-:W-:Y:S01]  /*0180*/  ISETP.NE.AND P0, PT, R117, c[0x0][0x32c], PT ;  /* 0x0000cb0075007a0c */ /* 0x000fe20003f05270 */
[----:B------:R-:W-:-:S12]  /*0190*/  IMAD.MOV R0, RZ, RZ, -R2 ;  /* 0x000000ffff007224 */ /* 0x000fd800078e0a02 */
[----:B------:R-:W-:-:S05]  /*01a0*/  @P0 IMAD.HI.U32 R2, R0, c[0x0][0x330], RZ ;  /* 0x0000cc0000020a27 */ /* 0x000fca00078e00ff */
[----:B------:R-:W-:-:S04]  /*01b0*/  @P0 SHF.R.U32.HI R0, RZ, c[0x0][0x334], R2 ;  /* 0x0000cd00ff000a19 */ /* 0x000fc80000011602 */
[----:B------:R-:W-:Y:S01]  /*01c0*/  LOP3.LUT R0, RZ, R0, RZ, 0x33, !PT ;  /* 0x00000000ff007212 */ /* 0x000fe200078e33ff */
[----:B------:R-:W-:Y:S05]  /*01d0*/  BRA `(.L_x_870) ;  /* 0x0000003000007947 */ /* 0x000fea0003800000 */
.L_x_869:
[----:B------:R-:W-:-:S13]  /*01e0*/  ISETP.NE.AND P0, PT, R117, c[0x0][0x32c], PT ;  /* 0x0000cb0075007a0c */ /* 0x000fda0003f05270 */
[----:B------:R-:W-:-:S05]  /*01f0*/  @P0 IMAD.HI.U32 R2, R0, c[0x0][0x330], RZ ;  /* 0x0000cc0000020a27 */ /* 0x000fca00078e00ff */
[----:B------:R-:W-:Y:S02]  /*0200*/  @P0 SHF.R.U32.HI R0, RZ, c[0x0][0x334], R2 ;  /* 0x0000cd00ff000a19 */ /* 0x000fe40000011602 */
.L_x_870:
[----:B------:R-:W-:-:S05]  /*0210*/  MOV R2, c[0x0][0x32c] ;  /* 0x0000cb0000027a02 */ /* 0x000fca0000000f00 */
[----:B------:R-:W-:-:S05]  /*0220*/  IMAD R0, R0, R2, c[0x0][0x32c] ;  /* 0x0000cb0000007624 */ /* 0x000fca00078e0202 */
[----:B------:R-:W-:-:S03]  /*0230*/  IMNMX R3, R3, R0, PT ;  /* 0x0000000003037217 */ /* 0x000fc60003800200 */
.L_x_868:
[----:B--2---:R-:W-:Y:S01]  /*0240*/  IMAD.MOV.U32 R5, RZ, RZ, 0x3f ;  /* 0x0000003fff057424 */ /* 0x004fe200078e00ff */
[----:B------:R-:W-:Y:S01]  /*0250*/  IADD3 R2, R3, 0x3f, RZ ;  /* 0x0000003f03027810 */ /* 0x000fe20007ffe0ff */
[----:B------:R-:W-:-:S03]  /*0260*/  @P1 IMAD.HI.U32 R3, R186, c[0x0][0x2c8], RZ ;  /* 0x0000b200ba031a27 */ /* 0x000fc600078e00ff */
[----:B------:R-:W-:Y:S01]  /*0270*/  IADD3 R5, R5, c[0x0][0x1d0], RZ ;  /* 0x0000740005057a10 */ /* 0x000fe20007ffe0ff */
[----:B------:R-:W-:Y:S01]  /*0280*/  IMAD.MOV.U32 R7, RZ, RZ, c[0x0][0x1d0] ;  /* 0x00007400ff077624 */ /* 0x000fe200078e00ff */
[----:B------:R-:W-:Y:S01]  /*0290*/  SHF.R.S32.HI R4, RZ, 0x1f, R2 ;  /* 0x0000001fff047819 */ /* 0x000fe20000011402 */
[----:B------:R-:W-:Y:S01]  /*02a0*/  IMAD.MOV.U32 R0, RZ, RZ, R186 ;  /* 0x000000ffff007224 */ /* 0x000fe200078e00ba */
[----:B------:R-:W-:Y:S02]  /*02b0*/  SHF.R.S32.HI R6, RZ, 0x1f, R5 ;  /* 0x0000001fff067819 */ /* 0x000fe40000011405 */
[----:B------:R-:W-:Y:S02]  /*02c0*/  @P1 SHF.R.U32.HI R0, RZ, c[0x0][0x2cc], R3 ;  /* 0x0000b300ff001a19 */ /* 0x000fe40000011603 */
[----:B------:R-:W-:Y:S02]  /*02d0*/  IADD3 R8, R7, -c[0x0][0x168], RZ ;  /* 0x80005a0007087a10 */ /* 0x000fe40007ffe0ff */
[----:B------:R-:W-:-:S02]  /*02e0*/  LEA.HI R2, R4, R2, RZ, 0x6 ;  /* 0x0000000204027211 */ /* 0x000fc400078f30ff */
[----:B------:R-:W-:Y:S01]  /*02f0*/  LEA.HI R4, R6, R5, RZ, 0x6 ;  /* 0x0000000506047211 */ /* 0x000fe200078f30ff */
[----:B------:R-:W-:Y:S01]  /*0300*/  IMAD.IADD R0, R8, 0x1, R0 ;  /* 0x0000000108007824 */ /* 0x000fe200078e0200 */
[----:B------:R-:W-:Y:S02]  /*0310*/  SHF.R.S32.HI R2, RZ, 0x6, R2 ;  /* 0x00000006ff027819 */ /* 0x000fe40000011402 */
[----:B------:R-:W-:Y:S02]  /*0320*/  SHF.R.S32.HI R4, RZ, 0x6, R4 ;  /* 0x00000006ff047819 */ /* 0x000fe40000011404 */
[----:B------:R-:W-:Y:S02]  /*0330*/  IADD3 R3, R0, -c[0x0][0x324], RZ ;  /* 0x8000c90000037a10 */ /* 0x000fe40007ffe0ff */
[----:B------:R-:W-:Y:S01]  /*0340*/  IMNMX R187, R4, R2, PT ;  /* 0x0000000204bb7217 */ /* 0x000fe20003800200 */
[----:B------:R-:W-:Y:S05]  /*0350*/  @!P2 BRA `(.L_x_871) ;  /* 0x000000f00000a947 */ /* 0x000fea0003800000 */
        /* <DEDUP_REMOVED lines=9> */
.L_x_872:
[----:B------:R-:W-:-:S04]  /*03f0*/  MOV R2, c[0x0][0x32c] ;  /* 0x0000cb0000027a02 */ /* 0x000fc80000000f00 */
[----:B------:R-:W-:-:S13]  /*0400*/  ISETP.NE.AND P0, PT, R2, 0x1, PT ;  /* 0x000000010200780c */ /* 0x000fda0003f05270 */
[----:B------:R-:W-:-:S05]  /*0410*/  @P0 IMAD.HI.U32 R2, R0, c[0x0][0x330], RZ ;  /* 0x0000cc0000020a27 */ /* 0x000fca00078e00ff */
[----:B------:R-:W-:-:S05]  /*0420*/  @P0 SHF.R.U32.HI R0, RZ, c[0x0][0x334], R2 ;  /* 0x0000cd00ff000a19 */ /* 0x000fca0000011602 */
.L_x_873:
[----:B------:R-:W-:-:S05]  /*0430*/  IMAD R0, R0, c[0x0][0x32c], RZ ;  /* 0x0000cb0000007a24 */ /* 0x000fca00078e02ff */
[----:B------:R-:W-:-:S04]  /*0440*/  IMNMX R3, R3, R0, !PT ;  /* 0x0000000003037217 */ /* 0x000fc80007800200 */
.L_x_871:
[----:B------:R-:W-:Y:S01]  /*0450*/  SHF.R.S32.HI R0, RZ, 0x1f, R3 ;  /* 0x0000001fff007819 */ /* 0x000fe20000011403 */
[----:B------:R-:W-:Y:S01]  /*0460*/  ULDC.64 UR8, c[0x0][0x118] ;  /* 0x0000460000087ab9 */ /* 0x000fe20000000a00 */
[----:B------:R-:W-:Y:S01]  /*0470*/  PLOP3.LUT P2, PT, PT, PT, PT, 0x80, 0x0 ;  /* 0x000000000000781c */ /* 0x000fe20003f4f070 */
[----:B------:R-:W-:Y:S01]  /*0480*/  CS2R R130, SRZ ;  /* 0x0000000000827805 */ /* 0x000fe2000001ff00 */
[----:B------:R-:W-:Y:S01]  /*0490*/  LEA.HI R0, R0, R3, RZ, 0x6 ;  /* 0x0000000300007211 */ /* 0x000fe200078f30ff */
[----:B------:R-:W-:Y:S01]  /*04a0*/  CS2R R22, SRZ ;  /* 0x0000000000167805 */ /* 0x000fe2000001ff00 */
[----:B------:R-:W-:Y:S01]  /*04b0*/  IMAD.MOV.U32 R128, RZ, RZ, RZ ;  /* 0x000000ffff807224 */ /* 0x000fe200078e00ff */
[----:B------:R-:W-:Y:S01]  /*04c0*/  CS2R R126, SRZ ;  /* 0x00000000007e7805 */ /* 0x000fe2000001ff00 */
[----:B------:R-:W-:Y:S01]  /*04d0*/  SHF.R.S32.HI R0, RZ, 0x6, R0 ;  /* 0x00000006ff007819 */ /* 0x000fe20000011400 */
[----:B------:R-:W-:Y:S01]  /*04e0*/  IMAD.MOV.U32 R124, RZ, RZ, RZ ;  /* 0x000000ffff7c7224 */ /* 0x000fe200078e00ff */
[----:B------:R-:W-:Y:S01]  /*04f0*/  CS2R R122, SRZ ;  /* 0x00000000007a7805 */ /* 0x000fe2000001ff00 */
[----:B------:R-:W-:Y:S01]  /*0500*/  CS2R R24, SRZ ;  /* 0x0000000000187805 */ /* 0x000fe2000001ff00 */
[----:B------:R-:W-:Y:S01]  /*0510*/  IMNMX R232, RZ, R0, !PT ;  /* 0x00000000ffe87217 */ /* 0x000fe20007800200 */
[----:B------:R-:W-:Y:S01]  /*0520*/  CS2R R118, SRZ ;  /* 0x0000000000767805 */ /* 0x000fe2000001ff00 */
[----:B------:R-:W-:Y:S01]  /*0530*/  MOV R120, RZ ;  /* 0x000000ff00787202 */ /* 0x000fe20000000f00 */
[----:B------:R-:W-:Y:S01]  /*0540*/  IMAD.MOV.U32 R116, RZ, RZ, RZ ;  /* 0x000000ffff747224 */ /* 0x000fe200078e00ff */
[----:B------:R-:W-:Y:S01]  /*0550*/  ISETP.GT.AND P0, PT, R187, R232, PT ;  /* 0x000000e8bb00720c */ /* 0x000fe20003f04270 */
[----:B------:R-:W-:Y:S01]  /*0560*/  CS2R R114, SRZ ;  /* 0x0000000000727805 */ /* 0x000fe2000001ff00 */
[----:B------:R-:W-:Y:S01]  /*0570*/  CS2R R26, SRZ ;  /* 0x00000000001a7805 */ /* 0x000fe2000001ff00 */
[----:B------:R-:W-:Y:S01]  /*0580*/  IMAD.MOV.U32 R112, RZ, RZ, RZ ;  /* 0x000000ffff707224 */ /* 0x000fe200078e00ff */
[----:B------:R-:W-:Y:S01]  /*0590*/  CS2R R110, SRZ ;  /* 0x00000000006e7805 */ /* 0x000fe2000001ff00 */
[----:B------:R-:W-:Y:S01]  /*05a0*/  MOV R108, RZ ;  /* 0x000000ff006c7202 */ /* 0x000fe20000000f00 */
        /* <DEDUP_REMOVED lines=60> */
[----:B------:R-:W1:Y:S01]  /*0970*/  S2R R33, SR_CTAID.Y ;  /* 0x0000000000217919 */ /* 0x000e620000002600 */
[----:B------:R-:W-:Y:S01]  /*0980*/  SHF.R.S32.HI R111, RZ, 0x1f, R113 ;  /* 0x0000001fff6f7819 */ /* 0x000fe20000011471 */
[----:B------:R-:W-:Y:S01]  /*0990*/  IMAD R29, R121, c[0x0][0x168], RZ ;  /* 0x00005a00791d7a24 */ /* 0x000fe200078e02ff */
[----:B------:R-:W-:-:S02]  /*09a0*/  SHF.R.S32.HI R30, RZ, 0x1f, R41 ;  /* 0x0000001fff1e7819 */ /* 0x000fc40000011429 */
[CC--:B------:R-:W-:Y:S02]  /*09b0*/  LEA.HI R2, R111.reuse, R113.reuse, RZ, 0x3 ;  /* 0x000000716f027211 */ /* 0x0c0fe400078f18ff */
[----:B------:R-:W-:Y:S02]  /*09c0*/  LEA.HI R19, R111, R113, RZ, 0x6 ;  /* 0x000000716f137211 */ /* 0x000fe400078f30ff */
[----:B------:R-:W-:Y:S02]  /*09d0*/  LOP3.LUT R0, R2, 0xfffffff8, RZ, 0xc0, !PT ;  /* 0xfffffff802007812 */ /* 0x000fe400078ec0ff */
[----:B------:R-:W-:Y:S01]  /*09e0*/  SHF.R.S32.HI R22, RZ, 0x3, R2 ;  /* 0x00000003ff167819 */ /* 0x000fe20000011402 */
[----:B------:R-:W-:Y:S02]  /*09f0*/  IMAD.SHL.U32 R19, R19, 0x8, RZ ;  /* 0x0000000813137824 */ /* 0x000fe400078e00ff */
[----:B------:R-:W-:Y:S02]  /*0a00*/  IMAD.IADD R32, R113, 0x1, -R0 ;  /* 0x0000000171207824 */ /* 0x000fe400078e0a00 */
[----:B------:R-:W-:-:S02]  /*0a10*/  IMAD.IADD R13, R186, 0x1, R22 ;  /* 0x00000001ba0d7824 */ /* 0x000fc400078e0216 */
[----:B------:R-:W-:-:S03]  /*0a20*/  IMAD R0, R32, 0x20, R22 ;  /* 0x0000002020007824 */ /* 0x000fc600078e0216 */
[----:B------:R-:W-:Y:S01]  /*0a30*/  IADD3 R10, R13, 0x40, RZ ;  /* 0x000000400d0a7810 */ /* 0x000fe20007ffe0ff */
[----:B------:R-:W-:Y:S01]  /*0a40*/  IMAD.IADD R4, R186, 0x1, R0 ;  /* 0x00000001ba047824 */ /* 0x000fe200078e0200 */
[----:B-1----:R-:W-:Y:S01]  /*0a50*/  SHF.R.S32.HI R34, RZ, 0x1f, R33 ;  /* 0x0000001fff227819 */ /* 0x002fe20000011421 */
[----:B------:R-:W-:Y:S01]  /*0a60*/  IMAD.WIDE.U32 R6, R33, c[0x0][0x1b8], RZ ;  /* 0x00006e0021067a25 */ /* 0x000fe200078e00ff */
[----:B------:R-:W-:-:S03]  /*0a70*/  ISETP.GE.AND P2, PT, R10, R29, PT ;  /* 0x0000001d0a00720c */ /* 0x000fc60003f46270 */
[----:B------:R-:W-:Y:S02]  /*0a80*/  IMAD R2, R34, c[0x0][0x1b8], RZ ;  /* 0x00006e0022027a24 */ /* 0x000fe400078e02ff */
[----:B------:R-:W-:-:S04]  /*0a90*/  @P1 IMAD.HI.U32 R5, R4, c[0x0][0x2c8], RZ ;  /* 0x0000b20004051a27 */ /* 0x000fc800078e00ff */
[----:B------:R-:W-:Y:S02]  /*0aa0*/  IMAD R2, R33, c[0x0][0x1bc], R2 ;  /* 0x00006f0021027a24 */ /* 0x000fe400078e0202 */
[----:B------:R-:W-:Y:S01]  /*0ab0*/  IMAD.MOV.U32 R0, RZ, RZ, R4 ;  /* 0x000000ffff007224 */ /* 0x000fe200078e0004 */
[----:B------:R-:W-:Y:S01]  /*0ac0*/  @P1 SHF.R.U32.HI R0, RZ, c[0x0][0x2cc], R5 ;  /* 0x0000b300ff001a19 */ /* 0x000fe20000011605 */
[----:B------:R-:W-:Y:S02]  /*0ad0*/  IMAD.IADD R3, R7, 0x1, R2 ;  /* 0x0000000107037824 */ /* 0x000fe400078e0202 */
[----:B------:R-:W-:Y:S02]  /*0ae0*/  IMAD R7, R30, c[0x0][0x1c0], RZ ;  /* 0x000070001e077a24 */ /* 0x000fe400078e02ff */
[----:B------:R-:W-:Y:S01]  /*0af0*/  IMAD.MOV.U32 R2, RZ, RZ, R6 ;  /* 0x000000ffff027224 */ /* 0x000fe200078e0006 */
[----:B------:R-:W-:Y:S01]  /*0b00*/  SHF.R.S32.HI R6, RZ, 0x1f, R0 ;  /* 0x0000001fff067819 */ /* 0x000fe20000011400 */
[----:B------:R-:W-:-:S02]  /*0b10*/  IMAD R7, R41, c[0x0][0x1c4], R7 ;  /* 0x0000710029077a24 */ /* 0x000fc400078e0207 */
[----:B------:R-:W-:-:S04]  /*0b20*/  IMAD.WIDE.U32 R2, R41, c[0x0][0x1c0], R2 ;  /* 0x0000700029027a25 */ /* 0x000fc800078e0002 */
[----:B------:R-:W-:Y:S02]  /*0b30*/  IMAD.MOV R5, RZ, RZ, -R0 ;  /* 0x000000ffff057224 */ /* 0x000fe400078e0a00 */
[----:B------:R-:W-:Y:S02]  /*0b40*/  IMAD.IADD R3, R3, 0x1, R7 ;  /* 0x0000000103037824 */ /* 0x000fe400078e0207 */
[----:B------:R-:W-:Y:S02]  /*0b50*/  IMAD R5, R5, c[0x0][0x2c4], R4 ;  /* 0x0000b10005057a24 */ /* 0x000fe400078e0204 */
[----:B------:R-:W-:Y:S02]  /*0b60*/  IMAD R6, R6, c[0x0][0x1b0], RZ ;  /* 0x00006c0006067a24 */ /* 0x000fe400078e02ff */
[----:B------:R-:W-:Y:S01]  /*0b70*/  IMAD.WIDE.U32 R2, R0, c[0x0][0x1b0], R2 ;  /* 0x00006c0000027a25 */ /* 0x000fe200078e0002 */
[----:B------:R-:W-:-:S03]  /*0b80*/  SHF.R.S32.HI R4, RZ, 0x1f, R5 ;  /* 0x0000001fff047819 */ /* 0x000fc60000011405 */
[----:B------:R-:W-:-:S04]  /*0b90*/  IMAD R0, R0, c[0x0][0x1b4], R6 ;  /* 0x00006d0000007a24 */ /* 0x000fc800078e0206 */
[----:B------:R-:W-:Y:S02]  /*0ba0*/  IMAD.IADD R3, R3, 0x1, R0 ;  /* 0x0000000103037824 */ /* 0x000fe400078e0200 */
[----:B------:R-:W-:Y:S02]  /*0bb0*/  IMAD R0, R4, c[0x0][0x1a8], RZ ;  /* 0x00006a0004007a24 */ /* 0x000fe400078e02ff */
[----:B------:R-:W-:-:S04]  /*0bc0*/  IMAD.WIDE.U32 R2, R5, c[0x0][0x1a8], R2 ;  /* 0x00006a0005027a25 */ /* 0x000fc800078e0002 */
[----:B------:R-:W-:Y:S01]  /*0bd0*/  IMAD R0, R5, c[0x0][0x1ac], R0 ;  /* 0x00006b0005007a24 */ /* 0x000fe200078e0200 */
[----:B------:R-:W-:-:S03]  /*0be0*/  LEA R12, P0, R2, c[0x0][0x160], 0x1 ;  /* 0x00005800020c7a11 */ /* 0x000fc600078008ff */
[----:B------:R-:W-:Y:S02]  /*0bf0*/  IMAD.IADD R0, R3, 0x1, R0 ;  /* 0x0000000103007824 */ /* 0x000fe400078e0200 */
[----:B------:R-:W1:Y:S01]  /*0c00*/  SHFL.IDX PT, R8, R12, RZ, 0x181f ;  /* 0x00181fff0c087589 */ /* 0x000e6200000e0000 */
[----:B------:R-:W-:Y:S02]  /*0c10*/  IMAD.SHL.U32 R3, R22, 0x40, RZ ;  /* 0x0000004016037824 */ /* 0x000fe400078e00ff */
[----:B------:R-:W-:Y:S01]  /*0c20*/  LEA.HI.X R0, R2, c[0x0][0x164], R0, 0x1, P0 ;  /* 0x0000590002007a11 */ /* 0x000fe200000f0c00 */
[----:B------:R-:W-:Y:S01]  /*0c30*/  SHFL.IDX PT, R6, R12, 0x1, 0x181f ;  /* 0x00381f000c067f89 */ /* 0x000fe200000e0000 */
[C---:B------:R-:W-:Y:S02]  /*0c40*/  IADD3 R2, R13.reuse, 0x20, RZ ;  /* 0x000000200d027810 */ /* 0x040fe40007ffe0ff */
[-C--:B------:R-:W-:Y:S01]  /*0c50*/  ISETP.GE.AND P0, PT, R13, R29.reuse, PT ;  /* 0x0000001d0d00720c */ /* 0x080fe20003f06270 */
[----:B------:R-:W2:Y:S01]  /*0c60*/  SHFL.IDX PT, R9, R0, RZ, 0x181f ;  /* 0x00181fff00097589 */ /* 0x000ea200000e0000 */
[----:B------:R-:W-:Y:S01]  /*0c70*/  ISETP.GE.AND P3, PT, R2, R29, PT ;  /* 0x0000001d0200720c */ /* 0x000fe20003f66270 */
[----:B------:R-:W-:Y:S01]  /*0c80*/  IMAD.SHL.U32 R2, R32, 0x8, RZ ;  /* 0x0000000820027824 */ /* 0x000fe200078e00ff */
[----:B------:R-:W-:Y:S01]  /*0c90*/  LOP3.LUT R3, R3, 0x1c0, RZ, 0xc0, !PT ;  /* 0x000001c003037812 */ /* 0x000fe200078ec0ff */
[----:B------:R-:W3:Y:S03]  /*0ca0*/  SHFL.IDX PT, R7, R0, 0x1, 0x181f ;  /* 0x00381f0000077f89 */ /* 0x000ee600000e0000 */
[----:B------:R-:W-:Y:S01]  /*0cb0*/  LOP3.LUT R14, R3, 0x38, R2, 0xf8, !PT ;  /* 0x00000038030e7812 */ /* 0x000fe200078ef802 */
[----:B------:R-:W4:Y:S01]  /*0cc0*/  SHFL.IDX PT, R4, R12, 0x2, 0x181f ;  /* 0x00581f000c047f89 */ /* 0x000f2200000e0000 */
[----:B------:R-:W-:-:S02]  /*0cd0*/  SHF.R.U32.HI R11, RZ, 0x3, R3 ;  /* 0x00000003ff0b7819 */ /* 0x000fc40000011603 */
[----:B------:R-:W-:Y:S01]  /*0ce0*/  ISETP.GE.AND P5, PT, R2, c[0x0][0x198], PT ;  /* 0x0000660002007a0c */ /* 0x000fe20003fa6270 */
[----:B------:R-:W5:Y:S01]  /*0cf0*/  SHFL.IDX PT, R5, R0, 0x2, 0x181f ;  /* 0x00581f0000057f89 */ /* 0x000f6200000e0000 */
[----:B------:R-:W-:Y:S02]  /*0d00*/  LOP3.LUT R18, R14, R11, RZ, 0x3c, !PT ;  /* 0x0000000b0e127212 */ /* 0x000fe400078e3cff */
[----:B------:R-:W-:Y:S02]  /*0d10*/  SHF.R.S32.HI R3, RZ, 0x1f, R2 ;  /* 0x0000001fff037819 */ /* 0x000fe40000011402 */
[----:B------:R-:W-:Y:S02]  /*0d20*/  LOP3.LUT R19, R18, 0xfffffe00, R19, 0xf8, !PT ;  /* 0xfffffe0012137812 */ /* 0x000fe400078ef813 */
[C---:B-1----:R-:W-:Y:S02]  /*0d30*/  @!P0 LEA R10, P1, R2.reuse, R8, 0x1 ;  /* 0x00000008020a8211 */ /* 0x042fe400078208ff */
[C---:B------:R-:W-:Y:S01]  /*0d40*/  IADD3 R28, R2.reuse, 0x40, RZ ;  /* 0x00000040021c7810 */ /* 0x040fe20007ffe0ff */
[----:B------:R-:W-:Y:S01]  /*0d50*/  IMAD.SHL.U32 R233, R19, 0x2, RZ ;  /* 0x0000000213e97824 */ /* 0x000fe200078e00ff */
[----:B------:R-:W-:-:S02]  /*0d60*/  IADD3 R27, R2, 0x80, RZ ;  /* 0x00000080021b7810 */ /* 0x000fc40007ffe0ff */
[C---:B------:R-:W-:Y:S02]  /*0d70*/  IADD3 R26, R2.reuse, 0xc0, RZ ;  /* 0x000000c0021a7810 */ /* 0x040fe40007ffe0ff */
[----:B--2---:R-:W-:Y:S02]  /*0d80*/  @!P0 LEA.HI.X R11, R2, R9, R3, 0x1, P1 ;  /* 0x00000009020b8211 */ /* 0x004fe400008f0c03 */
[----:B------:R-:W-:Y:S02]  /*0d90*/  @!P0 SHF.R.S32.HI R15, RZ, 0x1f, R28 ;  /* 0x0000001fff0f8819 */ /* 0x000fe4000001141c */
[----:B------:R-:W-:Y:S01]  /*0da0*/  @!P0 SHF.R.S32.HI R14, RZ, 0x1f, R27 ;  /* 0x0000001fff0e8819 */ /* 0x000fe2000001141b */
[----:B------:R1:W-:Y:S01]  /*0db0*/  @!P0 LDGSTS.E.BYPASS.LTC128B.128 [R233+0x10100], [R10.64], !P5 ;  /* 0x101000000ae98fae */ /* 0x0003e2000e901d48 */
[----:B------:R-:W-:Y:S02]  /*0dc0*/  @!P0 SHF.R.S32.HI R16, RZ, 0x1f, R26 ;  /* 0x0000001fff108819 */ /* 0x000fe4000001141a */
[----:B------:R-:W-:-:S02]  /*0dd0*/  @!P0 LEA.HI R17, R15, R28, RZ, 0x3 ;  /* 0x0000001c0f118211 */ /* 0x000fc400078f18ff */
[----:B------:R-:W-:Y:S02]  /*0de0*/  P2R R23, PR, RZ, 0x20 ;  /* 0x00000020ff177803 */ /* 0x000fe40000000000 */
[----:B------:R-:W-:Y:S02]  /*0df0*/  ISETP.GE.AND P4, PT, R28, c[0x0][0x198], PT ;  /* 0x000066001c007a0c */ /* 0x000fe40003f86270 */
[----:B------:R-:W-:Y:S02]  /*0e00*/  @!P0 LEA.HI R15, R14, R27, RZ, 0x3 ;  /* 0x0000001b0e0f8211 */ /* 0x000fe400078f18ff */
[----:B------:R-:W-:Y:S02]  /*0e10*/  ISETP.GE.AND P5, PT, R27, c[0x0][0x198], PT ;  /* 0x000066001b007a0c */ /* 0x000fe40003fa6270 */
[----:B------:R-:W-:Y:S02]  /*0e20*/  @!P0 LEA.HI R14, R16, R26, RZ, 0x3 ;  /* 0x0000001a100e8211 */ /* 0x000fe400078f18ff */
[----:B------:R-:W-:-:S02]  /*0e30*/  @!P0 LOP3.LUT R16, R17, 0xfffffff8, RZ, 0xc0, !PT ;  /* 0xfffffff811108812 */ /* 0x000fc400078ec0ff */
[----:B------:R-:W-:Y:S02]  /*0e40*/  @!P0 LOP3.LUT R15, R15, 0xfffffff8, RZ, 0xc0, !PT ;  /* 0xfffffff80f0f8812 */ /* 0x000fe400078ec0ff */
[----:B------:R-:W-:Y:S01]  /*0e50*/  @!P0 LOP3.LUT R18, R14, 0xfffffff8, RZ, 0xc0, !PT ;  /* 0xfffffff80e128812 */ /* 0x000fe200078ec0ff */
[--C-:B------:R-:W-:Y:S01]  /*0e60*/  @!P0 IMAD.WIDE R16, R16, 0x2, R8.reuse ;  /* 0x0000000210108825 */ /* 0x100fe200078e0208 */
[----:B------:R-:W-:Y:S02]  /*0e70*/  @!P3 LEA R20, P1, R2, R6, 0x1 ;  /* 0x000000060214b211 */ /* 0x000fe400078208ff */
[----:B------:R-:W-:Y:S01]  /*0e80*/  ISETP.GE.AND P6, PT, R26, c[0x0][0x198], PT ;  /* 0x000066001a007a0c */ /* 0x000fe20003fc6270 */
[----:B------:R-:W-:Y:S01]  /*0e90*/  @!P0 IMAD.WIDE R14, R15, 0x2, R8 ;  /* 0x000000020f0e8825 */ /* 0x000fe200078e0208 */
[----:B------:R2:W-:Y:S01]  /*0ea0*/  @!P0 LDGSTS.E.BYPASS.LTC128B.128 [R233+0x14100], [R16.64], !P4 ;  /* 0x1410000010e98fae */ /* 0x0005e2000e101d48 */
[C---:B---3--:R-:W-:Y:S02]  /*0eb0*/  @!P3 LEA.HI.X R21, R2.reuse, R7, R3, 0x1, P1 ;  /* 0x000000070215b211 */ /* 0x048fe400008f0c03 */
[----:B----4-:R-:W-:Y:S01]  /*0ec0*/  @!P2 LEA R24, P1, R2, R4, 0x1 ;  /* 0x000000040218a211 */ /* 0x010fe200078208ff */
[----:B------:R3:W-:Y:S01]  /*0ed0*/  @!P0 LDGSTS.E.BYPASS.LTC128B.128 [R233+0x18100], [R14.64], !P5 ;  /* 0x181000000ee98fae */ /* 0x0007e2000e901d48 */
[----:B------:R-:W-:-:S02]  /*0ee0*/  @!P0 IMAD.WIDE R8, R18, 0x2, R8 ;  /* 0x0000000212088825 */ /* 0x000fc400078e0208 */
[----:B-----5:R-:W-:-:S04]  /*0ef0*/  @!P2 LEA.HI.X R25, R2, R5, R3, 0x1, P1 ;  /* 0x000000050219a211 */ /* 0x020fc800008f0c03 */
[----:B------:R4:W-:Y:S04]  /*0f00*/  @!P0 LDGSTS.E.BYPASS.LTC128B.128 [R233+0x1c100], [R8.64], !P6 ;  /* 0x1c10000008e98fae */ /* 0x0009e8000f101d48 */
[----:B---3--:R-:W3:Y:S04]  /*0f10*/  SHFL.IDX PT, R14, R12, 0x3, 0x181f ;  /* 0x00781f000c0e7f89 */ /* 0x008ee800000e0000 */
[----:B------:R5:W2:Y:S01]  /*0f20*/  SHFL.IDX PT, R15, R0, 0x3, 0x181f ;  /* 0x00781f00000f7f89 */ /* 0x000aa200000e0000 */
[----:B----4-:R-:W-:Y:S02]  /*0f30*/  @!P3 SHF.R.S32.HI R9, RZ, 0x1f, R28 ;  /* 0x0000001fff09b819 */ /* 0x010fe4000001141c */
[----:B------:R-:W-:-:S02]  /*0f40*/  @!P3 SHF.R.S32.HI R8, RZ, 0x1f, R27 ;  /* 0x0000001fff08b819 */ /* 0x000fc4000001141b */
[----:B------:R-:W-:Y:S02]  /*0f50*/  @!P3 LEA.HI R9, R9, R28, RZ, 0x3 ;  /* 0x0000001c0909b211 */ /* 0x000fe400078f18ff */
[----:B------:R-:W-:Y:S02]  /*0f60*/  @!P3 LEA.HI R8, R8, R27, RZ, 0x3 ;  /* 0x0000001b0808b211 */ /* 0x000fe400078f18ff */
[----:B-1----:R-:W-:Y:S02]  /*0f70*/  @!P3 LOP3.LUT R10, R9, 0xfffffff8, RZ, 0xc0, !PT ;  /* 0xfffffff8090ab812 */ /* 0x002fe400078ec0ff */
[----:B------:R-:W-:-:S03]  /*0f80*/  @!P3 LOP3.LUT R8, R8, 0xfffffff8, RZ, 0xc0, !PT ;  /* 0xfffffff80808b812 */ /* 0x000fc600078ec0ff */
[----:B------:R-:W-:-:S04]  /*0f90*/  @!P3 IMAD.WIDE R10, R10, 0x2, R6 ;  /* 0x000000020a0ab825 */ /* 0x000fc800078e0206 */
[----:B------:R-:W-:Y:S01]  /*0fa0*/  @!P3 IMAD.WIDE R8, R8, 0x2, R6 ;  /* 0x000000020808b825 */ /* 0x000fe200078e0206 */
[----:B-----5:R-:W-:-:S04]  /*0fb0*/  IADD3 R0, R13, 0x60, RZ ;  /* 0x000000600d007810 */ /* 0x020fc80007ffe0ff */
[----:B------:R-:W-:Y:S02]  /*0fc0*/  ISETP.GE.AND P1, PT, R0, R29, PT ;  /* 0x0000001d0000720c */ /* 0x000fe40003f26270 */
[----:B------:R-:W-:-:S04]  /*0fd0*/  @!P3 SHF.R.S32.HI R0, RZ, 0x1f, R26 ;  /* 0x0000001fff00b819 */ /* 0x000fc8000001141a */
[----:B------:R-:W-:-:S04]  /*0fe0*/  @!P3 LEA.HI R0, R0, R26, RZ, 0x3 ;  /* 0x0000001a0000b211 */ /* 0x000fc800078f18ff */
[----:B------:R-:W-:-:S03]  /*0ff0*/  @!P3 LOP3.LUT R0, R0, 0xfffffff8, RZ, 0xc0, !PT ;  /* 0xfffffff80000b812 */ /* 0x000fc600078ec0ff */
[----:B---3--:R-:W-:Y:S02]  /*1000*/  @!P1 LEA R12, P0, R2, R14, 0x1 ;  /* 0x0000000e020c9211 */ /* 0x008fe400078008ff */
[----:B------:R-:W-:Y:S01]  /*1010*/  @!P3 IMAD.WIDE R6, R0, 0x2, R6 ;  /* 0x000000020006b825 */ /* 0x000fe200078e0206 */
[----:B------:R-:W-:Y:S02]  /*1020*/  @!P2 SHF.R.S32.HI R0, RZ, 0x1f, R26 ;  /* 0x0000001fff00a819 */ /* 0x000fe4000001141a */
[----:B--2---:R-:W-:Y:S02]  /*1030*/  @!P1 LEA.HI.X R13, R2, R15, R3, 0x1, P0 ;  /* 0x0000000f020d9211 */ /* 0x004fe400000f0c03 */
[----:B------:R-:W-:Y:S02]  /*1040*/  ISETP.NE.AND P0, PT, R23, RZ, PT ;  /* 0x000000ff1700720c */ /* 0x000fe40003f05270 */
[----:B------:R-:W-:-:S04]  /*1050*/  @!P2 LEA.HI R0, R0, R26, RZ, 0x3 ;  /* 0x0000001a0000a211 */ /* 0x000fc800078f18ff */
[----:B------:R-:W-:-:S07]  /*1060*/  @!P2 LOP3.LUT R0, R0, 0xfffffff8, RZ, 0xc0, !PT ;  /* 0xfffffff80000a812 */ /* 0x000fce00078ec0ff */
[----:B------:R1:W-:Y:S04]  /*1070*/  @!P3 LDGSTS.E.BYPASS.LTC128B.128 [R233+0x11100], [R20.64], !P0 ;  /* 0x1110000014e9bfae */ /* 0x0003e8000c101d48 */
[----:B------:R2:W-:Y:S04]  /*1080*/  @!P3 LDGSTS.E.BYPASS.LTC128B.128 [R233+0x15100], [R10.64], !P4 ;  /* 0x151000000ae9bfae */ /* 0x0005e8000e101d48 */
[----:B------:R3:W-:Y:S04]  /*1090*/  @!P3 LDGSTS.E.BYPASS.LTC128B.128 [R233+0x19100], [R8.64], !P5 ;  /* 0x1910000008e9bfae */ /* 0x0007e8000e901d48 */
[----:B------:R4:W-:Y:S04]  /*10a0*/  @!P3 LDGSTS.E.BYPASS.LTC128B.128 [R233+0x1d100], [R6.64], !P6 ;  /* 0x1d10000006e9bfae */ /* 0x0009e8000f101d48 */
[----:B------:R5:W-:Y:S01]  /*10b0*/  @!P2 LDGSTS.E.BYPASS.LTC128B.128 [R233+0x12100], [R24.64], !P0 ;  /* 0x1210000018e9afae */ /* 0x000be2000c101d48 */
[----:B----4-:R-:W-:-:S02]  /*10c0*/  @!P2 SHF.R.S32.HI R7, RZ, 0x1f, R28 ;  /* 0x0000001fff07a819 */ /* 0x010fc4000001141c */
[----:B------:R-:W-:Y:S02]  /*10d0*/  @!P2 SHF.R.S32.HI R6, RZ, 0x1f, R27 ;  /* 0x0000001fff06a819 */ /* 0x000fe4000001141b */
[----:B------:R-:W-:Y:S02]  /*10e0*/  @!P2 LEA.HI R7, R7, R28, RZ, 0x3 ;  /* 0x0000001c0707a211 */ /* 0x000fe400078f18ff */
[----:B------:R-:W-:Y:S02]  /*10f0*/  @!P2 LEA.HI R6, R6, R27, RZ, 0x3 ;  /* 0x0000001b0606a211 */ /* 0x000fe400078f18ff */
[----:B---3--:R-:W-:Y:S02]  /*1100*/  @!P2 LOP3.LUT R8, R7, 0xfffffff8, RZ, 0xc0, !PT ;  /* 0xfffffff80708a812 */ /* 0x008fe400078ec0ff */
[----:B------:R-:W-:-:S03]  /*1110*/  @!P2 LOP3.LUT R6, R6, 0xfffffff8, RZ, 0xc0, !PT ;  /* 0xfffffff80606a812 */ /* 0x000fc600078ec0ff */
[----:B------:R-:W-:-:S04]  /*1120*/  @!P2 IMAD.WIDE R8, R8, 0x2, R4 ;  /* 0x000000020808a825 */ /* 0x000fc800078e0204 */
[--C-:B------:R-:W-:Y:S01]  /*1130*/  @!P2 IMAD.WIDE R6, R6, 0x2, R4.reuse ;  /* 0x000000020606a825 */ /* 0x100fe200078e0204 */
[----:B------:R3:W-:Y:S03]  /*1140*/  @!P2 LDGSTS.E.BYPASS.LTC128B.128 [R233+0x16100], [R8.64], !P4 ;  /* 0x1610000008e9afae */ /* 0x0007e6000e101d48 */
[----:B------:R-:W-:Y:S01]  /*1150*/  @!P2 IMAD.WIDE R4, R0, 0x2, R4 ;  /* 0x000000020004a825 */ /* 0x000fe200078e0204 */
[----:B------:R4:W-:Y:S04]  /*1160*/  @!P2 LDGSTS.E.BYPASS.LTC128B.128 [R233+0x1a100], [R6.64], !P5 ;  /* 0x1a10000006e9afae */ /* 0x0009e8000e901d48 */
[----:B------:R1:W-:Y:S01]  /*1170*/  @!P2 LDGSTS.E.BYPASS.LTC128B.128 [R233+0x1e100], [R4.64], !P6 ;  /* 0x1e10000004e9afae */ /* 0x0003e2000f101d48 */
[----:B------:R-:W-:-:S02]  /*1180*/  ISETP.NE.U32.AND P2, PT, RZ, c[0x0][0x340], PT ;  /* 0x0000d000ff007a0c */ /* 0x000fc40003f45070 */
[----:B------:R-:W-:Y:S01]  /*1190*/  @!P1 SHF.R.S32.HI R0, RZ, 0x1f, R27 ;  /* 0x0000001fff009819 */ /* 0x000fe2000001141b */
[----:B------:R2:W-:Y:S01]  /*11a0*/  @!P1 LDGSTS.E.BYPASS.LTC128B.128 [R233+0x13100], [R12.64], !P0 ;  /* 0x131000000ce99fae */ /* 0x0005e2000c101d48 */
[----:B------:R-:W-:-:S13]  /*11b0*/  ISETP.NE.AND.EX P2, PT, RZ, c[0x0][0x344], PT, P2 ;  /* 0x0000d100ff007a0c */ /* 0x000fda0003f45320 */
[----:B-1----:R-:W-:-:S04]  /*11c0*/  @P2 IMAD.MOV.U32 R4, RZ, RZ, 0x4 ;  /* 0x00000004ff042424 */ /* 0x002fc800078e00ff */
[----:B------:R-:W-:-:S05]  /*11d0*/  @P2 IMAD.WIDE R4, R41, R4, c[0x0][0x340] ;  /* 0x0000d00029042625 */ /* 0x000fca00078e0204 */
[----:B---3--:R1:W3:Y:S01]  /*11e0*/  @P2 LDG.E R8, [R4.64] ;  /* 0x0000000804082981 */ /* 0x0082e2000c1e1900 */
[----:B------:R-:W-:Y:S01]  /*11f0*/  @!P1 LEA.HI R0, R0, R27, RZ, 0x3 ;  /* 0x0000001b00009211 */ /* 0x000fe200078f18ff */
[----:B------:R-:W-:Y:S01]  /*1200*/  IMAD.MOV.U32 R29, RZ, RZ, c[0x0][0x1e0] ;  /* 0x00007800ff1d7624 */ /* 0x000fe200078e00ff */
[----:B------:R-:W-:Y:S01]  /*1210*/  IADD3 R21, R187, -0x1, RZ ;  /* 0xffffffffbb157810 */ /* 0x000fe20007ffe0ff */
[----:B------:R-:W-:Y:S01]  /*1220*/  IMAD.MOV.U32 R31, RZ, RZ, 0x6 ;  /* 0x00000006ff1f7424 */ /* 0x000fe200078e00ff */
[----:B------:R-:W-:Y:S01]  /*1230*/  @!P1 LOP3.LUT R0, R0, 0xfffffff8, RZ, 0xc0, !PT ;  /* 0xfffffff800009812 */ /* 0x000fe200078ec0ff */
[C---:B--2---:R-:W-:Y:S01]  /*1240*/  IMAD R12, R34.reuse, c[0x0][0x1e8], RZ ;  /* 0x00007a00220c7a24 */ /* 0x044fe200078e02ff */
[----:B------:R-:W-:Y:S01]  /*1250*/  ISETP.GT.AND P0, PT, R21, R232, PT ;  /* 0x000000e81500720c */ /* 0x000fe20003f04270 */
[----:B------:R-:W-:Y:S01]  /*1260*/  IMAD R16, R34, c[0x0][0x210], RZ ;  /* 0x0000840022107a24 */ /* 0x000fe200078e02ff */
[----:B-----5:R-:W-:Y:S01]  /*1270*/  LEA.HI R24, R111, R113, RZ, 0x4 ;  /* 0x000000716f187211 */ /* 0x020fe200078f20ff */
[----:B----4-:R-:W-:Y:S01]  /*1280*/  @!P1 IMAD.WIDE R6, R0, 0x2, R14 ;  /* 0x0000000200069825 */ /* 0x010fe200078e020e */
[----:B------:R-:W-:Y:S01]  /*1290*/  SHF.L.U64.HI R25, R29, R31, c[0x0][0x1e4] ;  /* 0x000079001d197619 */ /* 0x000fe2000001021f */
[----:B------:R-:W-:Y:S01]  /*12a0*/  ULDC UR6, c[0x0][0x324] ;  /* 0x0000c90000067ab9 */ /* 0x000fe20000000800 */
[----:B------:R-:W-:Y:S01]  /*12b0*/  SHF.R.S32.HI R19, RZ, 0x4, R24 ;  /* 0x00000004ff137819 */ /* 0x000fe20000011418 */
[----:B------:R-:W-:Y:S01]  /*12c0*/  IMAD.SHL.U32 R20, R22, 0x8, RZ ;  /* 0x0000000816147824 */ /* 0x000fe200078e00ff */
[----:B------:R-:W-:Y:S01]  /*12d0*/  LOP3.LUT P3, RZ, R32, 0x2, RZ, 0xc0, !PT ;  /* 0x0000000220ff7812 */ /* 0x000fe2000786c0ff */
[C---:B------:R-:W-:Y:S01]  /*12e0*/  IMAD R12, R33.reuse, c[0x0][0x1ec], R12 ;  /* 0x00007b00210c7a24 */ /* 0x040fe200078e020c */
[----:B------:R-:W-:Y:S01]  /*12f0*/  LEA.HI R13, R24, R19, RZ, 0x1 ;  /* 0x00000013180d7211 */ /* 0x000fe200078f08ff */
[----:B------:R-:W-:Y:S01]  /*1300*/  IMAD R16, R33, c[0x0][0x214], R16 ;  /* 0x0000850021107a24 */ /* 0x000fe200078e0210 */
[----:B------:R-:W-:Y:S01]  /*1310*/  LEA.HI R110, R111, R113, RZ, 0x5 ;  /* 0x000000716f6e7211 */ /* 0x000fe200078f28ff */
[----:B------:R-:W-:Y:S01]  /*1320*/  IMAD.SHL.U32 R106, R21, 0x40, RZ ;  /* 0x00000040156a7824 */ /* 0x000fe200078e00ff */
[----:B------:R-:W-:Y:S01]  /*1330*/  @P0 IADD3 R17, R187, -0x2, RZ ;  /* 0xfffffffebb110810 */ /* 0x000fe20007ffe0ff */
[----:B------:R-:W-:Y:S01]  /*1340*/  IMAD.SHL.U32 R35, R29, 0x20, RZ ;  /* 0x000000201d237824 */ /* 0x000fe200078e00ff */
[----:B------:R-:W-:Y:S01]  /*1350*/  LOP3.LUT R13, R13, 0xfffffffe, RZ, 0xc0, !PT ;  /* 0xfffffffe0d0d7812 */ /* 0x000fe200078ec0ff */
[----:B------:R-:W-:Y:S01]  /*1360*/  ULOP3.LUT UR6, URZ, UR6, URZ, 0x33, !UPT ;  /* 0x000000063f067292 */ /* 0x000fe2000f8e333f */
[----:B-1----:R-:W-:-:S02]  /*1370*/  @!P1 SHF.R.S32.HI R4, RZ, 0x1f, R28 ;  /* 0x0000001fff049819 */ /* 0x002fc4000001141c */
[----:B------:R-:W-:Y:S02]  /*1380*/  @P0 SHF.R.S32.HI R11, RZ, 0x1f, R17 ;  /* 0x0000001fff0b0819 */ /* 0x000fe40000011411 */
[----:B------:R-:W-:Y:S02]  /*1390*/  @!P1 LEA.HI R4, R4, R28, RZ, 0x3 ;  /* 0x0000001c04049211 */ /* 0x000fe400078f18ff */
[----:B------:R-:W-:Y:S02]  /*13a0*/  IADD3 R18, -R106, c[0x0][0x1d0], -R22 ;  /* 0x000074006a127a10 */ /* 0x000fe40007ffe916 */
[----:B------:R-:W-:Y:S02]  /*13b0*/  @!P1 LOP3.LUT R4, R4, 0xfffffff8, RZ, 0xc0, !PT ;  /* 0xfffffff804049812 */ /* 0x000fe400078ec0ff */
[----:B------:R-:W-:-:S03]  /*13c0*/  SHF.R.S32.HI R107, RZ, 0x5, R110 ;  /* 0x00000005ff6b7819 */ /* 0x000fc6000001146e */
[----:B------:R-:W-:-:S05]  /*13d0*/  @!P1 IMAD.WIDE R4, R4, 0x2, R14 ;  /* 0x0000000204049825 */ /* 0x000fca00078e020e */
[----:B------:R3:W-:Y:S01]  /*13e0*/  @!P1 LDGSTS.E.BYPASS.LTC128B.128 [R233+0x17100], [R4.64], !P4 ;  /* 0x1710000004e99fae */ /* 0x0007e2000e101d48 */
[----:B------:R-:W-:-:S03]  /*13f0*/  ISETP.GE.AND P4, PT, R18, 0x1, PT ;  /* 0x000000011200780c */ /* 0x000fc60003f86270 */
[----:B------:R1:W-:Y:S01]  /*1400*/  @!P1 LDGSTS.E.BYPASS.LTC128B.128 [R233+0x1b100], [R6.64], !P5 ;  /* 0x1b10000006e99fae */ /* 0x0003e2000e901d48 */
[----:B------:R-:W-:Y:S02]  /*1410*/  ISETP.GE.AND P5, PT, R27, c[0x0][0x1d4], PT ;  /* 0x000075001b007a0c */ /* 0x000fe40003fa6270 */
[----:B-1----:R-:W-:-:S05]  /*1420*/  SHF.R.S32.HI R6, RZ, 0x1f, R22 ;  /* 0x0000001fff067819 */ /* 0x002fca0000011416 */
[C---:B------:R-:W-:Y:S02]  /*1430*/  IMAD R0, R6.reuse, c[0x0][0x1e0], RZ ;  /* 0x0000780006007a24 */ /* 0x040fe400078e02ff */
[----:B------:R-:W-:Y:S02]  /*1440*/  IMAD R6, R6, c[0x0][0x208], RZ ;  /* 0x0000820006067a24 */ /* 0x000fe400078e02ff */
[C---:B------:R-:W-:Y:S02]  /*1450*/  IMAD R0, R22.reuse, c[0x0][0x1e4], R0 ;  /* 0x0000790016007a24 */ /* 0x040fe400078e0200 */
[C---:B------:R-:W-:Y:S02]  /*1460*/  IMAD R10, R22.reuse, c[0x0][0x20c], R6 ;  /* 0x00008300160a7a24 */ /* 0x040fe400078e0206 */
[----:B------:R-:W-:-:S04]  /*1470*/  IMAD.WIDE.U32 R6, R22, c[0x0][0x208], R2 ;  /* 0x0000820016067a25 */ /* 0x000fc800078e0002 */
[----:B------:R-:W-:Y:S01]  /*1480*/  IMAD.IADD R7, R7, 0x1, R10 ;  /* 0x0000000107077824 */ /* 0x000fe200078e020a */
[--C-:B---3--:R-:W-:Y:S01]  /*1490*/  @P2 SHF.R.S32.HI R5, RZ, 0x1f, R8.reuse ;  /* 0x0000001fff052819 */ /* 0x108fe20000011408 */
[----:B------:R-:W-:Y:S02]  /*14a0*/  @P2 IMAD.MOV.U32 R4, RZ, RZ, R8 ;  /* 0x000000ffff042224 */ /* 0x000fe400078e0008 */
[----:B------:R-:W-:-:S04]  /*14b0*/  IMAD.WIDE.U32 R8, R22, c[0x0][0x1e0], R2 ;  /* 0x0000780016087a25 */ /* 0x000fc800078e0002 */
[----:B------:R-:W-:Y:S02]  /*14c0*/  IMAD.IADD R9, R9, 0x1, R0 ;  /* 0x0000000109097824 */ /* 0x000fe400078e0200 */
[----:B------:R-:W-:Y:S02]  /*14d0*/  IMAD.SHL.U32 R0, R32, 0x40, RZ ;  /* 0x0000004020007824 */ /* 0x000fe400078e00ff */
[----:B------:R-:W-:Y:S02]  /*14e0*/  @!P2 IMAD.MOV.U32 R5, RZ, RZ, R30 ;  /* 0x000000ffff05a224 */ /* 0x000fe400078e001e */
[----:B------:R-:W-:Y:S01]  /*14f0*/  IMAD.SHL.U32 R30, R29, 0x40, RZ ;  /* 0x000000401d1e7824 */ /* 0x000fe200078e00ff */
[----:B------:R-:W-:Y:S01]  /*1500*/  LOP3.LUT R0, R0, 0x1c0, RZ, 0xc0, !PT ;  /* 0x000001c000007812 */ /* 0x000fe200078ec0ff */
[----:B------:R-:W-:Y:S02]  /*1510*/  @P0 IMAD R3, R25, R17, RZ ;  /* 0x0000001119030224 */ /* 0x000fe400078e02ff */
[----:B------:R-:W-:Y:S01]  /*1520*/  @!P2 IMAD.MOV.U32 R4, RZ, RZ, R41 ;  /* 0x000000ffff04a224 */ /* 0x000fe200078e0029 */
[----:B------:R-:W-:Y:S01]  /*1530*/  ISETP.GE.AND P2, PT, R18, 0x21, PT ;  /* 0x000000211200780c */ /* 0x000fe20003f46270 */
[----:B------:R-:W-:Y:S01]  /*1540*/  @P0 IMAD R23, R11, R30, R3 ;  /* 0x0000001e0b170224 */ /* 0x000fe200078e0203 */
[----:B------:R-:W-:Y:S01]  /*1550*/  @!P1 SHF.R.S32.HI R3, RZ, 0x1f, R26 ;  /* 0x0000001fff039819 */ /* 0x000fe2000001141a */
[----:B------:R-:W-:-:S03]  /*1560*/  IMAD.WIDE.U32 R10, R33, c[0x0][0x1e8], R8 ;  /* 0x00007a00210a7a25 */ /* 0x000fc600078e0008 */
[----:B------:R-:W-:Y:S01]  /*1570*/  @!P1 LEA.HI R3, R3, R26, RZ, 0x3 ;  /* 0x0000001a03039211 */ /* 0x000fe200078f18ff */
[----:B------:R-:W-:Y:S01]  /*1580*/  IMAD.WIDE.U32 R8, R33, c[0x0][0x210], R6 ;  /* 0x0000840021087a25 */ /* 0x000fe200078e0006 */
[----:B------:R-:W-:Y:S02]  /*1590*/  LOP3.LUT R6, R0, 0x8, R20, 0xf8, !PT ;  /* 0x0000000800067812 */ /* 0x000fe400078ef814 */
[----:B------:R-:W-:Y:S01]  /*15a0*/  SHF.R.U32.HI R0, RZ, 0x3, R0 ;  /* 0x00000003ff007819 */ /* 0x000fe20000011600 */
[----:B------:R-:W-:Y:S01]  /*15b0*/  IMAD.IADD R7, R11, 0x1, R12 ;  /* 0x000000010b077824 */ /* 0x000fe200078e020c */
[----:B------:R-:W-:Y:S01]  /*15c0*/  SHF.R.S32.HI R12, RZ, 0x1f, R21 ;  /* 0x0000001fff0c7819 */ /* 0x000fe20000011415 */
[----:B------:R-:W-:Y:S01]  /*15d0*/  IMAD.IADD R11, R9, 0x1, R16 ;  /* 0x00000001090b7824 */ /* 0x000fe200078e0210 */
[----:B------:R-:W-:Y:S01]  /*15e0*/  @!P1 LOP3.LUT R9, R3, 0xfffffff8, RZ, 0xc0, !PT ;  /* 0xfffffff803099812 */ /* 0x000fe200078ec0ff */
[----:B------:R-:W-:Y:S01]  /*15f0*/  IMAD.IADD R16, R19, 0x1, -R13 ;  /* 0x0000000113107824 */ /* 0x000fe200078e0a0d */
[----:B------:R-:W-:Y:S01]  /*1600*/  LOP3.LUT R13, R6, R0, RZ, 0x3c, !PT ;  /* 0x00000000060d7212 */ /* 0x000fe200078e3cff */
[----:B------:R-:W-:-:S02]  /*1610*/  IMAD.MOV.U32 R6, RZ, RZ, R10 ;  /* 0x000000ffff067224 */ /* 0x000fc400078e000a */
[----:B------:R-:W-:Y:S02]  /*1620*/  IMAD R0, R5, c[0x0][0x1f0], RZ ;  /* 0x00007c0005007a24 */ /* 0x000fe400078e02ff */
[----:B------:R-:W-:-:S04]  /*1630*/  IMAD.WIDE.U32 R42, R4, c[0x0][0x1f0], R6 ;  /* 0x00007c00042a7a25 */ /* 0x000fc800078e0006 */
[----:B------:R-:W-:Y:S01]  /*1640*/  IMAD R0, R4, c[0x0][0x1f4], R0 ;  /* 0x00007d0004007a24 */ /* 0x000fe200078e0200 */
[----:B------:R-:W-:Y:S01]  /*1650*/  STL.64 [R1+0x28], R42 ;  /* 0x0000282a01007387 */ /* 0x000fe20000100a00 */
[----:B------:R-:W-:Y:S02]  /*1660*/  IMAD.MOV.U32 R10, RZ, RZ, R8 ;  /* 0x000000ffff0a7224 */ /* 0x000fe400078e0008 */
[----:B------:R-:W-:-:S04]  /*1670*/  @!P1 IMAD.WIDE R8, R9, 0x2, R14 ;  /* 0x0000000209089825 */ /* 0x000fc800078e020e */
[----:B------:R-:W-:Y:S01]  /*1680*/  IMAD R3, R25, R21, RZ ;  /* 0x0000001519037224 */ /* 0x000fe200078e02ff */
[----:B------:R1:W-:Y:S01]  /*1690*/  @!P1 LDGSTS.E.BYPASS.LTC128B.128 [R233+0x1f100], [R8.64], !P6 ;  /* 0x1f10000008e99fae */ /* 0x0003e2000f101d48 */
[----:B------:R-:W-:Y:S01]  /*16a0*/  IMAD.IADD R39, R43, 0x1, R0 ;  /* 0x000000012b277824 */ /* 0x000fe200078e0200 */
[----:B------:R-:W-:Y:S01]  /*16b0*/  ISETP.GE.AND P6, PT, R28, c[0x0][0x1d4], PT ;  /* 0x000075001c007a0c */ /* 0x000fe20003fc6270 */
[----:B------:R-:W-:Y:S01]  /*16c0*/  IMAD.MOV.U32 R38, RZ, RZ, R42 ;  /* 0x000000ffff267224 */ /* 0x000fe200078e002a */
[----:B------:R-:W0:Y:S01]  /*16d0*/  LDGDEPBAR ;  /* 0x00000000000079af */ /* 0x000e220000000000 */
[----:B------:R-:W-:Y:S01]  /*16e0*/  IMAD R6, R12, R30, R3 ;  /* 0x0000001e0c067224 */ /* 0x000fe200078e0203 */
[----:B------:R-:W-:Y:S01]  /*16f0*/  P2R R20, PR, RZ, 0x40 ;  /* 0x00000040ff147803 */ /* 0x000fe20000000000 */
[----:B------:R-:W-:Y:S01]  /*1700*/  IMAD R3, R5, c[0x0][0x218], RZ ;  /* 0x0000860005037a24 */ /* 0x000fe200078e02ff */
[----:B------:R-:W-:Y:S01]  /*1710*/  STL.64 [R1+0x20], R38 ;  /* 0x0000202601007387 */ /* 0x000fe20000100a00 */
[----:B------:R-:W-:-:S02]  /*1720*/  IMAD R0, R16, 0x200, R13 ;  /* 0x0000020010007824 */ /* 0x000fc400078e020d */
[----:B------:R-:W-:Y:S02]  /*1730*/  IMAD R7, R12, c[0x0][0x208], RZ ;  /* 0x000082000c077a24 */ /* 0x000fe400078e02ff */
[----:B------:R-:W-:Y:S02]  /*1740*/  IMAD R12, R4, c[0x0][0x21c], R3 ;  /* 0x00008700040c7a24 */ /* 0x000fe400078e0203 */
[----:B------:R-:W-:Y:S02]  /*1750*/  IMAD.MOV.U32 R14, RZ, RZ, 0x5 ;  /* 0x00000005ff0e7424 */ /* 0x000fe400078e00ff */
[----:B------:R-:W-:Y:S01]  /*1760*/  IMAD.SHL.U32 R192, R0, 0x2, RZ ;  /* 0x0000000200c07824 */ /* 0x000fe200078e00ff */
[----:B------:R-:W-:Y:S01]  /*1770*/  BAR.SYNC.DEFER_BLOCKING 0x0 ;  /* 0x0000000000007b1d */ /* 0x000fe20000010000 */
[----:B------:R-:W-:Y:S01]  /*1780*/  IMAD R13, R21, c[0x0][0x20c], R7 ;  /* 0x00008300150d7a24 */ /* 0x000fe200078e0207 */
[----:B------:R-:W-:Y:S01]  /*1790*/  SHF.L.U64.HI R52, R29, R14, c[0x0][0x1e4] ;  /* 0x000079001d347619 */ /* 0x000fe2000001020e */
[----:B------:R-:W-:Y:S01]  /*17a0*/  IMAD.WIDE.U32 R14, R21, c[0x0][0x208], RZ ;  /* 0x00008200150e7a25 */ /* 0x000fe200078e00ff */
[----:B------:R-:W-:-:S02]  /*17b0*/  IADD3 R5, R192, 0x8100, RZ ;  /* 0x00008100c0057810 */ /* 0x000fc40007ffe0ff */
[----:B------:R-:W-:Y:S01]  /*17c0*/  IADD3 R203, R192, 0x8120, RZ ;  /* 0x00008120c0cb7810 */ /* 0x000fe20007ffe0ff */
[----:B------:R-:W-:Y:S01]  /*17d0*/  IMAD.WIDE.U32 R40, R4, c[0x0][0x218], R10 ;  /* 0x0000860004287a25 */ /* 0x000fe200078e000a */
[----:B------:R-:W-:-:S03]  /*17e0*/  @P3 IADD3 R203, R5, -0x20, RZ ;  /* 0xffffffe005cb3810 */ /* 0x000fc60007ffe0ff */
[----:B-1----:R-:W-:Y:S01]  /*17f0*/  IMAD.WIDE.U32 R8, R21, R30, R38 ;  /* 0x0000001e15087225 */ /* 0x002fe200078e0026 */
[----:B------:R-:W-:Y:S01]  /*1800*/  P2R R21, PR, RZ, 0x1 ;  /* 0x00000001ff157803 */ /* 0x000fe20000000000 */
[----:B------:R-:W-:Y:S01]  /*1810*/  STL.64 [R1+0x30], R40 ;  /* 0x0000302801007387 */ /* 0x000fe20000100a00 */
[----:B------:R-:W-:Y:S01]  /*1820*/  IADD3 R218, R203, 0x800, RZ ;  /* 0x00000800cbda7810 */ /* 0x000fe20007ffe0ff */
[----:B------:R-:W-:Y:S01]  /*1830*/  IMAD.IADD R3, R9, 0x1, R6 ;  /* 0x0000000109037824 */ /* 0x000fe200078e0206 */
[C---:B------:R-:W-:Y:S01]  /*1840*/  @P4 LEA R6, P1, R8.reuse, c[0x0][0x1c8], 0x1 ;  /* 0x0000720008064a11 */ /* 0x040fe200078208ff */
[----:B------:R-:W-:Y:S01]  /*1850*/  IMAD.IADD R10, R15, 0x1, R13 ;  /* 0x000000010f0a7824 */ /* 0x000fe200078e020d */
[----:B------:R-:W-:Y:S01]  /*1860*/  SEL R15, RZ, 0x2, P6 ;  /* 0x00000002ff0f7807 */ /* 0x000fe20003000000 */
[----:B------:R-:W-:Y:S01]  /*1870*/  IMAD.IADD R37, R41, 0x1, R12 ;  /* 0x0000000129257824 */ /* 0x000fe200078e020c */
[----:B------:R-:W-:Y:S02]  /*1880*/  @P4 LEA.HI.X R7, R8, c[0x0][0x1cc], R3, 0x1, P1 ;  /* 0x0000730008074a11 */ /* 0x000fe400008f0c03 */
[----:B------:R-:W-:Y:S01]  /*1890*/  @P2 IADD3 R0, P1, R35, R8, RZ ;  /* 0x0000000823002210 */ /* 0x000fe20007f3e0ff */
[----:B------:R-:W-:Y:S01]  /*18a0*/  @P0 IMAD.WIDE.U32 R8, R17, R30, R38 ;  /* 0x0000001e11080225 */ /* 0x000fe200078e0026 */
[----:B------:R-:W-:Y:S01]  /*18b0*/  STL [R1+0xc], R37 ;  /* 0x00000c2501007387 */ /* 0x000fe20000100800 */
[----:B------:R-:W-:-:S02]  /*18c0*/  IADD3 R217, R203, 0x1000, RZ ;  /* 0x00001000cbd97810 */ /* 0x000fc40007ffe0ff */
[----:B------:R-:W-:Y:S01]  /*18d0*/  @P2 IMAD.X R5, R52, 0x1, R3, P1 ;  /* 0x0000000134052824 */ /* 0x000fe200008e0603 */
[----:B------:R-:W-:Y:S02]  /*18e0*/  @P2 LEA R4, P3, R0, c[0x0][0x1c8], 0x1 ;  /* 0x0000720000042a11 */ /* 0x000fe400078608ff */
[----:B------:R-:W-:Y:S02]  /*18f0*/  LEA R3, P1, R14, R40, 0x6 ;  /* 0x000000280e037211 */ /* 0x000fe400078230ff */
[----:B------:R-:W-:Y:S01]  /*1900*/  @P2 LEA.HI.X R5, R0, c[0x0][0x1cc], R5, 0x1, P3 ;  /* 0x0000730000052a11 */ /* 0x000fe200018f0c05 */
[----:B------:R-:W-:Y:S01]  /*1910*/  @P0 IMAD.IADD R0, R9, 0x1, R23 ;  /* 0x0000000109000824 */ /* 0x000fe200078e0217 */
[----:B------:R-:W-:Y:S02]  /*1920*/  @P0 LEA R104, P4, R8, c[0x0][0x1c8], 0x1 ;  /* 0x0000720008680a11 */ /* 0x000fe400078808ff */
[----:B------:R-:W-:Y:S02]  /*1930*/  LEA.HI.X R10, R14, R37, R10, 0x6, P1 ;  /* 0x000000250e0a7211 */ /* 0x000fe400008f340a */
[----:B------:R-:W-:-:S02]  /*1940*/  LEA R12, P1, R3, c[0x0][0x1f8], 0x1 ;  /* 0x00007e00030c7a11 */ /* 0x000fc400078208ff */
[----:B------:R-:W-:Y:S02]  /*1950*/  @P0 LEA.HI.X R105, R8, c[0x0][0x1cc], R0, 0x1, P4 ;  /* 0x0000730008690a11 */ /* 0x000fe400020f0c00 */
[----:B------:R-:W-:Y:S02]  /*1960*/  LOP3.LUT R0, R24, 0xfffffff0, RZ, 0xc0, !PT ;  /* 0xfffffff018007812 */ /* 0x000fe400078ec0ff */
[----:B------:R-:W-:Y:S02]  /*1970*/  LEA.HI.X R13, R3, c[0x0][0x1fc], R10, 0x1, P1 ;  /* 0x00007f00030d7a11 */ /* 0x000fe400008f0c0a */
[----:B------:R-:W-:Y:S01]  /*1980*/  ISETP.GE.AND P3, PT, R2, c[0x0][0x1d4], PT ;  /* 0x0000750002007a0c */ /* 0x000fe20003f66270 */
[----:B------:R-:W-:Y:S01]  /*1990*/  IMAD.IADD R0, R113, 0x1, -R0 ;  /* 0x0000000171007824 */ /* 0x000fe200078e0a00 */
[----:B------:R-:W-:Y:S02]  /*19a0*/  ISETP.GE.AND P1, PT, R18, 0x1, PT ;  /* 0x000000011200780c */ /* 0x000fe40003f26270 */
[----:B------:R-:W-:-:S02]  /*19b0*/  ISETP.GE.AND P4, PT, R26, c[0x0][0x1d4], PT ;  /* 0x000075001a007a0c */ /* 0x000fc40003f86270 */
[----:B------:R-:W-:Y:S02]  /*19c0*/  SHF.R.S32.HI R3, RZ, 0x1f, R0 ;  /* 0x0000001fff037819 */ /* 0x000fe40000011400 */
[----:B------:R-:W-:Y:S02]  /*19d0*/  IADD3 R216, R203, 0x1800, RZ ;  /* 0x00001800cbd87810 */ /* 0x000fe40007ffe0ff */
[----:B------:R-:W-:Y:S02]  /*19e0*/  LEA.HI R3, R3, R0, RZ, 0x3 ;  /* 0x0000000003037211 */ /* 0x000fe400078f18ff */
[----:B------:R-:W-:Y:S02]  /*19f0*/  IADD3 R215, R203, 0x2000, RZ ;  /* 0x00002000cbd77810 */ /* 0x000fe40007ffe0ff */
[----:B------:R-:W-:Y:S01]  /*1a00*/  LOP3.LUT R2, R3, 0xfffffff8, RZ, 0xc0, !PT ;  /* 0xfffffff803027812 */ /* 0x000fe200078ec0ff */
[----:B------:R-:W-:Y:S01]  /*1a10*/  @!PT LDS RZ, [RZ] ;  /* 0x00000000fffff984 */ /* 0x000fe20000000800 */
[----:B------:R-:W-:Y:S01]  /*1a20*/  @!PT LDS RZ, [RZ] ;  /* 0x00000000fffff984 */ /* 0x000fe20000000800 */
[----:B------:R-:W-:Y:S01]  /*1a30*/  @!PT LDS RZ, [RZ] ;  /* 0x00000000fffff984 */ /* 0x000fe20000000800 */
[----:B------:R1:W-:Y:S01]  /*1a40*/  @P1 LDGSTS.E.BYPASS.LTC128B.128 [R233+0x8100], [R6.64], !P3 ;  /* 0x0810000006e91fae */ /* 0x0003e2000d901d48 */
[----:B------:R-:W-:-:S02]  /*1a50*/  IADD3 R214, R203, 0x2800, RZ ;  /* 0x00002800cbd67810 */ /* 0x000fc40007ffe0ff */
[C---:B------:R-:W-:Y:S01]  /*1a60*/  IADD3 R213, R203.reuse, 0x3000, RZ ;  /* 0x00003000cbd57810 */ /* 0x040fe20007ffe0ff */
[----:B------:R1:W-:Y:S01]  /*1a70*/  @P1 LDGSTS.E.BYPASS.LTC128B.128 [R233+0xa100], [R6.64+0x80], !P6 ;  /* 0x0a10008006e91fae */ /* 0x0003e2000f101d48 */
[----:B------:R-:W-:Y:S01]  /*1a80*/  IMAD.IADD R14, R0, 0x1, -R2 ;  /* 0x00000001000e7824 */ /* 0x000fe200078e0a02 */
[C---:B------:R-:W-:Y:S01]  /*1a90*/  IADD3 R212, R203.reuse, 0x3800, RZ ;  /* 0x00003800cbd47810 */ /* 0x040fe20007ffe0ff */
[----:B------:R-:W-:Y:S01]  /*1aa0*/  IMAD.MOV.U32 R0, RZ, RZ, c[0x0][0x208] ;  /* 0x00008200ff007624 */ /* 0x000fe200078e00ff */
[----:B------:R1:W-:Y:S01]  /*1ab0*/  @P1 LDGSTS.E.BYPASS.LTC128B.128 [R233+0xc100], [R6.64+0x100], !P5 ;  /* 0x0c10010006e91fae */ /* 0x0003e2000e901d48 */
[----:B------:R-:W-:Y:S01]  /*1ac0*/  IMAD.SHL.U32 R2, R16, 0x8, RZ ;  /* 0x0000000810027824 */ /* 0x000fe200078e00ff */
[C---:B------:R-:W-:Y:S01]  /*1ad0*/  IADD3 R211, R203.reuse, 0x4000, RZ ;  /* 0x00004000cbd37810 */ /* 0x040fe20007ffe0ff */
[C---:B------:R-:W-:Y:S01]  /*1ae0*/  IMAD.SHL.U32 R17, R0.reuse, 0x40, RZ ;  /* 0x0000004000117824 */ /* 0x040fe200078e00ff */
[----:B------:R1:W-:Y:S01]  /*1af0*/  @P1 LDGSTS.E.BYPASS.LTC128B.128 [R233+0xe100], [R6.64+0x180], !P4 ;  /* 0x0e10018006e91fae */ /* 0x0003e2000e101d48 */
[----:B------:R-:W-:Y:S01]  /*1b00*/  SHF.L.U64.HI R11, R0, R31, c[0x0][0x20c] ;  /* 0x00008300000b7619 */ /* 0x000fe2000001021f */
[C---:B------:R-:W-:Y:S01]  /*1b10*/  IMAD.SHL.U32 R0, R14.reuse, 0x40, RZ ;  /* 0x000000400e007824 */ /* 0x040fe200078e00ff */
[----:B------:R-:W-:Y:S01]  /*1b20*/  LOP3.LUT P1, RZ, R14, 0x2, RZ, 0xc0, !PT ;  /* 0x000000020eff7812 */ /* 0x000fe2000782c0ff */
[----:B------:R2:W-:Y:S01]  /*1b30*/  @P2 LDGSTS.E.BYPASS.LTC128B.128 [R233+0x9100], [R4.64], !P3 ;  /* 0x0910000004e92fae */ /* 0x0005e2000d901d48 */
[----:B------:R-:W-:-:S02]  /*1b40*/  IADD3 R210, R203, 0x4800, RZ ;  /* 0x00004800cbd27810 */ /* 0x000fc40007ffe0ff */
[----:B------:R-:W-:Y:S01]  /*1b50*/  LOP3.LUT R0, R0, 0x1c0, RZ, 0xc0, !PT ;  /* 0x000001c000007812 */ /* 0x000fe200078ec0ff */
[----:B------:R2:W-:Y:S01]  /*1b60*/  @P2 LDGSTS.E.BYPASS.LTC128B.128 [R233+0xb100], [R4.64+0x80], !P6 ;  /* 0x0b10008004e92fae */ /* 0x0005e2000f101d48 */
[C---:B------:R-:W-:Y:S02]  /*1b70*/  IADD3 R209, R203.reuse, 0x5000, RZ ;  /* 0x00005000cbd17810 */ /* 0x040fe40007ffe0ff */
[----:B------:R-:W-:Y:S01]  /*1b80*/  LOP3.LUT R2, R0, 0x8, R2, 0xf8, !PT ;  /* 0x0000000800027812 */ /* 0x000fe200078ef802 */
[----:B------:R2:W-:Y:S01]  /*1b90*/  @P2 LDGSTS.E.BYPASS.LTC128B.128 [R233+0xd100], [R4.64+0x100], !P5 ;  /* 0x0d10010004e92fae */ /* 0x0005e2000e901d48 */
[----:B------:R-:W-:Y:S02]  /*1ba0*/  SHF.R.U32.HI R0, RZ, 0x3, R0 ;  /* 0x00000003ff007819 */ /* 0x000fe40000011600 */
[----:B------:R-:W-:Y:S01]  /*1bb0*/  IADD3 R208, R203, 0x5800, RZ ;  /* 0x00005800cbd07810 */ /* 0x000fe20007ffe0ff */
[----:B------:R2:W-:Y:S01]  /*1bc0*/  @P2 LDGSTS.E.BYPASS.LTC128B.128 [R233+0xf100], [R4.64+0x180], !P4 ;  /* 0x0f10018004e92fae */ /* 0x0005e2000e101d48 */
[----:B------:R-:W-:-:S02]  /*1bd0*/  LOP3.LUT R0, R2, R0, RZ, 0x3c, !PT ;  /* 0x0000000002007212 */ /* 0x000fc400078e3cff */
[----:B------:R-:W-:Y:S01]  /*1be0*/  SEL R2, RZ, 0x1, P3 ;  /* 0x00000001ff027807 */ /* 0x000fe20001800000 */
[----:B------:R-:W0:Y:S01]  /*1bf0*/  LDGDEPBAR ;  /* 0x00000000000079af */ /* 0x000e220000000000 */
[C---:B------:R-:W-:Y:S02]  /*1c00*/  IADD3 R207, R203.reuse, 0x6000, RZ ;  /* 0x00006000cbcf7810 */ /* 0x040fe40007ffe0ff */
[C---:B------:R-:W-:Y:S02]  /*1c10*/  IADD3 R206, R203.reuse, 0x6800, RZ ;  /* 0x00006800cbce7810 */ /* 0x040fe40007ffe0ff */
[C---:B------:R-:W-:Y:S02]  /*1c20*/  IADD3 R205, R203.reuse, 0x7000, RZ ;  /* 0x00007000cbcd7810 */ /* 0x040fe40007ffe0ff */
[----:B------:R-:W-:Y:S01]  /*1c30*/  IADD3 R204, R203, 0x7800, RZ ;  /* 0x00007800cbcc7810 */ /* 0x000fe20007ffe0ff */
[----:B--2---:R-:W-:Y:S01]  /*1c40*/  IMAD.SHL.U32 R5, R3, 0x40, RZ ;  /* 0x0000004003057824 */ /* 0x004fe200078e00ff */
[----:B------:R-:W-:-:S04]  /*1c50*/  DEPBAR.LE SB0, 0x1 ;  /* 0x000080400000791a */ /* 0x000fc80000000000 */
[----:B------:R-:W-:Y:S01]  /*1c60*/  LOP3.LUT R5, R0, 0xfffffe00, R5, 0xf8, !PT ;  /* 0xfffffe0000057812 */ /* 0x000fe200078ef805 */
[----:B------:R-:W-:-:S04]  /*1c70*/  DEPBAR.LE SB0, 0x0 ;  /* 0x000080000000791a */ /* 0x000fc80000000000 */
[----:B------:R-:W-:Y:S01]  /*1c80*/  IMAD.MOV.U32 R4, RZ, RZ, 0x10 ;  /* 0x00000010ff047424 */ /* 0x000fe200078e00ff */
[----:B------:R-:W-:Y:S01]  /*1c90*/  BAR.SYNC.DEFER_BLOCKING 0x0 ;  /* 0x0000000000007b1d */ /* 0x000fe20000010000 */
[----:B------:R-:W-:Y:S01]  /*1ca0*/  IMAD R0, R107, 0x400, R5 ;  /* 0x000004006b007824 */ /* 0x000fe200078e0205 */
[----:B------:R-:W-:Y:S02]  /*1cb0*/  SEL R3, RZ, 0x4, P5 ;  /* 0x00000004ff037807 */ /* 0x000fe40002800000 */
[----:B------:R-:W-:Y:S01]  /*1cc0*/  SEL R4, R4, 0xfffffff0, !P1 ;  /* 0xfffffff004047807 */ /* 0x000fe20004800000 */
[----:B------:R-:W-:Y:S01]  /*1cd0*/  IMAD.SHL.U32 R199, R0, 0x2, RZ ;  /* 0x0000000200c77824 */ /* 0x000fe200078e00ff */
[----:B-1----:R-:W-:Y:S02]  /*1ce0*/  IADD3 R6, P1, R17, R12, RZ ;  /* 0x0000000c11067210 */ /* 0x002fe40007f3e0ff */
[----:B------:R-:W-:Y:S01]  /*1cf0*/  IADD3 R0, -R22, c[0x0][0x1d0], -R106 ;  /* 0x0000740016007a10 */ /* 0x000fe20007ffe96a */
[----:B------:R-:W-:Y:S01]  /*1d00*/  IMAD R200, R4, 0x2, R199 ;  /* 0x0000000204c87824 */ /* 0x000fe200078e02c7 */
[----:B------:R-:W-:Y:S01]  /*1d10*/  IADD3 R3, R3, R15, R2 ;  /* 0x0000000f03037210 */ /* 0x000fe20007ffe002 */
[----:B------:R-:W-:Y:S01]  /*1d20*/  IMAD.X R7, R11, 0x1, R13, P1 ;  /* 0x000000010b077824 */ /* 0x000fe200008e060d */
[----:B------:R-:W-:-:S02]  /*1d30*/  ISETP.LT.OR P1, PT, R0, 0x1, P3 ;  /* 0x000000010000780c */ /* 0x000fc40001f21670 */
[----:B------:R-:W-:-:S05]  /*1d40*/  SEL R2, RZ, 0x8, P4 ;  /* 0x00000008ff027807 */ /* 0x000fca0002000000 */
[----:B------:R-:W-:Y:S01]  /*1d50*/  IMAD.IADD R2, R3, 0x1, R2 ;  /* 0x0000000103027824 */ /* 0x000fe200078e0202 */
[----:B------:R-:W-:-:S04]  /*1d60*/  LEA.HI R3, R111, R113, RZ, 0x2 ;  /* 0x000000716f037211 */ /* 0x000fc800078f10ff */
[C---:B------:R-:W-:Y:S01]  /*1d70*/  LOP3.LUT P0, RZ, R2.reuse, 0x2, RZ, 0xc0, !PT ;  /* 0x0000000202ff7812 */ /* 0x040fe2000780c0ff */
[----:B------:R-:W-:Y:S01]  /*1d80*/  LDSM.16.M88.4 R24, [R192+0x8100] ;  /* 0x00810000c018783b */ /* 0x000fe20000000200 */
[----:B------:R-:W-:Y:S02]  /*1d90*/  LOP3.LUT P2, RZ, R2, 0x4, RZ, 0xc0, !PT ;  /* 0x0000000402ff7812 */ /* 0x000fe4000784c0ff */
[----:B------:R-:W-:Y:S01]  /*1da0*/  LOP3.LUT R3, R3, 0xfffffffc, RZ, 0xc0, !PT ;  /* 0xfffffffc03037812 */ /* 0x000fe200078ec0ff */
[----:B------:R-:W-:Y:S04]  /*1db0*/  LDSM.16.M88.4 R36, [R192+0x8900] ;  /* 0x00890000c024783b */ /* 0x000fe80000000200 */
[----:B------:R-:W-:Y:S01]  /*1dc0*/  LDSM.16.M88.4 R28, [R192+0x9100] ;  /* 0x00910000c01c783b */ /* 0x000fe20000000200 */
[----:B------:R-:W-:-:S03]  /*1dd0*/  IMAD.IADD R3, R113, 0x1, -R3 ;  /* 0x0000000171037824 */ /* 0x000fc600078e0a03 */
[----:B------:R-:W-:Y:S04]  /*1de0*/  LDSM.16.M88.4 R44, [R192+0x9900] ;  /* 0x00990000c02c783b */ /* 0x000fe80000000200 */
[----:B------:R-:W-:Y:S04]  /*1df0*/  LDSM.16.M88.4 R40, [R203] ;  /* 0x00000000cb28783b */ /* 0x000fe80000000200 */
[----:B------:R-:W-:Y:S04]  /*1e00*/  LDSM.16.M88.4 R48, [R203+0x800] ;  /* 0x00080000cb30783b */ /* 0x000fe80000000200 */
[----:B------:R-:W-:Y:S04]  /*1e10*/  LDSM.16.M88.4 R76, [R203+0x1000] ;  /* 0x00100000cb4c783b */ /* 0x000fe80000000200 */
[----:B------:R-:W-:Y:S04]  /*1e20*/  LDSM.16.M88.4 R80, [R203+0x1800] ;  /* 0x00180000cb50783b */ /* 0x000fe80000000200 */
[----:B------:R-:W1:Y:S04]  /*1e30*/  LDSM.16.M88.4 R8, [R199+0x10100] ;  /* 0x01010000c708783b */ /* 0x000e680000000200 */
[----:B------:R-:W2:Y:S04]  /*1e40*/  LDSM.16.M88.4 R16, [R200+0x10100] ;  /* 0x01010000c810783b */ /* 0x000ea80000000200 */
[----:B------:R-:W-:Y:S01]  /*1e50*/  @!PT LDS RZ, [RZ] ;  /* 0x00000000fffff984 */ /* 0x000fe20000000800 */
[----:B------:R-:W-:Y:S01]  /*1e60*/  @!PT LDS RZ, [RZ] ;  /* 0x00000000fffff984 */ /* 0x000fe20000000800 */
[----:B------:R-:W-:Y:S01]  /*1e70*/  @!PT LDS RZ, [RZ] ;  /* 0x00000000fffff984 */ /* 0x000fe20000000800 */
[----:B------:R3:W-:Y:S01]  /*1e80*/  LDGSTS.E.BYPASS.LTC128B.128 [R233+0x100], [R12.64], !P1 ;  /* 0x001000000ce97fae */ /* 0x0007e2000c901d48 */
[----:B------:R-:W-:-:S02]  /*1e90*/  ISETP.LT.OR P1, PT, R0, 0x1, !P0 ;  /* 0x000000010000780c */ /* 0x000fc40004721670 */
[----:B------:R-:W-:-:S11]  /*1ea0*/  ISETP.LT.OR P0, PT, R0, 0x21, !P0 ;  /* 0x000000210000780c */ /* 0x000fd60004701670 */
[----:B------:R3:W-:Y:S01]  /*1eb0*/  LDGSTS.E.BYPASS.LTC128B.128 [R233+0x2100], [R12.64+0x80], !P1 ;  /* 0x021000800ce97fae */ /* 0x0007e2000c901d48 */
[C---:B------:R-:W-:Y:S02]  /*1ec0*/  ISETP.LT.OR P1, PT, R0.reuse, 0x1, !P2 ;  /* 0x000000010000780c */ /* 0x040fe40005721670 */
[----:B------:R-:W-:-:S11]  /*1ed0*/  ISETP.LT.OR P2, PT, R0, 0x21, !P2 ;  /* 0x000000210000780c */ /* 0x000fd60005741670 */
[----:B------:R3:W-:Y:S01]  /*1ee0*/  LDGSTS.E.BYPASS.LTC128B.128 [R233+0x4100], [R12.64+0x100], !P1 ;  /* 0x041001000ce97fae */ /* 0x0007e2000c901d48 */
[----:B------:R-:W-:Y:S01]  /*1ef0*/  LOP3.LUT P1, RZ, R2, 0x8, RZ, 0xc0, !PT ;  /* 0x0000000802ff7812 */ /* 0x000fe2000782c0ff */
[----:B------:R-:W-:Y:S01]  /*1f00*/  IMAD.MOV.U32 R2, RZ, RZ, 0x40 ;  /* 0x00000040ff027424 */ /* 0x000fe200078e00ff */
[----:B-1----:R-:W-:Y:S02]  /*1f10*/  HMMA.16816.F32 R56, R8, R44, RZ ;  /* 0x0000002c0838723c */ /* 0x002fe400000018ff */
[C---:B------:R-:W-:Y:S02]  /*1f20*/  ISETP.LT.OR P6, PT, R0.reuse, 0x1, !P1 ;  /* 0x000000010000780c */ /* 0x040fe40004fc1670 */
[----:B------:R-:W-:-:S04]  /*1f30*/  ISETP.LT.OR P1, PT, R0, 0x21, !P1 ;  /* 0x000000210000780c */ /* 0x000fc80004f21670 */
[----:B------:R-:W-:Y:S07]  /*1f40*/  HMMA.16816.F32 R72, R8, R46, RZ ;  /* 0x0000002e0848723c */ /* 0x000fee00000018ff */
[----:B------:R3:W-:Y:S01]  /*1f50*/  LDGSTS.E.BYPASS.LTC128B.128 [R233+0x6100], [R12.64+0x180], !P6 ;  /* 0x061001800ce97fae */ /* 0x0007e2000f101d48 */
[----:B------:R-:W-:-:S04]  /*1f60*/  LOP3.LUT P6, RZ, R32, 0x4, RZ, 0xc0, !PT ;  /* 0x0000000420ff7812 */ /* 0x000fc800078cc0ff */
[----:B------:R-:W-:Y:S02]  /*1f70*/  SEL R2, R2, 0xffffffc0, !P6 ;  /* 0xffffffc002027807 */ /* 0x000fe40007000000 */
[----:B------:R-:W-:Y:S01]  /*1f80*/  ISETP.LT.OR P6, PT, R0, 0x21, P3 ;  /* 0x000000210000780c */ /* 0x000fe20001fc1670 */
[----:B------:R-:W-:Y:S02]  /*1f90*/  IMAD.MOV.U32 R0, RZ, RZ, 0x20 ;  /* 0x00000020ff007424 */ /* 0x000fe400078e00ff */
[----:B------:R-:W-:Y:S02]  /*1fa0*/  IMAD.IADD R198, R192, 0x1, R2 ;  /* 0x00000001c0c67824 */ /* 0x000fe400078e0202 */
[----:B------:R-:W-:Y:S01]  /*1fb0*/  IMAD.IADD R197, R2, 0x1, R203 ;  /* 0x0000000102c57824 */ /* 0x000fe200078e02cb */
[----:B------:R-:W-:-:S05]  /*1fc0*/  LOP3.LUT R2, R110, 0xffffffe0, RZ, 0xc0, !PT ;  /* 0xffffffe06e027812 */ /* 0x000fca00078ec0ff */
[----:B------:R-:W-:Y:S02]  /*1fd0*/  IMAD.IADD R2, R113, 0x1, -R2 ;  /* 0x0000000171027824 */ /* 0x000fe400078e0a02 */
[----:B------:R1:W-:Y:S01]  /*1fe0*/  LDGSTS.E.BYPASS.LTC128B.128 [R233+0x1100], [R6.64], !P6 ;  /* 0x0110000006e97fae */ /* 0x0003e2000f101d48 */
[----:B------:R-:W-:-:S03]  /*1ff0*/  ISETP.NE.AND P6, PT, R20, RZ, PT ;  /* 0x000000ff1400720c */ /* 0x000fc60003fc5270 */
[----:B------:R1:W-:Y:S01]  /*2000*/  LDGSTS.E.BYPASS.LTC128B.128 [R233+0x3100], [R6.64+0x80], !P0 ;  /* 0x0310008006e97fae */ /* 0x0003e2000c101d48 */
[----:B------:R-:W-:Y:S02]  /*2010*/  ISETP.NE.AND P0, PT, R21, RZ, PT ;  /* 0x000000ff1500720c */ /* 0x000fe40003f05270 */
[----:B------:R-:W-:Y:S01]  /*2020*/  HMMA.16816.F32 R20, R8, R24, RZ ;  /* 0x000000180814723c */ /* 0x000fe200000018ff */
[----:B------:R1:W-:Y:S01]  /*2030*/  LDGSTS.E.BYPASS.LTC128B.128 [R233+0x5100], [R6.64+0x100], !P2 ;  /* 0x0510010006e97fae */ /* 0x0003e2000d101d48 */
[----:B------:R-:W-:-:S03]  /*2040*/  ISETP.NE.AND P2, PT, R121, 0x1, PT ;  /* 0x000000017900780c */ /* 0x000fc60003f45270 */
[----:B------:R1:W-:Y:S01]  /*2050*/  LDGSTS.E.BYPASS.LTC128B.128 [R233+0x7100], [R6.64+0x180], !P1 ;  /* 0x0710018006e97fae */ /* 0x0003e2000c901d48 */
[----:B------:R-:W-:Y:S02]  /*2060*/  LOP3.LUT P1, RZ, R14, 0x4, RZ, 0xc0, !PT ;  /* 0x000000040eff7812 */ /* 0x000fe4000782c0ff */
[C---:B---3--:R-:W-:Y:S01]  /*2070*/  HMMA.16816.F32 R12, R8.reuse, R26, RZ ;  /* 0x0000001a080c723c */ /* 0x048fe200000018ff */
[----:B------:R-:W-:Y:S01]  /*2080*/  LDSM.16.M88.4 R84, [R203+0x2000] ;  /* 0x00200000cb54783b */ /* 0x000fe20000000200 */
[----:B------:R-:W-:Y:S02]  /*2090*/  SEL R0, R0, 0xffffffe0, !P1 ;  /* 0xffffffe000007807 */ /* 0x000fe40004800000 */
[C---:B------:R-:W-:Y:S01]  /*20a0*/  @P0 LEA R108, P1, R35.reuse, R104, 0x1 ;  /* 0x00000068236c0211 */ /* 0x040fe200078208ff */
[----:B------:R-:W-:Y:S02]  /*20b0*/  LDSM.16.M88.4 R92, [R203+0x4800] ;  /* 0x00480000cb5c783b */ /* 0x000fe40000000200 */
[C---:B------:R-:W-:Y:S01]  /*20c0*/  IMAD R202, R0.reuse, 0x2, R199 ;  /* 0x0000000200ca7824 */ /* 0x040fe200078e02c7 */
[C---:B------:R-:W-:Y:S01]  /*20d0*/  HMMA.16816.F32 R24, R8.reuse, R36, RZ ;  /* 0x000000240818723c */ /* 0x040fe200000018ff */
[----:B------:R-:W-:Y:S01]  /*20e0*/  @P0 LEA.HI.X R109, R35, R105, R52, 0x1, P1 ;  /* 0x00000069236d0211 */ /* 0x000fe200008f0c34 */
[----:B------:R-:W-:Y:S01]  /*20f0*/  IMAD R201, R0, 0x2, R200 ;  /* 0x0000000200c97824 */ /* 0x000fe200078e02c8 */
[----:B------:R-:W-:Y:S04]  /*2100*/  LDSM.16.M88.4 R52, [R198+0x8900] ;  /* 0x00890000c634783b */ /* 0x000fe80000000200 */
[----:B------:R-:W-:Y:S01]  /*2110*/  LDSM.16.M88.4 R96, [R203+0x5800] ;  /* 0x00580000cb60783b */ /* 0x000fe20000000200 */
[C---:B------:R-:W-:Y:S03]  /*2120*/  HMMA.16816.F32 R36, R8.reuse, R38, RZ ;  /* 0x000000260824723c */ /* 0x040fe600000018ff */
[----:B------:R-:W-:Y:S04]  /*2130*/  LDSM.16.M88.4 R88, [R203+0x5000] ;  /* 0x00500000cb58783b */ /* 0x000fe80000000200 */
[----:B------:R-:W-:Y:S01]  /*2140*/  LDSM.16.M88.4 R100, [R192+0xf100] ;  /* 0x00f10000c064783b */ /* 0x000fe20000000200 */
[----:B------:R-:W-:Y:S01]  /*2150*/  HMMA.16816.F32 R32, R8, R28, RZ ;  /* 0x0000001c0820723c */ /* 0x000fe200000018ff */
[----:B-1----:R-:W-:-:S02]  /*2160*/  SHF.R.S32.HI R6, RZ, 0x1f, R107 ;  /* 0x0000001fff067819 */ /* 0x002fc4000001146b */
[----:B------:R-:W0:Y:S01]  /*2170*/  LDGDEPBAR ;  /* 0x00000000000079af */ /* 0x000e220000000000 */
[----:B------:R-:W-:Y:S02]  /*2180*/  LEA.HI R7, R3, R3, RZ, 0x1 ;  /* 0x0000000303077211 */ /* 0x000fe400078f08ff */
[----:B------:R-:W-:Y:S02]  /*2190*/  LEA.HI R6, R6, R107, RZ, 0x3 ;  /* 0x0000006b06067211 */ /* 0x000fe400078f18ff */
[----:B------:R-:W-:Y:S01]  /*21a0*/  HMMA.16816.F32 R28, R8, R30, RZ ;  /* 0x0000001e081c723c */ /* 0x000fe200000018ff */
[----:B------:R-:W-:Y:S01]  /*21b0*/  LDSM.16.M88.4 R8, [R202+0x10100] ;  /* 0x01010000ca08783b */ /* 0x000fe20000000200 */
[----:B------:R-:W-:Y:S02]  /*21c0*/  LOP3.LUT R6, R6, 0xffffff8, RZ, 0xc0, !PT ;  /* 0x0ffffff806067812 */ /* 0x000fe400078ec0ff */
[----:B------:R-:W-:-:S04]  /*21d0*/  LOP3.LUT R7, R7, 0x1ffffffe, RZ, 0xc0, !PT ;  /* 0x1ffffffe07077812 */ /* 0x000fc800078ec0ff */
[----:B--2---:R-:W-:Y:S01]  /*21e0*/  HMMA.16816.F32 R68, R16, R40, R20 ;  /* 0x000000281044723c */ /* 0x004fe20000001814 */
[----:B------:R-:W-:-:S07]  /*21f0*/  IMAD.IADD R7, R3, 0x1, -R7 ;  /* 0x0000000103077824 */ /* 0x000fce00078e0a07 */
[C---:B------:R-:W-:Y:S01]  /*2200*/  HMMA.16816.F32 R64, R16.reuse, R42, R12 ;  /* 0x0000002a1040723c */ /* 0x040fe2000000180c */
[----:B------:R-:W1:Y:S04]  /*2210*/  LDSM.16.M88.4 R40, [R198+0x8100] ;  /* 0x00810000c628783b */ /* 0x000e680000000200 */
[----:B------:R-:W-:Y:S03]  /*2220*/  LDSM.16.M88.4 R12, [R201+0x10100] ;  /* 0x01010000c90c783b */ /* 0x000fe60000000200 */
[C---:B------:R-:W-:Y:S01]  /*2230*/  HMMA.16816.F32 R60, R16.reuse, R48, R24 ;  /* 0x00000030103c723c */ /* 0x040fe20000001818 */
[----:B------:R-:W-:Y:S07]  /*2240*/  LDSM.16.M88.4 R24, [R198+0x9900] ;  /* 0x00990000c618783b */ /* 0x000fee0000000200 */
[C---:B------:R-:W-:Y:S01]  /*2250*/  HMMA.16816.F32 R48, R16.reuse, R50, R36 ;  /* 0x000000321030723c */ /* 0x040fe20000001824 */
[----:B------:R-:W2:Y:S07]  /*2260*/  LDSM.16.M88.4 R36, [R198+0x9100] ;  /* 0x00910000c624783b */ /* 0x000eae0000000200 */
[C---:B------:R-:W-:Y:S08]  /*2270*/  HMMA.16816.F32 R44, R16.reuse, R76, R32 ;  /* 0x0000004c102c723c */ /* 0x040ff00000001820 */
[C---:B------:R-:W-:Y:S01]  /*2280*/  HMMA.16816.F32 R32, R16.reuse, R78, R28 ;  /* 0x0000004e1020723c */ /* 0x040fe2000000181c */
[----:B------:R-:W3:Y:S07]  /*2290*/  LDSM.16.M88.4 R76, [R197] ;  /* 0x00000000c54c783b */ /* 0x000eee0000000200 */
[C---:B------:R-:W-:Y:S01]  /*22a0*/  HMMA.16816.F32 R20, R16.reuse, R82, R72 ;  /* 0x000000521014723c */ /* 0x040fe20000001848 */
[----:B------:R-:W4:Y:S07]  /*22b0*/  LDSM.16.M88.4 R72, [R197+0x800] ;  /* 0x00080000c548783b */ /* 0x000f2e0000000200 */
[----:B------:R-:W-:Y:S08]  /*22c0*/  HMMA.16816.F32 R28, R16, R80, R56 ;  /* 0x00000050101c723c */ /* 0x000ff00000001838 */
[C---:B-1----:R-:W-:Y:S01]  /*22d0*/  HMMA.16816.F32 R16, R8.reuse, R40, R68 ;  /* 0x000000280810723c */ /* 0x042fe20000001844 */
[----:B------:R-:W-:Y:S07]  /*22e0*/  LDSM.16.M88.4 R68, [R197+0x1800] ;  /* 0x00180000c544783b */ /* 0x000fee0000000200 */
[C---:B------:R-:W-:Y:S01]  /*22f0*/  HMMA.16816.F32 R40, R8.reuse, R42, R64 ;  /* 0x0000002a0828723c */ /* 0x040fe20000001840 */
[----:B------:R-:W1:Y:S07]  /*2300*/  LDSM.16.M88.4 R64, [R197+0x1000] ;  /* 0x00100000c540783b */ /* 0x000e6e0000000200 */
[C---:B------:R-:W-:Y:S08]  /*2310*/  HMMA.16816.F32 R60, R8.reuse, R52, R60 ;  /* 0x00000034083c723c */ /* 0x040ff0000000183c */
[C---:B------:R-:W-:Y:S08]  /*2320*/  HMMA.16816.F32 R56, R8.reuse, R54, R48 ;  /* 0x000000360838723c */ /* 0x040ff00000001830 */
[C---:B--2---:R-:W-:Y:S08]  /*2330*/  HMMA.16816.F32 R48, R8.reuse, R36, R44 ;  /* 0x000000240830723c */ /* 0x044ff0000000182c */
[C---:B------:R-:W-:Y:S08]  /*2340*/  HMMA.16816.F32 R52, R8.reuse, R38, R32 ;  /* 0x000000260834723c */ /* 0x040ff00000001820 */
[C---:B------:R-:W-:Y:S01]  /*2350*/  HMMA.16816.F32 R36, R8.reuse, R24, R28 ;  /* 0x000000180824723c */ /* 0x040fe2000000181c */
[----:B------:R-:W-:Y:S07]  /*2360*/  LDSM.16.M88.4 R28, [R192+0xa100] ;  /* 0x00a10000c01c783b */ /* 0x000fee0000000200 */
[----:B------:R-:W-:Y:S01]  /*2370*/  HMMA.16816.F32 R32, R8, R26, R20 ;  /* 0x0000001a0820723c */ /* 0x000fe20000001814 */
[----:B------:R-:W2:Y:S07]  /*2380*/  LDSM.16.M88.4 R8, [R199+0x14100] ;  /* 0x01410000c708783b */ /* 0x000eae0000000200 */
[C---:B---3--:R-:W-:Y:S08]  /*2390*/  HMMA.16816.F32 R24, R12.reuse, R76, R16 ;  /* 0x0000004c0c18723c */ /* 0x048ff00000001810 */
[C---:B------:R-:W-:Y:S01]  /*23a0*/  HMMA.16816.F32 R20, R12.reuse, R78, R40 ;  /* 0x0000004e0c14723c */ /* 0x040fe20000001828 */
[----:B------:R-:W3:Y:S04]  /*23b0*/  LDSM.16.M88.4 R40, [R192+0xa900] ;  /* 0x00a90000c028783b */ /* 0x000ee80000000200 */
[----:B------:R-:W-:Y:S03]  /*23c0*/  LDSM.16.M88.4 R76, [R192+0xb900] ;  /* 0x00b90000c04c783b */ /* 0x000fe60000000200 */
[C---:B----4-:R-:W-:Y:S08]  /*23d0*/  HMMA.16816.F32 R16, R12.reuse, R72, R60 ;  /* 0x000000480c10723c */ /* 0x050ff0000000183c */
[C---:B------:R-:W-:Y:S01]  /*23e0*/  HMMA.16816.F32 R44, R12.reuse, R74, R56 ;  /* 0x0000004a0c2c723c */ /* 0x040fe20000001838 */
[----:B------:R-:W4:Y:S07]  /*23f0*/  LDSM.16.M88.4 R72, [R192+0xb100] ;  /* 0x00b10000c048783b */ /* 0x000f2e0000000200 */
[C---:B-1----:R-:W-:Y:S08]  /*2400*/  HMMA.16816.F32 R60, R12.reuse, R66, R52 ;  /* 0x000000420c3c723c */ /* 0x042ff00000001834 */
[C---:B------:R-:W-:Y:S08]  /*2410*/  HMMA.16816.F32 R48, R12.reuse, R64, R48 ;  /* 0x000000400c30723c */ /* 0x040ff00000001830 */
[C---:B------:R-:W-:Y:S01]  /*2420*/  HMMA.16816.F32 R52, R12.reuse, R68, R36 ;  /* 0x000000440c34723c */ /* 0x040fe20000001824 */
[----:B------:R-:W-:Y:S07]  /*2430*/  LDSM.16.M88.4 R36, [R203+0x2800] ;  /* 0x00280000cb24783b */ /* 0x000fee0000000200 */
[----:B------:R-:W-:Y:S01]  /*2440*/  HMMA.16816.F32 R68, R12, R70, R32 ;  /* 0x000000460c44723c */ /* 0x000fe20000001820 */
[----:B------:R-:W1:Y:S04]  /*2450*/  LDSM.16.M88.4 R12, [R200+0x14100] ;  /* 0x01410000c80c783b */ /* 0x000e680000000200 */
[----:B------:R-:W5:Y:S03]  /*2460*/  LDSM.16.M88.4 R32, [R203+0x3000] ;  /* 0x00300000cb20783b */ /* 0x000f660000000200 */
[C---:B--2---:R-:W-:Y:S08]  /*2470*/  HMMA.16816.F32 R64, R8.reuse, R28, R24 ;  /* 0x0000001c0840723c */ /* 0x044ff00000001818 */
[C---:B------:R-:W-:Y:S08]  /*2480*/  HMMA.16816.F32 R56, R8.reuse, R30, R20 ;  /* 0x0000001e0838723c */ /* 0x040ff00000001814 */
[C---:B---3--:R-:W-:Y:S08]  /*2490*/  HMMA.16816.F32 R28, R8.reuse, R40, R16 ;  /* 0x00000028081c723c */ /* 0x048ff00000001810 */
[C---:B----4-:R-:W-:Y:S08]  /*24a0*/  HMMA.16816.F32 R20, R8.reuse, R72, R48 ;  /* 0x000000480814723c */ /* 0x050ff00000001830 */
[C---:B------:R-:W-:Y:S01]  /*24b0*/  HMMA.16816.F32 R16, R8.reuse, R74, R60 ;  /* 0x0000004a0810723c */ /* 0x040fe2000000183c */
[----:B------:R-:W2:Y:S04]  /*24c0*/  LDSM.16.M88.4 R60, [R203+0x3800] ;  /* 0x00380000cb3c783b */ /* 0x000ea80000000200 */
[----:B------:R-:W-:Y:S03]  /*24d0*/  LDSM.16.M88.4 R72, [R198+0xa100] ;  /* 0x00a10000c648783b */ /* 0x000fe60000000200 */
[C---:B------:R-:W-:Y:S01]  /*24e0*/  HMMA.16816.F32 R24, R8.reuse, R42, R44 ;  /* 0x0000002a0818723c */ /* 0x040fe2000000182c */
[----:B------:R-:W-:Y:S07]  /*24f0*/  LDSM.16.M88.4 R44, [R198+0xb100] ;  /* 0x00b10000c62c783b */ /* 0x000fee0000000200 */
[C---:B------:R-:W-:Y:S08]  /*2500*/  HMMA.16816.F32 R52, R8.reuse, R76, R52 ;  /* 0x0000004c0834723c */ /* 0x040ff00000001834 */
[----:B------:R-:W-:Y:S01]  /*2510*/  HMMA.16816.F32 R48, R8, R78, R68 ;  /* 0x0000004e0830723c */ /* 0x000fe20000001844 */
[----:B------:R-:W3:Y:S07]  /*2520*/  LDSM.16.M88.4 R8, [R202+0x14100] ;  /* 0x01410000ca08783b */ /* 0x000eee0000000200 */
[C---:B-1----:R-:W-:Y:S01]  /*2530*/  HMMA.16816.F32 R80, R12.reuse, R84, R64 ;  /* 0x000000540c50723c */ /* 0x042fe20000001840 */
[----:B------:R-:W1:Y:S07]  /*2540*/  LDSM.16.M88.4 R64, [R198+0xa900] ;  /* 0x00a90000c640783b */ /* 0x000e6e0000000200 */
[C---:B------:R-:W-:Y:S08]  /*2550*/  HMMA.16816.F32 R76, R12.reuse, R86, R56 ;  /* 0x000000560c4c723c */ /* 0x040ff00000001838 */
[C---:B-----5:R-:W-:Y:S08]  /*2560*/  HMMA.16816.F32 R56, R12.reuse, R32, R20 ;  /* 0x000000200c38723c */ /* 0x060ff00000001814 */
[C---:B------:R-:W-:Y:S01]  /*2570*/  HMMA.16816.F32 R40, R12.reuse, R34, R16 ;  /* 0x000000220c28723c */ /* 0x040fe20000001810 */
[----:B------:R-:W4:Y:S04]  /*2580*/  LDSM.16.M88.4 R32, [R198+0xb900] ;  /* 0x00b90000c620783b */ /* 0x000f280000000200 */
[----:B------:R-:W-:Y:S03]  /*2590*/  LDSM.16.M88.4 R16, [R201+0x14100] ;  /* 0x01410000c910783b */ /* 0x000fe60000000200 */
[C---:B------:R-:W-:Y:S01]  /*25a0*/  HMMA.16816.F32 R68, R12.reuse, R38, R24 ;  /* 0x000000260c44723c */ /* 0x040fe20000001818 */
[----:B------:R-:W5:Y:S07]  /*25b0*/  LDSM.16.M88.4 R24, [R197+0x2000] ;  /* 0x00200000c518783b */ /* 0x000f6e0000000200 */
[C---:B------:R-:W-:Y:S08]  /*25c0*/  HMMA.16816.F32 R84, R12.reuse, R36, R28 ;  /* 0x000000240c54723c */ /* 0x040ff0000000181c */
[C---:B--2---:R-:W-:Y:S08]  /*25d0*/  HMMA.16816.F32 R36, R12.reuse, R60, R52 ;  /* 0x0000003c0c24723c */ /* 0x044ff00000001834 */
[----:B------:R-:W-:Y:S08]  /*25e0*/  HMMA.16816.F32 R28, R12, R62, R48 ;  /* 0x0000003e0c1c723c */ /* 0x000ff00000001830 */
[C---:B---3--:R-:W-:Y:S01]  /*25f0*/  HMMA.16816.F32 R12, R8.reuse, R74, R76 ;  /* 0x0000004a080c723c */ /* 0x048fe2000000184c */
[----:B------:R-:W2:Y:S07]  /*2600*/  LDSM.16.M88.4 R76, [R197+0x2800] ;  /* 0x00280000c54c783b */ /* 0x000eae0000000200 */
[C---:B------:R-:W-:Y:S01]  /*2610*/  HMMA.16816.F32 R20, R8.reuse, R72, R80 ;  /* 0x000000480814723c */ /* 0x040fe20000001850 */
[----:B------:R-:W3:Y:S07]  /*2620*/  LDSM.16.M88.4 R80, [R197+0x3000] ;  /* 0x00300000c550783b */ /* 0x000eee0000000200 */
[C---:B-1----:R-:W-:Y:S01]  /*2630*/  HMMA.16816.F32 R60, R8.reuse, R64, R84 ;  /* 0x00000040083c723c */ /* 0x042fe20000001854 */
[----:B------:R-:W1:Y:S07]  /*2640*/  LDSM.16.M88.4 R84, [R197+0x3800] ;  /* 0x00380000c554783b */ /* 0x000e6e0000000200 */
[C---:B------:R-:W-:Y:S01]  /*2650*/  HMMA.16816.F32 R68, R8.reuse, R66, R68 ;  /* 0x000000420844723c */ /* 0x040fe20000001844 */
[----:B------:R-:W-:Y:S07]  /*2660*/  LDSM.16.M88.4 R64, [R192+0xd100] ;  /* 0x00d10000c040783b */ /* 0x000fee0000000200 */
[C---:B------:R-:W-:Y:S08]  /*2670*/  HMMA.16816.F32 R72, R8.reuse, R44, R56 ;  /* 0x0000002c0848723c */ /* 0x040ff00000001838 */
[C---:B----4-:R-:W-:Y:S08]  /*2680*/  HMMA.16816.F32 R48, R8.reuse, R34, R28 ;  /* 0x000000220830723c */ /* 0x050ff0000000181c */
[C---:B------:R-:W-:Y:S08]  /*2690*/  HMMA.16816.F32 R56, R8.reuse, R46, R40 ;  /* 0x0000002e0838723c */ /* 0x040ff00000001828 */
[----:B------:R-:W-:Y:S01]  /*26a0*/  HMMA.16816.F32 R52, R8, R32, R36 ;  /* 0x000000200834723c */ /* 0x000fe20000001824 */
[----:B------:R-:W-:Y:S04]  /*26b0*/  LDSM.16.M88.4 R36, [R192+0xc100] ;  /* 0x00c10000c024783b */ /* 0x000fe80000000200 */
[----:B------:R-:W-:Y:S03]  /*26c0*/  LDSM.16.M88.4 R32, [R192+0xc900] ;  /* 0x00c90000c020783b */ /* 0x000fe60000000200 */
[C---:B-----5:R-:W-:Y:S01]  /*26d0*/  HMMA.16816.F32 R28, R16.reuse, R26, R12 ;  /* 0x0000001a101c723c */ /* 0x060fe2000000180c */
[----:B------:R-:W4:Y:S04]  /*26e0*/  LDSM.16.M88.4 R12, [R199+0x18100] ;  /* 0x01810000c70c783b */ /* 0x000f280000000200 */
[----:B------:R-:W-:Y:S03]  /*26f0*/  LDSM.16.M88.4 R8, [R200+0x18100] ;  /* 0x01810000c808783b */ /* 0x000fe60000000200 */
[C---:B------:R-:W-:Y:S08]  /*2700*/  HMMA.16816.F32 R40, R16.reuse, R24, R20 ;  /* 0x000000181028723c */ /* 0x040ff00000001814 */
[C---:B--2---:R-:W-:Y:S01]  /*2710*/  HMMA.16816.F32 R20, R16.reuse, R78, R68 ;  /* 0x0000004e1014723c */ /* 0x044fe20000001844 */
[----:B------:R-:W2:Y:S07]  /*2720*/  LDSM.16.M88.4 R68, [R192+0xd900] ;  /* 0x00d90000c044783b */ /* 0x000eae0000000200 */
[C---:B------:R-:W-:Y:S01]  /*2730*/  HMMA.16816.F32 R24, R16.reuse, R76, R60 ;  /* 0x0000004c1018723c */ /* 0x040fe2000000183c */
[----:B------:R-:W-:Y:S07]  /*2740*/  LDSM.16.M88.4 R76, [R198+0xc900] ;  /* 0x00c90000c64c783b */ /* 0x000fee0000000200 */
[C---:B---3--:R-:W-:Y:S08]  /*2750*/  HMMA.16816.F32 R60, R16.reuse, R82, R56 ;  /* 0x00000052103c723c */ /* 0x048ff00000001838 */
[C---:B------:R-:W-:Y:S01]  /*2760*/  HMMA.16816.F32 R44, R16.reuse, R80, R72 ;  /* 0x00000050102c723c */ /* 0x040fe20000001848 */
[----:B------:R-:W3:Y:S04]  /*2770*/  LDSM.16.M88.4 R72, [R203+0x4000] ;  /* 0x00400000cb48783b */ /* 0x000ee80000000200 */
[----:B------:R-:W-:Y:S03]  /*2780*/  LDSM.16.M88.4 R80, [R198+0xc100] ;  /* 0x00c10000c650783b */ /* 0x000fe60000000200 */
[C---:B-1----:R-:W-:Y:S08]  /*2790*/  HMMA.16816.F32 R56, R16.reuse, R84, R52 ;  /* 0x000000541038723c */ /* 0x042ff00000001834 */
[----:B------:R-:W-:Y:S01]  /*27a0*/  HMMA.16816.F32 R48, R16, R86, R48 ;  /* 0x000000561030723c */ /* 0x000fe20000001830 */
[----:B------:R-:W1:Y:S04]  /*27b0*/  LDSM.16.M88.4 R16, [R202+0x18100] ;  /* 0x01810000ca10783b */ /* 0x000e680000000200 */
[----:B------:R-:W5:Y:S03]  /*27c0*/  LDSM.16.M88.4 R84, [R198+0xd100] ;  /* 0x00d10000c654783b */ /* 0x000f660000000200 */
[C---:B----4-:R-:W-:Y:S08]  /*27d0*/  HMMA.16816.F32 R52, R12.reuse, R36, R40 ;  /* 0x000000240c34723c */ /* 0x050ff00000001828 */
[C---:B------:R-:W-:Y:S08]  /*27e0*/  HMMA.16816.F32 R40, R12.reuse, R38, R28 ;  /* 0x000000260c28723c */ /* 0x040ff0000000181c */
[C---:B------:R-:W-:Y:S08]  /*27f0*/  HMMA.16816.F32 R36, R12.reuse, R32, R24 ;  /* 0x000000200c24723c */ /* 0x040ff00000001818 */
[C---:B------:R-:W-:Y:S08]  /*2800*/  HMMA.16816.F32 R32, R12.reuse, R34, R20 ;  /* 0x000000220c20723c */ /* 0x040ff00000001814 */
[C---:B------:R-:W-:Y:S08]  /*2810*/  HMMA.16816.F32 R28, R12.reuse, R64, R44 ;  /* 0x000000400c1c723c */ /* 0x040ff0000000182c */
[C---:B------:R-:W-:Y:S08]  /*2820*/  HMMA.16816.F32 R24, R12.reuse, R66, R60 ;  /* 0x000000420c18723c */ /* 0x040ff0000000183c */
[C---:B--2---:R-:W-:Y:S08]  /*2830*/  HMMA.16816.F32 R20, R12.reuse, R68, R56 ;  /* 0x000000440c14723c */ /* 0x044ff00000001838 */
[----:B------:R-:W-:Y:S08]  /*2840*/  HMMA.16816.F32 R12, R12, R70, R48 ;  /* 0x000000460c0c723c */ /* 0x000ff00000001830 */
[C---:B---3--:R-:W-:Y:S08]  /*2850*/  HMMA.16816.F32 R68, R8.reuse, R72, R52 ;  /* 0x000000480844723c */ /* 0x048ff00000001834 */
[C---:B------:R-:W-:Y:S01]  /*2860*/  HMMA.16816.F32 R64, R8.reuse, R74, R40 ;  /* 0x0000004a0840723c */ /* 0x040fe20000001828 */
[----:B------:R-:W2:Y:S07]  /*2870*/  LDSM.16.M88.4 R72, [R198+0xd900] ;  /* 0x00d90000c648783b */ /* 0x000eae0000000200 */
[C---:B------:R-:W-:Y:S01]  /*2880*/  HMMA.16816.F32 R60, R8.reuse, R92, R36 ;  /* 0x0000005c083c723c */ /* 0x040fe20000001824 */
[----:B------:R-:W-:Y:S07]  /*2890*/  LDSM.16.M88.4 R36, [R197+0x4000] ;  /* 0x00400000c524783b */ /* 0x000fee0000000200 */
[C---:B------:R-:W-:Y:S01]  /*28a0*/  HMMA.16816.F32 R56, R8.reuse, R94, R32 ;  /* 0x0000005e0838723c */ /* 0x040fe20000001820 */
[----:B------:R-:W-:Y:S07]  /*28b0*/  LDSM.16.M88.4 R92, [R192+0xe100] ;  /* 0x00e10000c05c783b */ /* 0x000fee0000000200 */
[C---:B------:R-:W-:Y:S01]  /*28c0*/  HMMA.16816.F32 R40, R8.reuse, R98, R12 ;  /* 0x000000620828723c */ /* 0x040fe2000000180c */
[----:B------:R-:W3:Y:S07]  /*28d0*/  LDSM.16.M88.4 R12, [R201+0x18100] ;  /* 0x01810000c90c783b */ /* 0x000eee0000000200 */
[C---:B------:R-:W-:Y:S08]  /*28e0*/  HMMA.16816.F32 R48, R8.reuse, R90, R24 ;  /* 0x0000005a0830723c */ /* 0x040ff00000001818 */
[C---:B------:R-:W-:Y:S01]  /*28f0*/  HMMA.16816.F32 R52, R8.reuse, R88, R28 ;  /* 0x000000580834723c */ /* 0x040fe2000000181c */
[----:B------:R-:W4:Y:S07]  /*2900*/  LDSM.16.M88.4 R88, [R197+0x4800] ;  /* 0x00480000c558783b */ /* 0x000f2e0000000200 */
[----:B------:R-:W-:Y:S01]  /*2910*/  HMMA.16816.F32 R44, R8, R96, R20 ;  /* 0x00000060082c723c */ /* 0x000fe20000001814 */
[----:B------:R-:W2:Y:S04]  /*2920*/  LDSM.16.M88.4 R96, [R197+0x5000] ;  /* 0x00500000c560783b */ /* 0x000ea80000000200 */
[----:B------:R-:W-:Y:S03]  /*2930*/  LDSM.16.M88.4 R8, [R199+0x1c100] ;  /* 0x01c10000c708783b */ /* 0x000fe60000000200 */
[C---:B-1----:R-:W-:Y:S08]  /*2940*/  HMMA.16816.F32 R32, R16.reuse, R80, R68 ;  /* 0x000000501020723c */ /* 0x042ff00000001844 */
[C---:B------:R-:W-:Y:S08]  /*2950*/  HMMA.16816.F32 R24, R16.reuse, R76, R60 ;  /* 0x0000004c1018723c */ /* 0x040ff0000000183c */
[C---:B------:R-:W-:Y:S01]  /*2960*/  HMMA.16816.F32 R20, R16.reuse, R78, R56 ;  /* 0x0000004e1014723c */ /* 0x040fe20000001838 */
[----:B------:R-:W1:Y:S07]  /*2970*/  LDSM.16.M88.4 R76, [R197+0x5800] ;  /* 0x00580000c54c783b */ /* 0x000e6e0000000200 */
[C---:B------:R-:W-:Y:S01]  /*2980*/  HMMA.16816.F32 R28, R16.reuse, R82, R64 ;  /* 0x00000052101c723c */ /* 0x040fe20000001840 */
[----:B------:R-:W-:Y:S07]  /*2990*/  LDSM.16.M88.4 R80, [R203+0x7000] ;  /* 0x00700000cb50783b */ /* 0x000fee0000000200 */
[C---:B-----5:R-:W-:Y:S08]  /*29a0*/  HMMA.16816.F32 R68, R16.reuse, R86, R48 ;  /* 0x000000561044723c */ /* 0x060ff00000001830 */
[C---:B--2---:R-:W-:Y:S08]  /*29b0*/  HMMA.16816.F32 R64, R16.reuse, R72, R44 ;  /* 0x000000481040723c */ /* 0x044ff0000000182c */
[C---:B------:R-:W-:Y:S01]  /*29c0*/  HMMA.16816.F32 R60, R16.reuse, R74, R40 ;  /* 0x0000004a103c723c */ /* 0x040fe20000001828 */
[----:B------:R-:W2:Y:S04]  /*29d0*/  LDSM.16.M88.4 R72, [R192+0xe900] ;  /* 0x00e90000c048783b */ /* 0x000ea80000000200 */
[----:B------:R-:W5:Y:S03]  /*29e0*/  LDSM.16.M88.4 R40, [R192+0xf900] ;  /* 0x00f90000c028783b */ /* 0x000f660000000200 */
[----:B------:R-:W-:Y:S01]  /*29f0*/  HMMA.16816.F32 R52, R16, R84, R52 ;  /* 0x000000541034723c */ /* 0x000fe20000001834 */
[----:B------:R-:W-:Y:S04]  /*2a00*/  LDSM.16.M88.4 R16, [R200+0x1c100] ;  /* 0x01c10000c810783b */ /* 0x000fe80000000200 */
[----:B------:R-:W1:Y:S03]  /*2a10*/  LDSM.16.M88.4 R84, [R203+0x6000] ;  /* 0x00600000cb54783b */ /* 0x000e660000000200 */
[C---:B---3--:R-:W-:Y:S08]  /*2a20*/  HMMA.16816.F32 R56, R12.reuse, R36, R32 ;  /* 0x000000240c38723c */ /* 0x048ff00000001820 */
[C---:B------:R-:W-:Y:S08]  /*2a30*/  HMMA.16816.F32 R48, R12.reuse, R38, R28 ;  /* 0x000000260c30723c */ /* 0x040ff0000000181c */
[C---:B----4-:R-:W-:Y:S08]  /*2a40*/  HMMA.16816.F32 R44, R12.reuse, R88, R24 ;  /* 0x000000580c2c723c */ /* 0x050ff00000001818 */
[C---:B------:R-:W-:Y:S01]  /*2a50*/  HMMA.16816.F32 R28, R12.reuse, R98, R68 ;  /* 0x000000620c1c723c */ /* 0x040fe20000001844 */
[----:B------:R-:W3:Y:S07]  /*2a60*/  LDSM.16.M88.4 R68, [R203+0x6800] ;  /* 0x00680000cb44783b */ /* 0x000eee0000000200 */
[C---:B------:R-:W-:Y:S08]  /*2a70*/  HMMA.16816.F32 R36, R12.reuse, R90, R20 ;  /* 0x0000005a0c24723c */ /* 0x040ff00000001814 */
[C---:B-1----:R-:W-:Y:S08]  /*2a80*/  HMMA.16816.F32 R24, R12.reuse, R76, R64 ;  /* 0x0000004c0c18723c */ /* 0x042ff00000001840 */
[C---:B------:R-:W-:Y:S08]  /*2a90*/  HMMA.16816.F32 R32, R12.reuse, R96, R52 ;  /* 0x000000600c20723c */ /* 0x040ff00000001834 */
        /* <DEDUP_REMOVED lines=8> */
[----:B------:R-:W-:Y:S01]  /*2b20*/  HMMA.16816.F32 R24, R8, R42, R20 ;  /* 0x0000002a0818723c */ /* 0x000fe20000001814 */
[----:B------:R-:W-:Y:S07]  /*2b30*/  LDSM.16.M88.4 R40, [R198+0xe900] ;  /* 0x00e90000c628783b */ /* 0x000fee0000000200 */
[----:B------:R-:W-:Y:S01]  /*2b40*/  HMMA.16816.F32 R20, R16, R84, R12 ;  /* 0x000000541014723c */ /* 0x000fe2000000180c */
[----:B------:R-:W2:Y:S07]  /*2b50*/  LDSM.16.M88.4 R12, [R202+0x1c100] ;  /* 0x01c10000ca0c783b */ /* 0x000eae0000000200 */
[C---:B------:R-:W-:Y:S01]  /*2b60*/  HMMA.16816.F32 R48, R8.reuse, R74, R36 ;  /* 0x0000004a0830723c */ /* 0x040fe20000001824 */
[----:B------:R-:W-:Y:S07]  /*2b70*/  LDSM.16.M88.4 R72, [R197+0x6000] ;  /* 0x00600000c548783b */ /* 0x000fee0000000200 */
[----:B------:R-:W-:Y:S01]  /*2b80*/  HMMA.16816.F32 R44, R8, R100, R32 ;  /* 0x00000064082c723c */ /* 0x000fe20000001820 */
[----:B------:R-:W-:Y:S07]  /*2b90*/  LDSM.16.M88.4 R8, [R201+0x1c100] ;  /* 0x01c10000c908783b */ /* 0x000fee0000000200 */
[C---:B------:R-:W-:Y:S08]  /*2ba0*/  HMMA.16816.F32 R32, R16.reuse, R86, R56 ;  /* 0x000000561020723c */ /* 0x040ff00000001838 */
[C---:B---3--:R-:W-:Y:S01]  /*2bb0*/  HMMA.16816.F32 R36, R16.reuse, R68, R52 ;  /* 0x000000441024723c */ /* 0x048fe20000001834 */
[----:B------:R-:W3:Y:S07]  /*2bc0*/  LDSM.16.M88.4 R52, [R198+0xf100] ;  /* 0x00f10000c634783b */ /* 0x000eee0000000200 */
[C---:B------:R-:W-:Y:S01]  /*2bd0*/  HMMA.16816.F32 R56, R16.reuse, R82, R64 ;  /* 0x000000521038723c */ /* 0x040fe20000001840 */
[----:B------:R-:W4:Y:S07]  /*2be0*/  LDSM.16.M88.4 R64, [R198+0xf900] ;  /* 0x00f90000c640783b */ /* 0x000f2e0000000200 */
[C---:B------:R-:W-:Y:S01]  /*2bf0*/  HMMA.16816.F32 R48, R16.reuse, R70, R48 ;  /* 0x000000461030723c */ /* 0x040fe20000001830 */
[----:B------:R-:W5:Y:S07]  /*2c00*/  LDSM.16.M88.4 R68, [R197+0x6800] ;  /* 0x00680000c544783b */ /* 0x000f6e0000000200 */
[C---:B------:R-:W-:Y:S08]  /*2c10*/  HMMA.16816.F32 R44, R16.reuse, R80, R44 ;  /* 0x00000050102c723c */ /* 0x040ff0000000182c */
[C---:B-1----:R-:W-:Y:S08]  /*2c20*/  HMMA.16816.F32 R60, R16.reuse, R76, R60 ;  /* 0x0000004c103c723c */ /* 0x042ff0000000183c */
[----:B------:R-:W-:Y:S08]  /*2c30*/  HMMA.16816.F32 R24, R16, R78, R24 ;  /* 0x0000004e1018723c */ /* 0x000ff00000001818 */
[C---:B--2---:R-:W-:Y:S08]  /*2c40*/  HMMA.16816.F32 R16, R12.reuse, R28, R20 ;  /* 0x0000001c0c10723c */ /* 0x044ff00000001814 */
[C---:B------:R-:W-:Y:S08]  /*2c50*/  HMMA.16816.F32 R20, R12.reuse, R30, R32 ;  /* 0x0000001e0c14723c */ /* 0x040ff00000001820 */
[C---:B------:R-:W-:Y:S08]  /*2c60*/  HMMA.16816.F32 R28, R12.reuse, R40, R36 ;  /* 0x000000280c1c723c */ /* 0x040ff00000001824 */
[C---:B------:R-:W-:Y:S08]  /*2c70*/  HMMA.16816.F32 R40, R12.reuse, R42, R48 ;  /* 0x0000002a0c28723c */ /* 0x040ff00000001830 */
[C---:B---3--:R-:W-:Y:S08]  /*2c80*/  HMMA.16816.F32 R32, R12.reuse, R52, R44 ;  /* 0x000000340c20723c */ /* 0x048ff0000000182c */
[C---:B------:R-:W-:Y:S08]  /*2c90*/  HMMA.16816.F32 R36, R12.reuse, R54, R56 ;  /* 0x000000360c24723c */ /* 0x040ff00000001838 */
[C---:B----4-:R-:W-:Y:S08]  /*2ca0*/  HMMA.16816.F32 R48, R12.reuse, R64, R60 ;  /* 0x000000400c30723c */ /* 0x050ff0000000183c */
[----:B------:R-:W-:Y:S01]  /*2cb0*/  HMMA.16816.F32 R44, R12, R66, R24 ;  /* 0x000000420c2c723c */ /* 0x000fe20000001818 */
[----:B------:R-:W1:Y:S06]  /*2cc0*/  LDSM.16.M88.4 R24, [R197+0x7000] ;  /* 0x00700000c518783b */ /* 0x000e6c0000000200 */
[----:B------:R-:W-:Y:S01]  /*2cd0*/  SHF.R.S32.HI R12, RZ, 0x1f, R2 ;  /* 0x0000001fff0c7819 */ /* 0x000fe20000011402 */
[----:B------:R-:W-:Y:S01]  /*2ce0*/  IMAD.IADD R13, R107, 0x1, -R6 ;  /* 0x000000016b0d7824 */ /* 0x000fe200078e0a06 */
[----:B------:R-:W-:Y:S01]  /*2cf0*/  HMMA.16816.F32 R52, R8, R72, R16 ;  /* 0x000000480834723c */ /* 0x000fe20000001810 */
[----:B------:R-:W2:Y:S01]  /*2d00*/  LDSM.16.M88.4 R16, [R197+0x7800] ;  /* 0x00780000c510783b */ /* 0x000ea20000000200 */
[----:B------:R-:W-:Y:S01]  /*2d10*/  LEA.HI R6, R12, R2, RZ, 0x2 ;  /* 0x000000020c067211 */ /* 0x000fe200078f10ff */
[----:B------:R-:W-:-:S04]  /*2d20*/  DEPBAR.LE SB0, 0x0 ;  /* 0x000080000000791a */ /* 0x000fc80000000000 */
[----:B------:R-:W-:Y:S01]  /*2d30*/  LEA.HI.SX32 R12, R6, R186, 0x1e ;  /* 0x000000ba060c7211 */ /* 0x000fe200078ff2ff */
[----:B------:R-:W-:Y:S01]  /*2d40*/  BAR.SYNC.DEFER_BLOCKING 0x0 ;  /* 0x0000000000007b1d */ /* 0x000fe20000010000 */
[----:B------:R-:W-:Y:S03]  /*2d50*/  HMMA.16816.F32 R72, R8, R74, R20 ;  /* 0x0000004a0848723c */ /* 0x000fe60000001814 */
[----:B------:R-:W-:-:S04]  /*2d60*/  IMAD R3, R13, 0x10, R12 ;  /* 0x000000100d037824 */ /* 0x000fc800078e020c */
[----:B------:R-:W-:Y:S01]  /*2d70*/  IMAD R3, R7, 0x8, R3 ;  /* 0x0000000807037824 */ /* 0x000fe200078e0203 */
[C---:B-----5:R-:W-:Y:S03]  /*2d80*/  HMMA.16816.F32 R28, R8.reuse, R68, R28 ;  /* 0x00000044081c723c */ /* 0x060fe6000000181c */
[----:B------:R-:W-:Y:S01]  /*2d90*/  @P2 IMAD.HI.U32 R7, R3, c[0x0][0x2c8], RZ ;  /* 0x0000b20003072a27 */ /* 0x000fe200078e00ff */
[----:B------:R3:W-:Y:S03]  /*2da0*/  STL [R1+0x3c], R3 ;  /* 0x00003c0301007387 */ /* 0x0007e60000100800 */
[----:B------:R-:W-:Y:S01]  /*2db0*/  IMAD.MOV.U32 R12, RZ, RZ, R3 ;  /* 0x000000ffff0c7224 */ /* 0x000fe200078e0003 */
[----:B------:R-:W-:Y:S01]  /*2dc0*/  @P2 SHF.R.U32.HI R12, RZ, c[0x0][0x2cc], R7 ;  /* 0x0000b300ff0c2a19 */ /* 0x000fe20000011607 */
[C---:B------:R-:W-:Y:S01]  /*2dd0*/  HMMA.16816.F32 R40, R8.reuse, R70, R40 ;  /* 0x000000460828723c */ /* 0x040fe20000001828 */
[----:B------:R-:W-:Y:S01]  /*2de0*/  ISETP.LE.AND P2, PT, R117, c[0x0][0x32c], PT ;  /* 0x0000cb0075007a0c */ /* 0x000fe20003f43270 */
[----:B------:R-:W-:Y:S01]  /*2df0*/  @!PT LDS RZ, [RZ] ;  /* 0x00000000fffff984 */ /* 0x000fe20000000800 */
[----:B------:R-:W-:Y:S01]  /*2e00*/  @!PT LDS RZ, [RZ] ;  /* 0x00000000fffff984 */ /* 0x000fe20000000800 */
[----:B------:R-:W-:Y:S01]  /*2e10*/  @!PT LDS RZ, [RZ] ;  /* 0x00000000fffff984 */ /* 0x000fe20000000800 */
[----:B------:R4:W-:Y:S06]  /*2e20*/  @P0 LDGSTS.E.BYPASS.LTC128B.128 [R233+0x8100], [R104.64], !P3 ;  /* 0x0810000068e90fae */ /* 0x0009ec000d901d48 */
[C---:B-1----:R-:W-:Y:S01]  /*2e30*/  HMMA.16816.F32 R32, R8.reuse, R24, R32 ;  /* 0x000000180820723c */ /* 0x042fe20000001820 */
[----:B------:R4:W-:Y:S04]  /*2e40*/  @P0 LDGSTS.E.BYPASS.LTC128B.128 [R233+0xa100], [R104.64+0x80], !P6 ;  /* 0x0a10008068e90fae */ /* 0x0009e8000f101d48 */
[----:B------:R4:W-:Y:S03]  /*2e50*/  @P0 LDGSTS.E.BYPASS.LTC128B.128 [R233+0xc100], [R104.64+0x100], !P5 ;  /* 0x0c10010068e90fae */ /* 0x0009e6000e901d48 */
[----:B------:R-:W-:Y:S01]  /*2e60*/  HMMA.16816.F32 R36, R8, R26, R36 ;  /* 0x0000001a0824723c */ /* 0x000fe20000001824 */
[----:B------:R4:W-:Y:S01]  /*2e70*/  @P0 LDGSTS.E.BYPASS.LTC128B.128 [R233+0xe100], [R104.64+0x180], !P4 ;  /* 0x0e10018068e90fae */ /* 0x0009e2000e101d48 */
[----:B---3--:R-:W-:-:S03]  /*2e80*/  LOP3.LUT R3, R6, 0x7ffffffc, RZ, 0xc0, !PT ;  /* 0x7ffffffc06037812 */ /* 0x008fc600078ec0ff */
[----:B------:R-:W1:Y:S03]  /*2e90*/  SHFL.IDX PT, R6, R12, RZ, 0x1c1f ;  /* 0x001c1fff0c067589 */ /* 0x000e6600000e0000 */
[C---:B--2---:R-:W-:Y:S01]  /*2ea0*/  HMMA.16816.F32 R20, R8.reuse, R16, R48 ;  /* 0x000000100814723c */ /* 0x044fe20000001830 */
[----:B------:R-:W-:Y:S01]  /*2eb0*/  IMAD.IADD R3, R2, 0x1, -R3 ;  /* 0x0000000102037824 */ /* 0x000fe200078e0a03 */
[----:B------:R-:W-:Y:S01]  /*2ec0*/  IADD3 R2, -R106, c[0x0][0x1d0], R117 ;  /* 0x000074006a027a10 */ /* 0x000fe20007ffe175 */
[----:B------:R4:W-:Y:S02]  /*2ed0*/  @P0 LDGSTS.E.BYPASS.LTC128B.128 [R233+0x9100], [R108.64], !P3 ;  /* 0x091000006ce90fae */ /* 0x0009e4000d901d48 */
[----:B------:R-:W-:Y:S02]  /*2ee0*/  IMAD.SHL.U32 R56, R3, 0x2, RZ ;  /* 0x0000000203387824 */ /* 0x000fe400078e00ff */
[----:B------:R4:W-:Y:S01]  /*2ef0*/  @P0 LDGSTS.E.BYPASS.LTC128B.128 [R233+0xb100], [R108.64+0x80], !P6 ;  /* 0x0b1000806ce90fae */ /* 0x0009e2000f101d48 */
[----:B------:R-:W-:Y:S02]  /*2f00*/  HMMA.16816.F32 R24, R8, R18, R44 ;  /* 0x000000120818723c */ /* 0x000fe4000000182c */
[----:B------:R-:W-:Y:S01]  /*2f10*/  IADD3 R2, R2, -c[0x0][0x168], -R56 ;  /* 0x80005a0002027a10 */ /* 0x000fe20007ffe838 */
[----:B------:R4:W-:Y:S01]  /*2f20*/  STL [R1+0x4], R56 ;  /* 0x0000043801007387 */ /* 0x0009e20000100800 */
[----:B------:R-:W-:-:S02]  /*2f30*/  IADD3 R7, -R56, c[0x0][0x1d0], -R106 ;  /* 0x0000740038077a10 */ /* 0x000fc40007ffe96a */
[C---:B------:R-:W-:Y:S01]  /*2f40*/  IADD3 R13, R2.reuse, c[0x0][0x328], RZ ;  /* 0x0000ca00020d7a10 */ /* 0x040fe20007ffe0ff */
[----:B------:R4:W-:Y:S01]  /*2f50*/  @P0 LDGSTS.E.BYPASS.LTC128B.128 [R233+0xd100], [R108.64+0x100], !P5 ;  /* 0x0d1001006ce90fae */ /* 0x0009e2000e901d48 */
[----:B------:R-:W-:-:S03]  /*2f60*/  IADD3 R8, R2, UR6, RZ ;  /* 0x0000000602087c10 */ /* 0x000fc6000fffe0ff */
[----:B------:R4:W-:Y:S01]  /*2f70*/  @P0 LDGSTS.E.BYPASS.LTC128B.128 [R233+0xf100], [R108.64+0x180], !P4 ;  /* 0x0f1001806ce90fae */ /* 0x0009e2000e101d48 */
[----:B-1----:R-:W-:-:S03]  /*2f80*/  IMAD.IADD R3, R13, 0x1, R6 ;  /* 0x000000010d037824 */ /* 0x002fc600078e0206 */
[----:B------:R-:W0:Y:S01]  /*2f90*/  LDGDEPBAR ;  /* 0x00000000000079af */ /* 0x000e220000000000 */
[----:B------:R-:W-:Y:S01]  /*2fa0*/  IMAD.IADD R2, R8, 0x1, R6 ;  /* 0x0000000108027824 */ /* 0x000fe200078e0206 */
[----:B------:R-:W-:Y:S01]  /*2fb0*/  IMNMX R3, R3, R7, PT ;  /* 0x0000000703037217 */ /* 0x000fe20003800200 */
[----:B------:R-:W-:Y:S05]  /*2fc0*/  @!P2 BRA `(.L_x_875) ;  /* 0x000001400000a947 */ /* 0x000fea0003800000 */
[----:B------:R-:W-:Y:S01]  /*2fd0*/  IADD3 R6, R6, c[0x0][0x1d0], RZ ;  /* 0x0000740006067a10 */ /* 0x000fe20007ffe0ff */
[----:B------:R-:W-:Y:S03]  /*2fe0*/  BSSY B0, `(.L_x_876) ;  /* 0x000000d000007945 */ /* 0x000fe60003800000 */
[----:B------:R-:W-:-:S04]  /*2ff0*/  IADD3 R6, R6, -c[0x0][0x168], RZ ;  /* 0x80005a0006067a10 */ /* 0x000fc80007ffe0ff */
[----:B------:R-:W-:-:S13]  /*3000*/  ISETP.GT.AND P0, PT, R6, -0x1, PT ;  /* 0xffffffff0600780c */ /* 0x000fda0003f04270 */
[----:B------:R-:W-:Y:S05]  /*3010*/  @P0 BRA `(.L_x_877) ;  /* 0x0000006000000947 */ /* 0x000fea0003800000 */
[----:B------:R-:W-:Y:S02]  /*3020*/  ISETP.NE.AND P0, PT, R117, c[0x0][0x32c], PT ;  /* 0x0000cb0075007a0c */ /* 0x000fe40003f05270 */
[----:B------:R-:W-:-:S11]  /*3030*/  LOP3.LUT R6, RZ, R6, RZ, 0x33, !PT ;  /* 0x00000006ff067212 */ /* 0x000fd600078e33ff */
[----:B------:R-:W-:-:S05]  /*3040*/  @P0 IMAD.HI.U32 R9, R6, c[0x0][0x330], RZ ;  /* 0x0000cc0006090a27 */ /* 0x000fca00078e00ff */
[----:B------:R-:W-:-:S04]  /*3050*/  @P0 SHF.R.U32.HI R6, RZ, c[0x0][0x334], R9 ;  /* 0x0000cd00ff060a19 */ /* 0x000fc80000011609 */
[----:B------:R-:W-:Y:S01]  /*3060*/  LOP3.LUT R6, RZ, R6, RZ, 0x33, !PT ;  /* 0x00000006ff067212 */ /* 0x000fe200078e33ff */
[----:B------:R-:W-:Y:S05]  /*3070*/  BRA `(.L_x_878) ;  /* 0x0000003000007947 */ /* 0x000fea0003800000 */
.L_x_877:
[----:B------:R-:W-:-:S13]  /*3080*/  ISETP.NE.AND P0, PT, R117, c[0x0][0x32c], PT ;  /* 0x0000cb0075007a0c */ /* 0x000fda0003f05270 */
[----:B------:R-:W-:-:S05]  /*3090*/  @P0 IMAD.HI.U32 R9, R6, c[0x0][0x330], RZ ;  /* 0x0000cc0006090a27 */ /* 0x000fca00078e00ff */
[----:B------:R-:W-:Y:S02]  /*30a0*/  @P0 SHF.R.U32.HI R6, RZ, c[0x0][0x334], R9 ;  /* 0x0000cd00ff060a19 */ /* 0x000fe40000011609 */
.L_x_878:
[----:B------:R-:W-:Y:S05]  /*30b0*/  BSYNC B0 ;  /* 0x0000000000007941 */ /* 0x000fea0003800000 */
.L_x_876:
[----:B------:R-:W-:-:S04]  /*30c0*/  IMAD R6, R6, c[0x0][0x32c], -R106 ;  /* 0x0000cb0006067a24 */ /* 0x000fc800078e0a6a */
[----:B------:R-:W-:-:S05]  /*30d0*/  IMAD.IADD R6, R6, 0x1, -R56 ;  /* 0x0000000106067824 */ /* 0x000fca00078e0a38 */
[----:B------:R-:W-:Y:S02]  /*30e0*/  IADD3 R9, R6, c[0x0][0x32c], RZ ;  /* 0x0000cb0006097a10 */ /* 0x000fe40007ffe0ff */
[----:B------:R-:W-:Y:S02]  /*30f0*/  IMNMX R2, R2, R6, !PT ;  /* 0x0000000602027217 */ /* 0x000fe40007800200 */
[----:B------:R-:W-:Y:S02]  /*3100*/  IMNMX R3, R3, R9, PT ;  /* 0x0000000903037217 */ /* 0x000fe40003800200 */
.L_x_875:
[----:B------:R-:W-:Y:S01]  /*3110*/  ISETP.GT.AND P1, PT, R187, RZ, PT ;  /* 0x000000ffbb00720c */ /* 0x000fe20003f24270 */
[----:B------:R-:W1:Y:S03]  /*3120*/  SHFL.IDX PT, R6, R12, 0x1, 0x1c1f ;  /* 0x003c1f000c067f89 */ /* 0x000e6600000e0000 */
[----:B------:R-:W-:-:S04]  /*3130*/  ISETP.GT.AND P0, PT, R2, RZ, P1 ;  /* 0x000000ff0200720c */ /* 0x000fc80000f04270 */
[----:B------:R-:W-:-:S04]  /*3140*/  ISETP.LT.OR P0, PT, R3, 0x1, P0 ;  /* 0x000000010300780c */ /* 0x000fc80000701670 */
[----:B------:R-:W-:Y:S02]  /*3150*/  FSEL R11, R52, -INF , !P0 ;  /* 0xff800000340b7808 */ /* 0x000fe40004000000 */
[----:B------:R-:W-:-:S04]  /*3160*/  ISETP.GT.AND P0, PT, R2, 0x1, P1 ;  /* 0x000000010200780c */ /* 0x000fc80000f04270 */
        /* <DEDUP_REMOVED lines=41> */
[----:B------:R-:W-:Y:S01]  /*3400*/  ISETP.GT.AND P0, PT, R2, 0x39, P1 ;  /* 0x000000390200780c */ /* 0x000fe20000f04270 */
[----:B-1----:R-:W-:-:S03]  /*3410*/  IMAD.IADD R2, R8, 0x1, R6 ;  /* 0x0000000108027824 */ /* 0x002fc600078e0206 */
[----:B------:R-:W-:Y:S01]  /*3420*/  ISETP.LT.OR P0, PT, R3, 0x3a, P0 ;  /* 0x0000003a0300780c */ /* 0x000fe20000701670 */
[----:B------:R-:W-:-:S03]  /*3430*/  IMAD.IADD R3, R13, 0x1, R6 ;  /* 0x000000010d037824 */ /* 0x000fc600078e0206 */
[----:B------:R-:W-:Y:S02]  /*3440*/  FSEL R181, R25, -INF , !P0 ;  /* 0xff80000019b57808 */ /* 0x000fe40004000000 */
        /* <DEDUP_REMOVED lines=13> */
.L_x_881:
[----:B------:R-:W-:-:S13]  /*3520*/  ISETP.NE.AND P0, PT, R117, c[0x0][0x32c], PT ;  /* 0x0000cb0075007a0c */ /* 0x000fda0003f05270 */
[----:B------:R-:W-:-:S05]  /*3530*/  @P0 IMAD.HI.U32 R7, R6, c[0x0][0x330], RZ ;  /* 0x0000cc0006070a27 */ /* 0x000fca00078e00ff */
[----:B------:R-:W-:Y:S02]  /*3540*/  @P0 SHF.R.U32.HI R6, RZ, c[0x0][0x334], R7 ;  /* 0x0000cd00ff060a19 */ /* 0x000fe40000011607 */
.L_x_882:
[----:B------:R-:W-:Y:S05]  /*3550*/  BSYNC B0 ;  /* 0x0000000000007941 */ /* 0x000fea0003800000 */
.L_x_880:
[----:B------:R-:W-:-:S04]  /*3560*/  IMAD R6, R6, c[0x0][0x32c], -R106 ;  /* 0x0000cb0006067a24 */ /* 0x000fc800078e0a6a */
[----:B------:R-:W-:-:S05]  /*3570*/  IMAD.IADD R6, R6, 0x1, -R56 ;  /* 0x0000000106067824 */ /* 0x000fca00078e0a38 */
[----:B------:R-:W-:Y:S02]  /*3580*/  IADD3 R7, R6, c[0x0][0x32c], RZ ;  /* 0x0000cb0006077a10 */ /* 0x000fe40007ffe0ff */
[----:B------:R-:W-:Y:S02]  /*3590*/  IMNMX R2, R2, R6, !PT ;  /* 0x0000000602027217 */ /* 0x000fe40007800200 */
[----:B------:R-:W-:Y:S02]  /*35a0*/  IMNMX R3, R3, R7, PT ;  /* 0x0000000703037217 */ /* 0x000fe40003800200 */
.L_x_879:
[----:B------:R-:W-:Y:S01]  /*35b0*/  ISETP.GT.AND P0, PT, R2, 0x8, P1 ;  /* 0x000000080200780c */ /* 0x000fe20000f04270 */
[----:B------:R-:W-:Y:S01]  /*35c0*/  IMAD.SHL.U32 R193, R5, 0x2, RZ ;  /* 0x0000000205c17824 */ /* 0x000fe200078e00ff */
[----:B------:R-:W-:Y:S02]  /*35d0*/  FMNMX.FTZ R156, R11, R14, !PT ;  /* 0x0000000e0b9c7209 */ /* 0x000fe40007810000 */
[----:B------:R-:W-:Y:S01]  /*35e0*/  ISETP.LT.OR P0, PT, R3, 0x9, P0 ;  /* 0x000000090300780c */ /* 0x000fe20000701670 */
[----:B------:R-:W-:Y:S01]  /*35f0*/  IMAD R196, R0, 0x2, R193 ;  /* 0x0000000200c47824 */ /* 0x000fe200078e02c1 */
[----:B------:R-:W-:-:S02]  /*3600*/  FMNMX.FTZ R156, R15, R156, !PT ;  /* 0x0000009c0f9c7209 */ /* 0x000fc40007810000 */
[----:B------:R-:W-:Y:S02]  /*3610*/  FSEL R12, R74, -INF , !P0 ;  /* 0xff8000004a0c7808 */ /* 0x000fe40004000000 */
[----:B------:R-:W-:Y:S02]  /*3620*/  ISETP.GT.AND P0, PT, R2, 0x9, P1 ;  /* 0x000000090200780c */ /* 0x000fe40000f04270 */
[----:B------:R-:W-:Y:S02]  /*3630*/  FMNMX.FTZ R156, R16, R156, !PT ;  /* 0x0000009c109c7209 */ /* 0x000fe40007810000 */
[----:B------:R-:W-:Y:S02]  /*3640*/  ISETP.LT.OR P0, PT, R3, 0xa, P0 ;  /* 0x0000000a0300780c */ /* 0x000fe40000701670 */
[----:B------:R-:W-:Y:S02]  /*3650*/  FMNMX.FTZ R156, R49, R156, !PT ;  /* 0x0000009c319c7209 */ /* 0x000fe40007810000 */
[----:B------:R-:W-:-:S02]  /*3660*/  FSEL R13, R75, -INF , !P0 ;  /* 0xff8000004b0d7808 */ /* 0x000fc40004000000 */
[----:B------:R-:W-:Y:S02]  /*3670*/  ISETP.GT.AND P0, PT, R2, 0x10, P1 ;  /* 0x000000100200780c */ /* 0x000fe40000f04270 */
[----:B------:R-:W-:Y:S02]  /*3680*/  FMNMX.FTZ R156, R48, R156, !PT ;  /* 0x0000009c309c7209 */ /* 0x000fe40007810000 */
[----:B------:R-:W-:Y:S02]  /*3690*/  ISETP.LT.OR P0, PT, R3, 0x11, P0 ;  /* 0x000000110300780c */ /* 0x000fe40000701670 */
[----:B------:R-:W-:Y:S02]  /*36a0*/  FMNMX.FTZ R156, R51, R156, !PT ;  /* 0x0000009c339c7209 */ /* 0x000fe40007810000 */
[----:B------:R-:W-:Y:S02]  /*36b0*/  FSEL R44, R30, -INF , !P0 ;  /* 0xff8000001e2c7808 */ /* 0x000fe40004000000 */
[----:B------:R-:W-:-:S02]  /*36c0*/  ISETP.GT.AND P0, PT, R2, 0x11, P1 ;  /* 0x000000110200780c */ /* 0x000fc40000f04270 */
[----:B------:R-:W-:Y:S02]  /*36d0*/  FMNMX.FTZ R156, R50, R156, !PT ;  /* 0x0000009c329c7209 */ /* 0x000fe40007810000 */
[----:B------:R-:W-:Y:S02]  /*36e0*/  ISETP.LT.OR P0, PT, R3, 0x12, P0 ;  /* 0x000000120300780c */ /* 0x000fe40000701670 */
[----:B------:R-:W-:Y:S02]  /*36f0*/  FMNMX.FTZ R156, R155, R156, !PT ;  /* 0x0000009c9b9c7209 */ /* 0x000fe40007810000 */
[----:B------:R-:W-:Y:S02]  /*3700*/  FSEL R46, R31, -INF , !P0 ;  /* 0xff8000001f2e7808 */ /* 0x000fe40004000000 */
[----:B------:R-:W-:Y:S02]  /*3710*/  ISETP.GT.AND P0, PT, R2, 0x18, P1 ;  /* 0x000000180200780c */ /* 0x000fe40000f04270 */
[----:B------:R-:W-:-:S02]  /*3720*/  FMNMX.FTZ R156, R157, R156, !PT ;  /* 0x0000009c9d9c7209 */ /* 0x000fc40007810000 */
[----:B------:R-:W-:Y:S02]  /*3730*/  ISETP.LT.OR P0, PT, R3, 0x19, P0 ;  /* 0x000000190300780c */ /* 0x000fe40000701670 */
[----:B------:R-:W-:Y:S02]  /*3740*/  FMNMX.FTZ R156, R159, R156, !PT ;  /* 0x0000009c9f9c7209 */ /* 0x000fe40007810000 */
[----:B------:R-:W-:Y:S02]  /*3750*/  FSEL R45, R42, -INF , !P0 ;  /* 0xff8000002a2d7808 */ /* 0x000fe40004000000 */
[----:B------:R-:W-:Y:S02]  /*3760*/  ISETP.GT.AND P0, PT, R2, 0x19, P1 ;  /* 0x000000190200780c */ /* 0x000fe40000f04270 */
[----:B------:R-:W-:Y:S02]  /*3770*/  FMNMX.FTZ R156, R176, R156, !PT ;  /* 0x0000009cb09c7209 */ /* 0x000fe40007810000 */
[----:B------:R-:W-:-:S02]  /*3780*/  ISETP.LT.OR P0, PT, R3, 0x1a, P0 ;  /* 0x0000001a0300780c */ /* 0x000fc40000701670 */
[----:B------:R-:W-:Y:S02]  /*3790*/  FMNMX.FTZ R156, R177, R156, !PT ;  /* 0x0000009cb19c7209 */ /* 0x000fe40007810000 */
[----:B------:R-:W-:Y:S02]  /*37a0*/  FSEL R47, R43, -INF , !P0 ;  /* 0xff8000002b2f7808 */ /* 0x000fe40004000000 */
[----:B------:R-:W-:Y:S01]  /*37b0*/  ISETP.GT.AND P0, PT, R2, 0x20, P1 ;  /* 0x000000200200780c */ /* 0x000fe20000f04270 */
[----:B------:R-:W-:Y:S01]  /*37c0*/  LDSM.16.MT88.4 R40, [R193+0x2100] ;  /* 0x00210000c128783b */ /* 0x000fe20000004200 */
[----:B------:R-:W-:Y:S02]  /*37d0*/  FMNMX.FTZ R156, R180, R156, !PT ;  /* 0x0000009cb49c7209 */ /* 0x000fe40007810000 */
[----:B------:R-:W-:Y:S02]  /*37e0*/  ISETP.LT.OR P0, PT, R3, 0x21, P0 ;  /* 0x000000210300780c */ /* 0x000fe40000701670 */
[----:B------:R-:W-:-:S02]  /*37f0*/  FMNMX.FTZ R156, R178, R156, !PT ;  /* 0x0000009cb29c7209 */ /* 0x000fc40007810000 */
[----:B------:R-:W-:Y:S02]  /*3800*/  FSEL R152, R34, -INF , !P0 ;  /* 0xff80000022987808 */ /* 0x000fe40004000000 */
[----:B------:R-:W-:Y:S02]  /*3810*/  ISETP.GT.AND P0, PT, R2, 0x21, P1 ;  /* 0x000000210200780c */ /* 0x000fe40000f04270 */
[----:B------:R-:W-:Y:S02]  /*3820*/  FMNMX.FTZ R156, R181, R156, !PT ;  /* 0x0000009cb59c7209 */ /* 0x000fe40007810000 */
[----:B------:R-:W-:Y:S02]  /*3830*/  ISETP.LT.OR P0, PT, R3, 0x22, P0 ;  /* 0x000000220300780c */ /* 0x000fe40000701670 */
[----:B------:R-:W-:Y:S01]  /*3840*/  LEA R194, R4, R193, 0x1 ;  /* 0x000000c104c27211 */ /* 0x000fe200078e08ff */
[----:B------:R-:W1:Y:S01]  /*3850*/  SHFL.BFLY PT, R7, R156, 0x2, 0x1f ;  /* 0x0c401f009c077f89 */ /* 0x000e6200000e0000 */
[----:B------:R-:W-:-:S02]  /*3860*/  FSEL R154, R35, -INF , !P0 ;  /* 0xff800000239a7808 */ /* 0x000fc40004000000 */
[----:B------:R-:W-:Y:S01]  /*3870*/  ISETP.GT.AND P0, PT, R2, 0x28, P1 ;  /* 0x000000280200780c */ /* 0x000fe20000f04270 */
[----:B------:R-:W-:Y:S01]  /*3880*/  IMAD R195, R0, 0x2, R194 ;  /* 0x0000000200c37824 */ /* 0x000fe200078e02c2 */
[----:B------:R-:W-:Y:S02]  /*3890*/  LDSM.16.MT88.4 R32, [R196+0x2100] ;  /* 0x00210000c420783b */ /* 0x000fe40000004200 */
[----:B------:R-:W-:Y:S02]  /*38a0*/  ISETP.LT.OR P0, PT, R3, 0x29, P0 ;  /* 0x000000290300780c */ /* 0x000fe40000701670 */
[----:B------:R-:W-:Y:S02]  /*38b0*/  LDSM.16.MT88.4 R28, [R195+0x100] ;  /* 0x00010000c31c783b */ /* 0x000fe40000004200 */
[----:B------:R-:W-:Y:S02]  /*38c0*/  FSEL R153, R38, -INF , !P0 ;  /* 0xff80000026997808 */ /* 0x000fe40004000000 */
[----:B------:R-:W-:-:S04]  /*38d0*/  ISETP.GT.AND P0, PT, R2, 0x29, P1 ;  /* 0x000000290200780c */ /* 0x000fc80000f04270 */
[----:B------:R-:W-:-:S04]  /*38e0*/  ISETP.LT.OR P0, PT, R3, 0x2a, P0 ;  /* 0x0000002a0300780c */ /* 0x000fc80000701670 */
[----:B------:R-:W-:Y:S02]  /*38f0*/  FSEL R158, R39, -INF , !P0 ;  /* 0xff800000279e7808 */ /* 0x000fe40004000000 */
[----:B------:R-:W-:Y:S01]  /*3900*/  ISETP.GT.AND P0, PT, R2, 0x30, P1 ;  /* 0x000000300200780c */ /* 0x000fe20000f04270 */
[----:B------:R-:W-:Y:S01]  /*3910*/  LDSM.16.MT88.4 R36, [R194+0x2100] ;  /* 0x00210000c224783b */ /* 0x000fe20000004200 */
[----:B-1----:R-:W-:Y:S02]  /*3920*/  FMNMX.FTZ R156, R156, R7, !PT ;  /* 0x000000079c9c7209 */ /* 0x002fe40007810000 */
[----:B------:R-:W-:-:S04]  /*3930*/  ISETP.LT.OR P0, PT, R3, 0x31, P0 ;  /* 0x000000310300780c */ /* 0x000fc80000701670 */
[----:B------:R-:W-:Y:S02]  /*3940*/  FSEL R252, R22, -INF , !P0 ;  /* 0xff80000016fc7808 */ /* 0x000fe40004000000 */
[----:B------:R-:W-:-:S04]  /*3950*/  ISETP.GT.AND P0, PT, R2, 0x31, P1 ;  /* 0x000000310200780c */ /* 0x000fc80000f04270 */
[----:B------:R-:W-:-:S04]  /*3960*/  ISETP.LT.OR P0, PT, R3, 0x32, P0 ;  /* 0x000000320300780c */ /* 0x000fc80000701670 */
[----:B------:R-:W-:Y:S02]  /*3970*/  FSEL R179, R23, -INF , !P0 ;  /* 0xff80000017b37808 */ /* 0x000fe40004000000 */
[----:B------:R-:W-:Y:S01]  /*3980*/  ISETP.GT.AND P0, PT, R2, 0x1, P1 ;  /* 0x000000010200780c */ /* 0x000fe20000f04270 */
[----:B------:R-:W-:Y:S03]  /*3990*/  LDSM.16.MT88.4 R20, [R193+0x100] ;  /* 0x00010000c114783b */ /* 0x000fe60000004200 */
[----:B------:R-:W-:-:S04]  /*39a0*/  ISETP.LT.OR P0, PT, R3, 0x2, P0 ;  /* 0x000000020300780c */ /* 0x000fc80000701670 */
[----:B------:R-:W-:Y:S02]  /*39b0*/  FSEL R10, R55, -INF , !P0 ;  /* 0xff800000370a7808 */ /* 0x000fe40004000000 */
[----:B------:R-:W-:-:S04]  /*39c0*/  ISETP.GT.AND P0, PT, R2, RZ, P1 ;  /* 0x000000ff0200720c */ /* 0x000fc80000f04270 */
[----:B------:R-:W-:-:S04]  /*39d0*/  ISETP.LT.OR P0, PT, R3, 0x1, P0 ;  /* 0x000000010300780c */ /* 0x000fc80000701670 */
[----:B------:R-:W-:Y:S02]  /*39e0*/  FSEL R9, R54, -INF , !P0 ;  /* 0xff80000036097808 */ /* 0x000fe40004000000 */
[----:B------:R-:W-:Y:S02]  /*39f0*/  ISETP.GT.AND P0, PT, R2, 0x38, P1 ;  /* 0x000000380200780c */ /* 0x000fe40000f04270 */
[----:B------:R-:W-:Y:S02]  /*3a00*/  FMNMX.FTZ R6, R9, R10, !PT ;  /* 0x0000000a09067209 */ /* 0x000fe40007810000 */
[----:B------:R-:W-:Y:S02]  /*3a10*/  ISETP.LT.OR P0, PT, R3, 0x39, P0 ;  /* 0x000000390300780c */ /* 0x000fe40000701670 */
[----:B------:R-:W-:Y:S02]  /*3a20*/  FMNMX.FTZ R6, R12, R6, !PT ;  /* 0x000000060c067209 */ /* 0x000fe40007810000 */
[----:B------:R-:W-:-:S02]  /*3a30*/  FSEL R191, R26, -INF , !P0 ;  /* 0xff8000001abf7808 */ /* 0x000fc40004000000 */
[----:B------:R-:W-:Y:S02]  /*3a40*/  FMNMX.FTZ R6, R13, R6, !PT ;  /* 0x000000060d067209 */ /* 0x000fe40007810000 */
[----:B------:R-:W-:Y:S02]  /*3a50*/  ISETP.GT.AND P0, PT, R2, 0x39, P1 ;  /* 0x000000390200780c */ /* 0x000fe40000f04270 */
[----:B------:R-:W-:Y:S02]  /*3a60*/  FMNMX.FTZ R6, R44, R6, !PT ;  /* 0x000000062c067209 */ /* 0x000fe40007810000 */
[----:B------:R-:W-:Y:S02]  /*3a70*/  ISETP.LT.OR P0, PT, R3, 0x3a, P0 ;  /* 0x0000003a0300780c */ /* 0x000fe40000701670 */
[----:B------:R-:W-:Y:S02]  /*3a80*/  FMNMX.FTZ R6, R46, R6, !PT ;  /* 0x000000062e067209 */ /* 0x000fe40007810000 */
[----:B------:R-:W-:-:S02]  /*3a90*/  FSEL R235, R27, -INF , !P0 ;  /* 0xff8000001beb7808 */ /* 0x000fc40004000000 */
[----:B------:R-:W-:Y:S01]  /*3aa0*/  FMNMX.FTZ R6, R45, R6, !PT ;  /* 0x000000062d067209 */ /* 0x000fe20007810000 */
[----:B------:R-:W-:Y:S03]  /*3ab0*/  LDSM.16.MT88.4 R24, [R195+0x2100] ;  /* 0x00210000c318783b */ /* 0x000fe60000004200 */
[----:B------:R-:W-:-:S04]  /*3ac0*/  FMNMX.FTZ R6, R47, R6, !PT ;  /* 0x000000062f067209 */ /* 0x000fc80007810000 */
[----:B------:R-:W-:-:S04]  /*3ad0*/  FMNMX.FTZ R6, R152, R6, !PT ;  /* 0x0000000698067209 */ /* 0x000fc80007810000 */
[----:B------:R-:W-:-:S04]  /*3ae0*/  FMNMX.FTZ R6, R154, R6, !PT ;  /* 0x000000069a067209 */ /* 0x000fc80007810000 */
[----:B------:R-:W-:-:S04]  /*3af0*/  FMNMX.FTZ R6, R153, R6, !PT ;  /* 0x0000000699067209 */ /* 0x000fc80007810000 */
[----:B------:R-:W-:-:S04]  /*3b00*/  FMNMX.FTZ R6, R158, R6, !PT ;  /* 0x000000069e067209 */ /* 0x000fc80007810000 */
[----:B------:R-:W-:Y:S02]  /*3b10*/  FMNMX.FTZ R2, R252, R6, !PT ;  /* 0x00000006fc027209 */ /* 0x000fe40007810000 */
[----:B------:R-:W1:Y:S02]  /*3b20*/  SHFL.BFLY PT, R6, R156, 0x1, 0x1f ;  /* 0x0c201f009c067f89 */ /* 0x000e6400000e0000 */
[----:B------:R-:W-:-:S04]  /*3b30*/  FMNMX.FTZ R2, R179, R2, !PT ;  /* 0x00000002b3027209 */ /* 0x000fc80007810000 */
[----:B------:R-:W-:-:S04]  /*3b40*/  FMNMX.FTZ R2, R191, R2, !PT ;  /* 0x00000002bf027209 */ /* 0x000fc80007810000 */
[----:B------:R-:W-:-:S05]  /*3b50*/  FMNMX.FTZ R2, R235, R2, !PT ;  /* 0x00000002eb027209 */ /* 0x000fca0007810000 */
[----:B------:R-:W2:Y:S01]  /*3b60*/  SHFL.BFLY PT, R3, R2, 0x2, 0x1f ;  /* 0x0c401f0002037f89 */ /* 0x000ea200000e0000 */
[----:B-1----:R-:W-:-:S04]  /*3b70*/  FMNMX.FTZ R156, R156, R6, !PT ;  /* 0x000000069c9c7209 */ /* 0x002fc80007810000 */
[C---:B------:R-:W-:Y:S01]  /*3b80*/  FSETP.NEU.FTZ.AND P0, PT, R156.reuse, -INF , PT ;  /* 0xff8000009c00780b */ /* 0x040fe20003f1d000 */
[----:B------:R-:W-:-:S05]  /*3b90*/  FMUL.FTZ R8, R156, c[0x0][0x2d0] ;  /* 0x0000b4009c087a20 */ /* 0x000fca0000410000 */
[----:B------:R-:W-:Y:S02]  /*3ba0*/  FSEL R8, R8, RZ, P0 ;  /* 0x000000ff08087208 */ /* 0x000fe40000000000 */
[----:B--2---:R-:W-:-:S03]  /*3bb0*/  FMNMX.FTZ R2, R2, R3, !PT ;  /* 0x0000000302027209 */ /* 0x004fc60007810000 */
[--C-:B------:R-:W-:Y:S02]  /*3bc0*/  FFMA.FTZ R3, R11, c[0x0][0x2d0], -R8.reuse ;  /* 0x0000b4000b037a23 */ /* 0x100fe40000010808 */
[----:B------:R-:W-:Y:S01]  /*3bd0*/  FFMA.FTZ R0, R49, c[0x0][0x2d0], -R8 ;  /* 0x0000b40031007a23 */ /* 0x000fe20000010808 */
[----:B------:R-:W1:Y:S01]  /*3be0*/  SHFL.BFLY PT, R6, R2, 0x1, 0x1f ;  /* 0x0c201f0002067f89 */ /* 0x000e6200000e0000 */
[----:B------:R2:W-:Y:S01]  /*3bf0*/  MUFU.EX2 R184, R3 ;  /* 0x0000000300b87308 */ /* 0x0005e20000000800 */
[----:B------:R-:W-:-:S07]  /*3c00*/  IMAD.MOV.U32 R49, RZ, RZ, R187 ;  /* 0x000000ffff317224 */ /* 0x000fce00078e00bb */
[----:B------:R3:W-:Y:S01]  /*3c10*/  MUFU.EX2 R222, R0 ;  /* 0x0000000000de7308 */ /* 0x0007e20000000800 */
[----:B--2---:R-:W-:-:S07]  /*3c20*/  FFMA.FTZ R3, R14, c[0x0][0x2d0], -R8 ;  /* 0x0000b4000e037a23 */ /* 0x004fce0000010808 */
[----:B------:R1:W-:Y:S01]  /*3c30*/  MUFU.EX2 R219, R3 ;  /* 0x0000000300db7308 */ /* 0x0003e20000000800 */
[----:B---3--:R-:W-:-:S07]  /*3c40*/  FFMA.FTZ R0, R48, c[0x0][0x2d0], -R8 ;  /* 0x0000b40030007a23 */ /* 0x008fce0000010808 */
[----:B------:R2:W-:Y:S01]  /*3c50*/  MUFU.EX2 R221, R0 ;  /* 0x0000000000dd7308 */ /* 0x0005e20000000800 */
[----:B-1----:R-:W-:Y:S01]  /*3c60*/  FMNMX.FTZ R3, R2, R6, !PT ;  /* 0x0000000602037209 */ /* 0x002fe20007810000 */
[--C-:B------:R-:W-:Y:S02]  /*3c70*/  FFMA.FTZ R2, R15, c[0x0][0x2d0], -R8.reuse ;  /* 0x0000b4000f027a23 */ /* 0x100fe40000010808 */
[----:B------:R-:W-:Y:S01]  /*3c80*/  FFMA.FTZ R6, R16, c[0x0][0x2d0], -R8 ;  /* 0x0000b40010067a23 */ /* 0x000fe20000010808 */
[----:B------:R-:W-:-:S03]  /*3c90*/  FSETP.NEU.FTZ.AND P0, PT, R3, -INF , PT ;  /* 0xff8000000300780b */ /* 0x000fc60003f1d000 */
[----:B------:R1:W-:Y:S01]  /*3ca0*/  MUFU.EX2 R11, R2 ;  /* 0x00000002000b7308 */ /* 0x0003e20000000800 */
[----:B--2---:R-:W-:-:S07]  /*3cb0*/  FFMA.FTZ R0, R51, c[0x0][0x2d0], -R8 ;  /* 0x0000b40033007a23 */ /* 0x004fce0000010808 */
[----:B------:R2:W3:Y:S01]  /*3cc0*/  MUFU.EX2 R17, R6 ;  /* 0x0000000600117308 */ /* 0x0004e20000000800 */
[----:B-1----:R-:W-:-:S07]  /*3cd0*/  FMUL.FTZ R2, R3, c[0x0][0x2d0] ;  /* 0x0000b40003027a20 */ /* 0x002fce0000410000 */
[----:B------:R1:W-:Y:S01]  /*3ce0*/  MUFU.EX2 R189, R0 ;  /* 0x0000000000bd7308 */ /* 0x0003e20000000800 */
[----:B------:R-:W-:-:S05]  /*3cf0*/  FSEL R2, R2, RZ, P0 ;  /* 0x000000ff02027208 */ /* 0x000fca0000000000 */
[--C-:B------:R-:W-:Y:S02]  /*3d00*/  FFMA.FTZ R4, R10, c[0x0][0x2d0], -R2.reuse ;  /* 0x0000b4000a047a23 */ /* 0x100fe40000010802 */
[----:B--2---:R-:W-:Y:S02]  /*3d10*/  FFMA.FTZ R6, R9, c[0x0][0x2d0], -R2 ;  /* 0x0000b40009067a23 */ /* 0x004fe40000010802 */
[----:B------:R2:W-:Y:S01]  /*3d20*/  MUFU.EX2 R190, R4 ;  /* 0x0000000400be7308 */ /* 0x0005e20000000800 */
[----:B---3--:R-:W-:Y:S02]  /*3d30*/  IMAD.MOV.U32 R9, RZ, RZ, R17 ;  /* 0x000000ffff097224 */ /* 0x008fe400078e0011 */
[----:B------:R-:W3:Y:S01]  /*3d40*/  LDSM.16.MT88.4 R16, [R194+0x100] ;  /* 0x00010000c210783b */ /* 0x000ee20000004200 */
[----:B-1----:R-:W-:-:S04]  /*3d50*/  FFMA.FTZ R0, R50, c[0x0][0x2d0], -R8 ;  /* 0x0000b40032007a23 */ /* 0x002fc80000010808 */
[----:B------:R1:W5:Y:S01]  /*3d60*/  MUFU.EX2 R185, R6 ;  /* 0x0000000600b97308 */ /* 0x0003620000000800 */
[----:B--2---:R-:W-:-:S07]  /*3d70*/  FFMA.FTZ R4, R12, c[0x0][0x2d0], -R2 ;  /* 0x0000b4000c047a23 */ /* 0x004fce0000010802 */
[----:B------:R2:W-:Y:S01]  /*3d80*/  MUFU.EX2 R182, R0 ;  /* 0x0000000000b67308 */ /* 0x0005e20000000800 */
[----:B-1----:R-:W-:-:S07]  /*3d90*/  F2FP.PACK_AB R6, R9, R11 ;  /* 0x0000000b0906723e */ /* 0x002fce00000000ff */
[----:B------:R1:W-:Y:S01]  /*3da0*/  MUFU.EX2 R188, R4 ;  /* 0x0000000400bc7308 */ /* 0x0003e20000000800 */
[----:B-----5:R-:W-:Y:S01]  /*3db0*/  F2FP.PACK_AB R5, R190, R185 ;  /* 0x000000b9be05723e */ /* 0x020fe200000000ff */
[----:B------:R-:W-:Y:S02]  /*3dc0*/  IMAD.MOV.U32 R48, RZ, RZ, R185 ;  /* 0x000000ffff307224 */ /* 0x000fe400078e00b9 */
[----:B--2---:R-:W-:-:S04]  /*3dd0*/  FFMA.FTZ R0, R44, c[0x0][0x2d0], -R2 ;  /* 0x0000b4002c007a23 */ /* 0x004fc80000010802 */
[----:B------:R2:W-:Y:S01]  /*3de0*/  MUFU.EX2 R223, R0 ;  /* 0x0000000000df7308 */ /* 0x0005e20000000800 */
[--C-:B-1----:R-:W-:Y:S02]  /*3df0*/  FFMA.FTZ R4, R13, c[0x0][0x2d0], -R2.reuse ;  /* 0x0000b4000d047a23 */ /* 0x102fe40000010802 */
[----:B------:R-:W1:Y:S05]  /*3e00*/  LDSM.16.MT88.4 R12, [R196+0x100] ;  /* 0x00010000c40c783b */ /* 0x000e6a0000004200 */
[----:B------:R5:W4:Y:S01]  /*3e10*/  MUFU.EX2 R220, R4 ;  /* 0x0000000400dc7308 */ /* 0x000b220000000800 */
[----:B--2---:R-:W-:Y:S01]  /*3e20*/  FFMA.FTZ R0, R46, c[0x0][0x2d0], -R2 ;  /* 0x0000b4002e007a23 */ /* 0x004fe20000010802 */
[----:B-----5:R-:W-:-:S02]  /*3e30*/  F2FP.PACK_AB R4, R219, R184 ;  /* 0x000000b8db04723e */ /* 0x020fc400000000ff */
[----:B----4-:R-:W-:-:S07]  /*3e40*/  F2FP.PACK_AB R7, R220, R188 ;  /* 0x000000bcdc07723e */ /* 0x010fce00000000ff */
[C---:B------:R-:W-:Y:S08]  /*3e50*/  HMMA.16816.F32 R76, R4.reuse, R20, RZ ;  /* 0x00000014044c723c */ /* 0x040ff000000018ff */
[C---:B------:R-:W-:Y:S01]  /*3e60*/  HMMA.16816.F32 R100, R4.reuse, R22, RZ ;  /* 0x000000160464723c */ /* 0x040fe200000018ff */
[----:B------:R-:W2:Y:S07]  /*3e70*/  LDSM.16.MT88.4 R20, [R193+0x4100] ;  /* 0x00410000c114783b */ /* 0x000eae0000004200 */
[C---:B---3--:R-:W-:Y:S08]  /*3e80*/  HMMA.16816.F32 R72, R4.reuse, R16, RZ ;  /* 0x000000100448723c */ /* 0x048ff000000018ff */
[C---:B------:R-:W-:Y:S01]  /*3e90*/  HMMA.16816.F32 R96, R4.reuse, R18, RZ ;  /* 0x000000120460723c */ /* 0x040fe200000018ff */
[----:B------:R-:W3:Y:S07]  /*3ea0*/  LDSM.16.MT88.4 R16, [R194+0x4100] ;  /* 0x00410000c210783b */ /* 0x000eee0000004200 */
[C---:B-1----:R-:W-:Y:S08]  /*3eb0*/  HMMA.16816.F32 R112, R4.reuse, R12, RZ ;  /* 0x0000000c0470723c */ /* 0x042ff000000018ff */
[C---:B------:R-:W-:Y:S01]  /*3ec0*/  HMMA.16816.F32 R120, R4.reuse, R14, RZ ;  /* 0x0000000e0478723c */ /* 0x040fe200000018ff */
[----:B------:R-:W1:Y:S07]  /*3ed0*/  LDSM.16.MT88.4 R12, [R196+0x4100] ;  /* 0x00410000c40c783b */ /* 0x000e6e0000004200 */
[C---:B------:R-:W-:Y:S08]  /*3ee0*/  HMMA.16816.F32 R68, R4.reuse, R40, RZ ;  /* 0x000000280444723c */ /* 0x040ff000000018ff */
[C---:B------:R-:W-:Y:S01]  /*3ef0*/  HMMA.16816.F32 R88, R4.reuse, R42, RZ ;  /* 0x0000002a0458723c */ /* 0x040fe200000018ff */
[----:B------:R-:W4:Y:S07]  /*3f00*/  LDSM.16.MT88.4 R40, [R195+0x4100] ;  /* 0x00410000c328783b */ /* 0x000f2e0000004200 */
[C---:B------:R-:W-:Y:S08]  /*3f10*/  HMMA.16816.F32 R108, R4.reuse, R28, RZ ;  /* 0x0000001c046c723c */ /* 0x040ff000000018ff */
[C---:B------:R-:W-:Y:S01]  /*3f20*/  HMMA.16816.F32 R92, R4.reuse, R30, RZ ;  /* 0x0000001e045c723c */ /* 0x040fe200000018ff */
[----:B------:R-:W5:Y:S07]  /*3f30*/  LDSM.16.MT88.4 R28, [R193+0x6100] ;  /* 0x00610000c11c783b */ /* 0x000f6e0000004200 */
[C---:B--2---:R-:W-:Y:S08]  /*3f40*/  HMMA.16816.F32 R104, R4.reuse, R20, RZ ;  /* 0x000000140468723c */ /* 0x044ff000000018ff */
        /* <DEDUP_REMOVED lines=10> */
[----:B------:R-:W1:Y:S07]  /*3ff0*/  LDSM.16.MT88.4 R24, [R194+0x900] ;  /* 0x00090000c218783b */ /* 0x000e6e0000004200 */
[C---:B----4-:R-:W-:Y:S01]  /*4000*/  HMMA.16816.F32 R168, R4.reuse, R40, RZ ;  /* 0x0000002804a8723c */ /* 0x050fe200000018ff */
[----:B------:R4:W1:Y:S06]  /*4010*/  MUFU.EX2 R41, R0 ;  /* 0x0000000000297308 */ /* 0x00086c0000000800 */
[----:B------:R-:W-:Y:S01]  /*4020*/  MOV R40, R186 ;  /* 0x000000ba00287202 */ /* 0x000fe20000000f00 */
[C---:B-----5:R-:W-:Y:S08]  /*4030*/  HMMA.16816.F32 R140, R4.reuse, R28, RZ ;  /* 0x0000001c048c723c */ /* 0x060ff000000018ff */
[C---:B------:R-:W-:Y:S01]  /*4040*/  HMMA.16816.F32 R172, R4.reuse, R30, RZ ;  /* 0x0000001e04ac723c */ /* 0x040fe200000018ff */
[--C-:B----4-:R-:W-:Y:S01]  /*4050*/  FFMA.FTZ R0, R45, c[0x0][0x2d0], -R2.reuse ;  /* 0x0000b4002d007a23 */ /* 0x110fe20000010802 */
[----:B------:R-:W4:Y:S03]  /*4060*/  LDSM.16.MT88.4 R28, [R193+0x900] ;  /* 0x00090000c11c783b */ /* 0x000f260000004200 */
[----:B------:R5:W-:Y:S03]  /*4070*/  MUFU.EX2 R183, R0 ;  /* 0x0000000000b77308 */ /* 0x000be60000000800 */
[C---:B------:R-:W-:Y:S08]  /*4080*/  HMMA.16816.F32 R64, R4.reuse, R36, RZ ;  /* 0x000000240440723c */ /* 0x040ff000000018ff */
[----:B------:R-:W-:Y:S01]  /*4090*/  HMMA.16816.F32 R52, R4, R38, RZ ;  /* 0x000000260434723c */ /* 0x000fe200000018ff */
[----:B------:R-:W-:Y:S01]  /*40a0*/  LDSM.16.MT88.4 R36, [R196+0x900] ;  /* 0x00090000c424783b */ /* 0x000fe20000004200 */
[----:B-----5:R-:W-:-:S06]  /*40b0*/  FFMA.FTZ R0, R47, c[0x0][0x2d0], -R2 ;  /* 0x0000b4002f007a23 */ /* 0x020fcc0000010802 */
[C---:B------:R-:W-:Y:S01]  /*40c0*/  HMMA.16816.F32 R60, R4.reuse, R32, RZ ;  /* 0x00000020043c723c */ /* 0x040fe200000018ff */
[----:B------:R-:W5:Y:S07]  /*40d0*/  MUFU.EX2 R10, R0 ;  /* 0x00000000000a7308 */ /* 0x000f6e0000000800 */
[C---:B------:R-:W-:Y:S01]  /*40e0*/  HMMA.16816.F32 R84, R4.reuse, R34, RZ ;  /* 0x000000220454723c */ /* 0x040fe200000018ff */
[----:B------:R-:W-:Y:S07]  /*40f0*/  LDSM.16.MT88.4 R32, [R195+0x2900] ;  /* 0x00290000c320783b */ /* 0x000fee0000004200 */
[C---:B------:R-:W-:Y:S07]  /*4100*/  HMMA.16816.F32 R164, R4.reuse, R42, RZ ;  /* 0x0000002a04a4723c */ /* 0x040fee00000018ff */
[----:B------:R-:W-:Y:S01]  /*4110*/  IMAD.MOV.U32 R43, RZ, RZ, R184 ;  /* 0x000000ffff2b7224 */ /* 0x000fe200078e00b8 */
[C---:B--2---:R-:W-:Y:S08]  /*4120*/  HMMA.16816.F32 R144, R4.reuse, R20, RZ ;  /* 0x000000140490723c */ /* 0x044ff000000018ff */
[C---:B------:R-:W-:Y:S01]  /*4130*/  HMMA.16816.F32 R160, R4.reuse, R22, RZ ;  /* 0x0000001604a0723c */ /* 0x040fe200000018ff */
[----:B------:R-:W-:Y:S07]  /*4140*/  LDSM.16.MT88.4 R20, [R195+0x900] ;  /* 0x00090000c314783b */ /* 0x000fee0000004200 */
[C---:B---3--:R-:W-:Y:S08]  /*4150*/  HMMA.16816.F32 R136, R4.reuse, R16, RZ ;  /* 0x000000100488723c */ /* 0x048ff000000018ff */
[C---:B------:R-:W-:Y:S01]  /*4160*/  HMMA.16816.F32 R44, R4.reuse, R18, RZ ;  /* 0x00000012042c723c */ /* 0x040fe200000018ff */
[----:B------:R-:W2:Y:S07]  /*4170*/  LDSM.16.MT88.4 R16, [R193+0x2900] ;  /* 0x00290000c110783b */ /* 0x000eae0000004200 */
[C---:B-1----:R-:W-:Y:S08]  /*4180*/  HMMA.16816.F32 R236, R4.reuse, R12, RZ ;  /* 0x0000000c04ec723c */ /* 0x042ff000000018ff */
[----:B------:R-:W-:Y:S07]  /*4190*/  HMMA.16816.F32 R240, R4, R14, RZ ;  /* 0x0000000e04f0723c */ /* 0x000fee00000018ff */
[----:B------:R-:W-:-:S02]  /*41a0*/  F2FP.PACK_AB R4, R221, R222 ;  /* 0x000000dedd04723e */ /* 0x000fc400000000ff */
[----:B------:R-:W-:Y:S02]  /*41b0*/  F2FP.PACK_AB R6, R182, R189 ;  /* 0x000000bdb606723e */ /* 0x000fe400000000ff */
[----:B------:R-:W-:Y:S02]  /*41c0*/  F2FP.PACK_AB R5, R41, R223 ;  /* 0x000000df2905723e */ /* 0x000fe400000000ff */
[----:B-----5:R-:W-:-:S07]  /*41d0*/  F2FP.PACK_AB R7, R10, R183 ;  /* 0x000000b70a07723e */ /* 0x020fce00000000ff */
[C---:B------:R-:W-:Y:S08]  /*41e0*/  HMMA.16816.F32 R12, R4.reuse, R24, R72 ;  /* 0x00000018040c723c */ /* 0x040ff00000001848 */
[C---:B----4-:R-:W-:Y:S08]  /*41f0*/  HMMA.16816.F32 R224, R4.reuse, R28, R76 ;  /* 0x0000001c04e0723c */ /* 0x050ff0000000184c */
[C---:B------:R-:W-:Y:S01]  /*4200*/  HMMA.16816.F32 R248, R4.reuse, R30, R100 ;  /* 0x0000001e04f8723c */ /* 0x040fe20000001864 */
[----:B------:R-:W-:Y:S07]  /*4210*/  LDSM.16.MT88.4 R28, [R193+0x4900] ;  /* 0x00490000c11c783b */ /* 0x000fee0000004200 */
[----:B------:R-:W-:Y:S01]  /*4220*/  IMAD.MOV.U32 R78, RZ, RZ, R13 ;  /* 0x000000ffff4e7224 */ /* 0x000fe200078e000d */
[----:B------:R-:W-:Y:S01]  /*4230*/  MOV R76, R15 ;  /* 0x0000000f004c7202 */ /* 0x000fe20000000f00 */
[----:B------:R-:W-:Y:S01]  /*4240*/  IMAD.MOV.U32 R77, RZ, RZ, R14 ;  /* 0x000000ffff4d7224 */ /* 0x000fe200078e000e */
[C---:B------:R-:W-:Y:S01]  /*4250*/  HMMA.16816.F32 R244, R4.reuse, R26, R96 ;  /* 0x0000001a04f4723c */ /* 0x040fe20000001860 */
[----:B------:R-:W-:Y:S01]  /*4260*/  IMAD.MOV.U32 R0, RZ, RZ, R12 ;  /* 0x000000ffff007224 */ /* 0x000fe200078e000c */
[----:B------:R-:W-:Y:S03]  /*4270*/  LDSM.16.MT88.4 R24, [R196+0x2900] ;  /* 0x00290000c418783b */ /* 0x000fe60000004200 */
[----:B------:R-:W-:Y:S01]  /*4280*/  MOV R50, R226 ;  /* 0x000000e200327202 */ /* 0x000fe20000000f00 */
[----:B------:R-:W1:Y:S01]  /*4290*/  LDSM.16.MT88.4 R12, [R194+0x2900] ;  /* 0x00290000c20c783b */ /* 0x000e620000004200 */
[----:B------:R-:W-:Y:S01]  /*42a0*/  IMAD.MOV.U32 R42, RZ, RZ, R225 ;  /* 0x000000ffff2a7224 */ /* 0x000fe200078e00e1 */
[----:B--2---:R-:W-:Y:S01]  /*42b0*/  HMMA.16816.F32 R96, R4, R16, R68 ;  /* 0x000000100460723c */ /* 0x004fe20000001844 */
[----:B------:R-:W-:Y:S01]  /*42c0*/  IMAD.MOV.U32 R234, RZ, RZ, R227 ;  /* 0x000000ffffea7224 */ /* 0x000fe200078e00e3 */
[----:B------:R-:W-:-:S06]  /*42d0*/  MOV R79, R224 ;  /* 0x000000e0004f7202 */ /* 0x000fcc0000000f00 */
[C---:B------:R-:W-:Y:S01]  /*42e0*/  HMMA.16816.F32 R100, R4.reuse, R18, R88 ;  /* 0x000000120464723c */ /* 0x040fe20000001858 */
[----:B------:R-:W2:Y:S06]  /*42f0*/  LDSM.16.MT88.4 R16, [R194+0x4900] ;  /* 0x00490000c210783b */ /* 0x000eac0000004200 */
[----:B------:R-:W-:Y:S01]  /*4300*/  MOV R89, R183 ;  /* 0x000000b700597202 */ /* 0x000fe20000000f00 */
[----:B------:R-:W-:Y:S01]  /*4310*/  HMMA.16816.F32 R228, R4, R36, R112 ;  /* 0x0000002404e4723c */ /* 0x000fe20000001870 */
[----:B------:R-:W-:Y:S02]  /*4320*/  IMAD.MOV.U32 R90, RZ, RZ, R182 ;  /* 0x000000ffff5a7224 */ /* 0x000fe400078e00b6 */
[----:B------:R-:W-:-:S02]  /*4330*/  IMAD.MOV.U32 R91, RZ, RZ, R42 ;  /* 0x000000ffff5b7224 */ /* 0x000fc400078e002a */
[----:B------:R-:W-:Y:S02]  /*4340*/  IMAD.MOV.U32 R88, RZ, RZ, R190 ;  /* 0x000000ffff587224 */ /* 0x000fe400078e00be */
[----:B------:R-:W-:Y:S01]  /*4350*/  IMAD.MOV.U32 R36, RZ, RZ, R181 ;  /* 0x000000ffff247224 */ /* 0x000fe200078e00b5 */
[----:B------:R-:W-:Y:S01]  /*4360*/  HMMA.16816.F32 R184, R4, R38, R120 ;  /* 0x0000002604b8723c */ /* 0x000fe20000001878 */
[----:B------:R-:W-:-:S06]  /*4370*/  IMAD.MOV.U32 R37, RZ, RZ, R50 ;  /* 0x000000ffff257224 */ /* 0x000fcc00078e0032 */
[----:B------:R-:W-:Y:S01]  /*4380*/  MOV R39, R180 ;  /* 0x000000b400277202 */ /* 0x000fe20000000f00 */
[----:B------:R-:W-:Y:S01]  /*4390*/  HMMA.16816.F32 R120, R4, R34, R80 ;  /* 0x000000220478723c */ /* 0x000fe20000001850 */
[----:B------:R-:W-:-:S06]  /*43a0*/  IMAD.MOV.U32 R38, RZ, RZ, R191 ;  /* 0x000000ffff267224 */ /* 0x000fcc00078e00bf */
[----:B------:R-:W-:Y:S01]  /*43b0*/  IMAD.MOV.U32 R34, RZ, RZ, R43 ;  /* 0x000000ffff227224 */ /* 0x000fe200078e002b */
[----:B-1----:R-:W-:Y:S01]  /*43c0*/  HMMA.16816.F32 R224, R4, R12, R64 ;  /* 0x0000000c04e0723c */ /* 0x002fe20000001840 */
[----:B------:R-:W-:Y:S02]  /*43d0*/  MOV R35, R88 ;  /* 0x0000005800237202 */ /* 0x000fe40000000f00 */
[----:B------:R-:W-:-:S04]  /*43e0*/  MOV R88, R79 ;  /* 0x0000004f00587202 */ /* 0x000fc80000000f00 */
[----:B------:R-:W-:Y:S01]  /*43f0*/  MOV R67, R223 ;  /* 0x000000df00437202 */ /* 0x000fe20000000f00 */
[----:B------:R-:W-:Y:S01]  /*4400*/  HMMA.16816.F32 R180, R4, R14, R52 ;  /* 0x0000000e04b4723c */ /* 0x000fe20000001834 */
[----:B------:R-:W1:Y:S01]  /*4410*/  LDSM.16.MT88.4 R12, [R196+0x4900] ;  /* 0x00490000c40c783b */ /* 0x000e620000004200 */
[----:B------:R-:W-:Y:S01]  /*4420*/  IMAD.MOV.U32 R66, RZ, RZ, R222 ;  /* 0x000000ffff427224 */ /* 0x000fe200078e00de */
[----:B------:R-:W-:Y:S01]  /*4430*/  MOV R64, R220 ;  /* 0x000000dc00407202 */ /* 0x000fe20000000f00 */
[----:B------:R-:W-:-:S04]  /*4440*/  IMAD.MOV.U32 R65, RZ, RZ, R221 ;  /* 0x000000ffff417224 */ /* 0x000fc800078e00dd */
[C---:B------:R-:W-:Y:S07]  /*4450*/  HMMA.16816.F32 R72, R4.reuse, R28, R104 ;  /* 0x0000001c0448723c */ /* 0x040fee0000001868 */
[----:B------:R-:W-:Y:S01]  /*4460*/  IMAD.MOV.U32 R106, RZ, RZ, R40 ;  /* 0x000000ffff6a7224 */ /* 0x000fe200078e0028 */
[----:B------:R-:W-:Y:S01]  /*4470*/  HMMA.16816.F32 R108, R4, R20, R108 ;  /* 0x00000014046c723c */ /* 0x000fe2000000186c */
[----:B------:R-:W-:Y:S01]  /*4480*/  IMAD.MOV.U32 R105, RZ, RZ, R41 ;  /* 0x000000ffff697224 */ /* 0x000fe200078e0029 */
[----:B------:R-:W-:-:S02]  /*4490*/  MOV R107, R48 ;  /* 0x00000030006b7202 */ /* 0x000fc40000000f00 */
[----:B------:R-:W-:-:S04]  /*44a0*/  MOV R104, R49 ;  /* 0x0000003100687202 */ /* 0x000fc80000000f00 */
[C---:B------:R-:W-:Y:S01]  /*44b0*/  HMMA.16816.F32 R92, R4.reuse, R22, R92 ;  /* 0x00000016045c723c */ /* 0x040fe2000000185c */
[----:B------:R-:W3:Y:S07]  /*44c0*/  LDSM.16.MT88.4 R20, [R195+0x4900] ;  /* 0x00490000c314783b */ /* 0x000eee0000004200 */
[C---:B--2---:R-:W-:Y:S08]  /*44d0*/  HMMA.16816.F32 R40, R4.reuse, R16, R124 ;  /* 0x000000100428723c */ /* 0x044ff0000000187c */
[C---:B------:R-:W-:Y:S01]  /*44e0*/  HMMA.16816.F32 R52, R4.reuse, R18, R128 ;  /* 0x000000120434723c */ /* 0x040fe20000001880 */
[----:B------:R-:W2:Y:S07]  /*44f0*/  LDSM.16.MT88.4 R16, [R196+0x6900] ;  /* 0x00690000c410783b */ /* 0x000eae0000004200 */
[C---:B------:R-:W-:Y:S07]  /*4500*/  HMMA.16816.F32 R220, R4.reuse, R24, R60 ;  /* 0x0000001804dc723c */ /* 0x040fee000000183c */
[----:B------:R-:W-:Y:S01]  /*4510*/  MOV R62, R189 ;  /* 0x000000bd003e7202 */ /* 0x000fe20000000f00 */
[----:B------:R-:W-:Y:S01]  /*4520*/  IMAD.MOV.U32 R63, RZ, RZ, R188 ;  /* 0x000000ffff3f7224 */ /* 0x000fe200078e00bc */
[C---:B-1----:R-:W-:Y:S07]  /*4530*/  HMMA.16816.F32 R48, R4.reuse, R12, R132 ;  /* 0x0000000c0430723c */ /* 0x042fee0000001884 */
[----:B------:R-:W-:Y:S01]  /*4540*/  IMAD.MOV.U32 R132, RZ, RZ, R0 ;  /* 0x000000ffff847224 */ /* 0x000fe200078e0000 */
[----:B------:R-:W-:Y:S01]  /*4550*/  HMMA.16816.F32 R188, R4, R32, R56 ;  /* 0x0000002004bc723c */ /* 0x000fe20000001838 */
[----:B------:R-:W-:Y:S01]  /*4560*/  FFMA.FTZ R0, R155, c[0x0][0x2d0], -R8 ;  /* 0x0000b4009b007a23 */ /* 0x000fe20000010808 */
[----:B------:R-:W-:Y:S01]  /*4570*/  MOV R135, R76 ;  /* 0x0000004c00877202 */ /* 0x000fe20000000f00 */
[----:B------:R-:W-:-:S02]  /*4580*/  IMAD.MOV.U32 R133, RZ, RZ, R78 ;  /* 0x000000ffff857224 */ /* 0x000fc400078e004e */
[----:B------:R-:W-:Y:S02]  /*4590*/  IMAD.MOV.U32 R134, RZ, RZ, R77 ;  /* 0x000000ffff867224 */ /* 0x000fe400078e004d */
[----:B------:R-:W-:Y:S01]  /*45a0*/  IMAD.MOV.U32 R33, RZ, RZ, R90 ;  /* 0x000000ffff217224 */ /* 0x000fe200078e005a */
[C---:B------:R-:W-:Y:S01]  /*45b0*/  HMMA.16816.F32 R56, R4.reuse, R30, R116 ;  /* 0x0000001e0438723c */ /* 0x040fe20000001874 */
[----:B------:R-:W1:Y:S01]  /*45c0*/  LDSM.16.MT88.4 R28, [R194+0x6900] ;  /* 0x00690000c21c783b */ /* 0x000e620000004200 */
[----:B------:R-:W-:Y:S02]  /*45d0*/  IMAD.MOV.U32 R90, RZ, RZ, R37 ;  /* 0x000000ffff5a7224 */ /* 0x000fe400078e0025 */
[----:B------:R-:W-:Y:S01]  /*45e0*/  IMAD.MOV.U32 R32, RZ, RZ, R89 ;  /* 0x000000ffff207224 */ /* 0x000fe200078e0059 */
[----:B------:R-:W-:Y:S01]  /*45f0*/  MOV R89, R91 ;  /* 0x0000005b00597202 */ /* 0x000fe20000000f00 */
[----:B------:R-:W-:Y:S02]  /*4600*/  IMAD.MOV.U32 R91, RZ, RZ, R234 ;  /* 0x000000ffff5b7224 */ /* 0x000fe400078e00ea */
[C---:B------:R-:W-:Y:S01]  /*4610*/  HMMA.16816.F32 R68, R4.reuse, R14, R148 ;  /* 0x0000000e0444723c */ /* 0x040fe20000001894 */
[----:B------:R-:W4:Y:S01]  /*4620*/  LDSM.16.MT88.4 R12, [R195+0x6900] ;  /* 0x00690000c30c783b */ /* 0x000f220000004200 */
[----:B------:R5:W2:Y:S05]  /*4630*/  MUFU.EX2 R148, R0 ;  /* 0x0000000000947308 */ /* 0x000aaa0000000800 */
[----:B------:R-:W-:Y:S01]  /*4640*/  IMAD.MOV.U32 R150, RZ, RZ, R63 ;  /* 0x000000ffff967224 */ /* 0x000fe200078e003f */
[----:B------:R-:W-:Y:S01]  /*4650*/  HMMA.16816.F32 R112, R4, R26, R84 ;  /* 0x0000001a0470723c */ /* 0x000fe20000001854 */
[----:B------:R-:W4:Y:S01]  /*4660*/  LDSM.16.MT88.4 R24, [R193+0x6900] ;  /* 0x00690000c118783b */ /* 0x000f220000004200 */
[----:B------:R-:W-:-:S06]  /*4670*/  IMAD.MOV.U32 R151, RZ, RZ, R62 ;  /* 0x000000ffff977224 */ /* 0x000fcc00078e003e */
[----:B---3--:R-:W-:Y:S01]  /*4680*/  HMMA.16816.F32 R60, R4, R20, R168 ;  /* 0x00000014043c723c */ /* 0x008fe200000018a8 */
[----:B-----5:R-:W-:-:S04]  /*4690*/  FFMA.FTZ R0, R157, c[0x0][0x2d0], -R8 ;  /* 0x0000b4009d007a23 */ /* 0x020fc80000010808 */
[----:B------:R3:W5:Y:S02]  /*46a0*/  MUFU.EX2 R149, R0 ;  /* 0x0000000000957308 */ /* 0x0007640000000800 */
[----:B------:R-:W-:Y:S01]  /*46b0*/  IMAD.MOV.U32 R169, RZ, RZ, R150 ;  /* 0x000000ffffa97224 */ /* 0x000fe200078e0096 */
[C---:B--2---:R-:W-:Y:S01]  /*46c0*/  HMMA.16816.F32 R76, R4.reuse, R16, R136 ;  /* 0x00000010044c723c */ /* 0x044fe20000001888 */
[----:B------:R-:W-:Y:S01]  /*46d0*/  IMAD.MOV.U32 R170, RZ, RZ, R151 ;  /* 0x000000ffffaa7224 */ /* 0x000fe200078e0097 */
[----:B------:R-:W-:Y:S01]  /*46e0*/  MOV R171, R104 ;  /* 0x0000006800ab7202 */ /* 0x000fe20000000f00 */
[----:B------:R-:W-:Y:S01]  /*46f0*/  IMAD.MOV.U32 R104, RZ, RZ, R64 ;  /* 0x000000ffff687224 */ /* 0x000fe200078e0040 */
[----:B------:R-:W-:Y:S01]  /*4700*/  MOV R150, R107 ;  /* 0x0000006b00967202 */ /* 0x000fe20000000f00 */
[----:B------:R-:W-:Y:S02]  /*4710*/  IMAD.MOV.U32 R107, RZ, RZ, R67 ;  /* 0x000000ffff6b7224 */ /* 0x000fe400078e0043 */
[----:B------:R-:W-:Y:S01]  /*4720*/  MOV R138, R148 ;  /* 0x00000094008a7202 */ /* 0x000fe20000000f00 */
[----:B------:R-:W-:Y:S01]  /*4730*/  IMAD.MOV.U32 R148, RZ, RZ, R105 ;  /* 0x000000ffff947224 */ /* 0x000fe200078e0069 */
[----:B------:R-:W-:Y:S01]  /*4740*/  MOV R105, R65 ;  /* 0x0000004100697202 */ /* 0x000fe20000000f00 */
[----:B-1----:R-:W-:Y:S01]  /*4750*/  HMMA.16816.F32 R84, R4, R28, R144 ;  /* 0x0000001c0454723c */ /* 0x002fe20000001890 */
[----:B------:R-:W-:Y:S01]  /*4760*/  IMAD.MOV.U32 R151, RZ, RZ, R34 ;  /* 0x000000ffff977224 */ /* 0x000fe200078e0022 */
[----:B------:R-:W-:Y:S01]  /*4770*/  MOV R34, R219 ;  /* 0x000000db00227202 */ /* 0x000fe20000000f00 */
[----:B------:R-:W-:-:S02]  /*4780*/  IMAD.MOV.U32 R155, RZ, RZ, R150 ;  /* 0x000000ffff9b7224 */ /* 0x000fc400078e0096 */
[----:B---3--:R-:W-:Y:S02]  /*4790*/  FFMA.FTZ R0, R159, c[0x0][0x2d0], -R8 ;  /* 0x0000b4009f007a23 */ /* 0x008fe40000010808 */
[----:B-----5:R-:W-:Y:S01]  /*47a0*/  IMAD.MOV.U32 R137, RZ, RZ, R149 ;  /* 0x000000ffff897224 */ /* 0x020fe200078e0095 */
[C---:B------:R-:W-:Y:S01]  /*47b0*/  HMMA.16816.F32 R128, R4.reuse, R30, R160 ;  /* 0x0000001e0480723c */ /* 0x040fe200000018a0 */
[----:B------:R1:W2:Y:S01]  /*47c0*/  MUFU.EX2 R37, R0 ;  /* 0x0000000000257308 */ /* 0x0002a20000000800 */
[----:B------:R-:W-:Y:S01]  /*47d0*/  IMAD.MOV.U32 R149, RZ, RZ, R106 ;  /* 0x000000ffff957224 */ /* 0x000fe200078e006a */
[----:B------:R-:W3:Y:S01]  /*47e0*/  LDSM.16.MT88.4 R28, [R193+0x1100] ;  /* 0x00110000c11c783b */ /* 0x000ee20000004200 */
[----:B------:R-:W-:Y:S02]  /*47f0*/  IMAD.MOV.U32 R106, RZ, RZ, R66 ;  /* 0x000000ffff6a7224 */ /* 0x000fe400078e0042 */
[----:B------:R-:W-:Y:S02]  /*4800*/  IMAD.MOV.U32 R150, RZ, RZ, R35 ;  /* 0x000000ffff967224 */ /* 0x000fe400078e0023 */
[----:B------:R-:W-:Y:S01]  /*4810*/  HMMA.16816.F32 R124, R4, R22, R164 ;  /* 0x00000016047c723c */ /* 0x000fe200000018a4 */
[----:B------:R-:W-:Y:S01]  /*4820*/  LDSM.16.MT88.4 R20, [R196+0x1100] ;  /* 0x00110000c414783b */ /* 0x000fe20000004200 */
[----:B------:R-:W-:-:S05]  /*4830*/  IMAD.MOV.U32 R145, RZ, RZ, R155 ;  /* 0x000000ffff917224 */ /* 0x000fca00078e009b */
[----:B------:R-:W-:Y:S01]  /*4840*/  MOV R166, R170 ;  /* 0x000000aa00a67202 */ /* 0x000fe20000000f00 */
[C---:B------:R-:W-:Y:S01]  /*4850*/  HMMA.16816.F32 R64, R4.reuse, R18, R44 ;  /* 0x000000120440723c */ /* 0x040fe2000000182c */
[----:B-1----:R-:W-:Y:S01]  /*4860*/  FFMA.FTZ R0, R176, c[0x0][0x2d0], -R8 ;  /* 0x0000b400b0007a23 */ /* 0x002fe20000010808 */
[----:B------:R-:W-:Y:S01]  /*4870*/  LDSM.16.MT88.4 R16, [R195+0x1100] ;  /* 0x00110000c310783b */ /* 0x000fe20000004200 */
[----:B------:R-:W-:Y:S02]  /*4880*/  IMAD.MOV.U32 R165, RZ, RZ, R171 ;  /* 0x000000ffffa57224 */ /* 0x000fe400078e00ab */
[----:B------:R1:W5:Y:S01]  /*4890*/  MUFU.EX2 R168, R0 ;  /* 0x0000000000a87308 */ /* 0x0003620000000800 */
[----:B------:R-:W-:Y:S01]  /*48a0*/  IMAD.MOV.U32 R164, RZ, RZ, R148 ;  /* 0x000000ffffa47224 */ /* 0x000fe200078e0094 */
[----:B------:R-:W-:Y:S01]  /*48b0*/  MOV R148, R107 ;  /* 0x0000006b00947202 */ /* 0x000fe20000000f00 */
[----:B----4-:R-:W-:Y:S01]  /*48c0*/  HMMA.16816.F32 R44, R4, R12, R236 ;  /* 0x0000000c042c723c */ /* 0x010fe200000018ec */
[----:B------:R-:W-:-:S02]  /*48d0*/  IMAD.MOV.U32 R170, RZ, RZ, R105 ;  /* 0x000000ffffaa7224 */ /* 0x000fc400078e0069 */
[----:B------:R-:W-:Y:S01]  /*48e0*/  IMAD.MOV.U32 R171, RZ, RZ, R106 ;  /* 0x000000ffffab7224 */ /* 0x000fe200078e006a */
[----:B------:R-:W-:Y:S01]  /*48f0*/  MOV R106, R39 ;  /* 0x00000027006a7202 */ /* 0x000fe20000000f00 */
[----:B------:R-:W-:Y:S02]  /*4900*/  IMAD.MOV.U32 R105, RZ, RZ, R38 ;  /* 0x000000ffff697224 */ /* 0x000fe400078e0026 */
[----:B------:R-:W-:Y:S01]  /*4910*/  IMAD.MOV.U32 R107, RZ, RZ, R36 ;  /* 0x000000ffff6b7224 */ /* 0x000fe200078e0024 */
[----:B------:R-:W-:Y:S01]  /*4920*/  HMMA.16816.F32 R80, R4, R24, R140 ;  /* 0x000000180450723c */ /* 0x000fe2000000188c */
[----:B--2---:R-:W-:Y:S02]  /*4930*/  IMAD.MOV.U32 R239, RZ, RZ, R37 ;  /* 0x000000ffffef7224 */ /* 0x004fe400078e0025 */
[----:B------:R-:W-:Y:S01]  /*4940*/  IMAD.MOV.U32 R167, RZ, RZ, R169 ;  /* 0x000000ffffa77224 */ /* 0x000fe200078e00a9 */
[----:B------:R-:W-:Y:S01]  /*4950*/  MOV R169, R104 ;  /* 0x0000006800a97202 */ /* 0x000fe20000000f00 */
[----:B-1----:R-:W-:-:S02]  /*4960*/  FFMA.FTZ R0, R152, c[0x0][0x2d0], -R2 ;  /* 0x0000b40098007a23 */ /* 0x002fc40000010802 */
[----:B-----5:R-:W-:Y:S01]  /*4970*/  IMAD.MOV.U32 R238, RZ, RZ, R168 ;  /* 0x000000ffffee7224 */ /* 0x020fe200078e00a8 */
[C---:B------:R-:W-:Y:S01]  /*4980*/  HMMA.16816.F32 R116, R4.reuse, R26, R172 ;  /* 0x0000001a0474723c */ /* 0x040fe200000018ac */
[----:B------:R1:W-:Y:S01]  /*4990*/  MUFU.EX2 R234, R0 ;  /* 0x0000000000ea7308 */ /* 0x0003e20000000800 */
[----:B------:R-:W2:Y:S01]  /*49a0*/  LDSM.16.MT88.4 R24, [R194+0x1100] ;  /* 0x00110000c218783b */ /* 0x000ea20000004200 */
[----:B------:R-:W-:Y:S01]  /*49b0*/  MOV R143, R149 ;  /* 0x00000095008f7202 */ /* 0x000fe20000000f00 */
[----:B------:R-:W-:Y:S01]  /*49c0*/  IMAD.MOV.U32 R168, RZ, RZ, R151 ;  /* 0x000000ffffa87224 */ /* 0x000fe200078e0097 */
[----:B------:R-:W-:Y:S01]  /*49d0*/  MOV R151, R32 ;  /* 0x0000002000977202 */ /* 0x000fe20000000f00 */
[----:B------:R-:W-:Y:S01]  /*49e0*/  IMAD.MOV.U32 R149, RZ, RZ, R34 ;  /* 0x000000ffff957224 */ /* 0x000fe200078e0022 */
[----:B------:R-:W-:Y:S01]  /*49f0*/  MOV R146, R143 ;  /* 0x0000008f00927202 */ /* 0x000fe20000000f00 */
[----:B------:R-:W-:Y:S01]  /*4a00*/  HMMA.16816.F32 R36, R4, R14, R240 ;  /* 0x0000000e0424723c */ /* 0x000fe200000018f0 */
[----:B------:R-:W4:Y:S01]  /*4a10*/  LDSM.16.MT88.4 R12, [R193+0x3100] ;  /* 0x00310000c10c783b */ /* 0x000f220000004200 */
[----:B------:R-:W-:Y:S01]  /*4a20*/  IMAD.MOV.U32 R104, RZ, RZ, R33 ;  /* 0x000000ffff687224 */ /* 0x000fe200078e0021 */
[----:B------:R-:W-:Y:S01]  /*4a30*/  MOV R147, R151 ;  /* 0x0000009700937202 */ /* 0x000fe20000000f00 */
[----:B------:R-:W-:Y:S01]  /*4a40*/  IMAD.MOV.U32 R237, RZ, RZ, R105 ;  /* 0x000000ffffed7224 */ /* 0x000fe200078e0069 */
[----:B------:R-:W-:Y:S01]  /*4a50*/  LDSM.16.MT88.4 R32, [R194+0x3100] ;  /* 0x00310000c220783b */ /* 0x000fe20000004200 */
[----:B------:R-:W-:Y:S01]  /*4a60*/  MOV R152, R169 ;  /* 0x000000a900987202 */ /* 0x000fe20000000f00 */
[----:B------:R-:W-:Y:S01]  /*4a70*/  IMAD.MOV.U32 R155, RZ, RZ, R104 ;  /* 0x000000ffff9b7224 */ /* 0x000fe200078e0068 */
[----:B------:R-:W-:Y:S01]  /*4a80*/  F2FP.PACK_AB R4, R137, R138 ;  /* 0x0000008a8904723e */ /* 0x000fe200000000ff */
[----:B-1----:R-:W-:Y:S01]  /*4a90*/  FFMA.FTZ R0, R154, c[0x0][0x2d0], -R2 ;  /* 0x0000b4009a007a23 */ /* 0x002fe20000010802 */
[----:B------:R-:W-:Y:S01]  /*4aa0*/  F2FP.PACK_AB R6, R238, R239 ;  /* 0x000000efee06723e */ /* 0x000fe200000000ff */
[----:B------:R-:W-:Y:S01]  /*4ab0*/  IMAD.MOV.U32 R236, RZ, RZ, R107 ;  /* 0x000000ffffec7224 */ /* 0x000fe200078e006b */
[----:B------:R-:W-:Y:S01]  /*4ac0*/  MOV R154, R148 ;  /* 0x00000094009a7202 */ /* 0x000fe20000000f00 */
[----:B------:R1:W5:Y:S01]  /*4ad0*/  MUFU.EX2 R219, R0 ;  /* 0x0000000000db7308 */ /* 0x0003620000000800 */
[----:B------:R-:W-:Y:S01]  /*4ae0*/  MOV R169, R106 ;  /* 0x0000006a00a97202 */ /* 0x000fe20000000f00 */
[----:B------:R-:W-:Y:S01]  /*4af0*/  IMAD.MOV.U32 R139, RZ, RZ, R170 ;  /* 0x000000ffff8b7224 */ /* 0x000fe200078e00aa */
[----:B------:R-:W-:Y:S01]  /*4b00*/  MOV R170, R178 ;  /* 0x000000b200aa7202 */ /* 0x000fe20000000f00 */
[----:B------:R-:W-:-:S02]  /*4b10*/  IMAD.MOV.U32 R144, RZ, RZ, R168 ;  /* 0x000000ffff907224 */ /* 0x000fc400078e00a8 */
[----:B------:R-:W-:Y:S02]  /*4b20*/  IMAD.MOV.U32 R136, RZ, RZ, R171 ;  /* 0x000000ffff887224 */ /* 0x000fe400078e00ab */
[----:B------:R-:W-:Y:S02]  /*4b30*/  IMAD.MOV.U32 R171, RZ, RZ, R179 ;  /* 0x000000ffffab7224 */ /* 0x000fe400078e00b3 */
[--C-:B-1----:R-:W-:Y:S01]  /*4b40*/  FFMA.FTZ R0, R153, c[0x0][0x2d0], -R2.reuse ;  /* 0x0000b40099007a23 */ /* 0x102fe20000010802 */
[----:B-----5:R-:W-:Y:S01]  /*4b50*/  F2FP.PACK_AB R5, R219, R234 ;  /* 0x000000eadb05723e */ /* 0x020fe200000000ff */
[----:B------:R-:W-:Y:S02]  /*4b60*/  IMAD.MOV.U32 R153, RZ, RZ, R149 ;  /* 0x000000ffff997224 */ /* 0x000fe400078e0095 */
[----:B------:R1:W-:Y:S02]  /*4b70*/  MUFU.EX2 R159, R0 ;  /* 0x00000000009f7308 */ /* 0x0003e40000000800 */
[----:B-1----:R-:W-:-:S02]  /*4b80*/  FFMA.FTZ R0, R158, c[0x0][0x2d0], -R2 ;  /* 0x0000b4009e007a23 */ /* 0x002fc40000010802 */
[----:B------:R-:W-:-:S04]  /*4b90*/  IMAD.MOV.U32 R158, RZ, RZ, R150 ;  /* 0x000000ffff9e7224 */ /* 0x000fc800078e0096 */
[----:B------:R-:W1:Y:S02]  /*4ba0*/  MUFU.EX2 R157, R0 ;  /* 0x00000000009d7308 */ /* 0x000e640000000800 */
[----:B-1----:R-:W-:Y:S01]  /*4bb0*/  F2FP.PACK_AB R7, R157, R159 ;  /* 0x0000009f9d07723e */ /* 0x002fe200000000ff */
[----:B------:R-:W-:-:S06]  /*4bc0*/  FFMA.FTZ R0, R177, c[0x0][0x2d0], -R8 ;  /* 0x0000b400b1007a23 */ /* 0x000fcc0000010808 */
[C---:B---3--:R-:W-:Y:S08]  /*4bd0*/  HMMA.16816.F32 R160, R4.reuse, R28, R88 ;  /* 0x0000001c04a0723c */ /* 0x048ff00000001858 */
[C---:B------:R-:W-:Y:S01]  /*4be0*/  HMMA.16816.F32 R88, R4.reuse, R30, R248 ;  /* 0x0000001e0458723c */ /* 0x040fe200000018f8 */
[----:B------:R-:W1:Y:S01]  /*4bf0*/  LDSM.16.MT88.4 R28, [R196+0x3100] ;  /* 0x00310000c41c783b */ /* 0x000e620000004200 */
[----:B------:R3:W-:Y:S05]  /*4c00*/  MUFU.EX2 R250, R0 ;  /* 0x0000000000fa7308 */ /* 0x0007ea0000000800 */
[----:B------:R-:W-:Y:S01]  /*4c10*/  IMAD.MOV.U32 R251, RZ, RZ, R239 ;  /* 0x000000fffffb7224 */ /* 0x000fe200078e00ef */
[----:B--2---:R-:W-:Y:S01]  /*4c20*/  HMMA.16816.F32 R132, R4, R24, R132 ;  /* 0x000000180484723c */ /* 0x004fe20000001884 */
[----:B------:R-:W-:Y:S01]  /*4c30*/  MOV R239, R145 ;  /* 0x0000009100ef7202 */ /* 0x000fe20000000f00 */
[----:B------:R-:W-:-:S06]  /*4c40*/  IMAD.MOV.U32 R145, RZ, RZ, R167 ;  /* 0x000000ffff917224 */ /* 0x000fcc00078e00a7 */
[----:B------:R-:W-:Y:S01]  /*4c50*/  HMMA.16816.F32 R244, R4, R26, R244 ;  /* 0x0000001a04f4723c */ /* 0x000fe200000018f4 */
[----:B------:R-:W2:Y:S01]  /*4c60*/  LDSM.16.MT88.4 R24, [R195+0x3100] ;  /* 0x00310000c318783b */ /* 0x000ea20000004200 */
[----:B---3--:R-:W-:-:S04]  /*4c70*/  FFMA.FTZ R0, R169, c[0x0][0x2d0], -R8 ;  /* 0x0000b400a9007a23 */ /* 0x008fc80000010808 */
[----:B------:R3:W5:Y:S02]  /*4c80*/  MUFU.EX2 R249, R0 ;  /* 0x0000000000f97308 */ /* 0x0007640000000800 */
[C---:B----4-:R-:W-:Y:S08]  /*4c90*/  HMMA.16816.F32 R96, R4.reuse, R12, R96 ;  /* 0x0000000c0460723c */ /* 0x050ff00000001860 */
[----:B------:R-:W-:Y:S01]  /*4ca0*/  HMMA.16816.F32 R100, R4, R14, R100 ;  /* 0x0000000e0464723c */ /* 0x000fe20000001864 */
[----:B------:R-:W4:Y:S01]  /*4cb0*/  LDSM.16.MT88.4 R12, [R194+0x5100] ;  /* 0x00510000c20c783b */ /* 0x000f220000004200 */
[----:B---3--:R-:W-:-:S06]  /*4cc0*/  FFMA.FTZ R0, R170, c[0x0][0x2d0], -R8 ;  /* 0x0000b400aa007a23 */ /* 0x008fcc0000010808 */
[C---:B------:R-:W-:Y:S01]  /*4cd0*/  HMMA.16816.F32 R140, R4.reuse, R20, R228 ;  /* 0x00000014048c723c */ /* 0x040fe200000018e4 */
[----:B------:R3:W-:Y:S07]  /*4ce0*/  MUFU.EX2 R248, R0 ;  /* 0x0000000000f87308 */ /* 0x0007ee0000000800 */
[C---:B------:R-:W-:Y:S01]  /*4cf0*/  HMMA.16816.F32 R228, R4.reuse, R22, R184 ;  /* 0x0000001604e4723c */ /* 0x040fe200000018b8 */
[----:B------:R-:W2:Y:S07]  /*4d00*/  LDSM.16.MT88.4 R20, [R193+0x5100] ;  /* 0x00510000c114783b */ /* 0x000eae0000004200 */
[----:B------:R-:W-:Y:S01]  /*4d10*/  HMMA.16816.F32 R148, R4, R16, R108 ;  /* 0x000000100494723c */ /* 0x000fe2000000186c */
[----:B---3--:R-:W-:Y:S01]  /*4d20*/  FFMA.FTZ R0, R236, c[0x0][0x2d0], -R8 ;  /* 0x0000b400ec007a23 */ /* 0x008fe20000010808 */
[----:B------:R-:W-:-:S02]  /*4d30*/  MOV R236, R139 ;  /* 0x0000008b00ec7202 */ /* 0x000fc40000000f00 */
[----:B------:R-:W-:-:S04]  /*4d40*/  MOV R139, R10 ;  /* 0x0000000a008b7202 */ /* 0x000fc80000000f00 */
[C---:B------:R-:W-:Y:S01]  /*4d50*/  HMMA.16816.F32 R92, R4.reuse, R18, R92 ;  /* 0x00000012045c723c */ /* 0x040fe2000000185c */
[----:B------:R-:W3:Y:S07]  /*4d60*/  LDSM.16.MT88.4 R16, [R196+0x5100] ;  /* 0x00510000c410783b */ /* 0x000eee0000004200 */
[C---:B-1----:R-:W-:Y:S08]  /*4d70*/  HMMA.16816.F32 R108, R4.reuse, R28, R220 ;  /* 0x0000001c046c723c */ /* 0x042ff000000018dc */
[C---:B------:R-:W-:Y:S01]  /*4d80*/  HMMA.16816.F32 R112, R4.reuse, R30, R112 ;  /* 0x0000001e0470723c */ /* 0x040fe20000001870 */
[----:B------:R-:W1:Y:S07]  /*4d90*/  LDSM.16.MT88.4 R28, [R195+0x5100] ;  /* 0x00510000c31c783b */ /* 0x000e6e0000004200 */
[C---:B------:R-:W-:Y:S08]  /*4da0*/  HMMA.16816.F32 R104, R4.reuse, R32, R224 ;  /* 0x000000200468723c */ /* 0x040ff000000018e0 */
[C---:B--2---:R-:W-:Y:S08]  /*4db0*/  HMMA.16816.F32 R224, R4.reuse, R26, R120 ;  /* 0x0000001a04e0723c */ /* 0x044ff00000001878 */
[C---:B----4-:R-:W-:Y:S01]  /*4dc0*/  HMMA.16816.F32 R120, R4.reuse, R12, R40 ;  /* 0x0000000c0478723c */ /* 0x050fe20000001828 */
[----:B------:R-:W-:Y:S07]  /*4dd0*/  LDSM.16.MT88.4 R40, [R193+0x3900] ;  /* 0x00390000c128783b */ /* 0x000fee0000004200 */
[C---:B------:R-:W-:Y:S01]  /*4de0*/  HMMA.16816.F32 R184, R4.reuse, R14, R52 ;  /* 0x0000000e04b8723c */ /* 0x040fe20000001834 */
[----:B------:R-:W2:Y:S06]  /*4df0*/  LDSM.16.MT88.4 R12, [R196+0x7100] ;  /* 0x00710000c40c783b */ /* 0x000eac0000004200 */
[----:B------:R-:W-:Y:S01]  /*4e00*/  MOV R53, R236 ;  /* 0x000000ec00357202 */ /* 0x000fe20000000f00 */
[C---:B------:R-:W-:Y:S01]  /*4e10*/  HMMA.16816.F32 R188, R4.reuse, R24, R188 ;  /* 0x0000001804bc723c */ /* 0x040fe200000018bc */
[----:B------:R-:W4:Y:S07]  /*4e20*/  LDSM.16.MT88.4 R24, [R193+0x7100] ;  /* 0x00710000c118783b */ /* 0x000f2e0000004200 */
[C---:B------:R-:W-:Y:S07]  /*4e30*/  HMMA.16816.F32 R240, R4.reuse, R20, R72 ;  /* 0x0000001404f0723c */ /* 0x040fee0000001848 */
[----:B------:R-:W-:Y:S01]  /*4e40*/  MOV R75, R238 ;  /* 0x000000ee004b7202 */ /* 0x000fe20000000f00 */
[----:B------:R-:W-:Y:S01]  /*4e50*/  HMMA.16816.F32 R220, R4, R22, R56 ;  /* 0x0000001604dc723c */ /* 0x000fe20000001838 */
[----:B------:R-:W2:Y:S01]  /*4e60*/  LDSM.16.MT88.4 R20, [R194+0x7100] ;  /* 0x00710000c214783b */ /* 0x000ea20000004200 */
[----:B------:R-:W-:-:S02]  /*4e70*/  IMAD.MOV.U32 R74, RZ, RZ, R237 ;  /* 0x000000ffff4a7224 */ /* 0x000fc400078e00ed */
[----:B------:R-:W-:Y:S01]  /*4e80*/  IMAD.MOV.U32 R238, RZ, RZ, R144 ;  /* 0x000000ffffee7224 */ /* 0x000fe200078e0090 */
[----:B------:R-:W-:Y:S01]  /*4e90*/  LDSM.16.MT88.4 R56, [R196+0x3900] ;  /* 0x00390000c438783b */ /* 0x000fe20000004200 */
[----:B------:R-:W-:Y:S02]  /*4ea0*/  IMAD.MOV.U32 R237, RZ, RZ, R152 ;  /* 0x000000ffffed7224 */ /* 0x000fe400078e0098 */
[C---:B------:R-:W-:Y:S01]  /*4eb0*/  HMMA.16816.F32 R32, R4.reuse, R34, R180 ;  /* 0x000000220420723c */ /* 0x040fe200000018b4 */
[----:B------:R-:W-:Y:S02]  /*4ec0*/  IMAD.MOV.U32 R144, RZ, RZ, R11 ;  /* 0x000000ffff907224 */ /* 0x000fe400078e000b */
[----:B------:R-:W-:Y:S02]  /*4ed0*/  IMAD.MOV.U32 R152, RZ, RZ, R9 ;  /* 0x000000ffff987224 */ /* 0x000fe400078e0009 */
[----:B------:R-:W2:Y:S01]  /*4ee0*/  LDSM.16.MT88.4 R8, [R195+0x7100] ;  /* 0x00710000c308783b */ /* 0x000ea20000004200 */
[----:B------:R-:W-:Y:S01]  /*4ef0*/  IMAD.MOV.U32 R73, RZ, RZ, R171 ;  /* 0x000000ffff497224 */ /* 0x000fe200078e00ab */
[----:B------:R-:W-:Y:S01]  /*4f00*/  MOV R181, R153 ;  /* 0x0000009900b57202 */ /* 0x000fe20000000f00 */
[----:B------:R-:W-:Y:S01]  /*4f10*/  IMAD.MOV.U32 R153, RZ, RZ, R146 ;  /* 0x000000ffff997224 */ /* 0x000fe200078e0092 */
[----:B---3--:R-:W-:Y:S01]  /*4f20*/  HMMA.16816.F32 R176, R4, R16, R48 ;  /* 0x0000001004b0723c */ /* 0x008fe20000001830 */
[----:B------:R-:W-:Y:S01]  /*4f30*/  IMAD.MOV.U32 R146, RZ, RZ, R166 ;  /* 0x000000ffff927224 */ /* 0x000fe200078e00a6 */
[----:B------:R-:W3:Y:S01]  /*4f40*/  LDSM.16.MT88.4 R48, [R194+0x3900] ;  /* 0x00390000c230783b */ /* 0x000ee20000004200 */
[----:B------:R-:W-:-:S02]  /*4f50*/  IMAD.MOV.U32 R182, RZ, RZ, R154 ;  /* 0x000000ffffb67224 */ /* 0x000fc400078e009a */
[----:B------:R-:W-:Y:S02]  /*4f60*/  IMAD.MOV.U32 R180, RZ, RZ, R158 ;  /* 0x000000ffffb47224 */ /* 0x000fe400078e009e */
[----:B------:R-:W-:Y:S01]  /*4f70*/  IMAD.MOV.U32 R183, RZ, RZ, R136 ;  /* 0x000000ffffb77224 */ /* 0x000fe200078e0088 */
[C---:B------:R-:W-:Y:S01]  /*4f80*/  HMMA.16816.F32 R172, R4.reuse, R18, R68 ;  /* 0x0000001204ac723c */ /* 0x040fe20000001844 */
[----:B------:R4:W2:Y:S01]  /*4f90*/  MUFU.EX2 R158, R0 ;  /* 0x00000000009e7308 */ /* 0x0008a20000000800 */
[----:B------:R-:W-:Y:S01]  /*4fa0*/  MOV R55, R182 ;  /* 0x000000b600377202 */ /* 0x000fe20000000f00 */
[----:B------:R-:W-:Y:S01]  /*4fb0*/  IMAD.MOV.U32 R54, RZ, RZ, R183 ;  /* 0x000000ffff367224 */ /* 0x000fe200078e00b7 */
[----:B------:R-:W-:Y:S01]  /*4fc0*/  MOV R136, R165 ;  /* 0x000000a500887202 */ /* 0x000fe20000000f00 */
[----:B------:R-:W-:Y:S02]  /*4fd0*/  IMAD.MOV.U32 R52, RZ, RZ, R237 ;  /* 0x000000ffff347224 */ /* 0x000fe400078e00ed */
[----:B------:R-:W-:Y:S01]  /*4fe0*/  IMAD.MOV.U32 R69, RZ, RZ, R144 ;  /* 0x000000ffff457224 */ /* 0x000fe200078e0090 */
[----:B-1----:R-:W-:Y:S01]  /*4ff0*/  HMMA.16816.F32 R168, R4, R28, R60 ;  /* 0x0000001c04a8723c */ /* 0x002fe2000000183c */
[----:B------:R-:W-:Y:S01]  /*5000*/  MOV R70, R145 ;  /* 0x0000009100467202 */ /* 0x000fe20000000f00 */
[----:B------:R-:W-:Y:S01]  /*5010*/  IMAD.MOV.U32 R68, RZ, RZ, R180 ;  /* 0x000000ffff447224 */ /* 0x000fe200078e00b4 */
[----:B------:R-:W-:Y:S01]  /*5020*/  MOV R71, R152 ;  /* 0x0000009800477202 */ /* 0x000fe20000000f00 */
[----:B------:R-:W-:-:S02]  /*5030*/  IMAD.MOV.U32 R154, RZ, RZ, R164 ;  /* 0x000000ffff9a7224 */ /* 0x000fc400078e00a4 */
[----:B------:R-:W-:Y:S01]  /*5040*/  LDSM.16.MT88.4 R164, [R193+0x1900] ;  /* 0x00190000c1a4783b */ /* 0x000fe20000004200 */
[----:B------:R-:W-:Y:S01]  /*5050*/  IMAD.MOV.U32 R61, RZ, RZ, R146 ;  /* 0x000000ffff3d7224 */ /* 0x000fe200078e0092 */
[----:B------:R-:W-:Y:S01]  /*5060*/  MOV R60, R147 ;  /* 0x00000093003c7202 */ /* 0x000fe20000000f00 */
[----:B----4-:R-:W-:Y:S01]  /*5070*/  FFMA.FTZ R0, R252, c[0x0][0x2d0], -R2 ;  /* 0x0000b400fc007a23 */ /* 0x010fe20000010802 */
[----:B------:R-:W1:Y:S01]  /*5080*/  LDSM.16.MT88.4 R144, [R196+0x1900] ;  /* 0x00190000c490783b */ /* 0x000e620000004200 */
[----:B------:R-:W-:Y:S01]  /*5090*/  IMAD.MOV.U32 R63, RZ, RZ, R181 ;  /* 0x000000ffff3f7224 */ /* 0x000fe200078e00b5 */
[----:B------:R-:W-:Y:S01]  /*50a0*/  HMMA.16816.F32 R124, R4, R30, R124 ;  /* 0x0000001e047c723c */ /* 0x000fe2000000187c */
[----:B------:R4:W-:Y:S01]  /*50b0*/  MUFU.EX2 R19, R0 ;  /* 0x0000000000137308 */ /* 0x0009e20000000800 */
[----:B------:R-:W-:Y:S01]  /*50c0*/  MOV R62, R136 ;  /* 0x00000088003e7202 */ /* 0x000fe20000000f00 */
[----:B------:R-:W-:Y:S02]  /*50d0*/  IMAD.MOV.U32 R252, RZ, RZ, R155 ;  /* 0x000000fffffc7224 */ /* 0x000fe400078e009b */
[----:B------:R-:W-:-:S03]  /*50e0*/  IMAD.MOV.U32 R72, RZ, RZ, R154 ;  /* 0x000000ffff487224 */ /* 0x000fc600078e009a */
[C---:B--2---:R-:W-:Y:S08]  /*50f0*/  HMMA.16816.F32 R180, R4.reuse, R12, R76 ;  /* 0x0000000c04b4723c */ /* 0x044ff0000000184c */
[----:B------:R-:W-:Y:S01]  /*5100*/  HMMA.16816.F32 R12, R4, R14, R64 ;  /* 0x0000000e040c723c */ /* 0x000fe20000001840 */
[----:B----4-:R-:W-:Y:S01]  /*5110*/  FFMA.FTZ R0, R73, c[0x0][0x2d0], -R2 ;  /* 0x0000b40049007a23 */ /* 0x010fe20000010802 */
[----:B------:R-:W-:Y:S01]  /*5120*/  LDSM.16.MT88.4 R64, [R195+0x3900] ;  /* 0x00390000c340783b */ /* 0x000fe20000004200 */
[----:B------:R-:W-:-:S02]  /*5130*/  MOV R73, R153 ;  /* 0x0000009900497202 */ /* 0x000fc40000000f00 */
[----:B------:R2:W4:Y:S01]  /*5140*/  MUFU.EX2 R18, R0 ;  /* 0x0000000000127308 */ /* 0x0005220000000800 */
[----:B------:R-:W-:Y:S02]  /*5150*/  LDSM.16.MT88.4 R152, [R195+0x1900] ;  /* 0x00190000c398783b */ /* 0x000fe40000004200 */
[C---:B------:R-:W-:Y:S07]  /*5160*/  HMMA.16816.F32 R28, R4.reuse, R24, R80 ;  /* 0x00000018041c723c */ /* 0x040fee0000001850 */
[----:B------:R-:W-:Y:S01]  /*5170*/  IMAD.MOV.U32 R81, RZ, RZ, R137 ;  /* 0x000000ffff517224 */ /* 0x000fe200078e0089 */
[----:B------:R-:W-:Y:S01]  /*5180*/  MOV R82, R138 ;  /* 0x0000008a00527202 */ /* 0x000fe20000000f00 */
[----:B------:R-:W-:Y:S01]  /*5190*/  IMAD.MOV.U32 R83, RZ, RZ, R139 ;  /* 0x000000ffff537224 */ /* 0x000fe200078e008b */
[----:B------:R-:W-:Y:S01]  /*51a0*/  HMMA.16816.F32 R24, R4, R26, R116 ;  /* 0x0000001a0418723c */ /* 0x000fe20000001874 */
[----:B------:R-:W1:Y:S01]  /*51b0*/  LDSM.16.MT88.4 R136, [R194+0x1900] ;  /* 0x00190000c288783b */ /* 0x000e620000004200 */
[----:B--2---:R-:W-:-:S02]  /*51c0*/  FFMA.FTZ R0, R74, c[0x0][0x2d0], -R2 ;  /* 0x0000b4004a007a23 */ /* 0x004fc40000010802 */
[----:B------:R-:W-:Y:S01]  /*51d0*/  FFMA.FTZ R2, R235, c[0x0][0x2d0], -R2 ;  /* 0x0000b400eb027a23 */ /* 0x000fe20000010802 */
[----:B------:R-:W-:Y:S01]  /*51e0*/  MOV R235, R75 ;  /* 0x0000004b00eb7202 */ /* 0x000fe20000000f00 */
[----:B------:R2:W-:Y:S02]  /*51f0*/  MUFU.EX2 R17, R0 ;  /* 0x0000000000117308 */ /* 0x0005e40000000800 */
[----:B------:R-:W-:Y:S01]  /*5200*/  HMMA.16816.F32 R116, R4, R20, R84 ;  /* 0x000000140474723c */ /* 0x000fe20000001854 */
[----:B------:R-:W-:Y:S01]  /*5210*/  MOV R75, R238 ;  /* 0x000000ee004b7202 */ /* 0x000fe20000000f00 */
[----:B------:R-:W-:-:S04]  /*5220*/  IMAD.MOV.U32 R74, RZ, RZ, R239 ;  /* 0x000000ffff4a7224 */ /* 0x000fc800078e00ef */
[----:B------:R-:W3:Y:S02]  /*5230*/  MUFU.EX2 R16, R2 ;  /* 0x0000000200107308 */ /* 0x000ee40000000800 */
[C---:B------:R-:W-:Y:S07]  /*5240*/  HMMA.16816.F32 R20, R4.reuse, R22, R128 ;  /* 0x000000160414723c */ /* 0x040fee0000001880 */
[----:B-----5:R-:W-:Y:S01]  /*5250*/  F2FP.PACK_AB R128, R249, R250 ;  /* 0x000000faf980723e */ /* 0x020fe200000000ff */
[----:B------:R-:W-:Y:S01]  /*5260*/  HMMA.16816.F32 R236, R4, R8, R44 ;  /* 0x0000000804ec723c */ /* 0x000fe2000000182c */
[----:B------:R-:W-:Y:S01]  /*5270*/  F2FP.PACK_AB R130, R158, R248 ;  /* 0x000000f89e82723e */ /* 0x000fe200000000ff */
[----:B--2---:R-:W-:Y:S01]  /*5280*/  IMAD.MOV.U32 R0, RZ, RZ, R74 ;  /* 0x000000ffff007224 */ /* 0x004fe200078e004a */
[----:B----4-:R-:W-:-:S02]  /*5290*/  F2FP.PACK_AB R129, R18, R19 ;  /* 0x000000131281723e */ /* 0x010fc400000000ff */
[----:B---3--:R-:W-:-:S03]  /*52a0*/  F2FP.PACK_AB R131, R16, R17 ;  /* 0x000000111083723e */ /* 0x008fc600000000ff */
[----:B------:R-:W-:Y:S01]  /*52b0*/  HMMA.16816.F32 R8, R4, R10, R36 ;  /* 0x0000000a0408723c */ /* 0x000fe20000001824 */
[----:B------:R-:W-:Y:S01]  /*52c0*/  MOV R2, R75 ;  /* 0x0000004b00027202 */ /* 0x000fe20000000f00 */
[----:B------:R-:W-:Y:S06]  /*52d0*/  LDSM.16.MT88.4 R4, [R195+0x7900] ;  /* 0x00790000c304783b */ /* 0x000fec0000004200 */
[C---:B------:R-:W-:Y:S01]  /*52e0*/  HMMA.16816.F32 R44, R128.reuse, R48, R104 ;  /* 0x00000030802c723c */ /* 0x040fe20000001868 */
[----:B------:R-:W-:Y:S07]  /*52f0*/  LDSM.16.MT88.4 R104, [R193+0x7900] ;  /* 0x00790000c168783b */ /* 0x000fee0000004200 */
[C---:B------:R-:W-:Y:S07]  /*5300*/  HMMA.16816.F32 R48, R128.reuse, R50, R32 ;  /* 0x000000328030723c */ /* 0x040fee0000001820 */
[----:B------:R-:W-:Y:S01]  /*5310*/  IMAD.MOV.U32 R32, RZ, RZ, R52 ;  /* 0x000000ffff207224 */ /* 0x000fe200078e0034 */
[----:B------:R-:W-:Y:S01]  /*5320*/  MOV R35, R53 ;  /* 0x0000003500237202 */ /* 0x000fe20000000f00 */
[----:B------:R-:W-:Y:S01]  /*5330*/  IMAD.MOV.U32 R33, RZ, RZ, R54 ;  /* 0x000000ffff217224 */ /* 0x000fe200078e0036 */
[----:B------:R-:W-:Y:S01]  /*5340*/  MOV R34, R55 ;  /* 0x0000003700227202 */ /* 0x000fe20000000f00 */
[C---:B-1----:R-:W-:Y:S08]  /*5350*/  HMMA.16816.F32 R140, R128.reuse, R144, R140 ;  /* 0x00000090808c723c */ /* 0x042ff0000000188c */
[C---:B------:R-:W-:Y:S07]  /*5360*/  HMMA.16816.F32 R52, R128.reuse, R56, R108 ;  /* 0x000000388034723c */ /* 0x040fee000000186c */
[----:B------:R-:W-:Y:S01]  /*5370*/  IMAD.MOV.U32 R110, RZ, RZ, R63 ;  /* 0x000000ffff6e7224 */ /* 0x000fe200078e003f */
[----:B------:R-:W-:Y:S01]  /*5380*/  HMMA.16816.F32 R144, R128, R146, R228 ;  /* 0x000000928090723c */ /* 0x000fe200000018e4 */
[----:B------:R-:W-:-:S02]  /*5390*/  MOV R111, R68 ;  /* 0x00000044006f7202 */ /* 0x000fc40000000f00 */
[----:B------:R-:W-:-:S03]  /*53a0*/  FADD.FTZ R2, R2, R110 ;  /* 0x0000006e02027221 */ /* 0x000fc60000010000 */
[----:B------:R-:W-:Y:S01]  /*53b0*/  FADD.FTZ R0, R0, R111 ;  /* 0x0000006f00007221 */ /* 0x000fe20000010000 */
[----:B------:R-:W-:Y:S01]  /*53c0*/  MOV R230, R60 ;  /* 0x0000003c00e67202 */ /* 0x000fe20000000f00 */
[----:B------:R-:W-:Y:S01]  /*53d0*/  IMAD.MOV.U32 R231, RZ, RZ, R252 ;  /* 0x000000ffffe77224 */ /* 0x000fe200078e00fc */
[----:B------:R-:W-:Y:S01]  /*53e0*/  MOV R252, R62 ;  /* 0x0000003e00fc7202 */ /* 0x000fe20000000f00 */
[----:B------:R-:W-:Y:S01]  /*53f0*/  IMAD.MOV.U32 R229, RZ, RZ, R61 ;  /* 0x000000ffffe57224 */ /* 0x000fe200078e003d */
[----:B------:R-:W-:Y:S01]  /*5400*/  HMMA.16816.F32 R132, R128, R136, R132 ;  /* 0x000000888084723c */ /* 0x000fe20000001884 */
[----:B------:R-:W-:-:S07]  /*5410*/  IMAD.MOV.U32 R228, RZ, RZ, R72 ;  /* 0x000000ffffe47224 */ /* 0x000fce00078e0048 */
[C---:B------:R-:W-:Y:S07]  /*5420*/  HMMA.16816.F32 R60, R128.reuse, R64, R188 ;  /* 0x00000040803c723c */ /* 0x040fee00000018bc */
[----:B------:R-:W-:Y:S01]  /*5430*/  IMAD.MOV.U32 R189, RZ, RZ, R69 ;  /* 0x000000ffffbd7224 */ /* 0x000fe200078e0045 */
[----:B------:R-:W-:Y:S01]  /*5440*/  HMMA.16816.F32 R136, R128, R138, R244 ;  /* 0x0000008a8088723c */ /* 0x000fe200000018f4 */
[----:B------:R-:W-:Y:S01]  /*5450*/  IMAD.MOV.U32 R191, RZ, RZ, R71 ;  /* 0x000000ffffbf7224 */ /* 0x000fe200078e0047 */
[----:B------:R-:W-:Y:S01]  /*5460*/  MOV R190, R70 ;  /* 0x0000004600be7202 */ /* 0x000fe20000000f00 */
[----:B------:R-:W-:-:S04]  /*5470*/  FADD.FTZ R2, R189, R2 ;  /* 0x00000002bd027221 */ /* 0x000fc80000010000 */
[----:B------:R-:W-:Y:S01]  /*5480*/  MOV R246, R81 ;  /* 0x0000005100f67202 */ /* 0x000fe20000000f00 */
[----:B------:R-:W-:Y:S01]  /*5490*/  IMAD.MOV.U32 R245, RZ, RZ, R82 ;  /* 0x000000fffff57224 */ /* 0x000fe200078e0052 */
[----:B------:R-:W-:Y:S01]  /*54a0*/  MOV R244, R83 ;  /* 0x0000005300f47202 */ /* 0x000fe20000000f00 */
[----:B------:R-:W-:Y:S01]  /*54b0*/  FADD.FTZ R2, R191, R2 ;  /* 0x00000002bf027221 */ /* 0x000fe20000010000 */
[----:B------:R-:W1:Y:S01]  /*54c0*/  LDSM.16.MT88.4 R80, [R194+0x5900] ;  /* 0x00590000c250783b */ /* 0x000e620000004200 */
[----:B------:R-:W-:Y:S01]  /*54d0*/  HMMA.16816.F32 R36, R128, R40, R96 ;  /* 0x000000288024723c */ /* 0x000fe20000001860 */
[----:B------:R-:W-:Y:S01]  /*54e0*/  FADD.FTZ R0, R190, R0 ;  /* 0x00000000be007221 */ /* 0x000fe20000010000 */
[----:B------:R-:W-:Y:S01]  /*54f0*/  MOV R247, R73 ;  /* 0x0000004900f77202 */ /* 0x000fe20000000f00 */
[----:B------:R-:W-:Y:S01]  /*5500*/  FADD.FTZ R2, R33, R2 ;  /* 0x0000000221027221 */ /* 0x000fe20000010000 */
[----:B------:R-:W2:Y:S01]  /*5510*/  LDSM.16.MT88.4 R96, [R195+0x5900] ;  /* 0x00590000c360783b */ /* 0x000ea20000004200 */
[----:B------:R-:W-:-:S02]  /*5520*/  FADD.FTZ R0, R32, R0 ;  /* 0x0000000020007221 */ /* 0x000fc40000010000 */
[----:B------:R-:W-:Y:S01]  /*5530*/  FADD.FTZ R2, R35, R2 ;  /* 0x0000000223027221 */ /* 0x000fe20000010000 */
[C---:B------:R-:W-:Y:S01]  /*5540*/  HMMA.16816.F32 R160, R128.reuse, R164, R160 ;  /* 0x000000a480a0723c */ /* 0x040fe200000018a0 */
[----:B------:R-:W-:Y:S01]  /*5550*/  LDSM.16.MT88.4 R72, [R193+0x5900] ;  /* 0x00590000c148783b */ /* 0x000fe20000004200 */
[----:B------:R-:W-:Y:S02]  /*5560*/  FADD.FTZ R0, R34, R0 ;  /* 0x0000000022007221 */ /* 0x000fe40000010000 */
[----:B------:R-:W-:Y:S02]  /*5570*/  FADD.FTZ R2, R229, R2 ;  /* 0x00000002e5027221 */ /* 0x000fe40000010000 */
[----:B------:R-:W-:Y:S02]  /*5580*/  FADD.FTZ R0, R228, R0 ;  /* 0x00000000e4007221 */ /* 0x000fe40000010000 */
[----:B------:R-:W-:Y:S01]  /*5590*/  FADD.FTZ R2, R231, R2 ;  /* 0x00000002e7027221 */ /* 0x000fe20000010000 */
[----:B------:R-:W-:Y:S01]  /*55a0*/  HMMA.16816.F32 R56, R128, R58, R112 ;  /* 0x0000003a8038723c */ /* 0x000fe20000001870 */
[----:B------:R-:W3:Y:S01]  /*55b0*/  LDSM.16.MT88.4 R112, [R194+0x7900] ;  /* 0x00790000c270783b */ /* 0x000ee20000004200 */
[----:B------:R-:W-:-:S02]  /*55c0*/  FADD.FTZ R0, R230, R0 ;  /* 0x00000000e6007221 */ /* 0x000fc40000010000 */
[----:B------:R-:W-:Y:S02]  /*55d0*/  FADD.FTZ R2, R245, R2 ;  /* 0x00000002f5027221 */ /* 0x000fe40000010000 */
[----:B------:R-:W-:Y:S02]  /*55e0*/  FADD.FTZ R0, R244, R0 ;  /* 0x00000000f4007221 */ /* 0x000fe40000010000 */
[----:B------:R-:W-:Y:S01]  /*55f0*/  FADD.FTZ R2, R246, R2 ;  /* 0x00000002f6027221 */ /* 0x000fe20000010000 */
[C---:B------:R-:W-:Y:S01]  /*5600*/  HMMA.16816.F32 R164, R128.reuse, R166, R88 ;  /* 0x000000a680a4723c */ /* 0x040fe20000001858 */
[----:B------:R-:W4:Y:S01]  /*5610*/  LDSM.16.MT88.4 R88, [R196+0x5900] ;  /* 0x00590000c458783b */ /* 0x000f220000004200 */
[----:B------:R-:W-:Y:S02]  /*5620*/  FADD.FTZ R0, R234, R0 ;  /* 0x00000000ea007221 */ /* 0x000fe40000010000 */
[----:B------:R-:W-:Y:S01]  /*5630*/  FADD.FTZ R2, R251, R2 ;  /* 0x00000002fb027221 */ /* 0x000fe20000010000 */
[----:B------:R-:W-:Y:S01]  /*5640*/  MOV R251, c[0x0][0x2c4] ;  /* 0x0000b10000fb7a02 */ /* 0x000fe20000000f00 */
[----:B------:R-:W-:Y:S01]  /*5650*/  FADD.FTZ R0, R219, R0 ;  /* 0x00000000db007221 */ /* 0x000fe20000010000 */
[----:B------:R-:W-:Y:S01]  /*5660*/  IADD3 R219, R252, -0x2, RZ ;  /* 0xfffffffefcdb7810 */ /* 0x000fe20007ffe0ff */
[C---:B------:R-:W-:Y:S01]  /*5670*/  HMMA.16816.F32 R148, R128.reuse, R152, R148 ;  /* 0x000000988094723c */ /* 0x040fe20000001894 */
[----:B------:R-:W-:Y:S01]  /*5680*/  ISETP.NE.AND P2, PT, R251, 0x1, PT ;  /* 0x00000001fb00780c */ /* 0x000fe20003f45270 */
[----:B------:R-:W-:Y:S01]  /*5690*/  FADD.FTZ R0, R159, R0 ;  /* 0x000000009f007221 */ /* 0x000fe20000010000 */
[----:B------:R-:W5:Y:S05]  /*56a0*/  S2R R251, SR_CTAID.X ;  /* 0x0000000000fb7919 */ /* 0x000f6a0000002500 */
[C---:B-1----:R-:W-:Y:S01]  /*56b0*/  HMMA.16816.F32 R76, R128.reuse, R80, R120 ;  /* 0x00000050804c723c */ /* 0x042fe20000001878 */
[----:B------:R-:W1:Y:S07]  /*56c0*/  LDSM.16.MT88.4 R120, [R196+0x7900] ;  /* 0x00790000c478783b */ /* 0x000e6e0000004200 */
[C---:B------:R-:W-:Y:S08]  /*56d0*/  HMMA.16816.F32 R152, R128.reuse, R154, R92 ;  /* 0x0000009a8098723c */ /* 0x040ff0000000185c */
[----:B--2---:R-:W-:Y:S01]  /*56e0*/  HMMA.16816.F32 R92, R128, R96, R168 ;  /* 0x00000060805c723c */ /* 0x004fe200000018a8 */
[----:B-----5:R-:W-:-:S07]  /*56f0*/  IMAD.SHL.U32 R251, R251, 0x80, RZ ;  /* 0x00000080fbfb7824 */ /* 0x020fce00078e00ff */
[C---:B------:R-:W-:Y:S08]  /*5700*/  HMMA.16816.F32 R96, R128.reuse, R98, R124 ;  /* 0x000000628060723c */ /* 0x040ff0000000187c */
[C---:B------:R-:W-:Y:S07]  /*5710*/  HMMA.16816.F32 R124, R128.reuse, R4, R236 ;  /* 0x00000004807c723c */ /* 0x040fee00000018ec */
[----:B------:R-:W-:Y:S01]  /*5720*/  @P2 IMAD.HI.U32 R5, R251, c[0x0][0x2c8], RZ ;  /* 0x0000b200fb052a27 */ /* 0x000fe200078e00ff */
[C---:B------:R-:W-:Y:S03]  /*5730*/  HMMA.16816.F32 R40, R128.reuse, R42, R100 ;  /* 0x0000002a8028723c */ /* 0x040fe60000001864 */
[----:B------:R-:W-:Y:S01]  /*5740*/  IMAD.MOV.U32 R251, RZ, RZ, 0x1 ;  /* 0x00000001fffb7424 */ /* 0x000fe200078e00ff */
[----:B------:R-:W-:Y:S01]  /*5750*/  @P2 SHF.R.U32.HI R247, RZ, c[0x0][0x2cc], R5 ;  /* 0x0000b300fff72a19 */ /* 0x000fe20000011605 */
[----:B------:R-:W-:Y:S01]  /*5760*/  FADD.FTZ R4, R235, R2 ;  /* 0x00000002eb047221 */ /* 0x000fe20000010000 */
[----:B------:R-:W-:Y:S01]  /*5770*/  MOV R235, c[0x0][0x1d0] ;  /* 0x0000740000eb7a02 */ /* 0x000fe20000000f00 */
[----:B------:R-:W-:Y:S01]  /*5780*/  FADD.FTZ R2, R157, R0 ;  /* 0x000000009d027221 */ /* 0x000fe20000010000 */
[----:B------:R-:W-:Y:S01]  /*5790*/  ISETP.LE.AND P1, PT, R251, c[0x0][0x32c], PT ;  /* 0x0000cb00fb007a0c */ /* 0x000fe20003f23270 */
[----:B------:R-:W-:Y:S01]  /*57a0*/  FADD.FTZ R0, R250, R4 ;  /* 0x00000004fa007221 */ /* 0x000fe20000010000 */
[----:B------:R-:W-:Y:S01]  /*57b0*/  IADD3 R235, R235, -c[0x0][0x168], RZ ;  /* 0x80005a00ebeb7a10 */ /* 0x000fe20007ffe0ff */
[----:B------:R-:W-:Y:S01]  /*57c0*/  FADD.FTZ R4, R19, R2 ;  /* 0x0000000213047221 */ /* 0x000fe20000010000 */
[----:B---3--:R-:W-:Y:S01]  /*57d0*/  HMMA.16816.F32 R108, R128, R112, R116 ;  /* 0x00000070806c723c */ /* 0x008fe20000001874 */
[----:B------:R-:W-:-:S02]  /*57e0*/  FADD.FTZ R2, R249, R0 ;  /* 0x00000000f9027221 */ /* 0x000fc40000010000 */
[----:B------:R-:W-:Y:S01]  /*57f0*/  FADD.FTZ R0, R18, R4 ;  /* 0x0000000412007221 */ /* 0x000fe20000010000 */
[----:B------:R-:W-:Y:S01]  /*5800*/  IADD3 R4, R235, R247, RZ ;  /* 0x000000f7eb047210 */ /* 0x000fe20007ffe0ff */
[----:B------:R-:W-:Y:S02]  /*5810*/  FADD.FTZ R2, R248, R2 ;  /* 0x00000002f8027221 */ /* 0x000fe40000010000 */
[----:B------:R-:W-:Y:S01]  /*5820*/  FADD.FTZ R0, R17, R0 ;  /* 0x0000000011007221 */ /* 0x000fe20000010000 */
[----:B------:R-:W-:Y:S03]  /*5830*/  HMMA.16816.F32 R68, R128, R72, R240 ;  /* 0x000000488044723c */ /* 0x000fe600000018f0 */
[----:B------:R-:W-:Y:S01]  /*5840*/  FADD.FTZ R244, R16, R0 ;  /* 0x0000000010f47221 */ /* 0x000fe20000010000 */
[----:B------:R-:W-:-:S03]  /*5850*/  IADD3 R0, R4, c[0x0][0x328], RZ ;  /* 0x0000ca0004007a10 */ /* 0x000fc60007ffe0ff */
[----:B------:R-:W-:Y:S01]  /*5860*/  FADD.FTZ R243, R158, R2 ;  /* 0x000000029ef37221 */ /* 0x000fe20000010000 */
        /* <DEDUP_REMOVED lines=12> */
[C---:B------:R-:W-:Y:S02]  /*5930*/  ISETP.GT.AND P0, PT, R4.reuse, RZ, PT ;  /* 0x000000ff0400720c */ /* 0x040fe40003f04270 */
        /* <DEDUP_REMOVED lines=8> */
.L_x_884:
[----:B------:R-:W-:-:S13]  /*59c0*/  ISETP.NE.AND P0, PT, R251, c[0x0][0x32c], PT ;  /* 0x0000cb00fb007a0c */ /* 0x000fda0003f05270 */
[----:B------:R-:W-:-:S05]  /*59d0*/  @P0 IMAD.HI.U32 R4, R2, c[0x0][0x330], RZ ;  /* 0x0000cc0002040a27 */ /* 0x000fca00078e00ff */
[----:B------:R-:W-:Y:S02]  /*59e0*/  @P0 SHF.R.U32.HI R2, RZ, c[0x0][0x334], R4 ;  /* 0x0000cd00ff020a19 */ /* 0x000fe40000011604 */
.L_x_885:
[----:B------:R-:W-:-:S05]  /*59f0*/  MOV R4, c[0x0][0x32c] ;  /* 0x0000cb0000047a02 */ /* 0x000fca0000000f00 */
[----:B------:R-:W-:-:S05]  /*5a00*/  IMAD R2, R2, R4, c[0x0][0x32c] ;  /* 0x0000cb0002027624 */ /* 0x000fca00078e0204 */
[----:B------:R-:W-:-:S04]  /*5a10*/  IMNMX R0, R0, R2, PT ;  /* 0x0000000200007217 */ /* 0x000fc80003800200 */
.L_x_883:
[----:B------:R-:W-:-:S04]  /*5a20*/  SHF.R.S32.HI R2, RZ, 0x1f, R0 ;  /* 0x0000001fff027819 */ /* 0x000fc80000011400 */
[----:B------:R-:W-:-:S04]  /*5a30*/  LEA.HI R0, R2, R0, RZ, 0x6 ;  /* 0x0000000002007211 */ /* 0x000fc800078f30ff */
[----:B------:R-:W-:-:S04]  /*5a40*/  SHF.R.S32.HI R0, RZ, 0x6, R0 ;  /* 0x00000006ff007819 */ /* 0x000fc80000011400 */
[----:B------:R-:W-:-:S04]  /*5a50*/  IMNMX R4, R232, R0, !PT ;  /* 0x00000000e8047217 */ /* 0x000fc80007800200 */
[----:B------:R-:W-:Y:S01]  /*5a60*/  ISETP.GE.AND P0, PT, R219, R4, PT ;  /* 0x00000004db00720c */ /* 0x000fe20003f06270 */
[----:B------:R1:W-:-:S12]  /*5a70*/  STL [R1+0x1c], R4 ;  /* 0x00001c0401007387 */ /* 0x0003d80000100800 */
[----:B------:R-:W-:Y:S05]  /*5a80*/  @!P0 BRA `(.L_x_886) ;  /* 0x0000401000008947 */ /* 0x000fea0003800000 */
[----:B------:R-:W2:Y:S04]  /*5a90*/  LDL.64 R12, [R1+0x30] ;  /* 0x00003000010c7983 */ /* 0x000ea80000100a00 */
[----:B------:R-:W3:Y:S04]  /*5aa0*/  LDL.64 R10, [R1+0x8] ;  /* 0x00000800010a7983 */ /* 0x000ee80000100a00 */
[----:B------:R-:W4:Y:S04]  /*5ab0*/  LDL R8, [R1+0x3c] ;  /* 0x00003c0001087983 */ /* 0x000f280000100800 */
[----:B------:R-:W5:Y:S04]  /*5ac0*/  LDL.64 R6, [R1+0x28] ;  /* 0x0000280001067983 */ /* 0x000f680000100a00 */
[----:B-1----:R-:W4:Y:S01]  /*5ad0*/  LDL.64 R4, [R1+0x20] ;  /* 0x0000200001047983 */ /* 0x002f220000100a00 */
[----:B------:R-:W-:Y:S01]  /*5ae0*/  IMAD.MOV.U32 R158, RZ, RZ, R3 ;  /* 0x000000ffff9e7224 */ /* 0x000fe200078e0003 */
[----:B------:R-:W-:Y:S01]  /*5af0*/  MOV R157, R156 ;  /* 0x0000009c009d7202 */ /* 0x000fe20000000f00 */
[----:B------:R-:W-:Y:S01]  /*5b00*/  IMAD.MOV.U32 R222, RZ, RZ, R219 ;  /* 0x000000ffffde7224 */ /* 0x000fe200078e00db */
[----:B--2---:R-:W-:-:S05]  /*5b10*/  IADD3 R0, P0, R12, 0x40, RZ ;  /* 0x000000400c007810 */ /* 0x004fca0007f1e0ff */
[--C-:B---3--:R-:W-:Y:S01]  /*5b20*/  IMAD.X R9, RZ, RZ, R11.reuse, P0 ;  /* 0x000000ffff097224 */ /* 0x108fe200000e060b */
[C---:B------:R-:W-:Y:S01]  /*5b30*/  IADD3 R2, P0, R12.reuse, 0x80, RZ ;  /* 0x000000800c027810 */ /* 0x040fe20007f1e0ff */
[----:B------:R1:W-:Y:S04]  /*5b40*/  STL [R1+0x18], R0 ;  /* 0x0000180001007387 */ /* 0x0003e80000100800 */
[----:B------:R-:W-:Y:S04]  /*5b50*/  STL [R1+0x14], R9 ;  /* 0x0000140901007387 */ /* 0x000fe80000100800 */
[----:B------:R-:W-:Y:S01]  /*5b60*/  STL [R1+0x10], R2 ;  /* 0x0000100201007387 */ /* 0x000fe20000100800 */
[----:B-1----:R-:W-:Y:S01]  /*5b70*/  IMAD.X R0, RZ, RZ, R11, P0 ;  /* 0x000000ffff007224 */ /* 0x002fe200000e060b */
[----:B------:R-:W-:-:S04]  /*5b80*/  IADD3 R252, P0, R12, 0xc0, RZ ;  /* 0x000000c00cfc7810 */ /* 0x000fc80007f1e0ff */
[----:B------:R1:W-:Y:S01]  /*5b90*/  STL [R1], R0 ;  /* 0x0000000001007387 */ /* 0x0003e20000100800 */
[----:B------:R-:W-:Y:S01]  /*5ba0*/  IMAD.X R251, RZ, RZ, R11, P0 ;  /* 0x000000fffffb7224 */ /* 0x000fe200000e060b */
[----:B-----5:R-:W-:-:S04]  /*5bb0*/  IADD3 R250, P0, R6, 0x40, RZ ;  /* 0x0000004006fa7810 */ /* 0x020fc80007f1e0ff */
[----:B----4-:R-:W-:Y:S02]  /*5bc0*/  IADD3.X R249, RZ, R5, RZ, P0, !PT ;  /* 0x00000005fff97210 */ /* 0x010fe400007fe4ff */
[----:B------:R-:W-:-:S05]  /*5bd0*/  IADD3 R248, P0, R6, 0x80, RZ ;  /* 0x0000008006f87810 */ /* 0x000fca0007f1e0ff */
[----:B------:R-:W-:Y:S01]  /*5be0*/  IMAD.X R247, RZ, RZ, R5, P0 ;  /* 0x000000fffff77224 */ /* 0x000fe200000e0605 */
[----:B------:R-:W-:-:S04]  /*5bf0*/  IADD3 R246, P0, R6, 0xc0, RZ ;  /* 0x000000c006f67810 */ /* 0x000fc80007f1e0ff */
[----:B------:R-:W-:Y:S01]  /*5c00*/  IADD3.X R245, RZ, R5, RZ, P0, !PT ;  /* 0x00000005fff57210 */ /* 0x000fe200007fe4ff */
[----:B-1----:R-:W-:-:S05]  /*5c10*/  @P2 IMAD.HI.U32 R0, R8, c[0x0][0x2c8], RZ ;  /* 0x0000b20008002a27 */ /* 0x002fca00078e00ff */
[----:B------:R-:W-:-:S05]  /*5c20*/  @P2 SHF.R.U32.HI R0, RZ, c[0x0][0x2cc], R0 ;  /* 0x0000b300ff002a19 */ /* 0x000fca0000011600 */
[----:B------:R1:W-:Y:S02]  /*5c30*/  @P2 STL [R1+0x38], R0 ;  /* 0x0000380001002387 */ /* 0x0003e40000100800 */
.L_x_895:
[----:B------:R-:W2:Y:S01]  /*5c40*/  LDL.64 R16, [R1+0x30] ;  /* 0x0000300001107983 */ /* 0x000ea20000100a00 */
[----:B------:R-:W-:Y:S01]  /*5c50*/  ISETP.GT.AND P1, PT, R232, R222, PT ;  /* 0x000000dee800720c */ /* 0x000fe20003f24270 */
[----:B------:R-:W-:Y:S01]  /*5c60*/  IMAD.MOV.U32 R13, RZ, RZ, c[0x0][0x208] ;  /* 0x00008200ff0d7624 */ /* 0x000fe200078e00ff */
[----:B------:R-:W-:Y:S04]  /*5c70*/  DEPBAR.LE SB0, 0x0 ;  /* 0x000080000000791a */ /* 0x000fe80000000000 */
[----:B------:R-:W3:Y:S01]  /*5c80*/  LDL.64 R14, [R1+0x8] ;  /* 0x00000800010e7983 */ /* 0x000ee20000100a00 */
[----:B------:R-:W-:Y:S02]  /*5c90*/  IMAD.MOV.U32 R18, RZ, RZ, c[0x0][0x20c] ;  /* 0x00008300ff127624 */ /* 0x000fe400078e00ff */
[----:B------:R-:W-:Y:S01]  /*5ca0*/  IMAD.MOV.U32 R219, RZ, RZ, 0x5 ;  /* 0x00000005ffdb7424 */ /* 0x000fe200078e00ff */
[----:B------:R-:W4:Y:S01]  /*5cb0*/  LDL R12, [R1+0x18] ;  /* 0x00001800010c7983 */ /* 0x000f220000100800 */
[----:B------:R-:W-:Y:S02]  /*5cc0*/  IMAD.MOV.U32 R223, RZ, RZ, c[0x0][0x1e0] ;  /* 0x00007800ffdf7624 */ /* 0x000fe400078e00ff */
[----:B-1----:R-:W-:Y:S01]  /*5cd0*/  @!P1 SHF.R.S32.HI R0, RZ, 0x1f, R222 ;  /* 0x0000001fff009819 */ /* 0x002fe200000114de */
[----:B------:R-:W5:Y:S01]  /*5ce0*/  LDL R11, [R1+0x14] ;  /* 0x00001400010b7983 */ /* 0x000f620000100800 */
[----:B------:R-:W-:Y:S03]  /*5cf0*/  @!P1 IMAD.WIDE.U32 R4, R222, c[0x0][0x208], RZ ;  /* 0x00008200de049a25 */ /* 0x000fe600078e00ff */
[----:B------:R-:W5:Y:S01]  /*5d00*/  LDL R10, [R1+0x10] ;  /* 0x00001000010a7983 */ /* 0x000f620000100800 */
[----:B------:R-:W-:Y:S02]  /*5d10*/  @!P1 IMAD R0, R0, c[0x0][0x208], RZ ;  /* 0x0000820000009a24 */ /* 0x000fe400078e02ff */
[----:B------:R-:W-:Y:S01]  /*5d20*/  @!P1 IMAD.SHL.U32 R2, R4, 0x40, RZ ;  /* 0x0000004004029824 */ /* 0x000fe200078e00ff */
[----:B------:R-:W5:Y:S01]  /*5d30*/  LDL R9, [R1] ;  /* 0x0000000001097983 */ /* 0x000f620000100800 */
[----:B------:R-:W-:Y:S02]  /*5d40*/  @!P1 IMAD R0, R222, c[0x0][0x20c], R0 ;  /* 0x00008300de009a24 */ /* 0x000fe400078e0200 */
[----:B------:R-:W-:Y:S01]  /*5d50*/  IMAD.SHL.U32 R223, R223, 0x20, RZ ;  /* 0x00000020dfdf7824 */ /* 0x000fe200078e00ff */
[----:B------:R-:W5:Y:S01]  /*5d60*/  LDL.64 R236, [R1+0x28] ;  /* 0x0000280001ec7983 */ /* 0x000f620000100a00 */
[----:B------:R-:W-:Y:S02]  /*5d70*/  @!P1 IMAD.IADD R0, R5, 0x1, R0 ;  /* 0x0000000105009824 */ /* 0x000fe400078e0200 */
[----:B------:R-:W-:Y:S01]  /*5d80*/  IMAD.MOV.U32 R159, RZ, RZ, c[0x0][0x1e0] ;  /* 0x00007800ff9f7624 */ /* 0x000fe200078e00ff */
[----:B------:R-:W5:Y:S02]  /*5d90*/  LDL.64 R224, [R1+0x20] ;  /* 0x0000200001e07983 */ /* 0x000f640000100a00 */
[----:B------:R-:W-:Y:S02]  /*5da0*/  @!P1 SHF.L.U64.HI R0, R4, 0x6, R0 ;  /* 0x0000000604009819 */ /* 0x000fe40000010200 */
[----:B------:R-:W-:Y:S01]  /*5db0*/  BAR.SYNC.DEFER_BLOCKING 0x0 ;  /* 0x0000000000007b1d */ /* 0x000fe20000010000 */
[----:B------:R-:W-:Y:S05]  /*5dc0*/  SHF.L.U64.HI R159, R159, R219, c[0x0][0x1e4] ;  /* 0x000079009f9f7619 */ /* 0x000fea00000102db */
[----:B------:R-:W-:Y:S04]  /*5dd0*/  LDSM.16.M88.4 R32, [R199+0x10100] ;  /* 0x01010000c720783b */ /* 0x000fe80000000200 */
[----:B------:R-:W-:Y:S04]  /*5de0*/  LDSM.16.M88.4 R24, [R192+0x9100] ;  /* 0x00910000c018783b */ /* 0x000fe80000000200 */
[----:B------:R-:W-:Y:S04]  /*5df0*/  LDSM.16.M88.4 R168, [R192+0x9900] ;  /* 0x00990000c0a8783b */ /* 0x000fe80000000200 */
[----:B------:R-:W-:Y:S04]  /*5e00*/  LDSM.16.M88.4 R172, [R200+0x10100] ;  /* 0x01010000c8ac783b */ /* 0x000fe80000000200 */
[----:B------:R-:W-:Y:S04]  /*5e10*/  LDSM.16.M88.4 R176, [R203] ;  /* 0x00000000cbb0783b */ /* 0x000fe80000000200 */
[----:B------:R-:W-:Y:S04]  /*5e20*/  LDSM.16.M88.4 R180, [R218] ;  /* 0x00000000dab4783b */ /* 0x000fe80000000200 */
[----:B------:R-:W-:Y:S04]  /*5e30*/  LDSM.16.M88.4 R184, [R217] ;  /* 0x00000000d9b8783b */ /* 0x000fe80000000200 */
[----:B------:R-:W-:Y:S04]  /*5e40*/  LDSM.16.M88.4 R188, [R216] ;  /* 0x00000000d8bc783b */ /* 0x000fe80000000200 */
[----:B------:R-:W5:Y:S01]  /*5e50*/  LDL R219, [R1+0x4] ;  /* 0x0000040001db7983 */ /* 0x000f620000100800 */
[----:B--2---:R-:W-:Y:S05]  /*5e60*/  @!P1 IADD3 R3, P0, R2, R16, RZ ;  /* 0x0000001002039210 */ /* 0x004fea0007f1e0ff */
[----:B---3--:R-:W-:Y:S01]  /*5e70*/  @!P1 IMAD.X R6, R0, 0x1, R15, P0 ;  /* 0x0000000100069824 */ /* 0x008fe200000e060f */
[----:B----4-:R-:W-:Y:S05]  /*5e80*/  @!P1 IADD3 R4, P0, R2, R12, RZ ;  /* 0x0000000c02049210 */ /* 0x010fea0007f1e0ff */
[----:B-----5:R-:W-:Y:S01]  /*5e90*/  @!P1 IMAD.X R7, R0, 0x1, R11, P0 ;  /* 0x0000000100079824 */ /* 0x020fe200000e060b */
[----:B------:R-:W-:Y:S05]  /*5ea0*/  @!P1 IADD3 R5, P0, R2, R10, RZ ;  /* 0x0000000a02059210 */ /* 0x000fea0007f1e0ff */
[----:B------:R-:W-:Y:S01]  /*5eb0*/  @!P1 IMAD.X R8, R0, 0x1, R9, P0 ;  /* 0x0000000100089824 */ /* 0x000fe200000e0609 */
[C---:B------:R-:W-:Y:S04]  /*5ec0*/  @!P1 LEA R220, P0, R3.reuse, c[0x0][0x1f8], 0x1 ;  /* 0x00007e0003dc9a11 */ /* 0x040fe800078008ff */
[----:B------:R-:W-:Y:S02]  /*5ed0*/  @!P1 LEA.HI.X R221, R3, c[0x0][0x1fc], R6, 0x1, P0 ;  /* 0x00007f0003dd9a11 */ /* 0x000fe400000f0c06 */
[C---:B------:R-:W-:Y:S04]  /*5ee0*/  @!P1 LEA R30, P0, R4.reuse, c[0x0][0x1f8], 0x1 ;  /* 0x00007e00041e9a11 */ /* 0x040fe800078008ff */
[----:B------:R-:W-:Y:S02]  /*5ef0*/  @!P1 LEA.HI.X R31, R4, c[0x0][0x1fc], R7, 0x1, P0 ;  /* 0x00007f00041f9a11 */ /* 0x000fe400000f0c07 */
[C---:B------:R-:W-:Y:S04]  /*5f00*/  @!P1 LEA R28, P0, R5.reuse, c[0x0][0x1f8], 0x1 ;  /* 0x00007e00051c9a11 */ /* 0x040fe800078008ff */
[----:B------:R-:W-:Y:S02]  /*5f10*/  @!P1 LEA.HI.X R29, R5, c[0x0][0x1fc], R8, 0x1, P0 ;  /* 0x00007f00051d9a11 */ /* 0x000fe400000f0c08 */
[----:B------:R-:W-:Y:S05]  /*5f20*/  @!P1 IADD3 R3, P0, R2, R252, RZ ;  /* 0x000000fc02039210 */ /* 0x000fea0007f1e0ff */
[----:B------:R-:W-:Y:S01]  /*5f30*/  @!P1 IMAD.X R4, R0, 0x1, R251, P0 ;  /* 0x0000000100049824 */ /* 0x000fe200000e06fb */
[C---:B------:R-:W-:Y:S04]  /*5f40*/  @!P1 LEA R22, P0, R3.reuse, c[0x0][0x1f8], 0x1 ;  /* 0x00007e0003169a11 */ /* 0x040fe800078008ff */
[----:B------:R-:W-:Y:S02]  /*5f50*/  @!P1 LEA.HI.X R23, R3, c[0x0][0x1fc], R4, 0x1, P0 ;  /* 0x00007f0003179a11 */ /* 0x000fe400000f0c04 */
[C---:B------:R-:W-:Y:S04]  /*5f60*/  @!P1 LEA R2, P0, R13.reuse, R2, 0x5 ;  /* 0x000000020d029211 */ /* 0x040fe800078028ff */
[----:B------:R-:W-:Y:S02]  /*5f70*/  @!P1 LEA.HI.X R0, R13, R0, R18, 0x5, P0 ;  /* 0x000000000d009211 */ /* 0x000fe400000f2c12 */
[----:B------:R-:W-:Y:S02]  /*5f80*/  @!P1 IADD3 R3, P0, R2, R16, RZ ;  /* 0x0000001002039210 */ /* 0x000fe40007f1e0ff */
[----:B------:R-:W-:Y:S03]  /*5f90*/  LDSM.16.M88.4 R16, [R192+0x8900] ;  /* 0x00890000c010783b */ /* 0x000fe60000000200 */
[----:B------:R-:W-:Y:S01]  /*5fa0*/  @!P1 IMAD.X R4, R0, 0x1, R15, P0 ;  /* 0x0000000100049824 */ /* 0x000fe200000e060f */
[C---:B------:R-:W-:Y:S04]  /*5fb0*/  @!P1 LEA R20, P0, R3.reuse, c[0x0][0x1f8], 0x1 ;  /* 0x00007e0003149a11 */ /* 0x040fe800078008ff */
[----:B------:R-:W-:Y:S02]  /*5fc0*/  @!P1 LEA.HI.X R21, R3, c[0x0][0x1fc], R4, 0x1, P0 ;  /* 0x00007f0003159a11 */ /* 0x000fe400000f0c04 */
[----:B------:R-:W-:Y:S05]  /*5fd0*/  @!P1 IADD3 R3, P0, R2, R12, RZ ;  /* 0x0000000c02039210 */ /* 0x000fea0007f1e0ff */
[----:B------:R-:W-:Y:S01]  /*5fe0*/  @!P1 IMAD.X R4, R0, 0x1, R11, P0 ;  /* 0x0000000100049824 */ /* 0x000fe200000e060b */
[C---:B------:R-:W-:Y:S04]  /*5ff0*/  @!P1 LEA R14, P0, R3.reuse, c[0x0][0x1f8], 0x1 ;  /* 0x00007e00030e9a11 */ /* 0x040fe800078008ff */
[----:B------:R-:W-:Y:S02]  /*6000*/  @!P1 LEA.HI.X R15, R3, c[0x0][0x1fc], R4, 0x1, P0 ;  /* 0x00007f00030f9a11 */ /* 0x000fe400000f0c04 */
[----:B------:R-:W-:Y:S05]  /*6010*/  @!P1 IADD3 R3, P0, R2, R10, RZ ;  /* 0x0000000a02039210 */ /* 0x000fea0007f1e0ff */
[----:B------:R-:W-:Y:S01]  /*6020*/  @!P1 IMAD.X R4, R0, 0x1, R9, P0 ;  /* 0x0000000100049824 */ /* 0x000fe200000e0609 */
[C---:B------:R-:W-:Y:S01]  /*6030*/  @!P1 LEA R12, P0, R3.reuse, c[0x0][0x1f8], 0x1 ;  /* 0x00007e00030c9a11 */ /* 0x040fe200078008ff */
[----:B------:R-:W1:Y:S03]  /*6040*/  LDSM.16.M88.4 R8, [R192+0x8100] ;  /* 0x00810000c008783b */ /* 0x000e660000000200 */
[----:B------:R-:W-:Y:S01]  /*6050*/  @!P1 LEA.HI.X R13, R3, c[0x0][0x1fc], R4, 0x1, P0 ;  /* 0x00007f00030d9a11 */ /* 0x000fe200000f0c04 */
[----:B------:R-:W-:Y:S01]  /*6060*/  @!PT LDS RZ, [RZ] ;  /* 0x00000000fffff984 */ /* 0x000fe20000000800 */
[----:B------:R-:W-:Y:S01]  /*6070*/  @!PT LDS RZ, [RZ] ;  /* 0x00000000fffff984 */ /* 0x000fe20000000800 */
[----:B------:R-:W-:Y:S01]  /*6080*/  @!PT LDS RZ, [RZ] ;  /* 0x00000000fffff984 */ /* 0x000fe20000000800 */
[----:B------:R2:W-:Y:S01]  /*6090*/  @!P1 LDGSTS.E.BYPASS.LTC128B.128 [R233+0x100], [R220.64], !P3 ;  /* 0x00100000dce99fae */ /* 0x0005e2000d901d48 */
[----:B------:R-:W-:Y:S03]  /*60a0*/  @!P1 IADD3 R2, P0, R2, R252, RZ ;  /* 0x000000fc02029210 */ /* 0x000fe60007f1e0ff */
[----:B------:R3:W-:Y:S02]  /*60b0*/  @!P1 LDGSTS.E.BYPASS.LTC128B.128 [R233+0x2100], [R30.64], !P6 ;  /* 0x021000001ee99fae */ /* 0x0007e4000f101d48 */
[----:B------:R-:W-:Y:S01]  /*60c0*/  @!P1 IMAD.X R0, R0, 0x1, R251, P0 ;  /* 0x0000000100009824 */ /* 0x000fe200000e06fb */
[C---:B------:R-:W-:Y:S01]  /*60d0*/  @!P1 LEA R6, P0, R2.reuse, c[0x0][0x1f8], 0x1 ;  /* 0x00007e0002069a11 */ /* 0x040fe200078008ff */
[----:B------:R3:W-:Y:S03]  /*60e0*/  @!P1 LDGSTS.E.BYPASS.LTC128B.128 [R233+0x4100], [R28.64], !P5 ;  /* 0x041000001ce99fae */ /* 0x0007e6000e901d48 */
[----:B------:R-:W-:Y:S01]  /*60f0*/  @!P1 LEA.HI.X R7, R2, c[0x0][0x1fc], R0, 0x1, P0 ;  /* 0x00007f0002079a11 */ /* 0x000fe200000f0c00 */
[----:B------:R4:W-:Y:S01]  /*6100*/  @!P1 LDGSTS.E.BYPASS.LTC128B.128 [R233+0x6100], [R22.64], !P4 ;  /* 0x0610000016e99fae */ /* 0x0009e2000e101d48 */
[C---:B------:R-:W-:Y:S03]  /*6110*/  ISETP.GT.AND P0, PT, R222.reuse, R232, PT ;  /* 0x000000e8de00720c */ /* 0x040fe60003f04270 */
[----:B------:R4:W-:Y:S04]  /*6120*/  @!P1 LDGSTS.E.BYPASS.LTC128B.128 [R233+0x1100], [R20.64], !P3 ;  /* 0x0110000014e99fae */ /* 0x0009e8000d901d48 */
[----:B------:R5:W-:Y:S04]  /*6130*/  @!P1 LDGSTS.E.BYPASS.LTC128B.128 [R233+0x3100], [R14.64], !P6 ;  /* 0x031000000ee99fae */ /* 0x000be8000f101d48 */
[----:B------:R5:W-:Y:S02]  /*6140*/  @!P1 LDGSTS.E.BYPASS.LTC128B.128 [R233+0x5100], [R12.64], !P5 ;  /* 0x051000000ce99fae */ /* 0x000be4000e901d48 */
[----:B------:R-:W-:Y:S02]  /*6150*/  @P0 IADD3 R4, R222, -0x1, RZ ;  /* 0xffffffffde040810 */ /* 0x000fe40007ffe0ff */
[----:B------:R1:W-:Y:S02]  /*6160*/  @!P1 LDGSTS.E.BYPASS.LTC128B.128 [R233+0x7100], [R6.64], !P4 ;  /* 0x0710000006e99fae */ /* 0x0003e4000e101d48 */
[----:B------:R-:W-:Y:S02]  /*6170*/  @P0 SHF.R.S32.HI R0, RZ, 0x1f, R4 ;  /* 0x0000001fff000819 */ /* 0x000fe40000011404 */
[----:B------:R-:W0:Y:S03]  /*6180*/  LDGDEPBAR ;  /* 0x00000000000079af */ /* 0x000e260000000000 */
[----:B------:R-:W-:Y:S04]  /*6190*/  @P0 IMAD R0, R0, c[0x0][0x1e0], RZ ;  /* 0x0000780000000a24 */ /* 0x000fe800078e02ff */
[C---:B------:R-:W-:Y:S02]  /*61a0*/  @P0 IMAD R0, R4.reuse, c[0x0][0x1e4], R0 ;  /* 0x0000790004000a24 */ /* 0x040fe400078e0200 */
[----:B------:R-:W-:Y:S04]  /*61b0*/  @P0 IMAD.WIDE.U32 R4, R4, c[0x0][0x1e0], RZ ;  /* 0x0000780004040a25 */ /* 0x000fe800078e00ff */
[----:B------:R-:W-:Y:S02]  /*61c0*/  @P0 IMAD.SHL.U32 R2, R4, 0x40, RZ ;  /* 0x0000004004020824 */ /* 0x000fe400078e00ff */
[----:B------:R-:W-:Y:S03]  /*61d0*/  @P0 IMAD.IADD R0, R5, 0x1, R0 ;  /* 0x0000000105000824 */ /* 0x000fe600078e0200 */
[----:B------:R-:W-:Y:S02]  /*61e0*/  @P0 IADD3 R3, P2, R2, R236, RZ ;  /* 0x000000ec02030210 */ /* 0x000fe40007f5e0ff */
[----:B------:R-:W-:Y:S05]  /*61f0*/  @P0 SHF.L.U64.HI R0, R4, 0x6, R0 ;  /* 0x0000000604000819 */ /* 0x000fea0000010200 */
[----:B------:R-:W-:Y:S01]  /*6200*/  @P0 IMAD.X R4, R0, 0x1, R225, P2 ;  /* 0x0000000100040824 */ /* 0x000fe200010e06e1 */
[C---:B------:R-:W-:Y:S04]  /*6210*/  @P0 LEA R234, P2, R3.reuse, c[0x0][0x1c8], 0x1 ;  /* 0x0000720003ea0a11 */ /* 0x040fe800078408ff */
[----:B------:R-:W-:Y:S02]  /*6220*/  @P0 LEA.HI.X R235, R3, c[0x0][0x1cc], R4, 0x1, P2 ;  /* 0x0000730003eb0a11 */ /* 0x000fe400010f0c04 */
[C---:B-1----:R-:W-:Y:S03]  /*6230*/  HMMA.16816.F32 R4, R32.reuse, R8, RZ ;  /* 0x000000082004723c */ /* 0x042fe600000018ff */
[----:B------:R-:W-:Y:S05]  /*6240*/  @P0 IADD3 R3, P1, R2, R250, RZ ;  /* 0x000000fa02030210 */ /* 0x000fea0007f3e0ff */
[C---:B------:R-:W-:Y:S01]  /*6250*/  HMMA.16816.F32 R8, R32.reuse, R10, RZ ;  /* 0x0000000a2008723c */ /* 0x040fe200000018ff */
[----:B------:R-:W-:Y:S03]  /*6260*/  @P0 IMAD.X R156, R0, 0x1, R249, P1 ;  /* 0x00000001009c0824 */ /* 0x000fe600008e06f9 */
[C---:B------:R-:W-:Y:S04]  /*6270*/  @P0 LEA R230, P1, R3.reuse, c[0x0][0x1c8], 0x1 ;  /* 0x0000720003e60a11 */ /* 0x040fe800078208ff */
[C---:B-----5:R-:W-:Y:S01]  /*6280*/  HMMA.16816.F32 R12, R32.reuse, R16, RZ ;  /* 0x00000010200c723c */ /* 0x060fe200000018ff */
[----:B------:R-:W-:Y:S03]  /*6290*/  @P0 LEA.HI.X R231, R3, c[0x0][0x1cc], R156, 0x1, P1 ;  /* 0x0000730003e70a11 */ /* 0x000fe600008f0c9c */
[----:B------:R-:W-:Y:S04]  /*62a0*/  @P0 IADD3 R3, P1, R2, R248, RZ ;  /* 0x000000f802030210 */ /* 0x000fe80007f3e0ff */
[C---:B------:R-:W-:Y:S01]  /*62b0*/  HMMA.16816.F32 R16, R32.reuse, R18, RZ ;  /* 0x000000122010723c */ /* 0x040fe200000018ff */
[----:B------:R-:W-:Y:S03]  /*62c0*/  @P0 IMAD.X R156, R0, 0x1, R247, P1 ;  /* 0x00000001009c0824 */ /* 0x000fe600008e06f7 */
[C---:B------:R-:W-:Y:S04]  /*62d0*/  @P0 LEA R228, P1, R3.reuse, c[0x0][0x1c8], 0x1 ;  /* 0x0000720003e40a11 */ /* 0x040fe800078208ff */
[C---:B----4-:R-:W-:Y:S01]  /*62e0*/  HMMA.16816.F32 R20, R32.reuse, R24, RZ ;  /* 0x000000182014723c */ /* 0x050fe200000018ff */
[----:B------:R-:W-:Y:S03]  /*62f0*/  @P0 LEA.HI.X R229, R3, c[0x0][0x1cc], R156, 0x1, P1 ;  /* 0x0000730003e50a11 */ /* 0x000fe600008f0c9c */
[----:B------:R-:W-:Y:S04]  /*6300*/  @P0 IADD3 R3, P1, R2, R246, RZ ;  /* 0x000000f602030210 */ /* 0x000fe80007f3e0ff */
[C---:B------:R-:W-:Y:S01]  /*6310*/  HMMA.16816.F32 R24, R32.reuse, R26, RZ ;  /* 0x0000001a2018723c */ /* 0x040fe200000018ff */
[----:B------:R-:W-:Y:S03]  /*6320*/  @P0 IMAD.X R156, R0, 0x1, R245, P1 ;  /* 0x00000001009c0824 */ /* 0x000fe600008e06f5 */
[C---:B------:R-:W-:Y:S04]  /*6330*/  @P0 LEA R226, P1, R3.reuse, c[0x0][0x1c8], 0x1 ;  /* 0x0000720003e20a11 */ /* 0x040fe800078208ff */
[C---:B---3--:R-:W-:Y:S01]  /*6340*/  HMMA.16816.F32 R28, R32.reuse, R168, RZ ;  /* 0x000000a8201c723c */ /* 0x048fe200000018ff */
[----:B------:R-:W-:Y:S03]  /*6350*/  @P0 LEA.HI.X R227, R3, c[0x0][0x1cc], R156, 0x1, P1 ;  /* 0x0000730003e30a11 */ /* 0x000fe600008f0c9c */
[----:B------:R-:W-:Y:S02]  /*6360*/  @P0 IADD3 R2, P1, R223, R2, RZ ;  /* 0x00000002df020210 */ /* 0x000fe40007f3e0ff */
[----:B------:R-:W3:Y:S02]  /*6370*/  LDL R223, [R1+0x38] ;  /* 0x0000380001df7983 */ /* 0x000ee40000100800 */
[----:B------:R-:W-:Y:S01]  /*6380*/  HMMA.16816.F32 R32, R32, R170, RZ ;  /* 0x000000aa2020723c */ /* 0x000fe200000018ff */
[----:B------:R-:W-:Y:S01]  /*6390*/  @P0 IMAD.X R0, R159, 0x1, R0, P1 ;  /* 0x000000019f000824 */ /* 0x000fe200008e0600 */
[----:B------:R-:W-:Y:S02]  /*63a0*/  LDSM.16.M88.4 R168, [R202+0x10100] ;  /* 0x01010000caa8783b */ /* 0x000fe40000000200 */
[----:B------:R-:W-:Y:S01]  /*63b0*/  IMAD.MOV.U32 R159, RZ, RZ, c[0x0][0x2c4] ;  /* 0x0000b100ff9f7624 */ /* 0x000fe200078e00ff */
[----:B------:R-:W-:Y:S03]  /*63c0*/  @P0 IADD3 R3, P1, R2, R236, RZ ;  /* 0x000000ec02030210 */ /* 0x000fe60007f3e0ff */
[C---:B------:R-:W-:Y:S05]  /*63d0*/  HMMA.16816.F32 R4, R172.reuse, R176, R4 ;  /* 0x000000b0ac04723c */ /* 0x040fea0000001804 */
[----:B------:R-:W-:Y:S01]  /*63e0*/  ISETP.NE.AND P2, PT, R159, 0x1, PT ;  /* 0x000000019f00780c */ /* 0x000fe20003f45270 */
[----:B------:R-:W-:Y:S01]  /*63f0*/  @P0 IMAD.X R156, R0, 0x1, R225, P1 ;  /* 0x00000001009c0824 */ /* 0x000fe200008e06e1 */
[----:B------:R1:W3:Y:S01]  /*6400*/  LDL R159, [R1+0x3c] ;  /* 0x00003c00019f7983 */ /* 0x0002e20000100800 */
[C---:B------:R-:W-:Y:S03]  /*6410*/  HMMA.16816.F32 R8, R172.reuse, R178, R8 ;  /* 0x000000b2ac08723c */ /* 0x040fe60000001808 */
[----:B------:R-:W-:Y:S01]  /*6420*/  LDSM.16.M88.4 R176, [R198+0x8900] ;  /* 0x00890000c6b0783b */ /* 0x000fe20000000200 */
[C---:B------:R-:W-:Y:S04]  /*6430*/  @P0 LEA R224, P1, R3.reuse, c[0x0][0x1c8], 0x1 ;  /* 0x0000720003e00a11 */ /* 0x040fe800078208ff */
[C---:B------:R-:W-:Y:S04]  /*6440*/  HMMA.16816.F32 R12, R172.reuse, R180, R12 ;  /* 0x000000b4ac0c723c */ /* 0x040fe8000000180c */
[----:B------:R-:W-:Y:S02]  /*6450*/  @P0 LEA.HI.X R225, R3, c[0x0][0x1cc], R156, 0x1, P1 ;  /* 0x0000730003e10a11 */ /* 0x000fe400008f0c9c */
[----:B------:R-:W-:Y:S02]  /*6460*/  @P0 IADD3 R3, P1, R2, R250, RZ ;  /* 0x000000fa02030210 */ /* 0x000fe40007f3e0ff */
[C---:B------:R-:W-:Y:S04]  /*6470*/  HMMA.16816.F32 R16, R172.reuse, R182, R16 ;  /* 0x000000b6ac10723c */ /* 0x040fe80000001810 */
[----:B------:R-:W-:Y:S01]  /*6480*/  @P0 IMAD.X R156, R0, 0x1, R249, P1 ;  /* 0x00000001009c0824 */ /* 0x000fe200008e06f9 */
[C---:B--2---:R-:W-:Y:S03]  /*6490*/  @P0 LEA R220, P1, R3.reuse, c[0x0][0x1c8], 0x1 ;  /* 0x0000720003dc0a11 */ /* 0x044fe600078208ff */
[C---:B------:R-:W-:Y:S04]  /*64a0*/  HMMA.16816.F32 R20, R172.reuse, R184, R20 ;  /* 0x000000b8ac14723c */ /* 0x040fe80000001814 */
[----:B------:R-:W-:Y:S02]  /*64b0*/  @P0 LEA.HI.X R221, R3, c[0x0][0x1cc], R156, 0x1, P1 ;  /* 0x0000730003dd0a11 */ /* 0x000fe400008f0c9c */
[----:B------:R-:W-:Y:S02]  /*64c0*/  @P0 IADD3 R3, P1, R2, R248, RZ ;  /* 0x000000f802030210 */ /* 0x000fe40007f3e0ff */
[C---:B------:R-:W-:Y:S04]  /*64d0*/  HMMA.16816.F32 R24, R172.reuse, R186, R24 ;  /* 0x000000baac18723c */ /* 0x040fe80000001818 */
[----:B------:R-:W-:Y:S01]  /*64e0*/  @P0 IMAD.X R156, R0, 0x1, R247, P1 ;  /* 0x00000001009c0824 */ /* 0x000fe200008e06f7 */
[C---:B------:R-:W-:Y:S03]  /*64f0*/  @P0 LEA R182, P1, R3.reuse, c[0x0][0x1c8], 0x1 ;  /* 0x0000720003b60a11 */ /* 0x040fe600078208ff */
[C---:B------:R-:W-:Y:S04]  /*6500*/  HMMA.16816.F32 R28, R172.reuse, R188, R28 ;  /* 0x000000bcac1c723c */ /* 0x040fe8000000181c */
[----:B------:R-:W-:Y:S01]  /*6510*/  @P0 LEA.HI.X R183, R3, c[0x0][0x1cc], R156, 0x1, P1 ;  /* 0x0000730003b70a11 */ /* 0x000fe200008f0c9c */
[----:B------:R-:W-:Y:S01]  /*6520*/  IMAD.SHL.U32 R156, R222, 0x40, RZ ;  /* 0x00000040de9c7824 */ /* 0x000fe200078e00ff */
[----:B------:R-:W-:Y:S02]  /*6530*/  @P0 IADD3 R2, P1, R2, R246, RZ ;  /* 0x000000f602020210 */ /* 0x000fe40007f3e0ff */
[----:B------:R-:W-:Y:S01]  /*6540*/  HMMA.16816.F32 R32, R172, R190, R32 ;  /* 0x000000beac20723c */ /* 0x000fe20000001820 */
[----:B------:R-:W2:Y:S03]  /*6550*/  LDSM.16.M88.4 R172, [R198+0x8100] ;  /* 0x00810000c6ac783b */ /* 0x000ea60000000200 */
[----:B------:R-:W-:Y:S01]  /*6560*/  @P0 IMAD.X R0, R0, 0x1, R245, P1 ;  /* 0x0000000100000824 */ /* 0x000fe200008e06f5 */
[C---:B------:R-:W-:Y:S04]  /*6570*/  @P0 LEA R180, P1, R2.reuse, c[0x0][0x1c8], 0x1 ;  /* 0x0000720002b40a11 */ /* 0x040fe800078208ff */
[----:B------:R-:W-:Y:S03]  /*6580*/  @P0 LEA.HI.X R181, R2, c[0x0][0x1cc], R0, 0x1, P1 ;  /* 0x0000730002b50a11 */ /* 0x000fe600008f0c00 */
[----:B------:R-:W-:Y:S04]  /*6590*/  IADD3 R0, -R219, 0x1, -R156 ;  /* 0x00000001db007810 */ /* 0x000fe80007ffe99c */
[----:B------:R-:W-:Y:S04]  /*65a0*/  IADD3 R0, R0, c[0x0][0x1d0], RZ ;  /* 0x0000740000007a10 */ /* 0x000fe80007ffe0ff */
[----:B------:R-:W-:Y:S01]  /*65b0*/  IADD3 R0, R0, -c[0x0][0x168], RZ ;  /* 0x80005a0000007a10 */ /* 0x000fe20007ffe0ff */
[C---:B--2---:R-:W-:Y:S08]  /*65c0*/  HMMA.16816.F32 R4, R168.reuse, R172, R4 ;  /* 0x000000aca804723c */ /* 0x044ff00000001804 */
[C---:B------:R-:W-:Y:S01]  /*65d0*/  HMMA.16816.F32 R8, R168.reuse, R174, R8 ;  /* 0x000000aea808723c */ /* 0x040fe20000001808 */
[----:B------:R-:W2:Y:S07]  /*65e0*/  LDSM.16.M88.4 R172, [R198+0x9100] ;  /* 0x00910000c6ac783b */ /* 0x000eae0000000200 */
[C---:B------:R-:W-:Y:S08]  /*65f0*/  HMMA.16816.F32 R12, R168.reuse, R176, R12 ;  /* 0x000000b0a80c723c */ /* 0x040ff0000000180c */
[C---:B------:R-:W-:Y:S01]  /*6600*/  HMMA.16816.F32 R16, R168.reuse, R178, R16 ;  /* 0x000000b2a810723c */ /* 0x040fe20000001810 */
[----:B------:R-:W4:Y:S07]  /*6610*/  LDSM.16.M88.4 R176, [R198+0x9900] ;  /* 0x00990000c6b0783b */ /* 0x000f2e0000000200 */
[C---:B--2---:R-:W-:Y:S08]  /*6620*/  HMMA.16816.F32 R20, R168.reuse, R172, R20 ;  /* 0x000000aca814723c */ /* 0x044ff00000001814 */
[C---:B------:R-:W-:Y:S01]  /*6630*/  HMMA.16816.F32 R24, R168.reuse, R174, R24 ;  /* 0x000000aea818723c */ /* 0x040fe20000001818 */
[----:B------:R-:W-:Y:S07]  /*6640*/  LDSM.16.M88.4 R172, [R197] ;  /* 0x00000000c5ac783b */ /* 0x000fee0000000200 */
[C---:B----4-:R-:W-:Y:S08]  /*6650*/  HMMA.16816.F32 R28, R168.reuse, R176, R28 ;  /* 0x000000b0a81c723c */ /* 0x050ff0000000181c */
[----:B------:R-:W-:Y:S01]  /*6660*/  HMMA.16816.F32 R32, R168, R178, R32 ;  /* 0x000000b2a820723c */ /* 0x000fe20000001820 */
[----:B------:R-:W2:Y:S04]  /*6670*/  LDSM.16.M88.4 R168, [R201+0x10100] ;  /* 0x01010000c9a8783b */ /* 0x000ea80000000200 */
[----:B------:R-:W4:Y:S03]  /*6680*/  LDSM.16.M88.4 R176, [R197+0x800] ;  /* 0x00080000c5b0783b */ /* 0x000f260000000200 */
[C---:B--2---:R-:W-:Y:S08]  /*6690*/  HMMA.16816.F32 R4, R168.reuse, R172, R4 ;  /* 0x000000aca804723c */ /* 0x044ff00000001804 */
[C---:B------:R-:W-:Y:S01]  /*66a0*/  HMMA.16816.F32 R8, R168.reuse, R174, R8 ;  /* 0x000000aea808723c */ /* 0x040fe20000001808 */
[----:B------:R-:W2:Y:S07]  /*66b0*/  LDSM.16.M88.4 R172, [R197+0x1000] ;  /* 0x00100000c5ac783b */ /* 0x000eae0000000200 */
[C---:B----4-:R-:W-:Y:S08]  /*66c0*/  HMMA.16816.F32 R12, R168.reuse, R176, R12 ;  /* 0x000000b0a80c723c */ /* 0x050ff0000000180c */
[C---:B------:R-:W-:Y:S01]  /*66d0*/  HMMA.16816.F32 R16, R168.reuse, R178, R16 ;  /* 0x000000b2a810723c */ /* 0x040fe20000001810 */
[----:B------:R-:W4:Y:S07]  /*66e0*/  LDSM.16.M88.4 R176, [R197+0x1800] ;  /* 0x00180000c5b0783b */ /* 0x000f2e0000000200 */
[C---:B--2---:R-:W-:Y:S08]  /*66f0*/  HMMA.16816.F32 R20, R168.reuse, R172, R20 ;  /* 0x000000aca814723c */ /* 0x044ff00000001814 */
[C---:B------:R-:W-:Y:S01]  /*6700*/  HMMA.16816.F32 R24, R168.reuse, R174, R24 ;  /* 0x000000aea818723c */ /* 0x040fe20000001818 */
[----:B------:R-:W-:Y:S07]  /*6710*/  LDSM.16.M88.4 R172, [R192+0xa100] ;  /* 0x00a10000c0ac783b */ /* 0x000fee0000000200 */
[C---:B----4-:R-:W-:Y:S08]  /*6720*/  HMMA.16816.F32 R28, R168.reuse, R176, R28 ;  /* 0x000000b0a81c723c */ /* 0x050ff0000000181c */
[----:B------:R-:W-:Y:S01]  /*6730*/  HMMA.16816.F32 R32, R168, R178, R32 ;  /* 0x000000b2a820723c */ /* 0x000fe20000001820 */
[----:B------:R-:W2:Y:S04]  /*6740*/  LDSM.16.M88.4 R168, [R199+0x14100] ;  /* 0x01410000c7a8783b */ /* 0x000ea80000000200 */
[----:B------:R-:W4:Y:S01]  /*6750*/  LDSM.16.M88.4 R176, [R192+0xa900] ;  /* 0x00a90000c0b0783b */ /* 0x000f220000000200 */
[----:B---3--:R-:W-:Y:S02]  /*6760*/  @P2 IMAD.MOV.U32 R159, RZ, RZ, R223 ;  /* 0x000000ffff9f2224 */ /* 0x008fe400078e00df */
[----:B------:R-:W-:Y:S03]  /*6770*/  IMAD.MOV.U32 R223, RZ, RZ, 0x1 ;  /* 0x00000001ffdf7424 */ /* 0x000fe600078e00ff */
[----:B------:R-:W-:Y:S02]  /*6780*/  SHFL.IDX PT, R3, R159, RZ, 0x1c1f ;  /* 0x001c1fff9f037589 */ /* 0x000fe400000e0000 */
[----:B------:R-:W-:Y:S01]  /*6790*/  ISETP.LE.AND P2, PT, R223, c[0x0][0x32c], PT ;  /* 0x0000cb00df007a0c */ /* 0x000fe20003f43270 */
[C---:B--2---:R-:W-:Y:S08]  /*67a0*/  HMMA.16816.F32 R4, R168.reuse, R172, R4 ;  /* 0x000000aca804723c */ /* 0x044ff00000001804 */
[C---:B------:R-:W-:Y:S01]  /*67b0*/  HMMA.16816.F32 R8, R168.reuse, R174, R8 ;  /* 0x000000aea808723c */ /* 0x040fe20000001808 */
[----:B------:R-:W2:Y:S07]  /*67c0*/  LDSM.16.M88.4 R172, [R192+0xb100] ;  /* 0x00b10000c0ac783b */ /* 0x000eae0000000200 */
[C---:B----4-:R-:W-:Y:S08]  /*67d0*/  HMMA.16816.F32 R12, R168.reuse, R176, R12 ;  /* 0x000000b0a80c723c */ /* 0x050ff0000000180c */
[C---:B------:R-:W-:Y:S01]  /*67e0*/  HMMA.16816.F32 R16, R168.reuse, R178, R16 ;  /* 0x000000b2a810723c */ /* 0x040fe20000001810 */
[----:B------:R-:W3:Y:S07]  /*67f0*/  LDSM.16.M88.4 R176, [R192+0xb900] ;  /* 0x00b90000c0b0783b */ /* 0x000eee0000000200 */
[C---:B--2---:R-:W-:Y:S08]  /*6800*/  HMMA.16816.F32 R20, R168.reuse, R172, R20 ;  /* 0x000000aca814723c */ /* 0x044ff00000001814 */
[C---:B------:R-:W-:Y:S01]  /*6810*/  HMMA.16816.F32 R24, R168.reuse, R174, R24 ;  /* 0x000000aea818723c */ /* 0x040fe20000001818 */
[----:B------:R-:W-:Y:S07]  /*6820*/  LDSM.16.M88.4 R172, [R215] ;  /* 0x00000000d7ac783b */ /* 0x000fee0000000200 */
[C---:B---3--:R-:W-:Y:S08]  /*6830*/  HMMA.16816.F32 R28, R168.reuse, R176, R28 ;  /* 0x000000b0a81c723c */ /* 0x048ff0000000181c */
[----:B------:R-:W-:Y:S01]  /*6840*/  HMMA.16816.F32 R32, R168, R178, R32 ;  /* 0x000000b2a820723c */ /* 0x000fe20000001820 */
[----:B------:R-:W2:Y:S04]  /*6850*/  LDSM.16.M88.4 R168, [R200+0x14100] ;  /* 0x01410000c8a8783b */ /* 0x000ea80000000200 */
[----:B------:R-:W3:Y:S03]  /*6860*/  LDSM.16.M88.4 R176, [R214] ;  /* 0x00000000d6b0783b */ /* 0x000ee60000000200 */
[C---:B--2---:R-:W-:Y:S08]  /*6870*/  HMMA.16816.F32 R4, R168.reuse, R172, R4 ;  /* 0x000000aca804723c */ /* 0x044ff00000001804 */
[C---:B------:R-:W-:Y:S01]  /*6880*/  HMMA.16816.F32 R8, R168.reuse, R174, R8 ;  /* 0x000000aea808723c */ /* 0x040fe20000001808 */
[----:B------:R-:W2:Y:S07]  /*6890*/  LDSM.16.M88.4 R172, [R213] ;  /* 0x00000000d5ac783b */ /* 0x000eae0000000200 */
[C---:B---3--:R-:W-:Y:S08]  /*68a0*/  HMMA.16816.F32 R12, R168.reuse, R176, R12 ;  /* 0x000000b0a80c723c */ /* 0x048ff0000000180c */
[C---:B------:R-:W-:Y:S01]  /*68b0*/  HMMA.16816.F32 R16, R168.reuse, R178, R16 ;  /* 0x000000b2a810723c */ /* 0x040fe20000001810 */
[----:B------:R-:W3:Y:S07]  /*68c0*/  LDSM.16.M88.4 R176, [R212] ;  /* 0x00000000d4b0783b */ /* 0x000eee0000000200 */
[C---:B--2---:R-:W-:Y:S08]  /*68d0*/  HMMA.16816.F32 R20, R168.reuse, R172, R20 ;  /* 0x000000aca814723c */ /* 0x044ff00000001814 */
[C---:B------:R-:W-:Y:S01]  /*68e0*/  HMMA.16816.F32 R24, R168.reuse, R174, R24 ;  /* 0x000000aea818723c */ /* 0x040fe20000001818 */
[----:B------:R-:W-:Y:S07]  /*68f0*/  LDSM.16.M88.4 R172, [R198+0xa100] ;  /* 0x00a10000c6ac783b */ /* 0x000fee0000000200 */
[C---:B---3--:R-:W-:Y:S08]  /*6900*/  HMMA.16816.F32 R28, R168.reuse, R176, R28 ;  /* 0x000000b0a81c723c */ /* 0x048ff0000000181c */
[----:B------:R-:W-:Y:S01]  /*6910*/  HMMA.16816.F32 R32, R168, R178, R32 ;  /* 0x000000b2a820723c */ /* 0x000fe20000001820 */
[----:B------:R-:W2:Y:S04]  /*6920*/  LDSM.16.M88.4 R168, [R202+0x14100] ;  /* 0x01410000caa8783b */ /* 0x000ea80000000200 */
[----:B------:R-:W3:Y:S03]  /*6930*/  LDSM.16.M88.4 R176, [R198+0xa900] ;  /* 0x00a90000c6b0783b */ /* 0x000ee60000000200 */
[C---:B--2---:R-:W-:Y:S08]  /*6940*/  HMMA.16816.F32 R4, R168.reuse, R172, R4 ;  /* 0x000000aca804723c */ /* 0x044ff00000001804 */
[C---:B------:R-:W-:Y:S01]  /*6950*/  HMMA.16816.F32 R8, R168.reuse, R174, R8 ;  /* 0x000000aea808723c */ /* 0x040fe20000001808 */
[----:B------:R-:W2:Y:S07]  /*6960*/  LDSM.16.M88.4 R172, [R198+0xb100] ;  /* 0x00b10000c6ac783b */ /* 0x000eae0000000200 */
[C---:B---3--:R-:W-:Y:S08]  /*6970*/  HMMA.16816.F32 R12, R168.reuse, R176, R12 ;  /* 0x000000b0a80c723c */ /* 0x048ff0000000180c */
[C---:B------:R-:W-:Y:S01]  /*6980*/  HMMA.16816.F32 R16, R168.reuse, R178, R16 ;  /* 0x000000b2a810723c */ /* 0x040fe20000001810 */
[----:B------:R-:W3:Y:S07]  /*6990*/  LDSM.16.M88.4 R176, [R198+0xb900] ;  /* 0x00b90000c6b0783b */ /* 0x000eee0000000200 */
        /* <DEDUP_REMOVED lines=116> */
[----:B------:R-:W3:Y:S01]  /*70e0*/  LDSM.16.M88.4 R176, [R197+0x7800] ;  /* 0x00780000c5b0783b */ /* 0x000ee20000000200 */
[----:B------:R-:W-:Y:S04]  /*70f0*/  DEPBAR.LE SB0, 0x0 ;  /* 0x000080000000791a */ /* 0x000fe80000000000 */
[----:B------:R-:W-:Y:S02]  /*7100*/  BAR.SYNC.DEFER_BLOCKING 0x0 ;  /* 0x0000000000007b1d */ /* 0x000fe40000010000 */
[C---:B--2---:R-:W-:Y:S04]  /*7110*/  HMMA.16816.F32 R20, R168.reuse, R172, R20 ;  /* 0x000000aca814723c */ /* 0x044fe80000001814 */
[----:B------:R-:W-:Y:S01]  /*7120*/  @!PT LDS RZ, [RZ] ;  /* 0x00000000fffff984 */ /* 0x000fe20000000800 */
[----:B------:R-:W-:Y:S01]  /*7130*/  @!PT LDS RZ, [RZ] ;  /* 0x00000000fffff984 */ /* 0x000fe20000000800 */
[----:B------:R-:W-:Y:S01]  /*7140*/  @!PT LDS RZ, [RZ] ;  /* 0x00000000fffff984 */ /* 0x000fe20000000800 */
[----:B------:R1:W-:Y:S04]  /*7150*/  @P0 LDGSTS.E.BYPASS.LTC128B.128 [R233+0x8100], [R234.64], !P3 ;  /* 0x08100000eae90fae */ /* 0x0003e8000d901d48 */
[C---:B------:R-:W-:Y:S01]  /*7160*/  HMMA.16816.F32 R24, R168.reuse, R174, R24 ;  /* 0x000000aea818723c */ /* 0x040fe20000001818 */
[----:B------:R1:W-:Y:S04]  /*7170*/  @P0 LDGSTS.E.BYPASS.LTC128B.128 [R233+0xa100], [R230.64], !P6 ;  /* 0x0a100000e6e90fae */ /* 0x0003e8000f101d48 */
[----:B------:R1:W-:Y:S03]  /*7180*/  @P0 LDGSTS.E.BYPASS.LTC128B.128 [R233+0xc100], [R228.64], !P5 ;  /* 0x0c100000e4e90fae */ /* 0x0003e6000e901d48 */
[C---:B---3--:R-:W-:Y:S01]  /*7190*/  HMMA.16816.F32 R28, R168.reuse, R176, R28 ;  /* 0x000000b0a81c723c */ /* 0x048fe2000000181c */
[----:B------:R1:W-:Y:S04]  /*71a0*/  @P0 LDGSTS.E.BYPASS.LTC128B.128 [R233+0xe100], [R226.64], !P4 ;  /* 0x0e100000e2e90fae */ /* 0x0003e8000e101d48 */
[----:B------:R1:W-:Y:S03]  /*71b0*/  @P0 LDGSTS.E.BYPASS.LTC128B.128 [R233+0x9100], [R224.64], !P3 ;  /* 0x09100000e0e90fae */ /* 0x0003e6000d901d48 */
[----:B------:R-:W-:Y:S01]  /*71c0*/  HMMA.16816.F32 R32, R168, R178, R32 ;  /* 0x000000b2a820723c */ /* 0x000fe20000001820 */
[----:B------:R1:W-:Y:S04]  /*71d0*/  @P0 LDGSTS.E.BYPASS.LTC128B.128 [R233+0xb100], [R220.64], !P6 ;  /* 0x0b100000dce90fae */ /* 0x0003e8000f101d48 */
[----:B------:R1:W-:Y:S02]  /*71e0*/  @P0 LDGSTS.E.BYPASS.LTC128B.128 [R233+0xd100], [R182.64], !P5 ;  /* 0x0d100000b6e90fae */ /* 0x0003e4000e901d48 */
[C---:B------:R-:W-:Y:S02]  /*71f0*/  IADD3 R169, R0.reuse, c[0x0][0x328], RZ ;  /* 0x0000ca0000a97a10 */ /* 0x040fe40007ffe0ff */
[----:B------:R1:W-:Y:S03]  /*7200*/  @P0 LDGSTS.E.BYPASS.LTC128B.128 [R233+0xf100], [R180.64], !P4 ;  /* 0x0f100000b4e90fae */ /* 0x0003e6000e101d48 */
[----:B------:R-:W-:Y:S01]  /*7210*/  IADD3 R168, R0, UR6, RZ ;  /* 0x0000000600a87c10 */ /* 0x000fe2000fffe0ff */
[----:B------:R-:W0:Y:S01]  /*7220*/  LDGDEPBAR ;  /* 0x00000000000079af */ /* 0x000e220000000000 */
[--C-:B------:R-:W-:Y:S03]  /*7230*/  IMAD.IADD R2, R169, 0x1, R3.reuse ;  /* 0x00000001a9027824 */ /* 0x100fe600078e0203 */
[----:B------:R-:W-:Y:S01]  /*7240*/  IMAD.IADD R0, R168, 0x1, R3 ;  /* 0x00000001a8007824 */ /* 0x000fe200078e0203 */
[----:B------:R-:W-:-:S05]  /*7250*/  @!P2 BRA `(.L_x_887) ;  /* 0x000001900000a947 */ /* 0x000fca0003800000 */
        /* <DEDUP_REMOVED lines=14> */
.L_x_889:
[----:B------:R-:W-:Y:S04]  /*7340*/  MOV R170, c[0x0][0x32c] ;  /* 0x0000cb0000aa7a02 */ /* 0x000fe80000000f00 */
[----:B------:R-:W-:Y:S11]  /*7350*/  ISETP.NE.AND P0, PT, R170, 0x1, PT ;  /* 0x00000001aa00780c */ /* 0x000ff60003f05270 */
[----:B------:R-:W-:Y:S02]  /*7360*/  @!UPT UIADD3 URZ, URZ, URZ, URZ ;  /* 0x0000003f3f3ff290 */ /* 0x000fe4000fffe03f */
[----:B------:R-:W-:Y:S05]  /*7370*/  @P0 IMAD.HI.U32 R170, R3, c[0x0][0x330], RZ ;  /* 0x0000cc0003aa0a27 */ /* 0x000fea00078e00ff */
[----:B------:R-:W-:Y:S02]  /*7380*/  @P0 SHF.R.U32.HI R3, RZ, c[0x0][0x334], R170 ;  /* 0x0000cd00ff030a19 */ /* 0x000fe400000116aa */
.L_x_890:
[----:B------:R-:W-:Y:S05]  /*7390*/  BSYNC B0 ;  /* 0x0000000000007941 */ /* 0x000fea0003800000 */
.L_x_888:
[----:B------:R-:W-:Y:S04]  /*73a0*/  IMAD R3, R3, c[0x0][0x32c], -R156 ;  /* 0x0000cb0003037a24 */ /* 0x000fe800078e0a9c */
[----:B------:R-:W-:Y:S05]  /*73b0*/  IMAD.IADD R3, R3, 0x1, -R219 ;  /* 0x0000000103037824 */ /* 0x000fea00078e0adb */
[----:B------:R-:W-:Y:S02]  /*73c0*/  IADD3 R170, R3, c[0x0][0x32c], RZ ;  /* 0x0000cb0003aa7a10 */ /* 0x000fe40007ffe0ff */
[----:B------:R-:W-:Y:S02]  /*73d0*/  IMNMX R0, R0, R3, !PT ;  /* 0x0000000300007217 */ /* 0x000fe40007800200 */
[----:B------:R-:W-:Y:S02]  /*73e0*/  IMNMX R2, R2, R170, PT ;  /* 0x000000aa02027217 */ /* 0x000fe40003800200 */
.L_x_887:
[----:B------:R-:W-:Y:S01]  /*73f0*/  ISETP.GT.AND P1, PT, R222, -0x1, PT ;  /* 0xffffffffde00780c */ /* 0x000fe20003f24270 */
[----:B------:R-:W2:Y:S03]  /*7400*/  SHFL.IDX PT, R3, R159, 0x1, 0x1c1f ;  /* 0x003c1f009f037f89 */ /* 0x000ea600000e0000 */
[----:B------:R-:W-:Y:S04]  /*7410*/  ISETP.GT.AND P0, PT, R0, RZ, P1 ;  /* 0x000000ff0000720c */ /* 0x000fe80000f04270 */
[----:B------:R-:W-:Y:S04]  /*7420*/  ISETP.LT.OR P0, PT, R2, 0x1, P0 ;  /* 0x000000010200780c */ /* 0x000fe80000701670 */
[----:B------:R-:W-:Y:S02]  /*7430*/  FSEL R4, R4, -INF , !P0 ;  /* 0xff80000004047808 */ /* 0x000fe40004000000 */
[----:B------:R-:W-:Y:S04]  /*7440*/  ISETP.GT.AND P0, PT, R0, 0x1, P1 ;  /* 0x000000010000780c */ /* 0x000fe80000f04270 */
        /* <DEDUP_REMOVED lines=22> */
[----:B-1----:R-:W-:Y:S02]  /*75b0*/  FSEL R181, R20, -INF , !P0 ;  /* 0xff80000014b57808 */ /* 0x002fe40004000000 */
        /* <DEDUP_REMOVED lines=18> */
[----:B------:R-:W-:Y:S01]  /*76e0*/  ISETP.GT.AND P0, PT, R0, 0x39, P1 ;  /* 0x000000390000780c */ /* 0x000fe20000f04270 */
[--C-:B--2---:R-:W-:Y:S03]  /*76f0*/  IMAD.IADD R0, R168, 0x1, R3.reuse ;  /* 0x00000001a8007824 */ /* 0x104fe600078e0203 */
[----:B------:R-:W-:Y:S01]  /*7700*/  ISETP.LT.OR P0, PT, R2, 0x3a, P0 ;  /* 0x0000003a0200780c */ /* 0x000fe20000701670 */
[----:B------:R-:W-:Y:S03]  /*7710*/  IMAD.IADD R2, R169, 0x1, R3 ;  /* 0x00000001a9027824 */ /* 0x000fe600078e0203 */
[----:B------:R-:W-:Y:S01]  /*7720*/  FSEL R225, R33, -INF , !P0 ;  /* 0xff80000021e17808 */ /* 0x000fe20004000000 */
        /* <DEDUP_REMOVED lines=15> */
.L_x_893:
[----:B------:R-:W-:Y:S04]  /*7820*/  MOV R12, c[0x0][0x32c] ;  /* 0x0000cb00000c7a02 */ /* 0x000fe80000000f00 */
[----:B------:R-:W-:Y:S11]  /*7830*/  ISETP.NE.AND P0, PT, R12, 0x1, PT ;  /* 0x000000010c00780c */ /* 0x000ff60003f05270 */
[----:B------:R-:W-:Y:S02]  /*7840*/  @!UPT UIADD3 URZ, URZ, URZ, URZ ;  /* 0x0000003f3f3ff290 */ /* 0x000fe4000fffe03f */
[----:B------:R-:W-:Y:S05]  /*7850*/  @P0 IMAD.HI.U32 R12, R3, c[0x0][0x330], RZ ;  /* 0x0000cc00030c0a27 */ /* 0x000fea00078e00ff */
[----:B------:R-:W-:Y:S02]  /*7860*/  @P0 SHF.R.U32.HI R3, RZ, c[0x0][0x334], R12 ;  /* 0x0000cd00ff030a19 */ /* 0x000fe4000001160c */
.L_x_894:
[----:B------:R-:W-:Y:S05]  /*7870*/  BSYNC B0 ;  /* 0x0000000000007941 */ /* 0x000fea0003800000 */
.L_x_892:
[----:B------:R-:W-:Y:S04]  /*7880*/  IMAD R156, R3, c[0x0][0x32c], -R156 ;  /* 0x0000cb00039c7a24 */ /* 0x000fe800078e0a9c */
[----:B------:R-:W-:Y:S05]  /*7890*/  IMAD.IADD R156, R156, 0x1, -R219 ;  /* 0x000000019c9c7824 */ /* 0x000fea00078e0adb */
[----:B------:R-:W-:Y:S02]  /*78a0*/  IADD3 R3, R156, c[0x0][0x32c], RZ ;  /* 0x0000cb009c037a10 */ /* 0x000fe40007ffe0ff */
[----:B------:R-:W-:Y:S02]  /*78b0*/  IMNMX R0, R0, R156, !PT ;  /* 0x0000009c00007217 */ /* 0x000fe40007800200 */
[----:B------:R-:W-:Y:S02]  /*78c0*/  IMNMX R2, R2, R3, PT ;  /* 0x0000000302027217 */ /* 0x000fe40003800200 */
.L_x_891:
[----:B------:R-:W-:Y:S02]  /*78d0*/  ISETP.GT.AND P0, PT, R0, RZ, P1 ;  /* 0x000000ff0000720c */ /* 0x000fe40000f04270 */
[----:B------:R-:W-:Y:S02]  /*78e0*/  FMNMX.FTZ R3, R4, R157, !PT ;  /* 0x0000009d04037209 */ /* 0x000fe40007810000 */
[----:B------:R-:W-:Y:S02]  /*78f0*/  ISETP.LT.OR P0, PT, R2, 0x1, P0 ;  /* 0x000000010200780c */ /* 0x000fe40000701670 */
[----:B------:R-:W-:Y:S02]  /*7900*/  FMNMX.FTZ R3, R5, R3, !PT ;  /* 0x0000000305037209 */ /* 0x000fe40007810000 */
[----:B------:R-:W-:Y:S02]  /*7910*/  FSEL R6, R6, -INF , !P0 ;  /* 0xff80000006067808 */ /* 0x000fe40004000000 */
[----:B------:R-:W-:Y:S02]  /*7920*/  ISETP.GT.AND P0, PT, R0, 0x1, P1 ;  /* 0x000000010000780c */ /* 0x000fe40000f04270 */
        /* <DEDUP_REMOVED lines=44> */
[----:B------:R-:W-:Y:S01]  /*7bf0*/  ISETP.GT.AND P0, PT, R0, 0x28, P1 ;  /* 0x000000280000780c */ /* 0x000fe20000f04270 */
[----:B------:R-:W-:Y:S01]  /*7c00*/  LDSM.16.MT88.4 R20, [R194+0x100] ;  /* 0x00010000c214783b */ /* 0x000fe20000004200 */
        /* <DEDUP_REMOVED lines=12> */
[----:B------:R-:W-:Y:S01]  /*7cd0*/  FMNMX.FTZ R12, R184, R12, !PT ;  /* 0x0000000cb80c7209 */ /* 0x000fe20007810000 */
[----:B------:R-:W-:Y:S01]  /*7ce0*/  SHFL.BFLY PT, R13, R3, 0x2, 0x1f ;  /* 0x0c401f00030d7f89 */ /* 0x000fe200000e0000 */
[----:B------:R-:W-:Y:S02]  /*7cf0*/  FSEL R219, R30, -INF , !P0 ;  /* 0xff8000001edb7808 */ /* 0x000fe40004000000 */
[----:B------:R-:W-:Y:S02]  /*7d00*/  ISETP.GT.AND P0, PT, R0, 0x31, P1 ;  /* 0x000000310000780c */ /* 0x000fe40000f04270 */
[----:B------:R-:W-:Y:S02]  /*7d10*/  FMNMX.FTZ R12, R185, R12, !PT ;  /* 0x0000000cb90c7209 */ /* 0x000fe40007810000 */
[----:B------:R-:W-:Y:S02]  /*7d20*/  ISETP.LT.OR P0, PT, R2, 0x32, P0 ;  /* 0x000000320200780c */ /* 0x000fe40000701670 */
[----:B------:R-:W-:Y:S02]  /*7d30*/  FMNMX.FTZ R12, R188, R12, !PT ;  /* 0x0000000cbc0c7209 */ /* 0x000fe40007810000 */
[----:B------:R-:W-:Y:S02]  /*7d40*/  FSEL R221, R31, -INF , !P0 ;  /* 0xff8000001fdd7808 */ /* 0x000fe40004000000 */
[----:B------:R-:W-:Y:S01]  /*7d50*/  ISETP.GT.AND P0, PT, R0, 0x38, P1 ;  /* 0x000000380000780c */ /* 0x000fe20000f04270 */
[----:B------:R-:W-:Y:S03]  /*7d60*/  LDSM.16.MT88.4 R28, [R196+0x100] ;  /* 0x00010000c41c783b */ /* 0x000fe60000004200 */
[----:B------:R-:W-:Y:S04]  /*7d70*/  ISETP.LT.OR P0, PT, R2, 0x39, P0 ;  /* 0x000000390200780c */ /* 0x000fe80000701670 */
[----:B------:R-:W-:Y:S02]  /*7d80*/  FSEL R223, R34, -INF , !P0 ;  /* 0xff80000022df7808 */ /* 0x000fe40004000000 */
[----:B------:R-:W-:Y:S02]  /*7d90*/  ISETP.GT.AND P0, PT, R0, 0x39, P1 ;  /* 0x000000390000780c */ /* 0x000fe40000f04270 */
[----:B------:R-:W-:Y:S02]  /*7da0*/  FMNMX.FTZ R0, R219, R12, !PT ;  /* 0x0000000cdb007209 */ /* 0x000fe40007810000 */
[----:B------:R-:W-:Y:S02]  /*7db0*/  ISETP.LT.OR P0, PT, R2, 0x3a, P0 ;  /* 0x0000003a0200780c */ /* 0x000fe40000701670 */
[----:B------:R-:W-:Y:S02]  /*7dc0*/  FMNMX.FTZ R0, R221, R0, !PT ;  /* 0x00000000dd007209 */ /* 0x000fe40007810000 */
[----:B------:R-:W-:Y:S02]  /*7dd0*/  FSEL R159, R35, -INF , !P0 ;  /* 0xff800000239f7808 */ /* 0x000fe40004000000 */
[----:B------:R-:W-:Y:S04]  /*7de0*/  FMNMX.FTZ R0, R223, R0, !PT ;  /* 0x00000000df007209 */ /* 0x000fe80007810000 */
[----:B------:R-:W-:Y:S05]  /*7df0*/  FMNMX.FTZ R0, R159, R0, !PT ;  /* 0x000000009f007209 */ /* 0x000fea0007810000 */
[----:B------:R-:W1:Y:S02]  /*7e00*/  SHFL.BFLY PT, R2, R0, 0x2, 0x1f ;  /* 0x0c401f0000027f89 */ /* 0x000e6400000e0000 */
[----:B-1----:R-:W-:Y:S02]  /*7e10*/  FMNMX.FTZ R2, R0, R2, !PT ;  /* 0x0000000200027209 */ /* 0x002fe40007810000 */
[----:B------:R-:W-:Y:S04]  /*7e20*/  FMNMX.FTZ R3, R3, R13, !PT ;  /* 0x0000000d03037209 */ /* 0x000fe80007810000 */
[----:B------:R-:W-:Y:S08]  /*7e30*/  LDSM.16.MT88.4 R12, [R193+0x100] ;  /* 0x00010000c10c783b */ /* 0x000ff00000004200 */
[----:B------:R-:W1:Y:S02]  /*7e40*/  SHFL.BFLY PT, R156, R3, 0x1, 0x1f ;  /* 0x0c201f00039c7f89 */ /* 0x000e6400000e0000 */
[----:B-1----:R-:W-:Y:S06]  /*7e50*/  FMNMX.FTZ R156, R3, R156, !PT ;  /* 0x0000009c039c7209 */ /* 0x002fec0007810000 */
[----:B------:R-:W1:Y:S01]  /*7e60*/  SHFL.BFLY PT, R3, R2, 0x1, 0x1f ;  /* 0x0c201f0002037f89 */ /* 0x000e6200000e0000 */
[C---:B------:R-:W-:Y:S01]  /*7e70*/  FSETP.NEU.FTZ.AND P0, PT, R156.reuse, -INF , PT ;  /* 0xff8000009c00780b */ /* 0x040fe20003f1d000 */
[C---:B------:R-:W-:Y:S03]  /*7e80*/  FMUL.FTZ R172, R156.reuse, c[0x0][0x2d0] ;  /* 0x0000b4009cac7a20 */ /* 0x040fe60000410000 */
[----:B------:R-:W-:Y:S02]  /*7e90*/  FSEL R0, R156, RZ, P0 ;  /* 0x000000ff9c007208 */ /* 0x000fe40000000000 */
[----:B------:R-:W-:Y:S03]  /*7ea0*/  FSEL R172, R172, RZ, P0 ;  /* 0x000000ffacac7208 */ /* 0x000fe60000000000 */
[----:B------:R-:W-:Y:S02]  /*7eb0*/  FADD.FTZ R0, -R0, R157 ;  /* 0x0000009d00007221 */ /* 0x000fe40000010100 */
[--C-:B------:R-:W-:Y:S02]  /*7ec0*/  FFMA.FTZ R8, R8, c[0x0][0x2d0], -R172.reuse ;  /* 0x0000b40008087a23 */ /* 0x100fe400000108ac */
[----:B------:R-:W-:Y:S02]  /*7ed0*/  FMUL.FTZ R0, R0, c[0x0][0x2d0] ;  /* 0x0000b40000007a20 */ /* 0x000fe40000410000 */
[--C-:B------:R-:W-:Y:S01]  /*7ee0*/  FFMA.FTZ R9, R9, c[0x0][0x2d0], -R172.reuse ;  /* 0x0000b40009097a23 */ /* 0x100fe200000108ac */
[----:B------:R-:W-:Y:S01]  /*7ef0*/  MUFU.EX2 R241, R8 ;  /* 0x0000000800f17308 */ /* 0x000fe20000000800 */
[--C-:B------:R-:W-:Y:S02]  /*7f00*/  FFMA.FTZ R4, R4, c[0x0][0x2d0], -R172.reuse ;  /* 0x0000b40004047a23 */ /* 0x100fe400000108ac */
[----:B------:R-:W-:Y:S01]  /*7f10*/  FFMA.FTZ R5, R5, c[0x0][0x2d0], -R172 ;  /* 0x0000b40005057a23 */ /* 0x000fe200000108ac */
[----:B-1----:R-:W-:Y:S06]  /*7f20*/  FMNMX.FTZ R3, R2, R3, !PT ;  /* 0x0000000302037209 */ /* 0x002fec0007810000 */
[----:B------:R1:W2:Y:S01]  /*7f30*/  MUFU.EX2 R2, R0 ;  /* 0x0000000000027308 */ /* 0x0002a20000000800 */
[C---:B------:R-:W-:Y:S01]  /*7f40*/  FSETP.NEU.FTZ.AND P0, PT, R3.reuse, -INF , PT ;  /* 0xff8000000300780b */ /* 0x040fe20003f1d000 */
[----:B------:R-:W-:Y:S05]  /*7f50*/  FMUL.FTZ R157, R3, c[0x0][0x2d0] ;  /* 0x0000b400039d7a20 */ /* 0x000fea0000410000 */
[----:B------:R-:W-:Y:S03]  /*7f60*/  FSEL R157, R157, RZ, P0 ;  /* 0x000000ff9d9d7208 */ /* 0x000fe60000000000 */
[----:B------:R-:W3:Y:S02]  /*7f70*/  MUFU.EX2 R240, R9 ;  /* 0x0000000900f07308 */ /* 0x000ee40000000800 */
[--C-:B------:R-:W-:Y:S02]  /*7f80*/  FFMA.FTZ R10, R10, c[0x0][0x2d0], -R157.reuse ;  /* 0x0000b4000a0a7a23 */ /* 0x100fe4000001089d */
[--C-:B------:R-:W-:Y:S02]  /*7f90*/  FFMA.FTZ R11, R11, c[0x0][0x2d0], -R157.reuse ;  /* 0x0000b4000b0b7a23 */ /* 0x100fe4000001089d */
[--C-:B------:R-:W-:Y:S02]  /*7fa0*/  FFMA.FTZ R6, R6, c[0x0][0x2d0], -R157.reuse ;  /* 0x0000b40006067a23 */ /* 0x100fe4000001089d */
[--C-:B------:R-:W-:Y:S02]  /*7fb0*/  FFMA.FTZ R7, R7, c[0x0][0x2d0], -R157.reuse ;  /* 0x0000b40007077a23 */ /* 0x100fe4000001089d */
[----:B------:R-:W-:Y:S01]  /*7fc0*/  MUFU.EX2 R227, R10 ;  /* 0x0000000a00e37308 */ /* 0x000fe20000000800 */
[----:B-1----:R-:W-:Y:S01]  /*7fd0*/  FSEL R0, R3, RZ, P0 ;  /* 0x000000ff03007208 */ /* 0x002fe20000000000 */
[C---:B--2---:R-:W-:Y:S02]  /*7fe0*/  FMUL.FTZ R8, R2.reuse, R164 ;  /* 0x000000a402087220 */ /* 0x044fe40000410000 */
[----:B------:R-:W-:Y:S02]  /*7ff0*/  FMUL.FTZ R16, R2, R136 ;  /* 0x0000008802107220 */ /* 0x000fe40000410000 */
[----:B------:R-:W-:Y:S04]  /*8000*/  FADD.FTZ R0, -R0, R158 ;  /* 0x0000009e00007221 */ /* 0x000fe80000010100 */
[----:B------:R-:W1:Y:S01]  /*8010*/  MUFU.EX2 R226, R11 ;  /* 0x0000000b00e27308 */ /* 0x000e620000000800 */
[----:B------:R-:W-:Y:S02]  /*8020*/  FMUL.FTZ R17, R2, R137 ;  /* 0x0000008902117220 */ /* 0x000fe40000410000 */
[----:B------:R-:W-:Y:S01]  /*8030*/  FMUL.FTZ R0, R0, c[0x0][0x2d0] ;  /* 0x0000b40000007a20 */ /* 0x000fe20000410000 */
[----:B---3--:R-:W-:Y:S01]  /*8040*/  F2FP.PACK_AB R170, R240, R241 ;  /* 0x000000f1f0aa723e */ /* 0x008fe200000000ff */
[C---:B------:R-:W-:Y:S02]  /*8050*/  FMUL.FTZ R9, R2.reuse, R165 ;  /* 0x000000a502097220 */ /* 0x040fe40000410000 */
[C---:B------:R-:W-:Y:S02]  /*8060*/  FMUL.FTZ R25, R2.reuse, R145 ;  /* 0x0000009102197220 */ /* 0x040fe40000410000 */
[C---:B------:R-:W-:Y:S01]  /*8070*/  FMUL.FTZ R24, R2.reuse, R144 ;  /* 0x0000009002187220 */ /* 0x040fe20000410000 */
[----:B------:R-:W2:Y:S01]  /*8080*/  MUFU.EX2 R0, R0 ;  /* 0x0000000000007308 */ /* 0x000ea20000000800 */
        /* <DEDUP_REMOVED lines=8> */
[----:B-1----:R-:W-:Y:S01]  /*8110*/  F2FP.PACK_AB R171, R226, R227 ;  /* 0x000000e3e2ab723e */ /* 0x002fe200000000ff */
[C---:B------:R-:W-:Y:S02]  /*8120*/  FMUL.FTZ R45, R2.reuse, R45 ;  /* 0x0000002d022d7220 */ /* 0x040fe40000410000 */
[C---:B------:R-:W-:Y:S02]  /*8130*/  FMUL.FTZ R48, R2.reuse, R48 ;  /* 0x0000003002307220 */ /* 0x040fe40000410000 */
[C---:B------:R-:W-:Y:S01]  /*8140*/  FMUL.FTZ R49, R2.reuse, R49 ;  /* 0x0000003102317220 */ /* 0x040fe20000410000 */
[----:B------:R-:W1:Y:S01]  /*8150*/  MUFU.EX2 R242, R5 ;  /* 0x0000000500f27308 */ /* 0x000e620000000800 */
[C---:B------:R-:W-:Y:S02]  /*8160*/  FMUL.FTZ R52, R2.reuse, R52 ;  /* 0x0000003402347220 */ /* 0x040fe40000410000 */
[----:B------:R-:W-:Y:S02]  /*8170*/  FMUL.FTZ R53, R2, R53 ;  /* 0x0000003502357220 */ /* 0x000fe40000410000 */
[C---:B--2---:R-:W-:Y:S02]  /*8180*/  FMUL.FTZ R10, R0.reuse, R166 ;  /* 0x000000a6000a7220 */ /* 0x044fe40000410000 */
[C---:B------:R-:W-:Y:S02]  /*8190*/  FMUL.FTZ R11, R0.reuse, R167 ;  /* 0x000000a7000b7220 */ /* 0x040fe40000410000 */
[C---:B------:R-:W-:Y:S01]  /*81a0*/  FMUL.FTZ R18, R0.reuse, R138 ;  /* 0x0000008a00127220 */ /* 0x040fe20000410000 */
[----:B------:R2:W-:Y:S01]  /*81b0*/  MUFU.EX2 R229, R6 ;  /* 0x0000000600e57308 */ /* 0x0005e20000000800 */
[C---:B------:R-:W-:Y:S01]  /*81c0*/  FMUL.FTZ R19, R0.reuse, R139 ;  /* 0x0000008b00137220 */ /* 0x040fe20000410000 */
[----:B------:R-:W-:Y:S01]  /*81d0*/  LDSM.16.MT88.4 R164, [R193+0x1900] ;  /* 0x00190000c1a4783b */ /* 0x000fe20000004200 */
[----:B------:R-:W-:Y:S02]  /*81e0*/  FMUL.FTZ R26, R0, R146 ;  /* 0x00000092001a7220 */ /* 0x000fe40000410000 */
[----:B---3--:R-:W-:Y:S02]  /*81f0*/  FMUL.FTZ R4, R2, R160 ;  /* 0x000000a002047220 */ /* 0x008fe40000410000 */
[C---:B------:R-:W-:Y:S02]  /*8200*/  FMUL.FTZ R27, R0.reuse, R147 ;  /* 0x00000093001b7220 */ /* 0x040fe40000410000 */
[C---:B------:R-:W-:Y:S01]  /*8210*/  FMUL.FTZ R34, R0.reuse, R154 ;  /* 0x0000009a00227220 */ /* 0x040fe20000410000 */
[----:B------:R-:W3:Y:S01]  /*8220*/  MUFU.EX2 R228, R7 ;  /* 0x0000000700e47308 */ /* 0x000ee20000000800 */
[----:B------:R-:W-:Y:S01]  /*8230*/  LDSM.16.MT88.4 R136, [R193+0x2100] ;  /* 0x00210000c188783b */ /* 0x000fe20000004200 */
[----:B------:R-:W-:Y:S01]  /*8240*/  FMUL.FTZ R35, R0, R155 ;  /* 0x0000009b00237220 */ /* 0x000fe20000410000 */
[----:B-1----:R-:W-:Y:S01]  /*8250*/  F2FP.PACK_AB R168, R242, R239 ;  /* 0x000000eff2a8723e */ /* 0x002fe200000000ff */
[----:B------:R-:W-:Y:S02]  /*8260*/  FMUL.FTZ R5, R2, R161 ;  /* 0x000000a102057220 */ /* 0x000fe40000410000 */
[C---:B------:R-:W-:Y:S02]  /*8270*/  FMUL.FTZ R38, R0.reuse, R38 ;  /* 0x0000002600267220 */ /* 0x040fe40000410000 */
[C---:B------:R-:W-:Y:S01]  /*8280*/  FMUL.FTZ R39, R0.reuse, R39 ;  /* 0x0000002700277220 */ /* 0x040fe20000410000 */
[----:B------:R-:W-:Y:S01]  /*8290*/  LDSM.16.MT88.4 R152, [R194+0x2900] ;  /* 0x00290000c298783b */ /* 0x000fe20000004200 */
[C---:B------:R-:W-:Y:S02]  /*82a0*/  FMUL.FTZ R42, R0.reuse, R42 ;  /* 0x0000002a002a7220 */ /* 0x040fe40000410000 */
[C---:B------:R-:W-:Y:S02]  /*82b0*/  FMUL.FTZ R43, R0.reuse, R43 ;  /* 0x0000002b002b7220 */ /* 0x040fe40000410000 */
[C---:B--2---:R-:W-:Y:S02]  /*82c0*/  FMUL.FTZ R6, R0.reuse, R162 ;  /* 0x000000a200067220 */ /* 0x044fe40000410000 */
[C---:B------:R-:W-:Y:S02]  /*82d0*/  FMUL.FTZ R46, R0.reuse, R46 ;  /* 0x0000002e002e7220 */ /* 0x040fe40000410000 */
[C---:B------:R-:W-:Y:S02]  /*82e0*/  FMUL.FTZ R47, R0.reuse, R47 ;  /* 0x0000002f002f7220 */ /* 0x040fe40000410000 */
[C---:B------:R-:W-:Y:S02]  /*82f0*/  FMUL.FTZ R50, R0.reuse, R50 ;  /* 0x0000003200327220 */ /* 0x040fe40000410000 */
[----:B------:R-:W-:Y:S01]  /*8300*/  FMUL.FTZ R51, R0, R51 ;  /* 0x0000003300337220 */ /* 0x000fe20000410000 */
[----:B---3--:R-:W-:Y:S01]  /*8310*/  F2FP.PACK_AB R169, R228, R229 ;  /* 0x000000e5e4a9723e */ /* 0x008fe200000000ff */
[----:B------:R-:W-:Y:S02]  /*8320*/  FMUL.FTZ R7, R0, R163 ;  /* 0x000000a300077220 */ /* 0x000fe40000410000 */
[--C-:B------:R-:W-:Y:S02]  /*8330*/  FFMA.FTZ R144, R180, c[0x0][0x2d0], -R157.reuse ;  /* 0x0000b400b4907a23 */ /* 0x100fe4000001089d */
[C---:B------:R-:W-:Y:S02]  /*8340*/  FMUL.FTZ R54, R0.reuse, R54 ;  /* 0x0000003600367220 */ /* 0x040fe40000410000 */
[----:B------:R-:W-:Y:S01]  /*8350*/  FMUL.FTZ R55, R0, R55 ;  /* 0x0000003700377220 */ /* 0x000fe20000410000 */
[C---:B------:R-:W-:Y:S05]  /*8360*/  HMMA.16816.F32 R4, R168.reuse, R12, R4 ;  /* 0x0000000ca804723c */ /* 0x040fea0000001804 */
[C---:B------:R-:W-:Y:S02]  /*8370*/  FMUL.FTZ R56, R2.reuse, R56 ;  /* 0x0000003802387220 */ /* 0x040fe40000410000 */
[C---:B------:R-:W-:Y:S01]  /*8380*/  FMUL.FTZ R12, R2.reuse, R132 ;  /* 0x00000084020c7220 */ /* 0x040fe20000410000 */
[C---:B------:R-:W-:Y:S04]  /*8390*/  HMMA.16816.F32 R8, R168.reuse, R14, R8 ;  /* 0x0000000ea808723c */ /* 0x040fe80000001808 */
[C---:B------:R-:W-:Y:S02]  /*83a0*/  FMUL.FTZ R13, R2.reuse, R133 ;  /* 0x00000085020d7220 */ /* 0x040fe40000410000 */
[----:B------:R-:W-:Y:S02]  /*83b0*/  FMUL.FTZ R57, R2, R57 ;  /* 0x0000003902397220 */ /* 0x000fe40000410000 */
[C---:B------:R-:W-:Y:S04]  /*83c0*/  FMUL.FTZ R14, R0.reuse, R134 ;  /* 0x00000086000e7220 */ /* 0x040fe80000410000 */
[C---:B------:R-:W-:Y:S02]  /*83d0*/  FMUL.FTZ R15, R0.reuse, R135 ;  /* 0x00000087000f7220 */ /* 0x040fe40000410000 */
[----:B------:R-:W1:Y:S01]  /*83e0*/  LDSM.16.MT88.4 R132, [R195+0x100] ;  /* 0x00010000c384783b */ /* 0x000e620000004200 */
[C---:B------:R-:W-:Y:S02]  /*83f0*/  FMUL.FTZ R58, R0.reuse, R58 ;  /* 0x0000003a003a7220 */ /* 0x040fe40000410000 */
[----:B------:R-:W-:Y:S02]  /*8400*/  FMUL.FTZ R59, R0, R59 ;  /* 0x0000003b003b7220 */ /* 0x000fe40000410000 */
[C---:B------:R-:W-:Y:S03]  /*8410*/  HMMA.16816.F32 R12, R168.reuse, R20, R12 ;  /* 0x00000014a80c723c */ /* 0x040fe6000000180c */
[C---:B------:R-:W-:Y:S02]  /*8420*/  FMUL.FTZ R60, R2.reuse, R60 ;  /* 0x0000003c023c7220 */ /* 0x040fe40000410000 */
[C---:B------:R-:W-:Y:S02]  /*8430*/  FMUL.FTZ R61, R2.reuse, R61 ;  /* 0x0000003d023d7220 */ /* 0x040fe40000410000 */
[C---:B------:R-:W-:Y:S01]  /*8440*/  FMUL.FTZ R20, R2.reuse, R140 ;  /* 0x0000008c02147220 */ /* 0x040fe20000410000 */
[C---:B------:R-:W-:Y:S04]  /*8450*/  HMMA.16816.F32 R16, R168.reuse, R22, R16 ;  /* 0x00000016a810723c */ /* 0x040fe80000001810 */
[----:B------:R-:W-:Y:S02]  /*8460*/  FMUL.FTZ R21, R2, R141 ;  /* 0x0000008d02157220 */ /* 0x000fe40000410000 */
[C---:B------:R-:W-:Y:S02]  /*8470*/  FMUL.FTZ R62, R0.reuse, R62 ;  /* 0x0000003e003e7220 */ /* 0x040fe40000410000 */
[C---:B------:R-:W-:Y:S04]  /*8480*/  FMUL.FTZ R22, R0.reuse, R142 ;  /* 0x0000008e00167220 */ /* 0x040fe80000410000 */
[C---:B------:R-:W-:Y:S02]  /*8490*/  FMUL.FTZ R23, R0.reuse, R143 ;  /* 0x0000008f00177220 */ /* 0x040fe40000410000 */
[----:B------:R-:W2:Y:S01]  /*84a0*/  LDSM.16.MT88.4 R140, [R194+0x2100] ;  /* 0x00210000c28c783b */ /* 0x000ea20000004200 */
[----:B------:R-:W-:Y:S02]  /*84b0*/  FMUL.FTZ R63, R0, R63 ;  /* 0x0000003f003f7220 */ /* 0x000fe40000410000 */
[C---:B------:R-:W-:Y:S02]  /*84c0*/  FMUL.FTZ R64, R2.reuse, R64 ;  /* 0x0000004002407220 */ /* 0x040fe40000410000 */
[C---:B------:R-:W-:Y:S03]  /*84d0*/  HMMA.16816.F32 R20, R168.reuse, R28, R20 ;  /* 0x0000001ca814723c */ /* 0x040fe60000001814 */
[----:B------:R-:W-:Y:S02]  /*84e0*/  FMUL.FTZ R65, R2, R65 ;  /* 0x0000004102417220 */ /* 0x000fe40000410000 */
[----:B------:R-:W-:Y:S02]  /*84f0*/  FMUL.FTZ R66, R0, R66 ;  /* 0x0000004200427220 */ /* 0x000fe40000410000 */
[C---:B------:R-:W-:Y:S01]  /*8500*/  FMUL.FTZ R28, R2.reuse, R148 ;  /* 0x00000094021c7220 */ /* 0x040fe20000410000 */
[C---:B------:R-:W-:Y:S04]  /*8510*/  HMMA.16816.F32 R24, R168.reuse, R30, R24 ;  /* 0x0000001ea818723c */ /* 0x040fe80000001818 */
[----:B------:R-:W-:Y:S02]  /*8520*/  FMUL.FTZ R29, R2, R149 ;  /* 0x00000095021d7220 */ /* 0x000fe40000410000 */
[C---:B------:R-:W-:Y:S02]  /*8530*/  FMUL.FTZ R67, R0.reuse, R67 ;  /* 0x0000004300437220 */ /* 0x040fe40000410000 */
[C---:B------:R-:W-:Y:S04]  /*8540*/  FMUL.FTZ R30, R0.reuse, R150 ;  /* 0x00000096001e7220 */ /* 0x040fe80000410000 */
[----:B------:R-:W-:Y:S02]  /*8550*/  FMUL.FTZ R31, R0, R151 ;  /* 0x00000097001f7220 */ /* 0x000fe40000410000 */
[----:B------:R-:W-:Y:S01]  /*8560*/  LDSM.16.MT88.4 R148, [R195+0x900] ;  /* 0x00090000c394783b */ /* 0x000fe20000004200 */
[C---:B------:R-:W-:Y:S02]  /*8570*/  FMUL.FTZ R68, R2.reuse, R68 ;  /* 0x0000004402447220 */ /* 0x040fe40000410000 */
[----:B------:R-:W-:Y:S02]  /*8580*/  FMUL.FTZ R69, R2, R69 ;  /* 0x0000004502457220 */ /* 0x000fe40000410000 */
        /* <DEDUP_REMOVED lines=8> */
[C---:B------:R-:W-:Y:S04]  /*8610*/  HMMA.16816.F32 R36, R168.reuse, R136, R36 ;  /* 0x00000088a824723c */ /* 0x040fe80000001824 */
[----:B------:R-:W-:Y:S02]  /*8620*/  FMUL.FTZ R75, R0, R75 ;  /* 0x0000004b004b7220 */ /* 0x000fe40000410000 */
[C---:B------:R-:W-:Y:S02]  /*8630*/  FMUL.FTZ R76, R2.reuse, R76 ;  /* 0x0000004c024c7220 */ /* 0x040fe40000410000 */
[C---:B------:R-:W-:Y:S01]  /*8640*/  HMMA.16816.F32 R40, R168.reuse, R138, R40 ;  /* 0x0000008aa828723c */ /* 0x040fe20000001828 */
[----:B------:R-:W3:Y:S03]  /*8650*/  LDSM.16.MT88.4 R136, [R195+0x2100] ;  /* 0x00210000c388783b */ /* 0x000ee60000004200 */
        /* <DEDUP_REMOVED lines=18> */
[C---:B---3--:R-:W-:Y:S04]  /*8780*/  HMMA.16816.F32 R60, R168.reuse, R136, R60 ;  /* 0x00000088a83c723c */ /* 0x048fe8000000183c */
        /* <DEDUP_REMOVED lines=32> */
[C---:B------:R-:W-:Y:S04]  /*8990*/  HMMA.16816.F32 R96, R168.reuse, R142, R96 ;  /* 0x0000008ea860723c */ /* 0x040fe80000001860 */
[----:B------:R-:W-:Y:S02]  /*89a0*/  FMUL.FTZ R109, R2, R109 ;  /* 0x0000006d026d7220 */ /* 0x000fe40000410000 */
[C---:B------:R-:W-:Y:S02]  /*89b0*/  FMUL.FTZ R110, R0.reuse, R110 ;  /* 0x0000006e006e7220 */ /* 0x040fe40000410000 */
[----:B------:R-:W-:Y:S01]  /*89c0*/  FMUL.FTZ R111, R0, R111 ;  /* 0x0000006f006f7220 */ /* 0x000fe20000410000 */
[C---:B-1----:R-:W-:Y:S03]  /*89d0*/  HMMA.16816.F32 R100, R168.reuse, R132, R100 ;  /* 0x00000084a864723c */ /* 0x042fe60000001864 */
[--C-:B------:R-:W-:Y:S02]  /*89e0*/  FFMA.FTZ R140, R173, c[0x0][0x2d0], -R172.reuse ;  /* 0x0000b400ad8c7a23 */ /* 0x100fe400000108ac */
[----:B------:R-:W-:Y:S02]  /*89f0*/  FMUL.FTZ R112, R2, R112 ;  /* 0x0000007002707220 */ /* 0x000fe40000410000 */
[----:B------:R1:W-:Y:S01]  /*8a00*/  MUFU.EX2 R238, R140 ;  /* 0x0000008c00ee7308 */ /* 0x0003e20000000800 */
[C---:B------:R-:W-:Y:S04]  /*8a10*/  HMMA.16816.F32 R104, R168.reuse, R134, R104 ;  /* 0x00000086a868723c */ /* 0x040fe80000001868 */
[--C-:B------:R-:W-:Y:S02]  /*8a20*/  FFMA.FTZ R132, R176, c[0x0][0x2d0], -R172.reuse ;  /* 0x0000b400b0847a23 */ /* 0x100fe400000108ac */
[----:B------:R-:W-:Y:S02]  /*8a30*/  FMUL.FTZ R113, R2, R113 ;  /* 0x0000007102717220 */ /* 0x000fe40000410000 */
[C---:B---3--:R-:W-:Y:S01]  /*8a40*/  HMMA.16816.F32 R108, R168.reuse, R136, R108 ;  /* 0x00000088a86c723c */ /* 0x048fe2000000186c */
[----:B------:R2:W-:Y:S03]  /*8a50*/  MUFU.EX2 R236, R132 ;  /* 0x0000008400ec7308 */ /* 0x0005e60000000800 */
[C---:B------:R-:W-:Y:S02]  /*8a60*/  FMUL.FTZ R114, R0.reuse, R114 ;  /* 0x0000007200727220 */ /* 0x040fe40000410000 */
[----:B------:R-:W-:Y:S02]  /*8a70*/  FMUL.FTZ R115, R0, R115 ;  /* 0x0000007300737220 */ /* 0x000fe40000410000 */
[--C-:B------:R-:W-:Y:S04]  /*8a80*/  FFMA.FTZ R136, R175, c[0x0][0x2d0], -R157.reuse ;  /* 0x0000b400af887a23 */ /* 0x100fe8000001089d */
[----:B------:R3:W-:Y:S01]  /*8a90*/  MUFU.EX2 R190, R136 ;  /* 0x0000008800be7308 */ /* 0x0007e20000000800 */
[C---:B------:R-:W-:Y:S03]  /*8aa0*/  HMMA.16816.F32 R112, R168.reuse, R138, R112 ;  /* 0x0000008aa870723c */ /* 0x040fe60000001870 */
[--C-:B-1----:R-:W-:Y:S02]  /*8ab0*/  FFMA.FTZ R140, R174, c[0x0][0x2d0], -R172.reuse ;  /* 0x0000b400ae8c7a23 */ /* 0x102fe400000108ac */
[C---:B------:R-:W-:Y:S02]  /*8ac0*/  FMUL.FTZ R116, R2.reuse, R116 ;  /* 0x0000007402747220 */ /* 0x040fe40000410000 */
[----:B------:R-:W-:Y:S02]  /*8ad0*/  FMUL.FTZ R117, R2, R117 ;  /* 0x0000007502757220 */ /* 0x000fe40000410000 */
[----:B------:R1:W4:Y:S03]  /*8ae0*/  MUFU.EX2 R237, R140 ;  /* 0x0000008c00ed7308 */ /* 0x0003260000000800 */
[--C-:B--2---:R-:W-:Y:S02]  /*8af0*/  FFMA.FTZ R132, R179, c[0x0][0x2d0], -R172.reuse ;  /* 0x0000b400b3847a23 */ /* 0x104fe400000108ac */
[C---:B------:R-:W-:Y:S02]  /*8b00*/  FMUL.FTZ R118, R0.reuse, R118 ;  /* 0x0000007600767220 */ /* 0x040fe40000410000 */
[----:B------:R-:W-:Y:S02]  /*8b10*/  FMUL.FTZ R119, R0, R119 ;  /* 0x0000007700777220 */ /* 0x000fe40000410000 */
[C---:B------:R-:W-:Y:S01]  /*8b20*/  FMUL.FTZ R120, R2.reuse, R120 ;  /* 0x0000007802787220 */ /* 0x040fe20000410000 */
[----:B------:R2:W-:Y:S01]  /*8b30*/  MUFU.EX2 R235, R132 ;  /* 0x0000008400eb7308 */ /* 0x0005e20000000800 */
[----:B------:R-:W-:Y:S02]  /*8b40*/  FMUL.FTZ R121, R2, R121 ;  /* 0x0000007902797220 */ /* 0x000fe40000410000 */
[C---:B------:R-:W-:Y:S02]  /*8b50*/  FMUL.FTZ R122, R0.reuse, R122 ;  /* 0x0000007a007a7220 */ /* 0x040fe40000410000 */
[--C-:B---3--:R-:W-:Y:S02]  /*8b60*/  FFMA.FTZ R136, R177, c[0x0][0x2d0], -R157.reuse ;  /* 0x0000b400b1887a23 */ /* 0x108fe4000001089d */
[----:B------:R-:W-:Y:S02]  /*8b70*/  FMUL.FTZ R123, R0, R123 ;  /* 0x0000007b007b7220 */ /* 0x000fe40000410000 */
[C---:B------:R-:W-:Y:S01]  /*8b80*/  FMUL.FTZ R124, R2.reuse, R124 ;  /* 0x0000007c027c7220 */ /* 0x040fe20000410000 */
[----:B------:R3:W5:Y:S01]  /*8b90*/  MUFU.EX2 R189, R136 ;  /* 0x0000008800bd7308 */ /* 0x0007620000000800 */
[----:B------:R-:W-:Y:S02]  /*8ba0*/  FMUL.FTZ R125, R2, R125 ;  /* 0x0000007d027d7220 */ /* 0x000fe40000410000 */
[----:B------:R-:W-:Y:S01]  /*8bb0*/  FMUL.FTZ R126, R0, R126 ;  /* 0x0000007e007e7220 */ /* 0x000fe20000410000 */
[----:B-1----:R-:W1:Y:S01]  /*8bc0*/  LDSM.16.MT88.4 R140, [R196+0x6100] ;  /* 0x00610000c48c783b */ /* 0x002e620000004200 */
[--C-:B------:R-:W-:Y:S02]  /*8bd0*/  FFMA.FTZ R158, R188, c[0x0][0x2d0], -R157.reuse ;  /* 0x0000b400bc9e7a23 */ /* 0x100fe4000001089d */
[----:B------:R-:W-:Y:S02]  /*8be0*/  FMUL.FTZ R127, R0, R127 ;  /* 0x0000007f007f7220 */ /* 0x000fe40000410000 */
[C---:B------:R-:W-:Y:S01]  /*8bf0*/  FMUL.FTZ R128, R2.reuse, R128 ;  /* 0x0000008002807220 */ /* 0x040fe20000410000 */
[----:B------:R-:W-:Y:S01]  /*8c00*/  MUFU.EX2 R174, R158 ;  /* 0x0000009e00ae7308 */ /* 0x000fe20000000800 */
[----:B------:R-:W-:Y:S02]  /*8c10*/  FMUL.FTZ R129, R2, R129 ;  /* 0x0000008102817220 */ /* 0x000fe40000410000 */
[C---:B------:R-:W-:Y:S01]  /*8c20*/  FMUL.FTZ R130, R0.reuse, R130 ;  /* 0x0000008200827220 */ /* 0x040fe20000410000 */
[----:B--2---:R-:W2:Y:S01]  /*8c30*/  LDSM.16.MT88.4 R132, [R195+0x6100] ;  /* 0x00610000c384783b */ /* 0x004ea20000004200 */
[----:B------:R-:W-:Y:S02]  /*8c40*/  FMUL.FTZ R131, R0, R131 ;  /* 0x0000008300837220 */ /* 0x000fe40000410000 */
[--C-:B---3--:R-:W-:Y:S03]  /*8c50*/  FFMA.FTZ R136, R178, c[0x0][0x2d0], -R157.reuse ;  /* 0x0000b400b2887a23 */ /* 0x108fe6000001089d */
[----:B------:R3:W-:Y:S10]  /*8c60*/  MUFU.EX2 R178, R144 ;  /* 0x0000009000b27308 */ /* 0x0007f40000000800 */
[----:B------:R2:W2:Y:S01]  /*8c70*/  MUFU.EX2 R179, R136 ;  /* 0x0000008800b37308 */ /* 0x0004a20000000800 */
[C---:B-1----:R-:W-:Y:S01]  /*8c80*/  HMMA.16816.F32 R116, R168.reuse, R140, R116 ;  /* 0x0000008ca874723c */ /* 0x042fe20000001874 */
[----:B---3--:R-:W-:Y:S07]  /*8c90*/  LDSM.16.MT88.4 R144, [R196+0x900] ;  /* 0x00090000c490783b */ /* 0x008fee0000004200 */
[C---:B------:R-:W-:Y:S01]  /*8ca0*/  HMMA.16816.F32 R120, R168.reuse, R142, R120 ;  /* 0x0000008ea878723c */ /* 0x040fe20000001878 */
[----:B------:R-:W-:Y:S07]  /*8cb0*/  LDSM.16.MT88.4 R140, [R194+0x900] ;  /* 0x00090000c28c783b */ /* 0x000fee0000004200 */
[C---:B--2---:R-:W-:Y:S01]  /*8cc0*/  HMMA.16816.F32 R124, R168.reuse, R132, R124 ;  /* 0x00000084a87c723c */ /* 0x044fe2000000187c */
[----:B------:R-:W1:Y:S06]  /*8cd0*/  LDSM.16.MT88.4 R136, [R193+0x900] ;  /* 0x00090000c188783b */ /* 0x000e6c0000004200 */
[----:B----4-:R-:W-:Y:S01]  /*8ce0*/  F2FP.PACK_AB R132, R237, R238 ;  /* 0x000000eeed84723e */ /* 0x010fe200000000ff */
[----:B------:R-:W-:Y:S04]  /*8cf0*/  HMMA.16816.F32 R128, R168, R134, R128 ;  /* 0x00000086a880723c */ /* 0x000fe80000001880 */
[----:B-----5:R-:W-:Y:S03]  /*8d00*/  F2FP.PACK_AB R133, R189, R190 ;  /* 0x000000bebd85723e */ /* 0x020fe600000000ff */
[----:B------:R-:W-:Y:S02]  /*8d10*/  F2FP.PACK_AB R134, R235, R236 ;  /* 0x000000eceb86723e */ /* 0x000fe400000000ff */
[----:B------:R-:W-:Y:S07]  /*8d20*/  F2FP.PACK_AB R135, R178, R179 ;  /* 0x000000b3b287723e */ /* 0x000fee00000000ff */
[C---:B-1----:R-:W-:Y:S08]  /*8d30*/  HMMA.16816.F32 R4, R132.reuse, R136, R4 ;  /* 0x000000888404723c */ /* 0x042ff00000001804 */
        /* <DEDUP_REMOVED lines=20> */
[C---:B---3--:R-:W-:Y:S07]  /*8e80*/  HMMA.16816.F32 R60, R132.reuse, R144, R60 ;  /* 0x00000090843c723c */ /* 0x048fee000000183c */
[--C-:B------:R-:W-:Y:S01]  /*8e90*/  FFMA.FTZ R144, R181, c[0x0][0x2d0], -R172.reuse ;  /* 0x0000b400b5907a23 */ /* 0x100fe200000108ac */
[C---:B------:R-:W-:Y:S03]  /*8ea0*/  HMMA.16816.F32 R64, R132.reuse, R146, R64 ;  /* 0x000000928440723c */ /* 0x040fe60000001840 */
[----:B------:R3:W-:Y:S05]  /*8eb0*/  MUFU.EX2 R234, R144 ;  /* 0x0000009000ea7308 */ /* 0x0007ea0000000800 */
[C---:B-1----:R-:W-:Y:S08]  /*8ec0*/  HMMA.16816.F32 R68, R132.reuse, R136, R68 ;  /* 0x000000888444723c */ /* 0x042ff00000001844 */
[C---:B------:R-:W-:Y:S01]  /*8ed0*/  HMMA.16816.F32 R72, R132.reuse, R138, R72 ;  /* 0x0000008a8448723c */ /* 0x040fe20000001848 */
[----:B------:R-:W1:Y:S07]  /*8ee0*/  LDSM.16.MT88.4 R136, [R193+0x6900] ;  /* 0x00690000c188783b */ /* 0x000e6e0000004200 */
[C---:B------:R-:W-:Y:S04]  /*8ef0*/  HMMA.16816.F32 R76, R132.reuse, R148, R76 ;  /* 0x00000094844c723c */ /* 0x040fe8000000184c */
[--C-:B---3--:R-:W-:Y:S03]  /*8f00*/  FFMA.FTZ R144, R183, c[0x0][0x2d0], -R172.reuse ;  /* 0x0000b400b7907a23 */ /* 0x108fe600000108ac */
[--C-:B------:R-:W-:Y:S01]  /*8f10*/  FFMA.FTZ R148, R186, c[0x0][0x2d0], -R172.reuse ;  /* 0x0000b400ba947a23 */ /* 0x100fe200000108ac */
[C---:B------:R-:W-:Y:S01]  /*8f20*/  HMMA.16816.F32 R80, R132.reuse, R150, R80 ;  /* 0x000000968450723c */ /* 0x040fe20000001850 */
[----:B------:R3:W5:Y:S07]  /*8f30*/  MUFU.EX2 R231, R144 ;  /* 0x0000009000e77308 */ /* 0x00076e0000000800 */
[C---:B----4-:R-:W-:Y:S03]  /*8f40*/  HMMA.16816.F32 R84, R132.reuse, R152, R84 ;  /* 0x000000988454723c */ /* 0x050fe60000001854 */
[----:B------:R4:W-:Y:S05]  /*8f50*/  MUFU.EX2 R230, R148 ;  /* 0x0000009400e67308 */ /* 0x0009ea0000000800 */
[C---:B------:R-:W-:Y:S01]  /*8f60*/  HMMA.16816.F32 R88, R132.reuse, R154, R88 ;  /* 0x0000009a8458723c */ /* 0x040fe20000001858 */
[----:B------:R-:W-:Y:S07]  /*8f70*/  LDSM.16.MT88.4 R152, [R195+0x6900] ;  /* 0x00690000c398783b */ /* 0x000fee0000004200 */
[C---:B--2---:R-:W-:Y:S01]  /*8f80*/  HMMA.16816.F32 R92, R132.reuse, R140, R92 ;  /* 0x0000008c845c723c */ /* 0x044fe2000000185c */
[----:B---3--:R-:W2:Y:S06]  /*8f90*/  LDSM.16.MT88.4 R144, [R194+0x6900] ;  /* 0x00690000c290783b */ /* 0x008eac0000004200 */
[--C-:B------:R-:W-:Y:S01]  /*8fa0*/  FFMA.FTZ R140, R182, c[0x0][0x2d0], -R157.reuse ;  /* 0x0000b400b68c7a23 */ /* 0x100fe2000001089d */
[C---:B------:R-:W-:Y:S03]  /*8fb0*/  HMMA.16816.F32 R96, R132.reuse, R142, R96 ;  /* 0x0000008e8460723c */ /* 0x040fe60000001860 */
[----:B------:R3:W-:Y:S01]  /*8fc0*/  MUFU.EX2 R177, R140 ;  /* 0x0000008c00b17308 */ /* 0x0007e20000000800 */
[--C-:B----4-:R-:W-:Y:S02]  /*8fd0*/  FFMA.FTZ R148, R187, c[0x0][0x2d0], -R172.reuse ;  /* 0x0000b400bb947a23 */ /* 0x110fe400000108ac */
[----:B------:R-:W4:Y:S02]  /*8fe0*/  LDL R187, [R1+0x1c] ;  /* 0x00001c0001bb7983 */ /* 0x000f240000100800 */
[C---:B-1----:R-:W-:Y:S05]  /*8ff0*/  HMMA.16816.F32 R100, R132.reuse, R136, R100 ;  /* 0x000000888464723c */ /* 0x042fea0000001864 */
[----:B------:R1:W1:Y:S02]  /*9000*/  MUFU.EX2 R186, R148 ;  /* 0x0000009400ba7308 */ /* 0x0002640000000800 */
[--C-:B------:R-:W-:Y:S01]  /*9010*/  FFMA.FTZ R136, R185, c[0x0][0x2d0], -R157.reuse ;  /* 0x0000b400b9887a23 */ /* 0x100fe2000001089d */
[C---:B------:R-:W-:Y:S07]  /*9020*/  HMMA.16816.F32 R104, R132.reuse, R138, R104 ;  /* 0x0000008a8468723c */ /* 0x040fee0000001868 */
[----:B------:R5:W-:Y:S01]  /*9030*/  MUFU.EX2 R175, R136 ;  /* 0x0000008800af7308 */ /* 0x000be20000000800 */
[--C-:B---3--:R-:W-:Y:S01]  /*9040*/  FFMA.FTZ R140, R184, c[0x0][0x2d0], -R157.reuse ;  /* 0x0000b400b88c7a23 */ /* 0x108fe2000001089d */
[C---:B--2---:R-:W-:Y:S08]  /*9050*/  HMMA.16816.F32 R108, R132.reuse, R144, R108 ;  /* 0x00000090846c723c */ /* 0x044ff0000000186c */
[----:B------:R2:W3:Y:S01]  /*9060*/  MUFU.EX2 R176, R140 ;  /* 0x0000008c00b07308 */ /* 0x0004e20000000800 */
[----:B-1----:R-:W1:Y:S01]  /*9070*/  LDSM.16.MT88.4 R148, [R196+0x6900] ;  /* 0x00690000c494783b */ /* 0x002e620000004200 */
[C---:B------:R-:W-:Y:S07]  /*9080*/  HMMA.16816.F32 R112, R132.reuse, R146, R112 ;  /* 0x000000928470723c */ /* 0x040fee0000001870 */
[----:B------:R-:W-:Y:S08]  /*9090*/  LDSM.16.MT88.4 R144, [R196+0x1100] ;  /* 0x00110000c490783b */ /* 0x000ff00000004200 */
[----:B-----5:R-:W5:Y:S08]  /*90a0*/  LDSM.16.MT88.4 R136, [R193+0x1100] ;  /* 0x00110000c188783b */ /* 0x020f700000004200 */
[----:B--2---:R-:W2:Y:S01]  /*90b0*/  LDSM.16.MT88.4 R140, [R194+0x1100] ;  /* 0x00110000c28c783b */ /* 0x004ea20000004200 */
[C---:B-1----:R-:W-:Y:S08]  /*90c0*/  HMMA.16816.F32 R116, R132.reuse, R148, R116 ;  /* 0x000000948474723c */ /* 0x042ff00000001874 */
[C---:B------:R-:W-:Y:S01]  /*90d0*/  HMMA.16816.F32 R120, R132.reuse, R150, R120 ;  /* 0x000000968478723c */ /* 0x040fe20000001878 */
[----:B------:R-:W1:Y:S07]  /*90e0*/  LDSM.16.MT88.4 R148, [R195+0x1100] ;  /* 0x00110000c394783b */ /* 0x000e6e0000004200 */
[C---:B------:R-:W-:Y:S08]  /*90f0*/  HMMA.16816.F32 R124, R132.reuse, R152, R124 ;  /* 0x00000098847c723c */ /* 0x040ff0000000187c */
[----:B------:R-:W-:Y:S01]  /*9100*/  HMMA.16816.F32 R128, R132, R154, R128 ;  /* 0x0000009a8480723c */ /* 0x000fe20000001880 */
[----:B------:R-:W-:Y:S06]  /*9110*/  LDSM.16.MT88.4 R152, [R194+0x3100] ;  /* 0x00310000c298783b */ /* 0x000fec0000004200 */
[----:B------:R-:W-:Y:S02]  /*9120*/  F2FP.PACK_AB R132, R231, R234 ;  /* 0x000000eae784723e */ /* 0x000fe400000000ff */
[----:B------:R-:W-:Y:S03]  /*9130*/  F2FP.PACK_AB R134, R186, R230 ;  /* 0x000000e6ba86723e */ /* 0x000fe600000000ff */
[----:B---3--:R-:W-:Y:S02]  /*9140*/  F2FP.PACK_AB R133, R176, R177 ;  /* 0x000000b1b085723e */ /* 0x008fe400000000ff */
[----:B------:R-:W-:Y:S07]  /*9150*/  F2FP.PACK_AB R135, R174, R175 ;  /* 0x000000afae87723e */ /* 0x000fee00000000ff */
[C---:B-----5:R-:W-:Y:S08]  /*9160*/  HMMA.16816.F32 R4, R132.reuse, R136, R4 ;  /* 0x000000888404723c */ /* 0x060ff00000001804 */
[C---:B------:R-:W-:Y:S01]  /*9170*/  HMMA.16816.F32 R8, R132.reuse, R138, R8 ;  /* 0x0000008a8408723c */ /* 0x040fe20000001808 */
[----:B------:R-:W3:Y:S07]  /*9180*/  LDSM.16.MT88.4 R136, [R193+0x3100] ;  /* 0x00310000c188783b */ /* 0x000eee0000004200 */
[C---:B--2---:R-:W-:Y:S08]  /*9190*/  HMMA.16816.F32 R12, R132.reuse, R140, R12 ;  /* 0x0000008c840c723c */ /* 0x044ff0000000180c */
[C---:B------:R-:W-:Y:S01]  /*91a0*/  HMMA.16816.F32 R16, R132.reuse, R142, R16 ;  /* 0x0000008e8410723c */ /* 0x040fe20000001810 */
[----:B------:R-:W2:Y:S07]  /*91b0*/  LDSM.16.MT88.4 R140, [R196+0x3100] ;  /* 0x00310000c48c783b */ /* 0x000eae0000004200 */
[C---:B------:R-:W-:Y:S08]  /*91c0*/  HMMA.16816.F32 R20, R132.reuse, R144, R20 ;  /* 0x000000908414723c */ /* 0x040ff00000001814 */
[C---:B------:R-:W-:Y:S01]  /*91d0*/  HMMA.16816.F32 R24, R132.reuse, R146, R24 ;  /* 0x000000928418723c */ /* 0x040fe20000001818 */
[----:B------:R-:W5:Y:S07]  /*91e0*/  LDSM.16.MT88.4 R144, [R195+0x3100] ;  /* 0x00310000c390783b */ /* 0x000f6e0000004200 */
[C---:B-1----:R-:W-:Y:S08]  /*91f0*/  HMMA.16816.F32 R28, R132.reuse, R148, R28 ;  /* 0x00000094841c723c */ /* 0x042ff0000000181c */
[C---:B------:R-:W-:Y:S01]  /*9200*/  HMMA.16816.F32 R32, R132.reuse, R150, R32 ;  /* 0x000000968420723c */ /* 0x040fe20000001820 */
[----:B------:R-:W-:Y:S07]  /*9210*/  LDSM.16.MT88.4 R148, [R194+0x5100] ;  /* 0x00510000c294783b */ /* 0x000fee0000004200 */
[C---:B---3--:R-:W-:Y:S08]  /*9220*/  HMMA.16816.F32 R36, R132.reuse, R136, R36 ;  /* 0x000000888424723c */ /* 0x048ff00000001824 */
[C---:B------:R-:W-:Y:S01]  /*9230*/  HMMA.16816.F32 R40, R132.reuse, R138, R40 ;  /* 0x0000008a8428723c */ /* 0x040fe20000001828 */
[----:B------:R-:W1:Y:S07]  /*9240*/  LDSM.16.MT88.4 R136, [R193+0x5100] ;  /* 0x00510000c188783b */ /* 0x000e6e0000004200 */
[C---:B------:R-:W-:Y:S08]  /*9250*/  HMMA.16816.F32 R44, R132.reuse, R152, R44 ;  /* 0x00000098842c723c */ /* 0x040ff0000000182c */
[C---:B------:R-:W-:Y:S01]  /*9260*/  HMMA.16816.F32 R48, R132.reuse, R154, R48 ;  /* 0x0000009a8430723c */ /* 0x040fe20000001830 */
[----:B------:R-:W3:Y:S07]  /*9270*/  LDSM.16.MT88.4 R152, [R196+0x5100] ;  /* 0x00510000c498783b */ /* 0x000eee0000004200 */
[C---:B--2---:R-:W-:Y:S08]  /*9280*/  HMMA.16816.F32 R52, R132.reuse, R140, R52 ;  /* 0x0000008c8434723c */ /* 0x044ff00000001834 */
[C---:B------:R-:W-:Y:S01]  /*9290*/  HMMA.16816.F32 R56, R132.reuse, R142, R56 ;  /* 0x0000008e8438723c */ /* 0x040fe20000001838 */
[----:B------:R-:W2:Y:S07]  /*92a0*/  LDSM.16.MT88.4 R140, [R195+0x5100] ;  /* 0x00510000c38c783b */ /* 0x000eae0000004200 */
[C---:B-----5:R-:W-:Y:S07]  /*92b0*/  HMMA.16816.F32 R60, R132.reuse, R144, R60 ;  /* 0x00000090843c723c */ /* 0x060fee000000183c */
[--C-:B------:R-:W-:Y:S01]  /*92c0*/  FFMA.FTZ R144, R220, c[0x0][0x2d0], -R172.reuse ;  /* 0x0000b400dc907a23 */ /* 0x100fe200000108ac */
[C---:B------:R-:W-:Y:S03]  /*92d0*/  HMMA.16816.F32 R64, R132.reuse, R146, R64 ;  /* 0x000000928440723c */ /* 0x040fe60000001840 */
[----:B------:R5:W-:Y:S05]  /*92e0*/  MUFU.EX2 R182, R144 ;  /* 0x0000009000b67308 */ /* 0x000bea0000000800 */
[C---:B-1----:R-:W-:Y:S07]  /*92f0*/  HMMA.16816.F32 R68, R132.reuse, R136, R68 ;  /* 0x000000888444723c */ /* 0x042fee0000001844 */
[--C-:B------:R-:W-:Y:S01]  /*9300*/  FFMA.FTZ R136, R191, c[0x0][0x2d0], -R172.reuse ;  /* 0x0000b400bf887a23 */ /* 0x100fe200000108ac */
[C---:B------:R-:W-:Y:S03]  /*9310*/  HMMA.16816.F32 R72, R132.reuse, R138, R72 ;  /* 0x0000008a8448723c */ /* 0x040fe60000001848 */
[----:B------:R1:W1:Y:S05]  /*9320*/  MUFU.EX2 R183, R136 ;  /* 0x0000008800b77308 */ /* 0x00026a0000000800 */
[C---:B------:R-:W-:Y:S01]  /*9330*/  HMMA.16816.F32 R76, R132.reuse, R148, R76 ;  /* 0x00000094844c723c */ /* 0x040fe2000000184c */
[----:B-----5:R-:W-:Y:S06]  /*9340*/  LDSM.16.MT88.4 R144, [R194+0x7100] ;  /* 0x00710000c290783b */ /* 0x020fec0000004200 */
[--C-:B------:R-:W-:Y:S01]  /*9350*/  FFMA.FTZ R148, R224, c[0x0][0x2d0], -R172.reuse ;  /* 0x0000b400e0947a23 */ /* 0x100fe200000108ac */
[C---:B------:R-:W-:Y:S03]  /*9360*/  HMMA.16816.F32 R80, R132.reuse, R150, R80 ;  /* 0x000000968450723c */ /* 0x040fe60000001850 */
[----:B------:R5:W-:Y:S01]  /*9370*/  MUFU.EX2 R181, R148 ;  /* 0x0000009400b57308 */ /* 0x000be20000000800 */
[----:B------:R-:W-:Y:S04]  /*9380*/  FFMA.FTZ R172, R225, c[0x0][0x2d0], -R172 ;  /* 0x0000b400e1ac7a23 */ /* 0x000fe800000108ac */
[C---:B---3--:R-:W-:Y:S01]  /*9390*/  HMMA.16816.F32 R84, R132.reuse, R152, R84 ;  /* 0x000000988454723c */ /* 0x048fe20000001854 */
[----:B-1----:R-:W1:Y:S03]  /*93a0*/  LDSM.16.MT88.4 R136, [R193+0x7100] ;  /* 0x00710000c188783b */ /* 0x002e660000004200 */
[----:B------:R-:W-:Y:S01]  /*93b0*/  F2FP.PACK_AB R168, R182, R183 ;  /* 0x000000b7b6a8723e */ /* 0x000fe200000000ff */
[----:B------:R-:W3:Y:S02]  /*93c0*/  MUFU.EX2 R180, R172 ;  /* 0x000000ac00b47308 */ /* 0x000ee40000000800 */
[--C-:B------:R-:W-:Y:S01]  /*93d0*/  FFMA.FTZ R152, R221, c[0x0][0x2d0], -R157.reuse ;  /* 0x0000b400dd987a23 */ /* 0x100fe2000001089d */
[C---:B------:R-:W-:Y:S07]  /*93e0*/  HMMA.16816.F32 R88, R132.reuse, R154, R88 ;  /* 0x0000009a8458723c */ /* 0x040fee0000001858 */
[----:B------:R1:W-:Y:S01]  /*93f0*/  MUFU.EX2 R172, R152 ;  /* 0x0000009800ac7308 */ /* 0x0003e20000000800 */
[C---:B--2---:R-:W-:Y:S01]  /*9400*/  HMMA.16816.F32 R92, R132.reuse, R140, R92 ;  /* 0x0000008c845c723c */ /* 0x044fe2000000185c */
[----:B-----5:R-:W2:Y:S06]  /*9410*/  LDSM.16.MT88.4 R148, [R196+0x7100] ;  /* 0x00710000c494783b */ /* 0x020eac0000004200 */
[--C-:B------:R-:W-:Y:S01]  /*9420*/  FFMA.FTZ R140, R219, c[0x0][0x2d0], -R157.reuse ;  /* 0x0000b400db8c7a23 */ /* 0x100fe2000001089d */
[C---:B------:R-:W-:Y:S03]  /*9430*/  HMMA.16816.F32 R96, R132.reuse, R142, R96 ;  /* 0x0000008e8460723c */ /* 0x040fe60000001860 */
[----:B------:R5:W5:Y:S01]  /*9440*/  MUFU.EX2 R173, R140 ;  /* 0x0000008c00ad7308 */ /* 0x000b620000000800 */
[----:B----4-:R-:W-:Y:S02]  /*9450*/  ISETP.GT.AND P0, PT, R222, R187, PT ;  /* 0x000000bbde00720c */ /* 0x010fe40003f04270 */
[----:B---3--:R-:W-:Y:S02]  /*9460*/  F2FP.PACK_AB R170, R180, R181 ;  /* 0x000000b5b4aa723e */ /* 0x008fe400000000ff */
[----:B------:R-:W-:Y:S04]  /*9470*/  IADD3 R219, R222, -0x1, RZ ;  /* 0xffffffffdedb7810 */ /* 0x000fe80007ffe0ff */
[----:B------:R-:W-:Y:S01]  /*9480*/  MOV R222, R219 ;  /* 0x000000db00de7202 */ /* 0x000fe20000000f00 */
[----:B-1----:R-:W-:Y:S01]  /*9490*/  LDSM.16.MT88.4 R152, [R195+0x1900] ;  /* 0x00190000c398783b */ /* 0x002fe20000004200 */
[C---:B------:R-:W-:Y:S07]  /*94a0*/  HMMA.16816.F32 R100, R132.reuse, R136, R100 ;  /* 0x000000888464723c */ /* 0x040fee0000001864 */
[--C-:B------:R-:W-:Y:S01]  /*94b0*/  FFMA.FTZ R136, R223, c[0x0][0x2d0], -R157.reuse ;  /* 0x0000b400df887a23 */ /* 0x100fe2000001089d */
[C---:B------:R-:W-:Y:S01]  /*94c0*/  HMMA.16816.F32 R104, R132.reuse, R138, R104 ;  /* 0x0000008a8468723c */ /* 0x040fe20000001868 */
[----:B-----5:R-:W1:Y:S02]  /*94d0*/  LDSM.16.MT88.4 R140, [R195+0x7100] ;  /* 0x00710000c38c783b */ /* 0x020e640000004200 */
[----:B------:R3:W-:Y:S01]  /*94e0*/  MUFU.EX2 R158, R136 ;  /* 0x00000088009e7308 */ /* 0x0007e20000000800 */
[----:B------:R-:W-:Y:S01]  /*94f0*/  F2FP.PACK_AB R169, R172, R173 ;  /* 0x000000adaca9723e */ /* 0x000fe200000000ff */
[----:B------:R-:W-:Y:S03]  /*9500*/  FFMA.FTZ R157, R159, c[0x0][0x2d0], -R157 ;  /* 0x0000b4009f9d7a23 */ /* 0x000fe6000001089d */
[C---:B------:R-:W-:Y:S05]  /*9510*/  HMMA.16816.F32 R108, R132.reuse, R144, R108 ;  /* 0x00000090846c723c */ /* 0x040fea000000186c */
[----:B------:R-:W4:Y:S03]  /*9520*/  MUFU.EX2 R157, R157 ;  /* 0x0000009d009d7308 */ /* 0x000f260000000800 */
[C---:B------:R-:W-:Y:S01]  /*9530*/  HMMA.16816.F32 R112, R132.reuse, R146, R112 ;  /* 0x000000928470723c */ /* 0x040fe20000001870 */
[----:B------:R-:W-:Y:S07]  /*9540*/  LDSM.16.MT88.4 R144, [R196+0x1900] ;  /* 0x00190000c490783b */ /* 0x000fee0000004200 */
[C---:B--2---:R-:W-:Y:S01]  /*9550*/  HMMA.16816.F32 R116, R132.reuse, R148, R116 ;  /* 0x000000948474723c */ /* 0x044fe20000001874 */
[----:B---3--:R-:W2:Y:S07]  /*9560*/  LDSM.16.MT88.4 R136, [R194+0x1900] ;  /* 0x00190000c288783b */ /* 0x008eae0000004200 */
[C---:B------:R-:W-:Y:S04]  /*9570*/  HMMA.16816.F32 R120, R132.reuse, R150, R120 ;  /* 0x000000968478723c */ /* 0x040fe80000001878 */
[----:B----4-:R-:W-:Y:S04]  /*9580*/  F2FP.PACK_AB R171, R157, R158 ;  /* 0x0000009e9dab723e */ /* 0x010fe800000000ff */
[C---:B-1----:R-:W-:Y:S08]  /*9590*/  HMMA.16816.F32 R124, R132.reuse, R140, R124 ;  /* 0x0000008c847c723c */ /* 0x042ff0000000187c */
[----:B------:R-:W-:Y:S08]  /*95a0*/  HMMA.16816.F32 R128, R132, R142, R128 ;  /* 0x0000008e8480723c */ /* 0x000ff00000001880 */
[C---:B------:R-:W-:Y:S01]  /*95b0*/  HMMA.16816.F32 R160, R168.reuse, R164, R4 ;  /* 0x000000a4a8a0723c */ /* 0x040fe20000001804 */
[----:B------:R-:W1:Y:S07]  /*95c0*/  LDSM.16.MT88.4 R4, [R193+0x3900] ;  /* 0x00390000c104783b */ /* 0x000e6e0000004200 */
[C---:B------:R-:W-:Y:S01]  /*95d0*/  HMMA.16816.F32 R164, R168.reuse, R166, R8 ;  /* 0x000000a6a8a4723c */ /* 0x040fe20000001808 */
[----:B------:R-:W3:Y:S07]  /*95e0*/  LDSM.16.MT88.4 R8, [R194+0x3900] ;  /* 0x00390000c208783b */ /* 0x000eee0000004200 */
[C---:B--2---:R-:W-:Y:S01]  /*95f0*/  HMMA.16816.F32 R132, R168.reuse, R136, R12 ;  /* 0x00000088a884723c */ /* 0x044fe2000000180c */
[----:B------:R-:W2:Y:S07]  /*9600*/  LDSM.16.MT88.4 R12, [R196+0x3900] ;  /* 0x00390000c40c783b */ /* 0x000eae0000004200 */
        /* <DEDUP_REMOVED lines=8> */
[C---:B------:R-:W-:Y:S01]  /*9690*/  HMMA.16816.F32 R40, R168.reuse, R6, R40 ;  /* 0x00000006a828723c */ /* 0x040fe20000001828 */
[----:B------:R-:W1:Y:S07]  /*96a0*/  LDSM.16.MT88.4 R4, [R194+0x5900] ;  /* 0x00590000c204783b */ /* 0x000e6e0000004200 */
[C---:B---3--:R-:W-:Y:S08]  /*96b0*/  HMMA.16816.F32 R44, R168.reuse, R8, R44 ;  /* 0x00000008a82c723c */ /* 0x048ff0000000182c */
[C---:B------:R-:W-:Y:S01]  /*96c0*/  HMMA.16816.F32 R48, R168.reuse, R10, R48 ;  /* 0x0000000aa830723c */ /* 0x040fe20000001830 */
[----:B------:R-:W3:Y:S07]  /*96d0*/  LDSM.16.MT88.4 R8, [R196+0x5900] ;  /* 0x00590000c408783b */ /* 0x000eee0000004200 */
[C---:B--2---:R-:W-:Y:S08]  /*96e0*/  HMMA.16816.F32 R52, R168.reuse, R12, R52 ;  /* 0x0000000ca834723c */ /* 0x044ff00000001834 */
[C---:B------:R-:W-:Y:S01]  /*96f0*/  HMMA.16816.F32 R56, R168.reuse, R14, R56 ;  /* 0x0000000ea838723c */ /* 0x040fe20000001838 */
[----:B------:R-:W2:Y:S07]  /*9700*/  LDSM.16.MT88.4 R12, [R195+0x5900] ;  /* 0x00590000c30c783b */ /* 0x000eae0000004200 */
[C---:B----4-:R-:W-:Y:S08]  /*9710*/  HMMA.16816.F32 R60, R168.reuse, R16, R60 ;  /* 0x00000010a83c723c */ /* 0x050ff0000000183c */
[C---:B------:R-:W-:Y:S01]  /*9720*/  HMMA.16816.F32 R64, R168.reuse, R18, R64 ;  /* 0x00000012a840723c */ /* 0x040fe20000001840 */
[----:B------:R-:W4:Y:S07]  /*9730*/  LDSM.16.MT88.4 R16, [R193+0x7900] ;  /* 0x00790000c110783b */ /* 0x000f2e0000004200 */
[C---:B-----5:R-:W-:Y:S08]  /*9740*/  HMMA.16816.F32 R68, R168.reuse, R20, R68 ;  /* 0x00000014a844723c */ /* 0x060ff00000001844 */
[C---:B------:R-:W-:Y:S01]  /*9750*/  HMMA.16816.F32 R72, R168.reuse, R22, R72 ;  /* 0x00000016a848723c */ /* 0x040fe20000001848 */
[----:B------:R-:W5:Y:S07]  /*9760*/  LDSM.16.MT88.4 R20, [R194+0x7900] ;  /* 0x00790000c214783b */ /* 0x000f6e0000004200 */
[C---:B-1----:R-:W-:Y:S08]  /*9770*/  HMMA.16816.F32 R76, R168.reuse, R4, R76 ;  /* 0x00000004a84c723c */ /* 0x042ff0000000184c */
[C---:B------:R-:W-:Y:S01]  /*9780*/  HMMA.16816.F32 R80, R168.reuse, R6, R80 ;  /* 0x00000006a850723c */ /* 0x040fe20000001850 */
[----:B------:R-:W1:Y:S07]  /*9790*/  LDSM.16.MT88.4 R4, [R196+0x7900] ;  /* 0x00790000c404783b */ /* 0x000e6e0000004200 */
[C---:B---3--:R-:W-:Y:S08]  /*97a0*/  HMMA.16816.F32 R84, R168.reuse, R8, R84 ;  /* 0x00000008a854723c */ /* 0x048ff00000001854 */
[C---:B------:R-:W-:Y:S01]  /*97b0*/  HMMA.16816.F32 R88, R168.reuse, R10, R88 ;  /* 0x0000000aa858723c */ /* 0x040fe20000001858 */
[----:B------:R-:W3:Y:S07]  /*97c0*/  LDSM.16.MT88.4 R8, [R195+0x7900] ;  /* 0x00790000c308783b */ /* 0x000eee0000004200 */
[C---:B--2---:R-:W-:Y:S07]  /*97d0*/  HMMA.16816.F32 R92, R168.reuse, R12, R92 ;  /* 0x0000000ca85c723c */ /* 0x044fee000000185c */
[----:B------:R-:W-:Y:S01]  /*97e0*/  FFMA.FTZ R12, R2, R243, R239 ;  /* 0x000000f3020c7223 */ /* 0x000fe200000100ef */
[C---:B------:R-:W-:Y:S04]  /*97f0*/  HMMA.16816.F32 R96, R168.reuse, R14, R96 ;  /* 0x0000000ea860723c */ /* 0x040fe80000001860 */
[----:B------:R-:W-:Y:S02]  /*9800*/  FFMA.FTZ R2, R0, R244, R229 ;  /* 0x000000f400027223 */ /* 0x000fe400000100e5 */
[----:B------:R-:W-:Y:S02]  /*9810*/  FADD.FTZ R0, R242, R12 ;  /* 0x0000000cf2007221 */ /* 0x000fe40000010000 */
[C---:B----4-:R-:W-:Y:S04]  /*9820*/  HMMA.16816.F32 R100, R168.reuse, R16, R100 ;  /* 0x00000010a864723c */ /* 0x050fe80000001864 */
[----:B------:R-:W-:Y:S02]  /*9830*/  FADD.FTZ R2, R228, R2 ;  /* 0x00000002e4027221 */ /* 0x000fe40000010000 */
[----:B------:R-:W-:Y:S02]  /*9840*/  FADD.FTZ R0, R241, R0 ;  /* 0x00000000f1007221 */ /* 0x000fe40000010000 */
[C---:B------:R-:W-:Y:S04]  /*9850*/  HMMA.16816.F32 R104, R168.reuse, R18, R104 ;  /* 0x00000012a868723c */ /* 0x040fe80000001868 */
[----:B------:R-:W-:Y:S02]  /*9860*/  FADD.FTZ R2, R227, R2 ;  /* 0x00000002e3027221 */ /* 0x000fe40000010000 */
[----:B------:R-:W-:Y:S02]  /*9870*/  FADD.FTZ R0, R240, R0 ;  /* 0x00000000f0007221 */ /* 0x000fe40000010000 */
[----:B------:R-:W-:Y:S01]  /*9880*/  FADD.FTZ R2, R226, R2 ;  /* 0x00000002e2027221 */ /* 0x000fe20000010000 */
[C---:B-----5:R-:W-:Y:S03]  /*9890*/  HMMA.16816.F32 R108, R168.reuse, R20, R108 ;  /* 0x00000014a86c723c */ /* 0x060fe6000000186c */
[----:B------:R-:W-:Y:S02]  /*98a0*/  FADD.FTZ R0, R238, R0 ;  /* 0x00000000ee007221 */ /* 0x000fe40000010000 */
[----:B------:R-:W-:Y:S02]  /*98b0*/  FADD.FTZ R2, R190, R2 ;  /* 0x00000002be027221 */ /* 0x000fe40000010000 */
[----:B------:R-:W-:Y:S01]  /*98c0*/  FADD.FTZ R0, R237, R0 ;  /* 0x00000000ed007221 */ /* 0x000fe20000010000 */
[C---:B------:R-:W-:Y:S04]  /*98d0*/  HMMA.16816.F32 R112, R168.reuse, R22, R112 ;  /* 0x00000016a870723c */ /* 0x040fe80000001870 */
[----:B------:R-:W-:Y:S02]  /*98e0*/  FADD.FTZ R2, R189, R2 ;  /* 0x00000002bd027221 */ /* 0x000fe40000010000 */
[----:B------:R-:W-:Y:S02]  /*98f0*/  FADD.FTZ R0, R236, R0 ;  /* 0x00000000ec007221 */ /* 0x000fe40000010000 */
[----:B------:R-:W-:Y:S01]  /*9900*/  FADD.FTZ R2, R179, R2 ;  /* 0x00000002b3027221 */ /* 0x000fe20000010000 */
[C---:B-1----:R-:W-:Y:S03]  /*9910*/  HMMA.16816.F32 R116, R168.reuse, R4, R116 ;  /* 0x00000004a874723c */ /* 0x042fe60000001874 */
[----:B------:R-:W-:Y:S02]  /*9920*/  FADD.FTZ R0, R235, R0 ;  /* 0x00000000eb007221 */ /* 0x000fe40000010000 */
[----:B------:R-:W-:Y:S02]  /*9930*/  FADD.FTZ R2, R178, R2 ;  /* 0x00000002b2027221 */ /* 0x000fe40000010000 */
[----:B------:R-:W-:Y:S01]  /*9940*/  FADD.FTZ R0, R234, R0 ;  /* 0x00000000ea007221 */ /* 0x000fe20000010000 */
[C---:B------:R-:W-:Y:S04]  /*9950*/  HMMA.16816.F32 R120, R168.reuse, R6, R120 ;  /* 0x00000006a878723c */ /* 0x040fe80000001878 */
[----:B------:R-:W-:Y:S02]  /*9960*/  FADD.FTZ R2, R177, R2 ;  /* 0x00000002b1027221 */ /* 0x000fe40000010000 */
[----:B------:R-:W-:Y:S02]  /*9970*/  FADD.FTZ R0, R231, R0 ;  /* 0x00000000e7007221 */ /* 0x000fe40000010000 */
[----:B------:R-:W-:Y:S01]  /*9980*/  FADD.FTZ R2, R176, R2 ;  /* 0x00000002b0027221 */ /* 0x000fe20000010000 */
[C---:B---3--:R-:W-:Y:S03]  /*9990*/  HMMA.16816.F32 R124, R168.reuse, R8, R124 ;  /* 0x00000008a87c723c */ /* 0x048fe6000000187c */
[----:B------:R-:W-:Y:S02]  /*99a0*/  FADD.FTZ R0, R230, R0 ;  /* 0x00000000e6007221 */ /* 0x000fe40000010000 */
[----:B------:R-:W-:Y:S02]  /*99b0*/  FADD.FTZ R2, R175, R2 ;  /* 0x00000002af027221 */ /* 0x000fe40000010000 */
[----:B------:R-:W-:Y:S01]  /*99c0*/  FADD.FTZ R0, R186, R0 ;  /* 0x00000000ba007221 */ /* 0x000fe20000010000 */
[----:B------:R-:W-:Y:S04]  /*99d0*/  HMMA.16816.F32 R128, R168, R10, R128 ;  /* 0x0000000aa880723c */ /* 0x000fe80000001880 */
[----:B------:R-:W-:Y:S02]  /*99e0*/  FADD.FTZ R4, R174, R2 ;  /* 0x00000002ae047221 */ /* 0x000fe40000010000 */
[----:B------:R-:W-:Y:S02]  /*99f0*/  FADD.FTZ R2, R183, R0 ;  /* 0x00000000b7027221 */ /* 0x000fe40000010000 */
[----:B------:R-:W-:Y:S04]  /*9a00*/  FADD.FTZ R0, R173, R4 ;  /* 0x00000004ad007221 */ /* 0x000fe80000010000 */
[----:B------:R-:W-:Y:S02]  /*9a10*/  FADD.FTZ R2, R182, R2 ;  /* 0x00000002b6027221 */ /* 0x000fe40000010000 */
[----:B------:R-:W-:Y:S02]  /*9a20*/  FADD.FTZ R0, R172, R0 ;  /* 0x00000000ac007221 */ /* 0x000fe40000010000 */
[----:B------:R-:W-:Y:S02]  /*9a30*/  FADD.FTZ R2, R181, R2 ;  /* 0x00000002b5027221 */ /* 0x000fe40000010000 */
[----:B------:R-:W-:Y:S01]  /*9a40*/  FADD.FTZ R0, R158, R0 ;  /* 0x000000009e007221 */ /* 0x000fe20000010000 */
[----:B------:R-:W-:Y:S01]  /*9a50*/  MOV R158, R3 ;  /* 0x00000003009e7202 */ /* 0x000fe20000000f00 */
[----:B------:R-:W-:Y:S02]  /*9a60*/  FADD.FTZ R243, R180, R2 ;  /* 0x00000002b4f37221 */ /* 0x000fe40000010000 */
[----:B------:R-:W-:Y:S01]  /*9a70*/  FADD.FTZ R244, R157, R0 ;  /* 0x000000009df47221 */ /* 0x000fe20000010000 */
[----:B------:R-:W-:Y:S01]  /*9a80*/  MOV R157, R156 ;  /* 0x0000009c009d7202 */ /* 0x000fe20000000f00 */
[----:B------:R-:W-:-:S05]  /*9a90*/  @P0 BRA `(.L_x_895) ;  /* 0xffffc1a000000947 */ /* 0x000fca000383ffff */
.L_x_886:
[----:B------:R-:W-:Y:S02]  /*9aa0*/  IMAD.MOV.U32 R0, RZ, RZ, c[0x0][0x2c4] ;  /* 0x0000b100ff007624 */ /* 0x000fe400078e00ff */
[----:B------:R-:W-:-:S02]  /*9ab0*/  IMAD.MOV.U32 R5, RZ, RZ, 0x1 ;  /* 0x00000001ff057424 */ /* 0x000fc400078e00ff */
[----:B-1----:R-:W-:Y:S01]  /*9ac0*/  IMAD.MOV.U32 R4, RZ, RZ, 0x1 ;  /* 0x00000001ff047424 */ /* 0x002fe200078e00ff */
[----:B------:R-:W-:Y:S02]  /*9ad0*/  ISETP.NE.AND P1, PT, R0, 0x1, PT ;  /* 0x000000010000780c */ /* 0x000fe40003f25270 */
[----:B------:R-:W1:Y:S01]  /*9ae0*/  S2R R0, SR_CTAID.X ;  /* 0x0000000000007919 */ /* 0x000e620000002500 */
[----:B------:R-:W-:Y:S02]  /*9af0*/  ISETP.LE.AND P0, PT, R5, c[0x0][0x32c], PT ;  /* 0x0000cb0005007a0c */ /* 0x000fe40003f03270 */
[----:B------:R-:W-:Y:S02]  /*9b00*/  IADD3 R4, R4, -c[0x0][0x168], RZ ;  /* 0x80005a0004047a10 */ /* 0x000fe40007ffe0ff */
[----:B-1----:R-:W-:-:S06]  /*9b10*/  LEA R0, R0, 0x7f, 0x7 ;  /* 0x0000007f00007811 */ /* 0x002fcc00078e38ff */
[----:B------:R-:W-:-:S05]  /*9b20*/  @P1 IMAD.HI.U32 R2, R0, c[0x0][0x2c8], RZ ;  /* 0x0000b20000021a27 */ /* 0x000fca00078e00ff */
[----:B------:R-:W-:-:S04]  /*9b30*/  @P1 SHF.R.U32.HI R0, RZ, c[0x0][0x2cc], R2 ;  /* 0x0000b300ff001a19 */ /* 0x000fc80000011602 */
[----:B------:R-:W-:-:S04]  /*9b40*/  IADD3 R0, R0, c[0x0][0x1d0], R4 ;  /* 0x0000740000007a10 */ /* 0x000fc80007ffe004 */
[----:B------:R-:W-:Y:S01]  /*9b50*/  IADD3 R2, R0, -c[0x0][0x324], RZ ;  /* 0x8000c90000027a10 */ /* 0x000fe20007ffe0ff */
        /* <DEDUP_REMOVED lines=10> */
.L_x_897:
[----:B------:R-:W-:-:S04]  /*9c00*/  MOV R4, c[0x0][0x32c] ;  /* 0x0000cb0000047a02 */ /* 0x000fc80000000f00 */
[----:B------:R-:W-:-:S13]  /*9c10*/  ISETP.NE.AND P0, PT, R4, 0x1, PT ;  /* 0x000000010400780c */ /* 0x000fda0003f05270 */
[----:B------:R-:W-:-:S05]  /*9c20*/  @P0 IMAD.HI.U32 R4, R0, c[0x0][0x330], RZ ;  /* 0x0000cc0000040a27 */ /* 0x000fca00078e00ff */
[----:B------:R-:W-:-:S05]  /*9c30*/  @P0 SHF.R.U32.HI R0, RZ, c[0x0][0x334], R4 ;  /* 0x0000cd00ff000a19 */ /* 0x000fca0000011604 */
.L_x_898:
[----:B------:R-:W-:-:S05]  /*9c40*/  IMAD R0, R0, c[0x0][0x32c], RZ ;  /* 0x0000cb0000007a24 */ /* 0x000fca00078e02ff */
[----:B------:R-:W-:-:S04]  /*9c50*/  IMNMX R2, R2, R0, !PT ;  /* 0x0000000002027217 */ /* 0x000fc80007800200 */
.L_x_896:
[----:B------:R-:W-:-:S04]  /*9c60*/  IADD3 R2, R2, 0x3f, RZ ;  /* 0x0000003f02027810 */ /* 0x000fc80007ffe0ff */
        /* <DEDUP_REMOVED lines=9> */
[----:B------:R-:W4:Y:S04]  /*9d00*/  LDL.64 R6, [R1+0x28] ;  /* 0x0000280001067983 */ /* 0x000f280000100a00 */
[----:B-1----:R-:W5:Y:S01]  /*9d10*/  LDL.64 R4, [R1+0x20] ;  /* 0x0000200001047983 */ /* 0x002f620000100a00 */
[----:B------:R-:W-:Y:S01]  /*9d20*/  IMAD.MOV.U32 R158, RZ, RZ, R3 ;  /* 0x000000ffff9e7224 */ /* 0x000fe200078e0003 */
[----:B------:R-:W-:Y:S01]  /*9d30*/  MOV R157, R156 ;  /* 0x0000009c009d7202 */ /* 0x000fe20000000f00 */
[----:B------:R-:W-:Y:S01]  /*9d40*/  IMAD.MOV.U32 R220, RZ, RZ, R219 ;  /* 0x000000ffffdc7224 */ /* 0x000fe200078e00db */
[----:B--2---:R-:W-:-:S05]  /*9d50*/  IADD3 R0, P0, R10, 0x40, RZ ;  /* 0x000000400a007810 */ /* 0x004fca0007f1e0ff */
[--C-:B---3--:R-:W-:Y:S01]  /*9d60*/  IMAD.X R252, RZ, RZ, R9.reuse, P0 ;  /* 0x000000fffffc7224 */ /* 0x108fe200000e0609 */
[C---:B------:R-:W-:Y:S01]  /*9d70*/  IADD3 R251, P0, R10.reuse, 0x80, RZ ;  /* 0x000000800afb7810 */ /* 0x040fe20007f1e0ff */
[----:B------:R1:W-:Y:S04]  /*9d80*/  STL [R1], R0 ;  /* 0x0000000001007387 */ /* 0x0003e80000100800 */
[----:B------:R-:W-:Y:S01]  /*9d90*/  IMAD.X R250, RZ, RZ, R9, P0 ;  /* 0x000000fffffa7224 */ /* 0x000fe200000e0609 */
[----:B------:R-:W-:-:S05]  /*9da0*/  IADD3 R249, P0, R10, 0xc0, RZ ;  /* 0x000000c00af97810 */ /* 0x000fca0007f1e0ff */
[----:B------:R-:W-:Y:S01]  /*9db0*/  IMAD.X R248, RZ, RZ, R9, P0 ;  /* 0x000000fffff87224 */ /* 0x000fe200000e0609 */
[----:B----4-:R-:W-:-:S04]  /*9dc0*/  IADD3 R247, P0, R6, 0x40, RZ ;  /* 0x0000004006f77810 */ /* 0x010fc80007f1e0ff */
[----:B-----5:R-:W-:Y:S02]  /*9dd0*/  IADD3.X R246, RZ, R5, RZ, P0, !PT ;  /* 0x00000005fff67210 */ /* 0x020fe400007fe4ff */
[----:B------:R-:W-:-:S05]  /*9de0*/  IADD3 R245, P0, R6, 0x80, RZ ;  /* 0x0000008006f57810 */ /* 0x000fca0007f1e0ff */
[----:B------:R-:W-:Y:S01]  /*9df0*/  IMAD.X R242, RZ, RZ, R5, P0 ;  /* 0x000000fffff27224 */ /* 0x000fe200000e0605 */
[----:B------:R-:W-:-:S04]  /*9e00*/  IADD3 R241, P0, R6, 0xc0, RZ ;  /* 0x000000c006f17810 */ /* 0x000fc80007f1e0ff */
[----:B-1----:R-:W-:Y:S02]  /*9e10*/  IADD3.X R240, RZ, R5, RZ, P0, !PT ;  /* 0x00000005fff07210 */ /* 0x002fe400007fe4ff */
.L_x_900:
[----:B------:R-:W2:Y:S01]  /*9e20*/  LDL.64 R14, [R1+0x30] ;  /* 0x00003000010e7983 */ /* 0x000ea20000100a00 */
[----:B------:R-:W-:Y:S01]  /*9e30*/  ISETP.GT.AND P1, PT, R232, R220, PT ;  /* 0x000000dce800720c */ /* 0x000fe20003f24270 */
[----:B------:R-:W-:Y:S04]  /*9e40*/  DEPBAR.LE SB0, 0x0 ;  /* 0x000080000000791a */ /* 0x000fe80000000000 */
[----:B------:R-:W3:Y:S01]  /*9e50*/  LDL R10, [R1] ;  /* 0x00000000010a7983 */ /* 0x000ee20000100800 */
[C---:B------:R-:W-:Y:S02]  /*9e60*/  IADD3 R219, R220.reuse, -0x1, RZ ;  /* 0xffffffffdcdb7810 */ /* 0x040fe40007ffe0ff */
[----:B------:R-:W-:Y:S02]  /*9e70*/  MOV R11, c[0x0][0x208] ;  /* 0x00008200000b7a02 */ /* 0x000fe40000000f00 */
[----:B------:R-:W-:Y:S01]  /*9e80*/  MOV R16, c[0x0][0x20c] ;  /* 0x0000830000107a02 */ /* 0x000fe20000000f00 */
[----:B------:R-:W4:Y:S01]  /*9e90*/  LDL.64 R12, [R1+0x8] ;  /* 0x00000800010c7983 */ /* 0x000f220000100a00 */
[----:B------:R-:W-:Y:S01]  /*9ea0*/  MOV R221, 0x5 ;  /* 0x0000000500dd7802 */ /* 0x000fe20000000f00 */
[----:B------:R-:W-:Y:S01]  /*9eb0*/  @!P1 IMAD.WIDE.U32 R4, R220, c[0x0][0x208], RZ ;  /* 0x00008200dc049a25 */ /* 0x000fe200078e00ff */
[----:B------:R-:W-:Y:S02]  /*9ec0*/  @!P1 SHF.R.S32.HI R0, RZ, 0x1f, R220 ;  /* 0x0000001fff009819 */ /* 0x000fe400000114dc */
[----:B------:R-:W-:Y:S01]  /*9ed0*/  MOV R159, c[0x0][0x1e0] ;  /* 0x00007800009f7a02 */ /* 0x000fe20000000f00 */
[----:B------:R-:W5:Y:S01]  /*9ee0*/  LDL.64 R224, [R1+0x28] ;  /* 0x0000280001e07983 */ /* 0x000f620000100a00 */
[----:B------:R-:W-:Y:S01]  /*9ef0*/  @!P1 SHF.L.U32 R2, R4, 0x6, RZ ;  /* 0x0000000604029819 */ /* 0x000fe200000006ff */
[----:B------:R-:W-:Y:S01]  /*9f00*/  @!P1 IMAD R0, R0, c[0x0][0x208], RZ ;  /* 0x0000820000009a24 */ /* 0x000fe200078e02ff */
[----:B------:R-:W-:Y:S02]  /*9f10*/  SHF.L.U64.HI R159, R159, R221, c[0x0][0x1e4] ;  /* 0x000079009f9f7619 */ /* 0x000fe400000102dd */
[----:B------:R-:W-:Y:S01]  /*9f20*/  MOV R236, c[0x0][0x1e0] ;  /* 0x0000780000ec7a02 */ /* 0x000fe20000000f00 */
[----:B------:R-:W5:Y:S01]  /*9f30*/  LDL.64 R222, [R1+0x20] ;  /* 0x0000200001de7983 */ /* 0x000f620000100a00 */
[----:B------:R-:W-:Y:S02]  /*9f40*/  @!P1 IMAD R0, R220, c[0x0][0x20c], R0 ;  /* 0x00008300dc009a24 */ /* 0x000fe400078e0200 */
[----:B------:R-:W-:Y:S03]  /*9f50*/  SHF.L.U32 R236, R236, 0x5, RZ ;  /* 0x00000005ecec7819 */ /* 0x000fe600000006ff */
[----:B------:R-:W-:Y:S01]  /*9f60*/  @!P1 IADD3 R0, R5, R0, RZ ;  /* 0x0000000005009210 */ /* 0x000fe20007ffe0ff */
[----:B------:R-:W-:Y:S03]  /*9f70*/  BAR.SYNC.DEFER_BLOCKING 0x0 ;  /* 0x0000000000007b1d */ /* 0x000fe60000010000 */
[----:B------:R-:W-:Y:S03]  /*9f80*/  @!P1 SHF.L.U64.HI R0, R4, 0x6, R0 ;  /* 0x0000000604009819 */ /* 0x000fe60000010200 */
[----:B------:R-:W-:Y:S06]  /*9f90*/  LDSM.16.M88.4 R32, [R199+0x10100] ;  /* 0x01010000c720783b */ /* 0x000fec0000000200 */
[----:B------:R-:W-:Y:S06]  /*9fa0*/  LDSM.16.M88.4 R24, [R192+0x9100] ;  /* 0x00910000c018783b */ /* 0x000fec0000000200 */
[----:B------:R-:W-:Y:S06]  /*9fb0*/  LDSM.16.M88.4 R168, [R192+0x9900] ;  /* 0x00990000c0a8783b */ /* 0x000fec0000000200 */
[----:B------:R-:W-:Y:S06]  /*9fc0*/  LDSM.16.M88.4 R172, [R200+0x10100] ;  /* 0x01010000c8ac783b */ /* 0x000fec0000000200 */
[----:B------:R-:W-:Y:S06]  /*9fd0*/  LDSM.16.M88.4 R176, [R203] ;  /* 0x00000000cbb0783b */ /* 0x000fec0000000200 */
[----:B------:R-:W-:Y:S06]  /*9fe0*/  LDSM.16.M88.4 R180, [R218] ;  /* 0x00000000dab4783b */ /* 0x000fec0000000200 */
[----:B------:R-:W-:Y:S06]  /*9ff0*/  LDSM.16.M88.4 R184, [R217] ;  /* 0x00000000d9b8783b */ /* 0x000fec0000000200 */
[----:B------:R-:W-:Y:S01]  /*a000*/  LDSM.16.M88.4 R188, [R216] ;  /* 0x00000000d8bc783b */ /* 0x000fe20000000200 */
[----:B--2---:R-:W-:Y:S04]  /*a010*/  @!P1 IADD3 R3, P0, R2, R14, RZ ;  /* 0x0000000e02039210 */ /* 0x004fe80007f1e0ff */
[----:B----4-:R-:W-:Y:S02]  /*a020*/  @!P1 IADD3.X R7, R0, R13, RZ, P0, !PT ;  /* 0x0000000d00079210 */ /* 0x010fe400007fe4ff */
[----:B---3--:R-:W-:Y:S04]  /*a030*/  @!P1 IADD3 R4, P0, R2, R10, RZ ;  /* 0x0000000a02049210 */ /* 0x008fe80007f1e0ff */
[----:B------:R-:W-:Y:S02]  /*a040*/  @!P1 IADD3.X R8, R0, R252, RZ, P0, !PT ;  /* 0x000000fc00089210 */ /* 0x000fe400007fe4ff */
[----:B------:R-:W-:Y:S04]  /*a050*/  @!P1 IADD3 R5, P0, R2, R251, RZ ;  /* 0x000000fb02059210 */ /* 0x000fe80007f1e0ff */
[----:B------:R-:W-:Y:S02]  /*a060*/  @!P1 IADD3.X R9, R0, R250, RZ, P0, !PT ;  /* 0x000000fa00099210 */ /* 0x000fe400007fe4ff */
[C---:B------:R-:W-:Y:S04]  /*a070*/  @!P1 LEA R6, P0, R3.reuse, c[0x0][0x1f8], 0x1 ;  /* 0x00007e0003069a11 */ /* 0x040fe800078008ff */
[----:B------:R-:W-:Y:S02]  /*a080*/  @!P1 LEA.HI.X R7, R3, c[0x0][0x1fc], R7, 0x1, P0 ;  /* 0x00007f0003079a11 */ /* 0x000fe400000f0c07 */
[C---:B------:R-:W-:Y:S04]  /*a090*/  @!P1 LEA R28, P0, R4.reuse, c[0x0][0x1f8], 0x1 ;  /* 0x00007e00041c9a11 */ /* 0x040fe800078008ff */
[----:B------:R-:W-:Y:S02]  /*a0a0*/  @!P1 LEA.HI.X R29, R4, c[0x0][0x1fc], R8, 0x1, P0 ;  /* 0x00007f00041d9a11 */ /* 0x000fe400000f0c08 */
[C---:B------:R-:W-:Y:S04]  /*a0b0*/  @!P1 LEA R22, P0, R5.reuse, c[0x0][0x1f8], 0x1 ;  /* 0x00007e0005169a11 */ /* 0x040fe800078008ff */
[----:B------:R-:W-:Y:S02]  /*a0c0*/  @!P1 LEA.HI.X R23, R5, c[0x0][0x1fc], R9, 0x1, P0 ;  /* 0x00007f0005179a11 */ /* 0x000fe400000f0c09 */
[----:B------:R-:W-:Y:S04]  /*a0d0*/  @!P1 IADD3 R3, P0, R2, R249, RZ ;  /* 0x000000f902039210 */ /* 0x000fe80007f1e0ff */
[----:B------:R-:W-:Y:S02]  /*a0e0*/  @!P1 IADD3.X R4, R0, R248, RZ, P0, !PT ;  /* 0x000000f800049210 */ /* 0x000fe400007fe4ff */
[C---:B------:R-:W-:Y:S04]  /*a0f0*/  @!P1 LEA R20, P0, R3.reuse, c[0x0][0x1f8], 0x1 ;  /* 0x00007e0003149a11 */ /* 0x040fe800078008ff */
[----:B------:R-:W-:Y:S02]  /*a100*/  @!P1 LEA.HI.X R21, R3, c[0x0][0x1fc], R4, 0x1, P0 ;  /* 0x00007f0003159a11 */ /* 0x000fe400000f0c04 */
[----:B------:R-:W-:Y:S11]  /*a110*/  ISETP.GT.AND P0, PT, R220, R232, PT ;  /* 0x000000e8dc00720c */ /* 0x000ff60003f04270 */
[----:B------:R-:W-:Y:S02]  /*a120*/  @!UPT UIADD3 URZ, URZ, URZ, URZ ;  /* 0x0000003f3f3ff290 */ /* 0x000fe4000fffe03f */
[----:B------:R-:W-:Y:S01]  /*a130*/  @P0 SHF.R.S32.HI R3, RZ, 0x1f, R219 ;  /* 0x0000001fff030819 */ /* 0x000fe200000114db */
[----:B------:R-:W-:Y:S04]  /*a140*/  @P0 IMAD.WIDE.U32 R4, R219, c[0x0][0x1e0], RZ ;  /* 0x00007800db040a25 */ /* 0x000fe800078e00ff */
[----:B------:R-:W-:Y:S01]  /*a150*/  @P0 IMAD R3, R3, c[0x0][0x1e0], RZ ;  /* 0x0000780003030a24 */ /* 0x000fe200078e02ff */
[C---:B------:R-:W-:Y:S03]  /*a160*/  @P0 SHF.L.U32 R156, R4.reuse, 0x6, RZ ;  /* 0x00000006049c0819 */ /* 0x040fe600000006ff */
[----:B------:R-:W-:Y:S05]  /*a170*/  @P0 IMAD R3, R219, c[0x0][0x1e4], R3 ;  /* 0x00007900db030a24 */ /* 0x000fea00078e0203 */
[----:B------:R-:W-:Y:S04]  /*a180*/  @P0 IADD3 R3, R5, R3, RZ ;  /* 0x0000000305030210 */ /* 0x000fe80007ffe0ff */
[----:B------:R-:W-:Y:S02]  /*a190*/  @P0 SHF.L.U64.HI R3, R4, 0x6, R3 ;  /* 0x0000000604030819 */ /* 0x000fe40000010203 */
[----:B-----5:R-:W-:Y:S04]  /*a1a0*/  @P0 IADD3 R4, P2, R156, R224, RZ ;  /* 0x000000e09c040210 */ /* 0x020fe80007f5e0ff */
[----:B------:R-:W-:Y:S02]  /*a1b0*/  @P0 IADD3.X R5, R3, R223, RZ, P2, !PT ;  /* 0x000000df03050210 */ /* 0x000fe400017fe4ff */
[C---:B------:R-:W-:Y:S04]  /*a1c0*/  @P0 LEA R234, P2, R4.reuse, c[0x0][0x1c8], 0x1 ;  /* 0x0000720004ea0a11 */ /* 0x040fe800078408ff */
[----:B------:R-:W-:Y:S02]  /*a1d0*/  @P0 LEA.HI.X R235, R4, c[0x0][0x1cc], R5, 0x1, P2 ;  /* 0x0000730004eb0a11 */ /* 0x000fe400010f0c05 */
[C---:B------:R-:W-:Y:S04]  /*a1e0*/  @!P1 LEA R2, P2, R11.reuse, R2, 0x5 ;  /* 0x000000020b029211 */ /* 0x040fe800078428ff */
[----:B------:R-:W-:Y:S02]  /*a1f0*/  @!P1 LEA.HI.X R0, R11, R0, R16, 0x5, P2 ;  /* 0x000000000b009211 */ /* 0x000fe400010f2c10 */
[----:B------:R-:W-:Y:S01]  /*a200*/  @!P1 IADD3 R4, P2, R2, R14, RZ ;  /* 0x0000000e02049210 */ /* 0x000fe20007f5e0ff */
[----:B------:R-:W-:Y:S03]  /*a210*/  LDSM.16.M88.4 R16, [R192+0x8900] ;  /* 0x00890000c010783b */ /* 0x000fe60000000200 */
[----:B------:R-:W-:Y:S02]  /*a220*/  @!P1 IADD3.X R5, R0, R13, RZ, P2, !PT ;  /* 0x0000000d00059210 */ /* 0x000fe400017fe4ff */
[C---:B------:R-:W-:Y:S04]  /*a230*/  @!P1 LEA R14, P2, R4.reuse, c[0x0][0x1f8], 0x1 ;  /* 0x00007e00040e9a11 */ /* 0x040fe800078408ff */
[----:B------:R-:W-:Y:S02]  /*a240*/  @!P1 LEA.HI.X R15, R4, c[0x0][0x1fc], R5, 0x1, P2 ;  /* 0x00007f00040f9a11 */ /* 0x000fe400010f0c05 */
[----:B------:R-:W-:Y:S02]  /*a250*/  @!P1 IADD3 R4, P2, R2, R10, RZ ;  /* 0x0000000a02049210 */ /* 0x000fe40007f5e0ff */
[----:B------:R-:W1:Y:S02]  /*a260*/  LDSM.16.M88.4 R8, [R192+0x8100] ;  /* 0x00810000c008783b */ /* 0x000e640000000200 */
[----:B------:R-:W-:Y:S02]  /*a270*/  @!P1 IADD3.X R5, R0, R252, RZ, P2, !PT ;  /* 0x000000fc00059210 */ /* 0x000fe400017fe4ff */
[C---:B------:R-:W-:Y:S02]  /*a280*/  @!P1 LEA R12, P2, R4.reuse, c[0x0][0x1f8], 0x1 ;  /* 0x00007e00040c9a11 */ /* 0x040fe400078408ff */
[----:B------:R-:W-:Y:S01]  /*a290*/  @!PT LDS RZ, [RZ] ;  /* 0x00000000fffff984 */ /* 0x000fe20000000800 */
[----:B------:R-:W-:Y:S01]  /*a2a0*/  @!PT LDS RZ, [RZ] ;  /* 0x00000000fffff984 */ /* 0x000fe20000000800 */
[----:B------:R-:W-:Y:S01]  /*a2b0*/  @!PT LDS RZ, [RZ] ;  /* 0x00000000fffff984 */ /* 0x000fe20000000800 */
[----:B------:R2:W-:Y:S02]  /*a2c0*/  @!P1 LDGSTS.E.BYPASS.LTC128B.128 [R233+0x100], [R6.64], !P3 ;  /* 0x0010000006e99fae */ /* 0x0005e4000d901d48 */
[----:B------:R-:W-:Y:S02]  /*a2d0*/  @!P1 LEA.HI.X R13, R4, c[0x0][0x1fc], R5, 0x1, P2 ;  /* 0x00007f00040d9a11 */ /* 0x000fe400010f0c05 */
[----:B------:R-:W-:Y:S02]  /*a2e0*/  @!P1 IADD3 R4, P2, R2, R251, RZ ;  /* 0x000000fb02049210 */ /* 0x000fe40007f5e0ff */
[----:B------:R3:W-:Y:S02]  /*a2f0*/  @!P1 LDGSTS.E.BYPASS.LTC128B.128 [R233+0x2100], [R28.64], !P6 ;  /* 0x021000001ce99fae */ /* 0x0007e4000f101d48 */
[----:B------:R-:W-:Y:S04]  /*a300*/  @!P1 IADD3.X R5, R0, R250, RZ, P2, !PT ;  /* 0x000000fa00059210 */ /* 0x000fe800017fe4ff */
[----:B------:R4:W-:Y:S06]  /*a310*/  @!P1 LDGSTS.E.BYPASS.LTC128B.128 [R233+0x4100], [R22.64], !P5 ;  /* 0x0410000016e99fae */ /* 0x0009ec000e901d48 */
[----:B------:R4:W-:Y:S06]  /*a320*/  @!P1 LDGSTS.E.BYPASS.LTC128B.128 [R233+0x6100], [R20.64], !P4 ;  /* 0x0610000014e99fae */ /* 0x0009ec000e101d48 */
[----:B------:R5:W-:Y:S01]  /*a330*/  @!P1 LDGSTS.E.BYPASS.LTC128B.128 [R233+0x1100], [R14.64], !P3 ;  /* 0x011000000ee99fae */ /* 0x000be2000d901d48 */
[C---:B--2---:R-:W-:Y:S05]  /*a340*/  @!P1 LEA R6, P2, R4.reuse, c[0x0][0x1f8], 0x1 ;  /* 0x00007e0004069a11 */ /* 0x044fea00078408ff */
[----:B------:R5:W-:Y:S01]  /*a350*/  @!P1 LDGSTS.E.BYPASS.LTC128B.128 [R233+0x3100], [R12.64], !P6 ;  /* 0x031000000ce99fae */ /* 0x000be2000f101d48 */
[----:B------:R-:W-:Y:S02]  /*a360*/  @!P1 LEA.HI.X R7, R4, c[0x0][0x1fc], R5, 0x1, P2 ;  /* 0x00007f0004079a11 */ /* 0x000fe400010f0c05 */
[----:B------:R-:W-:Y:S03]  /*a370*/  @!P1 IADD3 R2, P2, R2, R249, RZ ;  /* 0x000000f902029210 */ /* 0x000fe60007f5e0ff */
[----:B------:R1:W-:Y:S01]  /*a380*/  @!P1 LDGSTS.E.BYPASS.LTC128B.128 [R233+0x5100], [R6.64], !P5 ;  /* 0x0510000006e99fae */ /* 0x0003e2000e901d48 */
[----:B------:R-:W-:Y:S02]  /*a390*/  @!P1 IADD3.X R0, R0, R248, RZ, P2, !PT ;  /* 0x000000f800009210 */ /* 0x000fe400017fe4ff */
[C---:B------:R-:W-:Y:S04]  /*a3a0*/  @!P1 LEA R4, P2, R2.reuse, c[0x0][0x1f8], 0x1 ;  /* 0x00007e0002049a11 */ /* 0x040fe800078408ff */
[----:B------:R-:W-:Y:S05]  /*a3b0*/  @!P1 LEA.HI.X R5, R2, c[0x0][0x1fc], R0, 0x1, P2 ;  /* 0x00007f0002059a11 */ /* 0x000fea00010f0c00 */
[----:B------:R1:W-:Y:S01]  /*a3c0*/  @!P1 LDGSTS.E.BYPASS.LTC128B.128 [R233+0x7100], [R4.64], !P4 ;  /* 0x0710000004e99fae */ /* 0x0003e2000e101d48 */
[----:B------:R-:W-:Y:S04]  /*a3d0*/  @P0 IADD3 R0, P1, R156, R247, RZ ;  /* 0x000000f79c000210 */ /* 0x000fe80007f3e0ff */
[C---:B------:R-:W-:Y:S01]  /*a3e0*/  @P0 IADD3.X R2, R3.reuse, R246, RZ, P1, !PT ;  /* 0x000000f603020210 */ /* 0x040fe20000ffe4ff */
[----:B------:R-:W0:Y:S01]  /*a3f0*/  LDGDEPBAR ;  /* 0x00000000000079af */ /* 0x000e220000000000 */
[C---:B------:R-:W-:Y:S04]  /*a400*/  @P0 LEA R230, P1, R0.reuse, c[0x0][0x1c8], 0x1 ;  /* 0x0000720000e60a11 */ /* 0x040fe800078208ff */
[----:B------:R-:W-:Y:S02]  /*a410*/  @P0 LEA.HI.X R231, R0, c[0x0][0x1cc], R2, 0x1, P1 ;  /* 0x0000730000e70a11 */ /* 0x000fe400008f0c02 */
[----:B------:R-:W-:Y:S04]  /*a420*/  @P0 IADD3 R0, P1, R156, R245, RZ ;  /* 0x000000f59c000210 */ /* 0x000fe80007f3e0ff */
[C---:B------:R-:W-:Y:S02]  /*a430*/  @P0 IADD3.X R2, R3.reuse, R242, RZ, P1, !PT ;  /* 0x000000f203020210 */ /* 0x040fe40000ffe4ff */
[C---:B------:R-:W-:Y:S04]  /*a440*/  @P0 LEA R228, P1, R0.reuse, c[0x0][0x1c8], 0x1 ;  /* 0x0000720000e40a11 */ /* 0x040fe800078208ff */
[----:B------:R-:W-:Y:S02]  /*a450*/  @P0 LEA.HI.X R229, R0, c[0x0][0x1cc], R2, 0x1, P1 ;  /* 0x0000730000e50a11 */ /* 0x000fe400008f0c02 */
[----:B------:R-:W-:Y:S01]  /*a460*/  @P0 IADD3 R0, P1, R156, R241, RZ ;  /* 0x000000f19c000210 */ /* 0x000fe20007f3e0ff */
[C---:B-1----:R-:W-:Y:S03]  /*a470*/  HMMA.16816.F32 R4, R32.reuse, R8, RZ ;  /* 0x000000082004723c */ /* 0x042fe600000018ff */
[----:B------:R-:W-:Y:S02]  /*a480*/  @P0 IADD3.X R2, R3, R240, RZ, P1, !PT ;  /* 0x000000f003020210 */ /* 0x000fe40000ffe4ff */
[C---:B------:R-:W-:Y:S03]  /*a490*/  @P0 LEA R226, P1, R0.reuse, c[0x0][0x1c8], 0x1 ;  /* 0x0000720000e20a11 */ /* 0x040fe600078208ff */
[C---:B------:R-:W-:Y:S01]  /*a4a0*/  HMMA.16816.F32 R8, R32.reuse, R10, RZ ;  /* 0x0000000a2008723c */ /* 0x040fe200000018ff */
[----:B------:R-:W-:Y:S03]  /*a4b0*/  @P0 LEA.HI.X R227, R0, c[0x0][0x1cc], R2, 0x1, P1 ;  /* 0x0000730000e30a11 */ /* 0x000fe600008f0c02 */
[----:B------:R-:W-:Y:S04]  /*a4c0*/  @P0 IADD3 R0, P1, R236, R156, RZ ;  /* 0x0000009cec000210 */ /* 0x000fe80007f3e0ff */
[C---:B-----5:R-:W-:Y:S01]  /*a4d0*/  HMMA.16816.F32 R12, R32.reuse, R16, RZ ;  /* 0x00000010200c723c */ /* 0x060fe200000018ff */
[----:B------:R-:W-:Y:S03]  /*a4e0*/  @P0 IADD3.X R3, R159, R3, RZ, P1, !PT ;  /* 0x000000039f030210 */ /* 0x000fe60000ffe4ff */
[----:B------:R-:W-:Y:S04]  /*a4f0*/  @P0 IADD3 R2, P1, R0, R224, RZ ;  /* 0x000000e000020210 */ /* 0x000fe80007f3e0ff */
[C---:B------:R-:W-:Y:S01]  /*a500*/  HMMA.16816.F32 R16, R32.reuse, R18, RZ ;  /* 0x000000122010723c */ /* 0x040fe200000018ff */
[C---:B------:R-:W-:Y:S03]  /*a510*/  @P0 IADD3.X R156, R3.reuse, R223, RZ, P1, !PT ;  /* 0x000000df039c0210 */ /* 0x040fe60000ffe4ff */
[C---:B------:R-:W-:Y:S04]  /*a520*/  @P0 LEA R224, P1, R2.reuse, c[0x0][0x1c8], 0x1 ;  /* 0x0000720002e00a11 */ /* 0x040fe800078208ff */
[C---:B----4-:R-:W-:Y:S01]  /*a530*/  HMMA.16816.F32 R20, R32.reuse, R24, RZ ;  /* 0x000000182014723c */ /* 0x050fe200000018ff */
[----:B------:R-:W-:Y:S03]  /*a540*/  @P0 LEA.HI.X R225, R2, c[0x0][0x1cc], R156, 0x1, P1 ;  /* 0x0000730002e10a11 */ /* 0x000fe600008f0c9c */
[----:B------:R-:W-:Y:S04]  /*a550*/  @P0 IADD3 R2, P1, R0, R247, RZ ;  /* 0x000000f700020210 */ /* 0x000fe80007f3e0ff */
[C---:B------:R-:W-:Y:S01]  /*a560*/  HMMA.16816.F32 R24, R32.reuse, R26, RZ ;  /* 0x0000001a2018723c */ /* 0x040fe200000018ff */
[C---:B------:R-:W-:Y:S03]  /*a570*/  @P0 IADD3.X R156, R3.reuse, R246, RZ, P1, !PT ;  /* 0x000000f6039c0210 */ /* 0x040fe60000ffe4ff */
[C---:B------:R-:W-:Y:S04]  /*a580*/  @P0 LEA R222, P1, R2.reuse, c[0x0][0x1c8], 0x1 ;  /* 0x0000720002de0a11 */ /* 0x040fe800078208ff */
[C---:B---3--:R-:W-:Y:S01]  /*a590*/  HMMA.16816.F32 R28, R32.reuse, R168, RZ ;  /* 0x000000a8201c723c */ /* 0x048fe200000018ff */
[----:B------:R-:W-:Y:S03]  /*a5a0*/  @P0 LEA.HI.X R223, R2, c[0x0][0x1cc], R156, 0x1, P1 ;  /* 0x0000730002df0a11 */ /* 0x000fe600008f0c9c */
[----:B------:R-:W-:Y:S04]  /*a5b0*/  @P0 IADD3 R2, P1, R0, R245, RZ ;  /* 0x000000f500020210 */ /* 0x000fe80007f3e0ff */
[----:B------:R-:W-:Y:S01]  /*a5c0*/  HMMA.16816.F32 R32, R32, R170, RZ ;  /* 0x000000aa2020723c */ /* 0x000fe200000018ff */
[----:B------:R-:W-:Y:S03]  /*a5d0*/  LDSM.16.M88.4 R168, [R202+0x10100] ;  /* 0x01010000caa8783b */ /* 0x000fe60000000200 */
[C---:B------:R-:W-:Y:S04]  /*a5e0*/  @P0 IADD3.X R156, R3.reuse, R242, RZ, P1, !PT ;  /* 0x000000f2039c0210 */ /* 0x040fe80000ffe4ff */
[C---:B------:R-:W-:Y:S08]  /*a5f0*/  HMMA.16816.F32 R4, R172.reuse, R176, R4 ;  /* 0x000000b0ac04723c */ /* 0x040ff00000001804 */
[C---:B------:R-:W-:Y:S01]  /*a600*/  HMMA.16816.F32 R8, R172.reuse, R178, R8 ;  /* 0x000000b2ac08723c */ /* 0x040fe20000001808 */
[----:B------:R-:W-:Y:S07]  /*a610*/  LDSM.16.M88.4 R176, [R198+0x8900] ;  /* 0x00890000c6b0783b */ /* 0x000fee0000000200 */
[C---:B------:R-:W-:Y:S08]  /*a620*/  HMMA.16816.F32 R12, R172.reuse, R180, R12 ;  /* 0x000000b4ac0c723c */ /* 0x040ff0000000180c */
[C---:B------:R-:W-:Y:S08]  /*a630*/  HMMA.16816.F32 R16, R172.reuse, R182, R16 ;  /* 0x000000b6ac10723c */ /* 0x040ff00000001810 */
[C---:B------:R-:W-:Y:S07]  /*a640*/  HMMA.16816.F32 R20, R172.reuse, R184, R20 ;  /* 0x000000b8ac14723c */ /* 0x040fee0000001814 */
[C---:B------:R-:W-:Y:S01]  /*a650*/  @P0 LEA R184, P1, R2.reuse, c[0x0][0x1c8], 0x1 ;  /* 0x0000720002b80a11 */ /* 0x040fe200078208ff */
[C---:B------:R-:W-:Y:S04]  /*a660*/  HMMA.16816.F32 R24, R172.reuse, R186, R24 ;  /* 0x000000baac18723c */ /* 0x040fe80000001818 */
[----:B------:R-:W-:Y:S02]  /*a670*/  @P0 LEA.HI.X R185, R2, c[0x0][0x1cc], R156, 0x1, P1 ;  /* 0x0000730002b90a11 */ /* 0x000fe400008f0c9c */
[----:B------:R-:W-:Y:S02]  /*a680*/  @P0 IADD3 R0, P1, R0, R241, RZ ;  /* 0x000000f100000210 */ /* 0x000fe40007f3e0ff */
[C---:B------:R-:W-:Y:S04]  /*a690*/  HMMA.16816.F32 R28, R172.reuse, R188, R28 ;  /* 0x000000bcac1c723c */ /* 0x040fe8000000181c */
[----:B------:R-:W-:Y:S02]  /*a6a0*/  @P0 IADD3.X R3, R3, R240, RZ, P1, !PT ;  /* 0x000000f003030210 */ /* 0x000fe40000ffe4ff */
[C---:B------:R-:W-:Y:S02]  /*a6b0*/  @P0 LEA R182, P1, R0.reuse, c[0x0][0x1c8], 0x1 ;  /* 0x0000720000b60a11 */ /* 0x040fe400078208ff */
[----:B------:R-:W-:Y:S01]  /*a6c0*/  HMMA.16816.F32 R32, R172, R190, R32 ;  /* 0x000000beac20723c */ /* 0x000fe20000001820 */
[----:B------:R-:W1:Y:S03]  /*a6d0*/  LDSM.16.M88.4 R172, [R198+0x8100] ;  /* 0x00810000c6ac783b */ /* 0x000e660000000200 */
[----:B------:R-:W-:Y:S04]  /*a6e0*/  @P0 LEA.HI.X R183, R0, c[0x0][0x1cc], R3, 0x1, P1 ;  /* 0x0000730000b70a11 */ /* 0x000fe800008f0c03 */
[C---:B-1----:R-:W-:Y:S08]  /*a6f0*/  HMMA.16816.F32 R4, R168.reuse, R172, R4 ;  /* 0x000000aca804723c */ /* 0x042ff00000001804 */
[C---:B------:R-:W-:Y:S01]  /*a700*/  HMMA.16816.F32 R8, R168.reuse, R174, R8 ;  /* 0x000000aea808723c */ /* 0x040fe20000001808 */
[----:B------:R-:W1:Y:S07]  /*a710*/  LDSM.16.M88.4 R172, [R198+0x9100] ;  /* 0x00910000c6ac783b */ /* 0x000e6e0000000200 */
[C---:B------:R-:W-:Y:S08]  /*a720*/  HMMA.16816.F32 R12, R168.reuse, R176, R12 ;  /* 0x000000b0a80c723c */ /* 0x040ff0000000180c */
[C---:B------:R-:W-:Y:S01]  /*a730*/  HMMA.16816.F32 R16, R168.reuse, R178, R16 ;  /* 0x000000b2a810723c */ /* 0x040fe20000001810 */
[----:B------:R-:W2:Y:S07]  /*a740*/  LDSM.16.M88.4 R176, [R198+0x9900] ;  /* 0x00990000c6b0783b */ /* 0x000eae0000000200 */
[C---:B-1----:R-:W-:Y:S08]  /*a750*/  HMMA.16816.F32 R20, R168.reuse, R172, R20 ;  /* 0x000000aca814723c */ /* 0x042ff00000001814 */
[C---:B------:R-:W-:Y:S01]  /*a760*/  HMMA.16816.F32 R24, R168.reuse, R174, R24 ;  /* 0x000000aea818723c */ /* 0x040fe20000001818 */
[----:B------:R-:W-:Y:S07]  /*a770*/  LDSM.16.M88.4 R172, [R197] ;  /* 0x00000000c5ac783b */ /* 0x000fee0000000200 */
[C---:B--2---:R-:W-:Y:S08]  /*a780*/  HMMA.16816.F32 R28, R168.reuse, R176, R28 ;  /* 0x000000b0a81c723c */ /* 0x044ff0000000181c */
[----:B------:R-:W-:Y:S01]  /*a790*/  HMMA.16816.F32 R32, R168, R178, R32 ;  /* 0x000000b2a820723c */ /* 0x000fe20000001820 */
[----:B------:R-:W1:Y:S06]  /*a7a0*/  LDSM.16.M88.4 R168, [R201+0x10100] ;  /* 0x01010000c9a8783b */ /* 0x000e6c0000000200 */
[----:B------:R-:W2:Y:S01]  /*a7b0*/  LDSM.16.M88.4 R176, [R197+0x800] ;  /* 0x00080000c5b0783b */ /* 0x000ea20000000200 */
[C---:B-1----:R-:W-:Y:S08]  /*a7c0*/  HMMA.16816.F32 R4, R168.reuse, R172, R4 ;  /* 0x000000aca804723c */ /* 0x042ff00000001804 */
[C---:B------:R-:W-:Y:S01]  /*a7d0*/  HMMA.16816.F32 R8, R168.reuse, R174, R8 ;  /* 0x000000aea808723c */ /* 0x040fe20000001808 */
[----:B------:R-:W1:Y:S07]  /*a7e0*/  LDSM.16.M88.4 R172, [R197+0x1000] ;  /* 0x00100000c5ac783b */ /* 0x000e6e0000000200 */
[C---:B--2---:R-:W-:Y:S08]  /*a7f0*/  HMMA.16816.F32 R12, R168.reuse, R176, R12 ;  /* 0x000000b0a80c723c */ /* 0x044ff0000000180c */
[C---:B------:R-:W-:Y:S01]  /*a800*/  HMMA.16816.F32 R16, R168.reuse, R178, R16 ;  /* 0x000000b2a810723c */ /* 0x040fe20000001810 */
[----:B------:R-:W2:Y:S07]  /*a810*/  LDSM.16.M88.4 R176, [R197+0x1800] ;  /* 0x00180000c5b0783b */ /* 0x000eae0000000200 */
[C---:B-1----:R-:W-:Y:S08]  /*a820*/  HMMA.16816.F32 R20, R168.reuse, R172, R20 ;  /* 0x000000aca814723c */ /* 0x042ff00000001814 */
[C---:B------:R-:W-:Y:S01]  /*a830*/  HMMA.16816.F32 R24, R168.reuse, R174, R24 ;  /* 0x000000aea818723c */ /* 0x040fe20000001818 */
[----:B------:R-:W-:Y:S07]  /*a840*/  LDSM.16.M88.4 R172, [R192+0xa100] ;  /* 0x00a10000c0ac783b */ /* 0x000fee0000000200 */
        /* <DEDUP_REMOVED lines=16> */
[----:B------:R-:W2:Y:S01]  /*a950*/  LDSM.16.M88.4 R176, [R214] ;  /* 0x00000000d6b0783b */ /* 0x000ea20000000200 */
[C---:B-1----:R-:W-:Y:S08]  /*a960*/  HMMA.16816.F32 R4, R168.reuse, R172, R4 ;  /* 0x000000aca804723c */ /* 0x042ff00000001804 */
[C---:B------:R-:W-:Y:S01]  /*a970*/  HMMA.16816.F32 R8, R168.reuse, R174, R8 ;  /* 0x000000aea808723c */ /* 0x040fe20000001808 */
[----:B------:R-:W1:Y:S07]  /*a980*/  LDSM.16.M88.4 R172, [R213] ;  /* 0x00000000d5ac783b */ /* 0x000e6e0000000200 */
[C---:B--2---:R-:W-:Y:S08]  /*a990*/  HMMA.16816.F32 R12, R168.reuse, R176, R12 ;  /* 0x000000b0a80c723c */ /* 0x044ff0000000180c */
[C---:B------:R-:W-:Y:S01]  /*a9a0*/  HMMA.16816.F32 R16, R168.reuse, R178, R16 ;  /* 0x000000b2a810723c */ /* 0x040fe20000001810 */
[----:B------:R-:W2:Y:S07]  /*a9b0*/  LDSM.16.M88.4 R176, [R212] ;  /* 0x00000000d4b0783b */ /* 0x000eae0000000200 */
        /* <DEDUP_REMOVED lines=129> */
[----:B------:R-:W2:Y:S01]  /*b1d0*/  LDSM.16.M88.4 R176, [R197+0x7800] ;  /* 0x00780000c5b0783b */ /* 0x000ea20000000200 */
[----:B------:R-:W-:Y:S04]  /*b1e0*/  DEPBAR.LE SB0, 0x0 ;  /* 0x000080000000791a */ /* 0x000fe80000000000 */
[----:B------:R-:W-:Y:S01]  /*b1f0*/  FMNMX.FTZ R0, R4, R157, !PT ;  /* 0x0000009d04007209 */ /* 0x000fe20007810000 */
[----:B------:R-:W-:Y:S01]  /*b200*/  BAR.SYNC.DEFER_BLOCKING 0x0 ;  /* 0x0000000000007b1d */ /* 0x000fe20000010000 */
[----:B------:R-:W-:Y:S04]  /*b210*/  FMNMX.FTZ R2, R6, R158, !PT ;  /* 0x0000009e06027209 */ /* 0x000fe80007810000 */
[----:B------:R-:W-:Y:S02]  /*b220*/  FMNMX.FTZ R0, R5, R0, !PT ;  /* 0x0000000005007209 */ /* 0x000fe40007810000 */
[----:B------:R-:W-:Y:S02]  /*b230*/  FMNMX.FTZ R2, R7, R2, !PT ;  /* 0x0000000207027209 */ /* 0x000fe40007810000 */
[----:B------:R-:W-:Y:S02]  /*b240*/  FMNMX.FTZ R0, R8, R0, !PT ;  /* 0x0000000008007209 */ /* 0x000fe40007810000 */
[----:B------:R-:W-:Y:S02]  /*b250*/  FMNMX.FTZ R2, R10, R2, !PT ;  /* 0x000000020a027209 */ /* 0x000fe40007810000 */
[----:B------:R-:W-:Y:S02]  /*b260*/  FMNMX.FTZ R0, R9, R0, !PT ;  /* 0x0000000009007209 */ /* 0x000fe40007810000 */
[----:B------:R-:W-:Y:S02]  /*b270*/  FMNMX.FTZ R2, R11, R2, !PT ;  /* 0x000000020b027209 */ /* 0x000fe40007810000 */
[----:B------:R-:W-:Y:S01]  /*b280*/  FMNMX.FTZ R0, R12, R0, !PT ;  /* 0x000000000c007209 */ /* 0x000fe20007810000 */
[C---:B-1----:R-:W-:Y:S05]  /*b290*/  HMMA.16816.F32 R20, R168.reuse, R172, R20 ;  /* 0x000000aca814723c */ /* 0x042fea0000001814 */
[----:B------:R-:W-:Y:S01]  /*b2a0*/  FMNMX.FTZ R0, R13, R0, !PT ;  /* 0x000000000d007209 */ /* 0x000fe20007810000 */
[----:B------:R-:W-:Y:S01]  /*b2b0*/  @!PT LDS RZ, [RZ] ;  /* 0x00000000fffff984 */ /* 0x000fe20000000800 */
[----:B------:R-:W-:Y:S01]  /*b2c0*/  @!PT LDS RZ, [RZ] ;  /* 0x00000000fffff984 */ /* 0x000fe20000000800 */
[----:B------:R-:W-:Y:S01]  /*b2d0*/  @!PT LDS RZ, [RZ] ;  /* 0x00000000fffff984 */ /* 0x000fe20000000800 */
[----:B------:R1:W-:Y:S01]  /*b2e0*/  @P0 LDGSTS.E.BYPASS.LTC128B.128 [R233+0x8100], [R234.64], !P3 ;  /* 0x08100000eae90fae */ /* 0x0003e2000d901d48 */
[----:B------:R-:W-:Y:S01]  /*b2f0*/  FMNMX.FTZ R2, R14, R2, !PT ;  /* 0x000000020e027209 */ /* 0x000fe20007810000 */
[C---:B------:R-:W-:Y:S04]  /*b300*/  HMMA.16816.F32 R24, R168.reuse, R174, R24 ;  /* 0x000000aea818723c */ /* 0x040fe80000001818 */
[----:B------:R3:W-:Y:S01]  /*b310*/  @P0 LDGSTS.E.BYPASS.LTC128B.128 [R233+0xa100], [R230.64], !P6 ;  /* 0x0a100000e6e90fae */ /* 0x0007e2000f101d48 */
[----:B------:R-:W-:Y:S02]  /*b320*/  FMNMX.FTZ R0, R16, R0, !PT ;  /* 0x0000000010007209 */ /* 0x000fe40007810000 */
[----:B------:R-:W-:Y:S01]  /*b330*/  FMNMX.FTZ R2, R15, R2, !PT ;  /* 0x000000020f027209 */ /* 0x000fe20007810000 */
[C---:B--2---:R-:W-:Y:S02]  /*b340*/  HMMA.16816.F32 R28, R168.reuse, R176, R28 ;  /* 0x000000b0a81c723c */ /* 0x044fe4000000181c */
[----:B------:R3:W-:Y:S02]  /*b350*/  @P0 LDGSTS.E.BYPASS.LTC128B.128 [R233+0xc100], [R228.64], !P5 ;  /* 0x0c100000e4e90fae */ /* 0x0007e4000e901d48 */
[----:B------:R-:W-:Y:S02]  /*b360*/  FMNMX.FTZ R0, R17, R0, !PT ;  /* 0x0000000011007209 */ /* 0x000fe40007810000 */
[----:B------:R-:W-:Y:S02]  /*b370*/  FMNMX.FTZ R2, R18, R2, !PT ;  /* 0x0000000212027209 */ /* 0x000fe40007810000 */
[----:B------:R-:W-:Y:S01]  /*b380*/  HMMA.16816.F32 R32, R168, R178, R32 ;  /* 0x000000b2a820723c */ /* 0x000fe20000001820 */
[----:B------:R3:W-:Y:S03]  /*b390*/  @P0 LDGSTS.E.BYPASS.LTC128B.128 [R233+0xe100], [R226.64], !P4 ;  /* 0x0e100000e2e90fae */ /* 0x0007e6000e101d48 */
[----:B------:R-:W-:Y:S02]  /*b3a0*/  FMNMX.FTZ R0, R20, R0, !PT ;  /* 0x0000000014007209 */ /* 0x000fe40007810000 */
[----:B------:R-:W-:Y:S01]  /*b3b0*/  FMNMX.FTZ R2, R19, R2, !PT ;  /* 0x0000000213027209 */ /* 0x000fe20007810000 */
[----:B------:R3:W-:Y:S01]  /*b3c0*/  @P0 LDGSTS.E.BYPASS.LTC128B.128 [R233+0x9100], [R224.64], !P3 ;  /* 0x09100000e0e90fae */ /* 0x0007e2000d901d48 */
[----:B------:R-:W-:Y:S04]  /*b3d0*/  FMNMX.FTZ R0, R21, R0, !PT ;  /* 0x0000000015007209 */ /* 0x000fe80007810000 */
[----:B------:R-:W-:Y:S01]  /*b3e0*/  FMNMX.FTZ R0, R24, R0, !PT ;  /* 0x0000000018007209 */ /* 0x000fe20007810000 */
[----:B------:R3:W-:Y:S01]  /*b3f0*/  @P0 LDGSTS.E.BYPASS.LTC128B.128 [R233+0xb100], [R222.64], !P6 ;  /* 0x0b100000dee90fae */ /* 0x0007e2000f101d48 */
[----:B------:R-:W-:Y:S02]  /*b400*/  FMNMX.FTZ R2, R22, R2, !PT ;  /* 0x0000000216027209 */ /* 0x000fe40007810000 */
[----:B------:R-:W-:Y:S02]  /*b410*/  FMNMX.FTZ R0, R25, R0, !PT ;  /* 0x0000000019007209 */ /* 0x000fe40007810000 */
        /* <DEDUP_REMOVED lines=9> */
[----:B------:R-:W-:Y:S01]  /*b4b0*/  LDSM.16.MT88.4 R168, [R193+0x100] ;  /* 0x00010000c1a8783b */ /* 0x000fe20000004200 */
[----:B------:R-:W-:Y:S02]  /*b4c0*/  FMNMX.FTZ R156, R33, R156, !PT ;  /* 0x0000009c219c7209 */ /* 0x000fe40007810000 */
[----:B------:R-:W-:Y:S03]  /*b4d0*/  FMNMX.FTZ R0, R31, R2, !PT ;  /* 0x000000021f007209 */ /* 0x000fe60007810000 */
[----:B------:R-:W5:Y:S01]  /*b4e0*/  SHFL.BFLY PT, R3, R156, 0x2, 0x1f ;  /* 0x0c401f009c037f89 */ /* 0x000f6200000e0000 */
[----:B------:R-:W-:Y:S04]  /*b4f0*/  FMNMX.FTZ R0, R34, R0, !PT ;  /* 0x0000000022007209 */ /* 0x000fe80007810000 */
[----:B------:R-:W-:Y:S01]  /*b500*/  FMNMX.FTZ R0, R35, R0, !PT ;  /* 0x0000000023007209 */ /* 0x000fe20007810000 */
[----:B------:R-:W-:Y:S06]  /*b510*/  LDSM.16.MT88.4 R172, [R194+0x100] ;  /* 0x00010000c2ac783b */ /* 0x000fec0000004200 */
[----:B------:R-:W2:Y:S06]  /*b520*/  SHFL.BFLY PT, R2, R0, 0x2, 0x1f ;  /* 0x0c401f0000027f89 */ /* 0x000eac00000e0000 */
[----:B------:R-:W-:Y:S01]  /*b530*/  LDSM.16.MT88.4 R176, [R196+0x100] ;  /* 0x00010000c4b0783b */ /* 0x000fe20000004200 */
[----:B-----5:R-:W-:Y:S05]  /*b540*/  FMNMX.FTZ R156, R156, R3, !PT ;  /* 0x000000039c9c7209 */ /* 0x020fea0007810000 */
[----:B-1----:R-:W5:Y:S06]  /*b550*/  LDL R235, [R1+0x10] ;  /* 0x0000100001eb7983 */ /* 0x002f6c0000100800 */
[----:B------:R-:W1:Y:S01]  /*b560*/  SHFL.BFLY PT, R159, R156, 0x1, 0x1f ;  /* 0x0c201f009c9f7f89 */ /* 0x000e6200000e0000 */
[----:B--2---:R-:W-:Y:S05]  /*b570*/  FMNMX.FTZ R0, R0, R2, !PT ;  /* 0x0000000200007209 */ /* 0x004fea0007810000 */
[----:B------:R-:W0:Y:S06]  /*b580*/  LDGDEPBAR ;  /* 0x00000000000079af */ /* 0x000e2c0000000000 */
[----:B------:R-:W2:Y:S01]  /*b590*/  SHFL.BFLY PT, R3, R0, 0x1, 0x1f ;  /* 0x0c201f0000037f89 */ /* 0x000ea200000e0000 */
[----:B-1----:R-:W-:Y:S05]  /*b5a0*/  FMNMX.FTZ R156, R156, R159, !PT ;  /* 0x0000009f9c9c7209 */ /* 0x002fea0007810000 */
[C---:B------:R-:W-:Y:S02]  /*b5b0*/  FADD.FTZ R2, -R156.reuse, R157 ;  /* 0x0000009d9c027221 */ /* 0x040fe40000010100 */
[----:B------:R-:W-:Y:S04]  /*b5c0*/  FMUL.FTZ R181, R156, c[0x0][0x2d0] ;  /* 0x0000b4009cb57a20 */ /* 0x000fe80000410000 */
[--C-:B------:R-:W-:Y:S01]  /*b5d0*/  FFMA.FTZ R8, R8, c[0x0][0x2d0], -R181.reuse ;  /* 0x0000b40008087a23 */ /* 0x100fe200000108b5 */
[----:B--2---:R-:W-:Y:S01]  /*b5e0*/  FMNMX.FTZ R3, R0, R3, !PT ;  /* 0x0000000300037209 */ /* 0x004fe20007810000 */
[----:B------:R-:W-:Y:S02]  /*b5f0*/  FMUL.FTZ R0, R2, c[0x0][0x2d0] ;  /* 0x0000b40002007a20 */ /* 0x000fe40000410000 */
[--C-:B------:R-:W-:Y:S01]  /*b600*/  FFMA.FTZ R9, R9, c[0x0][0x2d0], -R181.reuse ;  /* 0x0000b40009097a23 */ /* 0x100fe200000108b5 */
[----:B------:R-:W-:Y:S01]  /*b610*/  MUFU.EX2 R238, R8 ;  /* 0x0000000800ee7308 */ /* 0x000fe20000000800 */
[----:B------:R-:W-:Y:S02]  /*b620*/  FMUL.FTZ R157, R3, c[0x0][0x2d0] ;  /* 0x0000b400039d7a20 */ /* 0x000fe40000410000 */
[----:B------:R-:W-:Y:S02]  /*b630*/  FFMA.FTZ R4, R4, c[0x0][0x2d0], -R181 ;  /* 0x0000b40004047a23 */ /* 0x000fe400000108b5 */
[--C-:B------:R-:W-:Y:S02]  /*b640*/  FFMA.FTZ R10, R10, c[0x0][0x2d0], -R157.reuse ;  /* 0x0000b4000a0a7a23 */ /* 0x100fe4000001089d */
[----:B------:R-:W-:Y:S02]  /*b650*/  FFMA.FTZ R11, R11, c[0x0][0x2d0], -R157 ;  /* 0x0000b4000b0b7a23 */ /* 0x000fe4000001089d */
[----:B------:R-:W-:Y:S01]  /*b660*/  FFMA.FTZ R5, R5, c[0x0][0x2d0], -R181 ;  /* 0x0000b40005057a23 */ /* 0x000fe200000108b5 */
[----:B------:R1:W2:Y:S01]  /*b670*/  MUFU.EX2 R2, R0 ;  /* 0x0000000000027308 */ /* 0x0002a20000000800 */
[--C-:B------:R-:W-:Y:S02]  /*b680*/  FFMA.FTZ R6, R6, c[0x0][0x2d0], -R157.reuse ;  /* 0x0000b40006067a23 */ /* 0x100fe4000001089d */
[----:B------:R-:W-:Y:S02]  /*b690*/  FFMA.FTZ R7, R7, c[0x0][0x2d0], -R157 ;  /* 0x0000b40007077a23 */ /* 0x000fe4000001089d */
[--C-:B------:R-:W-:Y:S02]  /*b6a0*/  FFMA.FTZ R12, R12, c[0x0][0x2d0], -R181.reuse ;  /* 0x0000b4000c0c7a23 */ /* 0x100fe400000108b5 */
[----:B------:R-:W-:Y:S02]  /*b6b0*/  FFMA.FTZ R13, R13, c[0x0][0x2d0], -R181 ;  /* 0x0000b4000d0d7a23 */ /* 0x000fe400000108b5 */
[--C-:B------:R-:W-:Y:S01]  /*b6c0*/  FFMA.FTZ R14, R14, c[0x0][0x2d0], -R157.reuse ;  /* 0x0000b4000e0e7a23 */ /* 0x100fe2000001089d */
[----:B------:R3:W-:Y:S01]  /*b6d0*/  MUFU.EX2 R236, R4 ;  /* 0x0000000400ec7308 */ /* 0x0007e20000000800 */
[----:B------:R-:W-:Y:S02]  /*b6e0*/  FFMA.FTZ R15, R15, c[0x0][0x2d0], -R157 ;  /* 0x0000b4000f0f7a23 */ /* 0x000fe4000001089d */
[--C-:B------:R-:W-:Y:S02]  /*b6f0*/  FFMA.FTZ R16, R16, c[0x0][0x2d0], -R181.reuse ;  /* 0x0000b40010107a23 */ /* 0x100fe400000108b5 */
[----:B------:R-:W-:Y:S02]  /*b700*/  FFMA.FTZ R17, R17, c[0x0][0x2d0], -R181 ;  /* 0x0000b40011117a23 */ /* 0x000fe400000108b5 */
[----:B------:R-:W-:Y:S02]  /*b710*/  FFMA.FTZ R18, R18, c[0x0][0x2d0], -R157 ;  /* 0x0000b40012127a23 */ /* 0x000fe4000001089d */
[--C-:B------:R-:W-:Y:S01]  /*b720*/  FFMA.FTZ R20, R20, c[0x0][0x2d0], -R181.reuse ;  /* 0x0000b40014147a23 */ /* 0x100fe200000108b5 */
[----:B------:R-:W4:Y:S01]  /*b730*/  MUFU.EX2 R239, R5 ;  /* 0x0000000500ef7308 */ /* 0x000f220000000800 */
[----:B------:R-:W-:Y:S02]  /*b740*/  FFMA.FTZ R21, R21, c[0x0][0x2d0], -R181 ;  /* 0x0000b40015157a23 */ /* 0x000fe400000108b5 */
[--C-:B------:R-:W-:Y:S02]  /*b750*/  FFMA.FTZ R22, R22, c[0x0][0x2d0], -R157.reuse ;  /* 0x0000b40016167a23 */ /* 0x100fe4000001089d */
[----:B-1----:R-:W-:Y:S02]  /*b760*/  FADD.FTZ R0, -R3, R158 ;  /* 0x0000009e03007221 */ /* 0x002fe40000010100 */
[----:B--2---:R-:W-:Y:S02]  /*b770*/  FMUL.FTZ R8, R2, R164 ;  /* 0x000000a402087220 */ /* 0x004fe40000410000 */
[----:B------:R-:W-:Y:S01]  /*b780*/  FMUL.FTZ R0, R0, c[0x0][0x2d0] ;  /* 0x0000b40000007a20 */ /* 0x000fe20000410000 */
[----:B------:R1:W-:Y:S01]  /*b790*/  MUFU.EX2 R237, R9 ;  /* 0x0000000900ed7308 */ /* 0x0003e20000000800 */
[C---:B------:R-:W-:Y:S02]  /*b7a0*/  FMUL.FTZ R132, R2.reuse, R132 ;  /* 0x0000008402847220 */ /* 0x040fe40000410000 */
[C---:B------:R-:W-:Y:S02]  /*b7b0*/  FMUL.FTZ R133, R2.reuse, R133 ;  /* 0x0000008502857220 */ /* 0x040fe40000410000 */
[C---:B---3--:R-:W-:Y:S02]  /*b7c0*/  FMUL.FTZ R4, R2.reuse, R160 ;  /* 0x000000a002047220 */ /* 0x048fe40000410000 */
[C---:B------:R-:W-:Y:S02]  /*b7d0*/  FMUL.FTZ R136, R2.reuse, R136 ;  /* 0x0000008802887220 */ /* 0x040fe40000410000 */
[C---:B------:R-:W-:Y:S01]  /*b7e0*/  FMUL.FTZ R137, R2.reuse, R137 ;  /* 0x0000008902897220 */ /* 0x040fe20000410000 */
[----:B------:R-:W2:Y:S01]  /*b7f0*/  MUFU.EX2 R0, R0 ;  /* 0x0000000000007308 */ /* 0x000ea20000000800 */
[C---:B------:R-:W-:Y:S02]  /*b800*/  FMUL.FTZ R140, R2.reuse, R140 ;  /* 0x0000008c028c7220 */ /* 0x040fe40000410000 */
[C---:B------:R-:W-:Y:S01]  /*b810*/  FMUL.FTZ R141, R2.reuse, R141 ;  /* 0x0000008d028d7220 */ /* 0x040fe20000410000 */
[----:B----4-:R-:W-:Y:S01]  /*b820*/  F2FP.PACK_AB R160, R239, R236 ;  /* 0x000000ecefa0723e */ /* 0x010fe200000000ff */
[C---:B------:R-:W-:Y:S02]  /*b830*/  FMUL.FTZ R5, R2.reuse, R161 ;  /* 0x000000a102057220 */ /* 0x040fe40000410000 */
[C---:B------:R-:W-:Y:S02]  /*b840*/  FMUL.FTZ R144, R2.reuse, R144 ;  /* 0x0000009002907220 */ /* 0x040fe40000410000 */
[C---:B------:R-:W-:Y:S01]  /*b850*/  FMUL.FTZ R145, R2.reuse, R145 ;  /* 0x0000009102917220 */ /* 0x040fe20000410000 */
[----:B------:R3:W-:Y:S01]  /*b860*/  MUFU.EX2 R186, R6 ;  /* 0x0000000600ba7308 */ /* 0x0007e20000000800 */
[--C-:B------:R-:W-:Y:S02]  /*b870*/  FFMA.FTZ R158, R19, c[0x0][0x2d0], -R157.reuse ;  /* 0x0000b400139e7a23 */ /* 0x100fe4000001089d */
[----:B------:R-:W-:Y:S02]  /*b880*/  FFMA.FTZ R23, R23, c[0x0][0x2d0], -R157 ;  /* 0x0000b40017177a23 */ /* 0x000fe4000001089d */
[----:B-1----:R-:W-:Y:S02]  /*b890*/  FMUL.FTZ R9, R2, R165 ;  /* 0x000000a502097220 */ /* 0x002fe40000410000 */
[--C-:B------:R-:W-:Y:S02]  /*b8a0*/  FFMA.FTZ R24, R24, c[0x0][0x2d0], -R181.reuse ;  /* 0x0000b40018187a23 */ /* 0x100fe400000108b5 */
[----:B------:R-:W-:Y:S01]  /*b8b0*/  FFMA.FTZ R25, R25, c[0x0][0x2d0], -R181 ;  /* 0x0000b40019197a23 */ /* 0x000fe200000108b5 */
[----:B------:R-:W1:Y:S01]  /*b8c0*/  MUFU.EX2 R187, R7 ;  /* 0x0000000700bb7308 */ /* 0x000e620000000800 */
[--C-:B------:R-:W-:Y:S02]  /*b8d0*/  FFMA.FTZ R26, R26, c[0x0][0x2d0], -R157.reuse ;  /* 0x0000b4001a1a7a23 */ /* 0x100fe4000001089d */
[----:B------:R-:W-:Y:S02]  /*b8e0*/  FFMA.FTZ R27, R27, c[0x0][0x2d0], -R157 ;  /* 0x0000b4001b1b7a23 */ /* 0x000fe4000001089d */
[C---:B--2---:R-:W-:Y:S02]  /*b8f0*/  FMUL.FTZ R134, R0.reuse, R134 ;  /* 0x0000008600867220 */ /* 0x044fe40000410000 */
[C---:B------:R-:W-:Y:S02]  /*b900*/  FMUL.FTZ R135, R0.reuse, R135 ;  /* 0x0000008700877220 */ /* 0x040fe40000410000 */
[C---:B------:R-:W-:Y:S01]  /*b910*/  FMUL.FTZ R138, R0.reuse, R138 ;  /* 0x0000008a008a7220 */ /* 0x040fe20000410000 */
[----:B------:R2:W-:Y:S01]  /*b920*/  MUFU.EX2 R183, R10 ;  /* 0x0000000a00b77308 */ /* 0x0005e20000000800 */
[C---:B------:R-:W-:Y:S02]  /*b930*/  FMUL.FTZ R139, R0.reuse, R139 ;  /* 0x0000008b008b7220 */ /* 0x040fe40000410000 */
[C---:B------:R-:W-:Y:S02]  /*b940*/  FMUL.FTZ R142, R0.reuse, R142 ;  /* 0x0000008e008e7220 */ /* 0x040fe40000410000 */
[C---:B---3--:R-:W-:Y:S01]  /*b950*/  FMUL.FTZ R6, R0.reuse, R162 ;  /* 0x000000a200067220 */ /* 0x048fe20000410000 */
[----:B------:R-:W-:Y:S01]  /*b960*/  F2FP.PACK_AB R162, R237, R238 ;  /* 0x000000eeeda2723e */ /* 0x000fe200000000ff */
[C---:B------:R-:W-:Y:S02]  /*b970*/  FMUL.FTZ R143, R0.reuse, R143 ;  /* 0x0000008f008f7220 */ /* 0x040fe40000410000 */
[C---:B------:R-:W-:Y:S01]  /*b980*/  FMUL.FTZ R146, R0.reuse, R146 ;  /* 0x0000009200927220 */ /* 0x040fe20000410000 */
[----:B------:R-:W3:Y:S01]  /*b990*/  MUFU.EX2 R182, R11 ;  /* 0x0000000b00b67308 */ /* 0x000ee20000000800 */
[----:B------:R-:W-:Y:S02]  /*b9a0*/  FMUL.FTZ R147, R0, R147 ;  /* 0x0000009300937220 */ /* 0x000fe40000410000 */
[--C-:B------:R-:W-:Y:S01]  /*b9b0*/  FFMA.FTZ R28, R28, c[0x0][0x2d0], -R181.reuse ;  /* 0x0000b4001c1c7a23 */ /* 0x100fe200000108b5 */
[----:B-1----:R-:W-:Y:S01]  /*b9c0*/  F2FP.PACK_AB R161, R187, R186 ;  /* 0x000000babba1723e */ /* 0x002fe200000000ff */
[----:B------:R-:W-:Y:S02]  /*b9d0*/  FMUL.FTZ R7, R0, R163 ;  /* 0x000000a300077220 */ /* 0x000fe40000410000 */
[----:B------:R-:W-:Y:S02]  /*b9e0*/  FFMA.FTZ R29, R29, c[0x0][0x2d0], -R181 ;  /* 0x0000b4001d1d7a23 */ /* 0x000fe400000108b5 */
[--C-:B------:R-:W-:Y:S01]  /*b9f0*/  FFMA.FTZ R30, R30, c[0x0][0x2d0], -R157.reuse ;  /* 0x0000b4001e1e7a23 */ /* 0x100fe2000001089d */
[----:B------:R-:W-:Y:S01]  /*ba00*/  MUFU.EX2 R221, R12 ;  /* 0x0000000c00dd7308 */ /* 0x000fe20000000800 */
[----:B------:R-:W-:Y:S02]  /*ba10*/  FFMA.FTZ R31, R31, c[0x0][0x2d0], -R157 ;  /* 0x0000b4001f1f7a23 */ /* 0x000fe4000001089d */
[----:B------:R-:W-:Y:S02]  /*ba20*/  FMUL.FTZ R148, R2, R148 ;  /* 0x0000009402947220 */ /* 0x000fe40000410000 */
[----:B--2---:R-:W-:Y:S02]  /*ba30*/  FMUL.FTZ R10, R0, R166 ;  /* 0x000000a6000a7220 */ /* 0x004fe40000410000 */
[----:B------:R-:W-:Y:S02]  /*ba40*/  FMUL.FTZ R149, R2, R149 ;  /* 0x0000009502957220 */ /* 0x000fe40000410000 */
[C---:B------:R-:W-:Y:S01]  /*ba50*/  FMUL.FTZ R150, R0.reuse, R150 ;  /* 0x0000009600967220 */ /* 0x040fe20000410000 */
[----:B------:R-:W1:Y:S01]  /*ba60*/  MUFU.EX2 R191, R13 ;  /* 0x0000000d00bf7308 */ /* 0x000e620000000800 */
[----:B------:R-:W-:Y:S02]  /*ba70*/  FMUL.FTZ R151, R0, R151 ;  /* 0x0000009700977220 */ /* 0x000fe40000410000 */
[----:B------:R-:W-:Y:S01]  /*ba80*/  FMUL.FTZ R152, R2, R152 ;  /* 0x0000009802987220 */ /* 0x000fe20000410000 */
[----:B---3--:R-:W-:Y:S01]  /*ba90*/  F2FP.PACK_AB R163, R182, R183 ;  /* 0x000000b7b6a3723e */ /* 0x008fe200000000ff */
[----:B------:R-:W-:Y:S02]  /*baa0*/  FMUL.FTZ R11, R0, R167 ;  /* 0x000000a7000b7220 */ /* 0x000fe40000410000 */
[----:B------:R-:W2:Y:S01]  /*bab0*/  LDSM.16.MT88.4 R164, [R195+0x100] ;  /* 0x00010000c3a4783b */ /* 0x000ea20000004200 */
[----:B------:R-:W-:Y:S02]  /*bac0*/  FMUL.FTZ R153, R2, R153 ;  /* 0x0000009902997220 */ /* 0x000fe40000410000 */
[----:B------:R-:W-:Y:S01]  /*bad0*/  MUFU.EX2 R180, R14 ;  /* 0x0000000e00b47308 */ /* 0x000fe20000000800 */
[C---:B------:R-:W-:Y:S05]  /*bae0*/  HMMA.16816.F32 R4, R160.reuse, R168, R4 ;  /* 0x000000a8a004723c */ /* 0x040fea0000001804 */
[C---:B------:R-:W-:Y:S02]  /*baf0*/  FMUL.FTZ R154, R0.reuse, R154 ;  /* 0x0000009a009a7220 */ /* 0x040fe40000410000 */
[----:B------:R-:W-:Y:S01]  /*bb00*/  FMUL.FTZ R155, R0, R155 ;  /* 0x0000009b009b7220 */ /* 0x000fe20000410000 */
[C---:B------:R-:W-:Y:S01]  /*bb10*/  HMMA.16816.F32 R8, R160.reuse, R170, R8 ;  /* 0x000000aaa008723c */ /* 0x040fe20000001808 */
[----:B------:R-:W3:Y:S01]  /*bb20*/  LDSM.16.MT88.4 R168, [R193+0x2100] ;  /* 0x00210000c1a8783b */ /* 0x000ee20000004200 */
[----:B------:R-:W-:Y:S02]  /*bb30*/  MUFU.EX2 R190, R16 ;  /* 0x0000001000be7308 */ /* 0x000fe40000000800 */
[C---:B------:R-:W-:Y:S02]  /*bb40*/  FMUL.FTZ R36, R2.reuse, R36 ;  /* 0x0000002402247220 */ /* 0x040fe40000410000 */
[----:B------:R-:W-:Y:S02]  /*bb50*/  FMUL.FTZ R37, R2, R37 ;  /* 0x0000002502257220 */ /* 0x000fe40000410000 */
[C---:B------:R-:W-:Y:S04]  /*bb60*/  HMMA.16816.F32 R132, R160.reuse, R172, R132 ;  /* 0x000000aca084723c */ /* 0x040fe80000001884 */
[----:B------:R-:W-:Y:S01]  /*bb70*/  MUFU.EX2 R189, R17 ;  /* 0x0000001100bd7308 */ /* 0x000fe20000000800 */
[C---:B------:R-:W-:Y:S02]  /*bb80*/  FMUL.FTZ R38, R0.reuse, R38 ;  /* 0x0000002600267220 */ /* 0x040fe40000410000 */
[----:B------:R-:W-:Y:S01]  /*bb90*/  FMUL.FTZ R39, R0, R39 ;  /* 0x0000002700277220 */ /* 0x000fe20000410000 */
[C---:B------:R-:W-:Y:S01]  /*bba0*/  HMMA.16816.F32 R136, R160.reuse, R174, R136 ;  /* 0x000000aea088723c */ /* 0x040fe20000001888 */
[----:B------:R-:W4:Y:S03]  /*bbb0*/  LDSM.16.MT88.4 R172, [R194+0x2100] ;  /* 0x00210000c2ac783b */ /* 0x000f260000004200 */
[C---:B------:R-:W-:Y:S02]  /*bbc0*/  FMUL.FTZ R40, R2.reuse, R40 ;  /* 0x0000002802287220 */ /* 0x040fe40000410000 */
[----:B------:R-:W-:Y:S01]  /*bbd0*/  MUFU.EX2 R188, R20 ;  /* 0x0000001400bc7308 */ /* 0x000fe20000000800 */
[----:B------:R-:W-:Y:S01]  /*bbe0*/  FMUL.FTZ R41, R2, R41 ;  /* 0x0000002902297220 */ /* 0x000fe20000410000 */
[C---:B------:R-:W-:Y:S04]  /*bbf0*/  HMMA.16816.F32 R140, R160.reuse, R176, R140 ;  /* 0x000000b0a08c723c */ /* 0x040fe8000000188c */
[C---:B------:R-:W-:Y:S02]  /*bc00*/  FMUL.FTZ R42, R0.reuse, R42 ;  /* 0x0000002a002a7220 */ /* 0x040fe40000410000 */
[----:B------:R-:W-:Y:S02]  /*bc10*/  FMUL.FTZ R43, R0, R43 ;  /* 0x0000002b002b7220 */ /* 0x000fe40000410000 */
[C---:B------:R-:W-:Y:S01]  /*bc20*/  HMMA.16816.F32 R144, R160.reuse, R178, R144 ;  /* 0x000000b2a090723c */ /* 0x040fe20000001890 */
[----:B------:R1:W1:Y:S03]  /*bc30*/  MUFU.EX2 R179, R15 ;  /* 0x0000000f00b37308 */ /* 0x0002660000000800 */
[C---:B------:R-:W-:Y:S02]  /*bc40*/  FMUL.FTZ R44, R2.reuse, R44 ;  /* 0x0000002c022c7220 */ /* 0x040fe40000410000 */
[----:B------:R-:W-:Y:S02]  /*bc50*/  FMUL.FTZ R45, R2, R45 ;  /* 0x0000002d022d7220 */ /* 0x000fe40000410000 */
[C---:B--2---:R-:W-:Y:S03]  /*bc60*/  HMMA.16816.F32 R148, R160.reuse, R164, R148 ;  /* 0x000000a4a094723c */ /* 0x044fe60000001894 */
[----:B------:R2:W-:Y:S01]  /*bc70*/  MUFU.EX2 R178, R18 ;  /* 0x0000001200b27308 */ /* 0x0005e20000000800 */
[C---:B------:R-:W-:Y:S02]  /*bc80*/  FMUL.FTZ R46, R0.reuse, R46 ;  /* 0x0000002e002e7220 */ /* 0x040fe40000410000 */
[----:B------:R-:W-:Y:S02]  /*bc90*/  FMUL.FTZ R47, R0, R47 ;  /* 0x0000002f002f7220 */ /* 0x000fe40000410000 */
[C---:B------:R-:W-:Y:S01]  /*bca0*/  HMMA.16816.F32 R152, R160.reuse, R166, R152 ;  /* 0x000000a6a098723c */ /* 0x040fe20000001898 */
[----:B------:R-:W4:Y:S03]  /*bcb0*/  LDSM.16.MT88.4 R164, [R196+0x2100] ;  /* 0x00210000c4a4783b */ /* 0x000f260000004200 */
[C---:B------:R-:W-:Y:S01]  /*bcc0*/  FMUL.FTZ R48, R2.reuse, R48 ;  /* 0x0000003002307220 */ /* 0x040fe20000410000 */
[----:B------:R-:W-:Y:S01]  /*bcd0*/  MUFU.EX2 R185, R21 ;  /* 0x0000001500b97308 */ /* 0x000fe20000000800 */
[----:B------:R-:W-:Y:S02]  /*bce0*/  FMUL.FTZ R49, R2, R49 ;  /* 0x0000003102317220 */ /* 0x000fe40000410000 */
[C---:B---3--:R-:W-:Y:S01]  /*bcf0*/  HMMA.16816.F32 R36, R160.reuse, R168, R36 ;  /* 0x000000a8a024723c */ /* 0x048fe20000001824 */
[----:B-1----:R-:W-:Y:S03]  /*bd00*/  LDSM.16.MT88.4 R12, [R195+0x6100] ;  /* 0x00610000c30c783b */ /* 0x002fe60000004200 */
[C---:B------:R-:W-:Y:S02]  /*bd10*/  FMUL.FTZ R50, R0.reuse, R50 ;  /* 0x0000003200327220 */ /* 0x040fe40000410000 */
[----:B------:R-:W-:Y:S01]  /*bd20*/  FMUL.FTZ R51, R0, R51 ;  /* 0x0000003300337220 */ /* 0x000fe20000410000 */
[----:B------:R-:W-:Y:S01]  /*bd30*/  MUFU.EX2 R176, R22 ;  /* 0x0000001600b07308 */ /* 0x000fe20000000800 */
[C---:B------:R-:W-:Y:S01]  /*bd40*/  HMMA.16816.F32 R40, R160.reuse, R170, R40 ;  /* 0x000000aaa028723c */ /* 0x040fe20000001828 */
[----:B------:R-:W1:Y:S03]  /*bd50*/  LDSM.16.MT88.4 R168, [R195+0x2100] ;  /* 0x00210000c3a8783b */ /* 0x000e660000004200 */
[C---:B------:R-:W-:Y:S02]  /*bd60*/  FMUL.FTZ R52, R2.reuse, R52 ;  /* 0x0000003402347220 */ /* 0x040fe40000410000 */
[----:B------:R-:W-:Y:S01]  /*bd70*/  FMUL.FTZ R53, R2, R53 ;  /* 0x0000003502357220 */ /* 0x000fe20000410000 */
[----:B--2---:R-:W-:Y:S01]  /*bd80*/  LDSM.16.MT88.4 R16, [R194+0x900] ;  /* 0x00090000c210783b */ /* 0x004fe20000004200 */
[C---:B----4-:R-:W-:Y:S01]  /*bd90*/  HMMA.16816.F32 R44, R160.reuse, R172, R44 ;  /* 0x000000aca02c723c */ /* 0x050fe2000000182c */
[----:B------:R-:W-:Y:S03]  /*bda0*/  MUFU.EX2 R184, R24 ;  /* 0x0000001800b87308 */ /* 0x000fe60000000800 */
[C---:B------:R-:W-:Y:S02]  /*bdb0*/  FMUL.FTZ R54, R0.reuse, R54 ;  /* 0x0000003600367220 */ /* 0x040fe40000410000 */
[----:B------:R-:W-:Y:S02]  /*bdc0*/  FMUL.FTZ R55, R0, R55 ;  /* 0x0000003700377220 */ /* 0x000fe40000410000 */
[C---:B------:R-:W-:Y:S01]  /*bdd0*/  HMMA.16816.F32 R48, R160.reuse, R174, R48 ;  /* 0x000000aea030723c */ /* 0x040fe20000001830 */
[----:B------:R-:W2:Y:S02]  /*bde0*/  LDSM.16.MT88.4 R172, [R193+0x4100] ;  /* 0x00410000c1ac783b */ /* 0x000ea40000004200 */
[----:B------:R-:W-:Y:S01]  /*bdf0*/  MUFU.EX2 R159, R30 ;  /* 0x0000001e009f7308 */ /* 0x000fe20000000800 */
[C---:B------:R-:W-:Y:S02]  /*be00*/  FMUL.FTZ R56, R2.reuse, R56 ;  /* 0x0000003802387220 */ /* 0x040fe40000410000 */
[----:B------:R-:W-:Y:S02]  /*be10*/  FMUL.FTZ R57, R2, R57 ;  /* 0x0000003902397220 */ /* 0x000fe40000410000 */
[C---:B------:R-:W-:Y:S01]  /*be20*/  FMUL.FTZ R58, R0.reuse, R58 ;  /* 0x0000003a003a7220 */ /* 0x040fe20000410000 */
[C---:B------:R-:W-:Y:S03]  /*be30*/  HMMA.16816.F32 R52, R160.reuse, R164, R52 ;  /* 0x000000a4a034723c */ /* 0x040fe60000001834 */
[----:B------:R-:W-:Y:S01]  /*be40*/  FMUL.FTZ R59, R0, R59 ;  /* 0x0000003b003b7220 */ /* 0x000fe20000410000 */
[----:B------:R-:W3:Y:S01]  /*be50*/  MUFU.EX2 R177, R158 ;  /* 0x0000009e00b17308 */ /* 0x000ee20000000800 */
[C---:B------:R-:W-:Y:S02]  /*be60*/  FMUL.FTZ R60, R2.reuse, R60 ;  /* 0x0000003c023c7220 */ /* 0x040fe40000410000 */
[----:B------:R-:W-:Y:S02]  /*be70*/  FMUL.FTZ R61, R2, R61 ;  /* 0x0000003d023d7220 */ /* 0x000fe40000410000 */
[C---:B------:R-:W-:Y:S01]  /*be80*/  FMUL.FTZ R62, R0.reuse, R62 ;  /* 0x0000003e003e7220 */ /* 0x040fe20000410000 */
[C---:B------:R-:W-:Y:S01]  /*be90*/  HMMA.16816.F32 R56, R160.reuse, R166, R56 ;  /* 0x000000a6a038723c */ /* 0x040fe20000001838 */
[----:B------:R-:W4:Y:S02]  /*bea0*/  LDSM.16.MT88.4 R164, [R194+0x4100] ;  /* 0x00410000c2a4783b */ /* 0x000f240000004200 */
[----:B------:R-:W-:Y:S01]  /*beb0*/  FMUL.FTZ R63, R0, R63 ;  /* 0x0000003f003f7220 */ /* 0x000fe20000410000 */
[----:B------:R-:W-:Y:S01]  /*bec0*/  MUFU.EX2 R158, R31 ;  /* 0x0000001f009e7308 */ /* 0x000fe20000000800 */
[C---:B------:R-:W-:Y:S02]  /*bed0*/  FMUL.FTZ R64, R2.reuse, R64 ;  /* 0x0000004002407220 */ /* 0x040fe40000410000 */
[----:B------:R-:W-:Y:S02]  /*bee0*/  FMUL.FTZ R65, R2, R65 ;  /* 0x0000004102417220 */ /* 0x000fe40000410000 */
[C---:B------:R-:W-:Y:S01]  /*bef0*/  FMUL.FTZ R66, R0.reuse, R66 ;  /* 0x0000004200427220 */ /* 0x040fe20000410000 */
[C---:B-1----:R-:W-:Y:S03]  /*bf00*/  HMMA.16816.F32 R60, R160.reuse, R168, R60 ;  /* 0x000000a8a03c723c */ /* 0x042fe6000000183c */
[----:B------:R-:W-:Y:S02]  /*bf10*/  FMUL.FTZ R67, R0, R67 ;  /* 0x0000004300437220 */ /* 0x000fe40000410000 */
[C---:B------:R-:W-:Y:S02]  /*bf20*/  FMUL.FTZ R68, R2.reuse, R68 ;  /* 0x0000004402447220 */ /* 0x040fe40000410000 */
[----:B------:R-:W-:Y:S02]  /*bf30*/  FMUL.FTZ R69, R2, R69 ;  /* 0x0000004502457220 */ /* 0x000fe40000410000 */
[C---:B------:R-:W-:Y:S01]  /*bf40*/  FMUL.FTZ R70, R0.reuse, R70 ;  /* 0x0000004600467220 */ /* 0x040fe20000410000 */
[C---:B------:R-:W-:Y:S01]  /*bf50*/  HMMA.16816.F32 R64, R160.reuse, R170, R64 ;  /* 0x000000aaa040723c */ /* 0x040fe20000001840 */
[----:B------:R-:W1:Y:S02]  /*bf60*/  LDSM.16.MT88.4 R168, [R196+0x4100] ;  /* 0x00410000c4a8783b */ /* 0x000e640000004200 */
[----:B------:R-:W-:Y:S02]  /*bf70*/  FMUL.FTZ R71, R0, R71 ;  /* 0x0000004700477220 */ /* 0x000fe40000410000 */
[----:B------:R-:W-:Y:S01]  /*bf80*/  FMUL.FTZ R72, R2, R72 ;  /* 0x0000004802487220 */ /* 0x000fe20000410000 */
[----:B-----5:R-:W-:Y:S01]  /*bf90*/  ISETP.GT.AND P0, PT, R220, R235, PT ;  /* 0x000000ebdc00720c */ /* 0x020fe20003f04270 */
[----:B------:R-:W-:Y:S01]  /*bfa0*/  FMUL.FTZ R73, R2, R73 ;  /* 0x0000004902497220 */ /* 0x000fe20000410000 */
[----:B------:R-:W-:Y:S01]  /*bfb0*/  MOV R220, R219 ;  /* 0x000000db00dc7202 */ /* 0x000fe20000000f00 */
[C---:B------:R-:W-:Y:S01]  /*bfc0*/  FMUL.FTZ R74, R0.reuse, R74 ;  /* 0x0000004a004a7220 */ /* 0x040fe20000410000 */
[C---:B--2---:R-:W-:Y:S03]  /*bfd0*/  HMMA.16816.F32 R68, R160.reuse, R172, R68 ;  /* 0x000000aca044723c */ /* 0x044fe60000001844 */
[----:B------:R-:W-:Y:S02]  /*bfe0*/  FMUL.FTZ R75, R0, R75 ;  /* 0x0000004b004b7220 */ /* 0x000fe40000410000 */
[C---:B------:R-:W-:Y:S02]  /*bff0*/  FMUL.FTZ R76, R2.reuse, R76 ;  /* 0x0000004c024c7220 */ /* 0x040fe40000410000 */
[----:B------:R-:W-:Y:S02]  /*c000*/  FMUL.FTZ R77, R2, R77 ;  /* 0x0000004d024d7220 */ /* 0x000fe40000410000 */
[C---:B------:R-:W-:Y:S01]  /*c010*/  FMUL.FTZ R78, R0.reuse, R78 ;  /* 0x0000004e004e7220 */ /* 0x040fe20000410000 */
[C---:B------:R-:W-:Y:S01]  /*c020*/  HMMA.16816.F32 R72, R160.reuse, R174, R72 ;  /* 0x000000aea048723c */ /* 0x040fe20000001848 */
[----:B------:R-:W2:Y:S02]  /*c030*/  LDSM.16.MT88.4 R172, [R195+0x4100] ;  /* 0x00410000c3ac783b */ /* 0x000ea40000004200 */
[----:B------:R-:W-:Y:S02]  /*c040*/  FMUL.FTZ R79, R0, R79 ;  /* 0x0000004f004f7220 */ /* 0x000fe40000410000 */
[C---:B------:R-:W-:Y:S02]  /*c050*/  FMUL.FTZ R80, R2.reuse, R80 ;  /* 0x0000005002507220 */ /* 0x040fe40000410000 */
[----:B------:R-:W-:Y:S02]  /*c060*/  FMUL.FTZ R81, R2, R81 ;  /* 0x0000005102517220 */ /* 0x000fe40000410000 */
[C---:B------:R-:W-:Y:S01]  /*c070*/  FMUL.FTZ R82, R0.reuse, R82 ;  /* 0x0000005200527220 */ /* 0x040fe20000410000 */
[C---:B----4-:R-:W-:Y:S03]  /*c080*/  HMMA.16816.F32 R76, R160.reuse, R164, R76 ;  /* 0x000000a4a04c723c */ /* 0x050fe6000000184c */
[----:B------:R-:W-:Y:S02]  /*c090*/  FMUL.FTZ R83, R0, R83 ;  /* 0x0000005300537220 */ /* 0x000fe40000410000 */
[C---:B------:R-:W-:Y:S02]  /*c0a0*/  FMUL.FTZ R84, R2.reuse, R84 ;  /* 0x0000005402547220 */ /* 0x040fe40000410000 */
[----:B------:R-:W-:Y:S02]  /*c0b0*/  FMUL.FTZ R85, R2, R85 ;  /* 0x0000005502557220 */ /* 0x000fe40000410000 */
[C---:B------:R-:W-:Y:S01]  /*c0c0*/  FMUL.FTZ R86, R0.reuse, R86 ;  /* 0x0000005600567220 */ /* 0x040fe20000410000 */
[C---:B------:R-:W-:Y:S01]  /*c0d0*/  HMMA.16816.F32 R80, R160.reuse, R166, R80 ;  /* 0x000000a6a050723c */ /* 0x040fe20000001850 */
[----:B------:R-:W4:Y:S02]  /*c0e0*/  LDSM.16.MT88.4 R164, [R193+0x6100] ;  /* 0x00610000c1a4783b */ /* 0x000f240000004200 */
[----:B------:R-:W-:Y:S02]  /*c0f0*/  FMUL.FTZ R87, R0, R87 ;  /* 0x0000005700577220 */ /* 0x000fe40000410000 */
        /* <DEDUP_REMOVED lines=11> */
[C---:B------:R-:W-:Y:S02]  /*c1b0*/  FMUL.FTZ R96, R2.reuse, R96 ;  /* 0x0000006002607220 */ /* 0x040fe40000410000 */
[----:B------:R-:W-:Y:S02]  /*c1c0*/  FMUL.FTZ R97, R2, R97 ;  /* 0x0000006102617220 */ /* 0x000fe40000410000 */
        /* <DEDUP_REMOVED lines=40> */
[----:B------:R-:W-:Y:S02]  /*c450*/  LDSM.16.MT88.4 R172, [R194+0x2900] ;  /* 0x00290000c2ac783b */ /* 0x000fe40000004200 */
[----:B------:R-:W-:Y:S02]  /*c460*/  FMUL.FTZ R127, R0, R127 ;  /* 0x0000007f007f7220 */ /* 0x000fe40000410000 */
[C---:B------:R-:W-:Y:S02]  /*c470*/  FMUL.FTZ R128, R2.reuse, R128 ;  /* 0x0000008002807220 */ /* 0x040fe40000410000 */
[----:B------:R-:W-:Y:S02]  /*c480*/  FMUL.FTZ R129, R2, R129 ;  /* 0x0000008102817220 */ /* 0x000fe40000410000 */
[C---:B------:R-:W-:Y:S01]  /*c490*/  FMUL.FTZ R130, R0.reuse, R130 ;  /* 0x0000008200827220 */ /* 0x040fe20000410000 */
[C---:B------:R-:W-:Y:S03]  /*c4a0*/  HMMA.16816.F32 R124, R160.reuse, R12, R124 ;  /* 0x0000000ca07c723c */ /* 0x040fe6000000187c */
[----:B------:R-:W-:Y:S02]  /*c4b0*/  FMUL.FTZ R131, R0, R131 ;  /* 0x0000008300837220 */ /* 0x000fe40000410000 */
[--C-:B------:R-:W-:Y:S02]  /*c4c0*/  FFMA.FTZ R32, R32, c[0x0][0x2d0], -R181.reuse ;  /* 0x0000b40020207a23 */ /* 0x100fe400000108b5 */
[----:B------:R-:W-:Y:S01]  /*c4d0*/  F2FP.PACK_AB R12, R191, R221 ;  /* 0x000000ddbf0c723e */ /* 0x000fe200000000ff */
[----:B------:R-:W-:Y:S01]  /*c4e0*/  FFMA.FTZ R33, R33, c[0x0][0x2d0], -R181 ;  /* 0x0000b40021217a23 */ /* 0x000fe200000108b5 */
[----:B------:R-:W-:Y:S01]  /*c4f0*/  F2FP.PACK_AB R13, R179, R180 ;  /* 0x000000b4b30d723e */ /* 0x000fe200000000ff */
[----:B------:R-:W-:Y:S01]  /*c500*/  HMMA.16816.F32 R128, R160, R14, R128 ;  /* 0x0000000ea080723c */ /* 0x000fe20000001880 */
[----:B------:R-:W2:Y:S01]  /*c510*/  LDSM.16.MT88.4 R160, [R195+0x900] ;  /* 0x00090000c3a0783b */ /* 0x000ea20000004200 */
[----:B------:R-:W-:Y:S01]  /*c520*/  MUFU.EX2 R32, R32 ;  /* 0x0000002000207308 */ /* 0x000fe20000000800 */
[--C-:B------:R-:W-:Y:S02]  /*c530*/  FFMA.FTZ R34, R34, c[0x0][0x2d0], -R157.reuse ;  /* 0x0000b40022227a23 */ /* 0x100fe4000001089d */
[----:B------:R-:W-:Y:S02]  /*c540*/  FFMA.FTZ R157, R35, c[0x0][0x2d0], -R157 ;  /* 0x0000b400239d7a23 */ /* 0x000fe4000001089d */
[----:B------:R-:W-:Y:S01]  /*c550*/  F2FP.PACK_AB R14, R189, R190 ;  /* 0x000000bebd0e723e */ /* 0x000fe200000000ff */
[----:B------:R-:W-:Y:S01]  /*c560*/  FFMA.FTZ R2, R2, R243, R236 ;  /* 0x000000f302027223 */ /* 0x000fe200000100ec */
[----:B---3--:R-:W-:Y:S03]  /*c570*/  F2FP.PACK_AB R15, R177, R178 ;  /* 0x000000b2b10f723e */ /* 0x008fe600000000ff */
[----:B------:R-:W-:Y:S01]  /*c580*/  MUFU.EX2 R33, R33 ;  /* 0x0000002100217308 */ /* 0x000fe20000000800 */
[----:B------:R-:W-:Y:S02]  /*c590*/  FFMA.FTZ R0, R0, R244, R186 ;  /* 0x000000f400007223 */ /* 0x000fe400000100ba */
[----:B------:R-:W-:Y:S01]  /*c5a0*/  FADD.FTZ R2, R239, R2 ;  /* 0x00000002ef027221 */ /* 0x000fe20000010000 */
[C---:B----4-:R-:W-:Y:S05]  /*c5b0*/  HMMA.16816.F32 R4, R12.reuse, R164, R4 ;  /* 0x000000a40c04723c */ /* 0x050fea0000001804 */
[----:B------:R-:W-:Y:S01]  /*c5c0*/  FADD.FTZ R0, R187, R0 ;  /* 0x00000000bb007221 */ /* 0x000fe20000010000 */
[----:B------:R-:W-:Y:S01]  /*c5d0*/  MUFU.EX2 R34, R34 ;  /* 0x0000002200227308 */ /* 0x000fe20000000800 */
[----:B------:R-:W-:Y:S01]  /*c5e0*/  FADD.FTZ R2, R238, R2 ;  /* 0x00000002ee027221 */ /* 0x000fe20000010000 */
[C---:B------:R-:W-:Y:S01]  /*c5f0*/  HMMA.16816.F32 R8, R12.reuse, R166, R8 ;  /* 0x000000a60c08723c */ /* 0x040fe20000001808 */
[----:B------:R-:W3:Y:S03]  /*c600*/  LDSM.16.MT88.4 R164, [R193+0x2900] ;  /* 0x00290000c1a4783b */ /* 0x000ee60000004200 */
[----:B------:R-:W-:Y:S02]  /*c610*/  FADD.FTZ R0, R183, R0 ;  /* 0x00000000b7007221 */ /* 0x000fe40000010000 */
[----:B------:R-:W-:Y:S02]  /*c620*/  FADD.FTZ R2, R237, R2 ;  /* 0x00000002ed027221 */ /* 0x000fe40000010000 */
[C---:B------:R-:W-:Y:S01]  /*c630*/  HMMA.16816.F32 R132, R12.reuse, R16, R132 ;  /* 0x000000100c84723c */ /* 0x040fe20000001884 */
[----:B------:R-:W-:Y:S03]  /*c640*/  MUFU.EX2 R157, R157 ;  /* 0x0000009d009d7308 */ /* 0x000fe60000000800 */
[----:B------:R-:W-:Y:S02]  /*c650*/  FADD.FTZ R0, R182, R0 ;  /* 0x00000000b6007221 */ /* 0x000fe40000010000 */
[----:B------:R-:W-:Y:S02]  /*c660*/  FADD.FTZ R2, R221, R2 ;  /* 0x00000002dd027221 */ /* 0x000fe40000010000 */
[C---:B------:R-:W-:Y:S01]  /*c670*/  HMMA.16816.F32 R136, R12.reuse, R18, R136 ;  /* 0x000000120c88723c */ /* 0x040fe20000001888 */
[----:B------:R-:W4:Y:S03]  /*c680*/  LDSM.16.MT88.4 R16, [R196+0x2900] ;  /* 0x00290000c410783b */ /* 0x000f260000004200 */
        /* <DEDUP_REMOVED lines=16> */
[C---:B---3--:R-:W-:Y:S04]  /*c790*/  HMMA.16816.F32 R36, R12.reuse, R164, R36 ;  /* 0x000000a40c24723c */ /* 0x048fe80000001824 */
[----:B------:R-:W-:Y:S04]  /*c7a0*/  FADD.FTZ R2, R184, R2 ;  /* 0x00000002b8027221 */ /* 0x000fe80000010000 */
[C---:B------:R-:W-:Y:S01]  /*c7b0*/  HMMA.16816.F32 R40, R12.reuse, R166, R40 ;  /* 0x000000a60c28723c */ /* 0x040fe20000001828 */
[----:B------:R-:W3:Y:S07]  /*c7c0*/  LDSM.16.MT88.4 R164, [R194+0x4900] ;  /* 0x00490000c2a4783b */ /* 0x000eee0000004200 */
[C---:B------:R-:W-:Y:S08]  /*c7d0*/  HMMA.16816.F32 R44, R12.reuse, R172, R44 ;  /* 0x000000ac0c2c723c */ /* 0x040ff0000000182c */
[C---:B------:R-:W-:Y:S01]  /*c7e0*/  HMMA.16816.F32 R48, R12.reuse, R174, R48 ;  /* 0x000000ae0c30723c */ /* 0x040fe20000001830 */
[----:B------:R-:W5:Y:S07]  /*c7f0*/  LDSM.16.MT88.4 R172, [R196+0x4900] ;  /* 0x00490000c4ac783b */ /* 0x000f6e0000004200 */
[C---:B----4-:R-:W-:Y:S08]  /*c800*/  HMMA.16816.F32 R52, R12.reuse, R16, R52 ;  /* 0x000000100c34723c */ /* 0x050ff00000001834 */
[C---:B------:R-:W-:Y:S01]  /*c810*/  HMMA.16816.F32 R56, R12.reuse, R18, R56 ;  /* 0x000000120c38723c */ /* 0x040fe20000001838 */
[----:B------:R-:W4:Y:S07]  /*c820*/  LDSM.16.MT88.4 R16, [R195+0x4900] ;  /* 0x00490000c310783b */ /* 0x000f2e0000004200 */
[C---:B-1----:R-:W-:Y:S08]  /*c830*/  HMMA.16816.F32 R60, R12.reuse, R168, R60 ;  /* 0x000000a80c3c723c */ /* 0x042ff0000000183c */
[C---:B------:R-:W-:Y:S01]  /*c840*/  HMMA.16816.F32 R64, R12.reuse, R170, R64 ;  /* 0x000000aa0c40723c */ /* 0x040fe20000001840 */
[----:B------:R-:W-:Y:S07]  /*c850*/  LDSM.16.MT88.4 R168, [R194+0x1100] ;  /* 0x00110000c2a8783b */ /* 0x000fee0000004200 */
[C---:B--2---:R-:W-:Y:S08]  /*c860*/  HMMA.16816.F32 R68, R12.reuse, R160, R68 ;  /* 0x000000a00c44723c */ /* 0x044ff00000001844 */
[C---:B------:R-:W-:Y:S01]  /*c870*/  HMMA.16816.F32 R72, R12.reuse, R162, R72 ;  /* 0x000000a20c48723c */ /* 0x040fe20000001848 */
[----:B------:R-:W1:Y:S07]  /*c880*/  LDSM.16.MT88.4 R160, [R193+0x6900] ;  /* 0x00690000c1a0783b */ /* 0x000e6e0000004200 */
[C---:B---3--:R-:W-:Y:S08]  /*c890*/  HMMA.16816.F32 R76, R12.reuse, R164, R76 ;  /* 0x000000a40c4c723c */ /* 0x048ff0000000184c */
[C---:B------:R-:W-:Y:S01]  /*c8a0*/  HMMA.16816.F32 R80, R12.reuse, R166, R80 ;  /* 0x000000a60c50723c */ /* 0x040fe20000001850 */
[----:B------:R-:W2:Y:S07]  /*c8b0*/  LDSM.16.MT88.4 R164, [R194+0x6900] ;  /* 0x00690000c2a4783b */ /* 0x000eae0000004200 */
[C---:B-----5:R-:W-:Y:S01]  /*c8c0*/  HMMA.16816.F32 R84, R12.reuse, R172, R84 ;  /* 0x000000ac0c54723c */ /* 0x060fe20000001854 */
[----:B------:R-:W-:Y:S07]  /*c8d0*/  MUFU.EX2 R173, R26 ;  /* 0x0000001a00ad7308 */ /* 0x000fee0000000800 */
[C---:B------:R-:W-:Y:S03]  /*c8e0*/  HMMA.16816.F32 R88, R12.reuse, R174, R88 ;  /* 0x000000ae0c58723c */ /* 0x040fe60000001858 */
[----:B------:R3:W5:Y:S05]  /*c8f0*/  MUFU.EX2 R174, R23 ;  /* 0x0000001700ae7308 */ /* 0x00076a0000000800 */
[C---:B----4-:R-:W-:Y:S05]  /*c900*/  HMMA.16816.F32 R92, R12.reuse, R16, R92 ;  /* 0x000000100c5c723c */ /* 0x050fea000000185c */
[----:B------:R-:W4:Y:S03]  /*c910*/  MUFU.EX2 R175, R25 ;  /* 0x0000001900af7308 */ /* 0x000f260000000800 */
[C---:B------:R-:W-:Y:S01]  /*c920*/  HMMA.16816.F32 R96, R12.reuse, R18, R96 ;  /* 0x000000120c60723c */ /* 0x040fe20000001860 */
[----:B------:R-:W-:Y:S06]  /*c930*/  LDSM.16.MT88.4 R16, [R195+0x6900] ;  /* 0x00690000c310783b */ /* 0x000fec0000004200 */
[----:B------:R2:W2:Y:S01]  /*c940*/  MUFU.EX2 R172, R27 ;  /* 0x0000001b00ac7308 */ /* 0x0004a20000000800 */
[C---:B-1----:R-:W-:Y:S01]  /*c950*/  HMMA.16816.F32 R100, R12.reuse, R160, R100 ;  /* 0x000000a00c64723c */ /* 0x042fe20000001864 */
[----:B---3--:R-:W1:Y:S03]  /*c960*/  LDSM.16.MT88.4 R20, [R196+0x6900] ;  /* 0x00690000c414783b */ /* 0x008e660000004200 */
[----:B-----5:R-:W-:Y:S04]  /*c970*/  FADD.FTZ R0, R174, R0 ;  /* 0x00000000ae007221 */ /* 0x020fe80000010000 */
[C---:B------:R-:W-:Y:S01]  /*c980*/  HMMA.16816.F32 R104, R12.reuse, R162, R104 ;  /* 0x000000a20c68723c */ /* 0x040fe20000001868 */
[----:B------:R-:W3:Y:S03]  /*c990*/  LDSM.16.MT88.4 R160, [R193+0x1100] ;  /* 0x00110000c1a0783b */ /* 0x000ee60000004200 */
[----:B------:R-:W-:Y:S02]  /*c9a0*/  FADD.FTZ R0, R173, R0 ;  /* 0x00000000ad007221 */ /* 0x000fe40000010000 */
[----:B----4-:R-:W-:Y:S02]  /*c9b0*/  FADD.FTZ R2, R175, R2 ;  /* 0x00000002af027221 */ /* 0x010fe40000010000 */
[C---:B--2---:R-:W-:Y:S01]  /*c9c0*/  HMMA.16816.F32 R108, R12.reuse, R164, R108 ;  /* 0x000000a40c6c723c */ /* 0x044fe2000000186c */
[----:B------:R-:W2:Y:S07]  /*c9d0*/  LDSM.16.MT88.4 R24, [R196+0x1100] ;  /* 0x00110000c418783b */ /* 0x000eae0000004200 */
[C---:B------:R-:W-:Y:S04]  /*c9e0*/  HMMA.16816.F32 R112, R12.reuse, R166, R112 ;  /* 0x000000a60c70723c */ /* 0x040fe80000001870 */
[----:B------:R-:W-:Y:S01]  /*c9f0*/  FADD.FTZ R0, R172, R0 ;  /* 0x00000000ac007221 */ /* 0x000fe20000010000 */
[----:B------:R-:W-:Y:S03]  /*ca00*/  LDSM.16.MT88.4 R164, [R196+0x3100] ;  /* 0x00310000c4a4783b */ /* 0x000fe60000004200 */
[C---:B-1----:R-:W-:Y:S08]  /*ca10*/  HMMA.16816.F32 R116, R12.reuse, R20, R116 ;  /* 0x000000140c74723c */ /* 0x042ff00000001874 */
[C---:B------:R-:W-:Y:S01]  /*ca20*/  HMMA.16816.F32 R120, R12.reuse, R22, R120 ;  /* 0x000000160c78723c */ /* 0x040fe20000001878 */
[----:B------:R-:W-:Y:S07]  /*ca30*/  LDSM.16.MT88.4 R20, [R193+0x3100] ;  /* 0x00310000c114783b */ /* 0x000fee0000004200 */
[C---:B------:R-:W-:Y:S08]  /*ca40*/  HMMA.16816.F32 R124, R12.reuse, R16, R124 ;  /* 0x000000100c7c723c */ /* 0x040ff0000000187c */
[----:B------:R-:W-:Y:S01]  /*ca50*/  HMMA.16816.F32 R128, R12, R18, R128 ;  /* 0x000000120c80723c */ /* 0x000fe20000001880 */
[----:B------:R-:W1:Y:S06]  /*ca60*/  LDSM.16.MT88.4 R16, [R195+0x1100] ;  /* 0x00110000c310783b */ /* 0x000e6c0000004200 */
[----:B------:R-:W-:Y:S02]  /*ca70*/  F2FP.PACK_AB R12, R185, R188 ;  /* 0x000000bcb90c723e */ /* 0x000fe400000000ff */
[----:B------:R-:W-:Y:S03]  /*ca80*/  F2FP.PACK_AB R13, R174, R176 ;  /* 0x000000b0ae0d723e */ /* 0x000fe600000000ff */
[----:B------:R-:W-:Y:S02]  /*ca90*/  F2FP.PACK_AB R14, R175, R184 ;  /* 0x000000b8af0e723e */ /* 0x000fe400000000ff */
[----:B------:R-:W-:Y:S07]  /*caa0*/  F2FP.PACK_AB R15, R172, R173 ;  /* 0x000000adac0f723e */ /* 0x000fee00000000ff */
[C---:B---3--:R-:W-:Y:S08]  /*cab0*/  HMMA.16816.F32 R4, R12.reuse, R160, R4 ;  /* 0x000000a00c04723c */ /* 0x048ff00000001804 */
[C---:B------:R-:W-:Y:S01]  /*cac0*/  HMMA.16816.F32 R8, R12.reuse, R162, R8 ;  /* 0x000000a20c08723c */ /* 0x040fe20000001808 */
[----:B------:R-:W3:Y:S07]  /*cad0*/  LDSM.16.MT88.4 R160, [R194+0x3100] ;  /* 0x00310000c2a0783b */ /* 0x000eee0000004200 */
[C---:B------:R-:W-:Y:S01]  /*cae0*/  HMMA.16816.F32 R132, R12.reuse, R168, R132 ;  /* 0x000000a80c84723c */ /* 0x040fe20000001884 */
[----:B------:R-:W4:Y:S07]  /*caf0*/  MUFU.EX2 R169, R28 ;  /* 0x0000001c00a97308 */ /* 0x000f2e0000000800 */
[C---:B------:R-:W-:Y:S03]  /*cb00*/  HMMA.16816.F32 R136, R12.reuse, R170, R136 ;  /* 0x000000aa0c88723c */ /* 0x040fe60000001888 */
[----:B------:R5:W3:Y:S05]  /*cb10*/  MUFU.EX2 R168, R29 ;  /* 0x0000001d00a87308 */ /* 0x000aea0000000800 */
[C---:B--2---:R-:W-:Y:S08]  /*cb20*/  HMMA.16816.F32 R140, R12.reuse, R24, R140 ;  /* 0x000000180c8c723c */ /* 0x044ff0000000188c */
[C---:B------:R-:W-:Y:S01]  /*cb30*/  HMMA.16816.F32 R144, R12.reuse, R26, R144 ;  /* 0x0000001a0c90723c */ /* 0x040fe20000001890 */
[----:B------:R-:W2:Y:S03]  /*cb40*/  LDSM.16.MT88.4 R24, [R195+0x3100] ;  /* 0x00310000c318783b */ /* 0x000ea60000004200 */
[----:B----4-:R-:W-:Y:S04]  /*cb50*/  FADD.FTZ R2, R169, R2 ;  /* 0x00000002a9027221 */ /* 0x010fe80000010000 */
[C---:B-1----:R-:W-:Y:S01]  /*cb60*/  HMMA.16816.F32 R148, R12.reuse, R16, R148 ;  /* 0x000000100c94723c */ /* 0x042fe20000001894 */
[----:B-----5:R-:W-:Y:S07]  /*cb70*/  LDSM.16.MT88.4 R28, [R195+0x7100] ;  /* 0x00710000c31c783b */ /* 0x020fee0000004200 */
[C---:B------:R-:W-:Y:S01]  /*cb80*/  HMMA.16816.F32 R152, R12.reuse, R18, R152 ;  /* 0x000000120c98723c */ /* 0x040fe20000001898 */
[----:B------:R-:W1:Y:S07]  /*cb90*/  LDSM.16.MT88.4 R16, [R193+0x5100] ;  /* 0x00510000c110783b */ /* 0x000e6e0000004200 */
        /* <DEDUP_REMOVED lines=8> */
[----:B------:R-:W5:Y:S07]  /*cc20*/  LDSM.16.MT88.4 R164, [R195+0x5100] ;  /* 0x00510000c3a4783b */ /* 0x000f6e0000004200 */
[C---:B--2---:R-:W-:Y:S08]  /*cc30*/  HMMA.16816.F32 R60, R12.reuse, R24, R60 ;  /* 0x000000180c3c723c */ /* 0x044ff0000000183c */
[C---:B------:R-:W-:Y:S01]  /*cc40*/  HMMA.16816.F32 R64, R12.reuse, R26, R64 ;  /* 0x0000001a0c40723c */ /* 0x040fe20000001840 */
[----:B------:R-:W-:Y:S07]  /*cc50*/  LDSM.16.MT88.4 R24, [R196+0x7100] ;  /* 0x00710000c418783b */ /* 0x000fee0000004200 */
[C---:B-1----:R-:W-:Y:S08]  /*cc60*/  HMMA.16816.F32 R68, R12.reuse, R16, R68 ;  /* 0x000000100c44723c */ /* 0x042ff00000001844 */
[C---:B------:R-:W-:Y:S01]  /*cc70*/  HMMA.16816.F32 R72, R12.reuse, R18, R72 ;  /* 0x000000120c48723c */ /* 0x040fe20000001848 */
[----:B------:R-:W1:Y:S07]  /*cc80*/  LDSM.16.MT88.4 R16, [R193+0x7100] ;  /* 0x00710000c110783b */ /* 0x000e6e0000004200 */
[C---:B----4-:R-:W-:Y:S08]  /*cc90*/  HMMA.16816.F32 R76, R12.reuse, R20, R76 ;  /* 0x000000140c4c723c */ /* 0x050ff0000000184c */
[C---:B------:R-:W-:Y:S01]  /*cca0*/  HMMA.16816.F32 R80, R12.reuse, R22, R80 ;  /* 0x000000160c50723c */ /* 0x040fe20000001850 */
[----:B------:R-:W2:Y:S07]  /*ccb0*/  LDSM.16.MT88.4 R20, [R194+0x7100] ;  /* 0x00710000c214783b */ /* 0x000eae0000004200 */
[C---:B---3--:R-:W-:Y:S08]  /*ccc0*/  HMMA.16816.F32 R84, R12.reuse, R160, R84 ;  /* 0x000000a00c54723c */ /* 0x048ff00000001854 */
[C---:B------:R-:W-:Y:S08]  /*ccd0*/  HMMA.16816.F32 R88, R12.reuse, R162, R88 ;  /* 0x000000a20c58723c */ /* 0x040ff00000001858 */
[C---:B-----5:R-:W-:Y:S08]  /*cce0*/  HMMA.16816.F32 R92, R12.reuse, R164, R92 ;  /* 0x000000a40c5c723c */ /* 0x060ff0000000185c */
        /* <DEDUP_REMOVED lines=8> */
[C---:B------:R-:W-:Y:S08]  /*cd70*/  HMMA.16816.F32 R116, R12.reuse, R24, R116 ;  /* 0x000000180c74723c */ /* 0x040ff00000001874 */
[C---:B------:R-:W-:Y:S01]  /*cd80*/  HMMA.16816.F32 R120, R12.reuse, R26, R120 ;  /* 0x0000001a0c78723c */ /* 0x040fe20000001878 */
[----:B------:R-:W4:Y:S07]  /*cd90*/  LDSM.16.MT88.4 R24, [R195+0x1900] ;  /* 0x00190000c318783b */ /* 0x000f2e0000004200 */
[C---:B------:R-:W-:Y:S08]  /*cda0*/  HMMA.16816.F32 R124, R12.reuse, R28, R124 ;  /* 0x0000001c0c7c723c */ /* 0x040ff0000000187c */
[----:B------:R-:W-:Y:S07]  /*cdb0*/  HMMA.16816.F32 R128, R12, R30, R128 ;  /* 0x0000001e0c80723c */ /* 0x000fee0000001880 */
[----:B------:R-:W-:Y:S02]  /*cdc0*/  F2FP.PACK_AB R12, R168, R169 ;  /* 0x000000a9a80c723e */ /* 0x000fe400000000ff */
[----:B------:R-:W-:Y:S03]  /*cdd0*/  F2FP.PACK_AB R13, R158, R159 ;  /* 0x0000009f9e0d723e */ /* 0x000fe600000000ff */
[----:B------:R-:W-:Y:S02]  /*cde0*/  F2FP.PACK_AB R14, R33, R32 ;  /* 0x00000020210e723e */ /* 0x000fe400000000ff */
[----:B------:R-:W-:Y:S07]  /*cdf0*/  F2FP.PACK_AB R15, R157, R34 ;  /* 0x000000229d0f723e */ /* 0x000fee00000000ff */
[C---:B---3--:R-:W-:Y:S01]  /*ce00*/  HMMA.16816.F32 R160, R12.reuse, R164, R4 ;  /* 0x000000a40ca0723c */ /* 0x048fe20000001804 */
[----:B------:R-:W3:Y:S07]  /*ce10*/  LDSM.16.MT88.4 R4, [R193+0x3900] ;  /* 0x00390000c104783b */ /* 0x000eee0000004200 */
[C---:B------:R-:W-:Y:S01]  /*ce20*/  HMMA.16816.F32 R164, R12.reuse, R166, R8 ;  /* 0x000000a60ca4723c */ /* 0x040fe20000001808 */
[----:B------:R-:W5:Y:S07]  /*ce30*/  LDSM.16.MT88.4 R8, [R194+0x3900] ;  /* 0x00390000c208783b */ /* 0x000f6e0000004200 */
[C---:B-1----:R-:W-:Y:S08]  /*ce40*/  HMMA.16816.F32 R132, R12.reuse, R16, R132 ;  /* 0x000000100c84723c */ /* 0x042ff00000001884 */
        /* <DEDUP_REMOVED lines=10> */
[----:B------:R-:W3:Y:S07]  /*cef0*/  LDSM.16.MT88.4 R4, [R194+0x5900] ;  /* 0x00590000c204783b */ /* 0x000eee0000004200 */
[C---:B-----5:R-:W-:Y:S08]  /*cf00*/  HMMA.16816.F32 R44, R12.reuse, R8, R44 ;  /* 0x000000080c2c723c */ /* 0x060ff0000000182c */
        /* <DEDUP_REMOVED lines=18> */
[C---:B------:R-:W-:Y:S08]  /*d030*/  HMMA.16816.F32 R96, R12.reuse, R18, R96 ;  /* 0x000000120c60723c */ /* 0x040ff00000001860 */
[C---:B--2---:R-:W-:Y:S08]  /*d040*/  HMMA.16816.F32 R100, R12.reuse, R20, R100 ;  /* 0x000000140c64723c */ /* 0x044ff00000001864 */
[C---:B------:R-:W-:Y:S08]  /*d050*/  HMMA.16816.F32 R104, R12.reuse, R22, R104 ;  /* 0x000000160c68723c */ /* 0x040ff00000001868 */
[C---:B----4-:R-:W-:Y:S08]  /*d060*/  HMMA.16816.F32 R108, R12.reuse, R24, R108 ;  /* 0x000000180c6c723c */ /* 0x050ff0000000186c */
[C---:B------:R-:W-:Y:S08]  /*d070*/  HMMA.16816.F32 R112, R12.reuse, R26, R112 ;  /* 0x0000001a0c70723c */ /* 0x040ff00000001870 */
[C---:B---3--:R-:W-:Y:S07]  /*d080*/  HMMA.16816.F32 R116, R12.reuse, R4, R116 ;  /* 0x000000040c74723c */ /* 0x048fee0000001874 */
[----:B------:R-:W-:Y:S01]  /*d090*/  FADD.FTZ R4, R159, R0 ;  /* 0x000000009f047221 */ /* 0x000fe20000010000 */
[C---:B------:R-:W-:Y:S04]  /*d0a0*/  HMMA.16816.F32 R120, R12.reuse, R6, R120 ;  /* 0x000000060c78723c */ /* 0x040fe80000001878 */
[----:B------:R-:W-:Y:S02]  /*d0b0*/  FADD.FTZ R0, R168, R2 ;  /* 0x00000002a8007221 */ /* 0x000fe40000010000 */
[----:B------:R-:W-:Y:S01]  /*d0c0*/  FADD.FTZ R4, R158, R4 ;  /* 0x000000049e047221 */ /* 0x000fe20000010000 */
[----:B------:R-:W-:Y:S01]  /*d0d0*/  MOV R158, R3 ;  /* 0x00000003009e7202 */ /* 0x000fe20000000f00 */
[C---:B-----5:R-:W-:Y:S04]  /*d0e0*/  HMMA.16816.F32 R124, R12.reuse, R8, R124 ;  /* 0x000000080c7c723c */ /* 0x060fe8000000187c */
[----:B------:R-:W-:Y:S02]  /*d0f0*/  FADD.FTZ R2, R32, R0 ;  /* 0x0000000020027221 */ /* 0x000fe40000010000 */
[----:B------:R-:W-:Y:S02]  /*d100*/  FADD.FTZ R0, R34, R4 ;  /* 0x0000000422007221 */ /* 0x000fe40000010000 */
[----:B------:R-:W-:Y:S04]  /*d110*/  HMMA.16816.F32 R128, R12, R10, R128 ;  /* 0x0000000a0c80723c */ /* 0x000fe80000001880 */
[----:B------:R-:W-:Y:S02]  /*d120*/  FADD.FTZ R243, R33, R2 ;  /* 0x0000000221f37221 */ /* 0x000fe40000010000 */
[----:B------:R-:W-:Y:S01]  /*d130*/  FADD.FTZ R244, R157, R0 ;  /* 0x000000009df47221 */ /* 0x000fe20000010000 */
[----:B------:R-:W-:Y:S01]  /*d140*/  MOV R157, R156 ;  /* 0x0000009c009d7202 */ /* 0x000fe20000000f00 */
[----:B------:R-:W-:-:S05]  /*d150*/  @P0 BRA `(.L_x_900) ;  /* 0xffffccc000000947 */ /* 0x000fca000383ffff */
.L_x_899:
[----:B------:R-:W-:-:S13]  /*d160*/  ISETP.GE.AND P0, PT, R219, R232, PT ;  /* 0x000000e8db00720c */ /* 0x000fda0003f06270 */
[----:B------:R-:W-:Y:S05]  /*d170*/  @!P0 BRA `(.L_x_901) ;  /* 0x00003f9000008947 */ /* 0x000fea0003800000 */
[----:B------:R-:W2:Y:S01]  /*d180*/  LDL.64 R6, [R1+0x30] ;  /* 0x0000300001067983 */ /* 0x000ea20000100a00 */
[----:B------:R-:W-:-:S03]  /*d190*/  ULDC.64 UR4, c[0x0][0x208] ;  /* 0x0000820000047ab9 */ /* 0x000fc60000000a00 */
[----:B-1----:R-:W3:Y:S04]  /*d1a0*/  LDL.64 R4, [R1+0x8] ;  /* 0x0000080001047983 */ /* 0x002ee80000100a00 */
[----:B------:R-:W4:Y:S04]  /*d1b0*/  LDL.64 R10, [R1+0x28] ;  /* 0x00002800010a7983 */ /* 0x000f280000100a00 */
[----:B------:R-:W5:Y:S04]  /*d1c0*/  LDL.64 R8, [R1+0x20] ;  /* 0x0000200001087983 */ /* 0x000f680000100a00 */
[----:B------:R-:W4:Y:S01]  /*d1d0*/  LDL R0, [R1+0x3c] ;  /* 0x00003c0001007983 */ /* 0x000f220000100800 */
[----:B------:R-:W-:-:S05]  /*d1e0*/  IMAD.MOV.U32 R2, RZ, RZ, c[0x0][0x2c4] ;  /* 0x0000b100ff027624 */ /* 0x000fca00078e00ff */
[----:B------:R-:W-:Y:S01]  /*d1f0*/  ISETP.NE.AND P1, PT, R2, 0x1, PT ;  /* 0x000000010200780c */ /* 0x000fe20003f25270 */
[----:B------:R-:W-:Y:S01]  /*d200*/  IMAD.MOV.U32 R158, RZ, RZ, R3 ;  /* 0x000000ffff9e7224 */ /* 0x000fe200078e0003 */
[----:B------:R-:W-:Y:S01]  /*d210*/  MOV R157, R156 ;  /* 0x0000009c009d7202 */ /* 0x000fe20000000f00 */
[----:B------:R-:W-:Y:S02]  /*d220*/  USHF.L.U64.HI UR5, UR4, 0x5, UR5 ;  /* 0x0000000504057899 */ /* 0x000fe40008010205 */
[----:B------:R-:W-:Y:S01]  /*d230*/  USHF.L.U32 UR4, UR4, 0x5, URZ ;  /* 0x0000000504047899 */ /* 0x000fe2000800063f */
[----:B--2---:R-:W-:-:S05]  /*d240*/  IADD3 R238, P0, R6, 0x40, RZ ;  /* 0x0000004006ee7810 */ /* 0x004fca0007f1e0ff */
[----:B---3--:R-:W-:Y:S01]  /*d250*/  IMAD.X R239, RZ, RZ, R5, P0 ;  /* 0x000000ffffef7224 */ /* 0x008fe200000e0605 */
[----:B------:R-:W-:Y:S02]  /*d260*/  IADD3 R236, P0, R6, 0x80, RZ ;  /* 0x0000008006ec7810 */ /* 0x000fe40007f1e0ff */
[----:B------:R-:W-:-:S03]  /*d270*/  MOV R4, R6 ;  /* 0x0000000600047202 */ /* 0x000fc60000000f00 */
[--C-:B------:R-:W-:Y:S01]  /*d280*/  IMAD.X R237, RZ, RZ, R5.reuse, P0 ;  /* 0x000000ffffed7224 */ /* 0x100fe200000e0605 */
[----:B------:R-:W-:Y:S01]  /*d290*/  IADD3 R234, P0, R6, 0xc0, RZ ;  /* 0x000000c006ea7810 */ /* 0x000fe20007f1e0ff */
[----:B------:R1:W-:Y:S04]  /*d2a0*/  STL.64 [R1+0x8], R4 ;  /* 0x0000080401007387 */ /* 0x0003e80000100a00 */
[----:B------:R-:W-:Y:S01]  /*d2b0*/  IMAD.X R235, RZ, RZ, R5, P0 ;  /* 0x000000ffffeb7224 */ /* 0x000fe200000e0605 */
[----:B----4-:R-:W-:-:S04]  /*d2c0*/  IADD3 R248, P0, R10, 0x40, RZ ;  /* 0x000000400af87810 */ /* 0x010fc80007f1e0ff */
[----:B-----5:R-:W-:Y:S02]  /*d2d0*/  IADD3.X R247, RZ, R9, RZ, P0, !PT ;  /* 0x00000009fff77210 */ /* 0x020fe400007fe4ff */
[----:B------:R-:W-:-:S05]  /*d2e0*/  IADD3 R246, P0, R10, 0x80, RZ ;  /* 0x000000800af67810 */ /* 0x000fca0007f1e0ff */
[----:B------:R-:W-:Y:S01]  /*d2f0*/  IMAD.X R245, RZ, RZ, R9, P0 ;  /* 0x000000fffff57224 */ /* 0x000fe200000e0609 */
[----:B------:R-:W-:Y:S01]  /*d300*/  IADD3 R242, P0, R10, 0xc0, RZ ;  /* 0x000000c00af27810 */ /* 0x000fe20007f1e0ff */
[----:B------:R-:W-:-:S04]  /*d310*/  @P1 IMAD.HI.U32 R249, R0, c[0x0][0x2c8], RZ ;  /* 0x0000b20000f91a27 */ /* 0x000fc800078e00ff */
[----:B------:R-:W-:Y:S02]  /*d320*/  IMAD.X R241, RZ, RZ, R9, P0 ;  /* 0x000000fffff17224 */ /* 0x000fe400000e0609 */
.L_x_910:
[----:B------:R-:W2:Y:S01]  /*d330*/  LDL.64 R8, [R1+0x8] ;  /* 0x0000080001087983 */ /* 0x000ea20000100a00 */
[----:B------:R-:W-:Y:S01]  /*d340*/  IMAD.MOV.U32 R3, RZ, RZ, 0x6 ;  /* 0x00000006ff037424 */ /* 0x000fe200078e00ff */
[----:B------:R-:W-:Y:S01]  /*d350*/  SHF.R.S32.HI R2, RZ, 0x1f, R219 ;  /* 0x0000001fff027819 */ /* 0x000fe200000114db */
[----:B------:R-:W-:Y:S01]  /*d360*/  IMAD.MOV.U32 R0, RZ, RZ, c[0x0][0x208] ;  /* 0x00008200ff007624 */ /* 0x000fe200078e00ff */
[----:B------:R-:W3:Y:S01]  /*d370*/  LDL.64 R10, [R1+0x30] ;  /* 0x00003000010a7983 */ /* 0x000ee20000100a00 */
[----:B------:R-:W-:Y:S01]  /*d380*/  IMAD.MOV.U32 R16, RZ, RZ, c[0x0][0x208] ;  /* 0x00008200ff107624 */ /* 0x000fe200078e00ff */
[----:B------:R-:W-:Y:S04]  /*d390*/  DEPBAR.LE SB0, 0x0 ;  /* 0x000080000000791a */ /* 0x000fe80000000000 */
[----:B------:R-:W-:Y:S01]  /*d3a0*/  SHF.L.U64.HI R0, R0, R3, c[0x0][0x20c] ;  /* 0x0000830000007619 */ /* 0x000fe20000010203 */
[----:B------:R-:W-:Y:S01]  /*d3b0*/  IMAD.SHL.U32 R16, R16, 0x40, RZ ;  /* 0x0000004010107824 */ /* 0x000fe200078e00ff */
[----:B------:R-:W-:Y:S01]  /*d3c0*/  BAR.SYNC.DEFER_BLOCKING 0x0 ;  /* 0x0000000000007b1d */ /* 0x000fe20000010000 */
[----:B------:R-:W-:Y:S02]  /*d3d0*/  IMAD.MOV.U32 R252, RZ, RZ, c[0x0][0x1e0] ;  /* 0x00007800fffc7624 */ /* 0x000fe400078e00ff */
[----:B------:R-:W-:Y:S02]  /*d3e0*/  IMAD R0, R0, R219, RZ ;  /* 0x000000db00007224 */ /* 0x000fe400078e02ff */
[CC--:B------:R-:W-:Y:S04]  /*d3f0*/  IMAD.WIDE.U32 R6, R219.reuse, R16.reuse, R236 ;  /* 0x00000010db067225 */ /* 0x0c0fe800078e00ec */
[-C--:B------:R-:W-:Y:S02]  /*d400*/  IMAD R0, R2, R16.reuse, R0 ;  /* 0x0000001002007224 */ /* 0x080fe400078e0200 */
[----:B------:R-:W-:Y:S04]  /*d410*/  IMAD.WIDE.U32 R2, R219, R16, R238 ;  /* 0x00000010db027225 */ /* 0x000fe800078e00ee */
[----:B------:R-:W-:Y:S02]  /*d420*/  IMAD.IADD R3, R0, 0x1, R3 ;  /* 0x0000000100037824 */ /* 0x000fe400078e0203 */
[----:B------:R-:W-:Y:S02]  /*d430*/  IMAD.MOV.U32 R240, RZ, RZ, 0x5 ;  /* 0x00000005fff07424 */ /* 0x000fe400078e00ff */
[----:B------:R-:W-:Y:S02]  /*d440*/  IMAD.MOV.U32 R159, RZ, RZ, c[0x0][0x1e0] ;  /* 0x00007800ff9f7624 */ /* 0x000fe400078e00ff */
[----:B------:R-:W-:Y:S01]  /*d450*/  IMAD.SHL.U32 R252, R252, 0x20, RZ ;  /* 0x00000020fcfc7824 */ /* 0x000fe200078e00ff */
[----:B------:R-:W-:Y:S02]  /*d460*/  LDSM.16.M88.4 R32, [R199+0x10100] ;  /* 0x01010000c720783b */ /* 0x000fe40000000200 */
[----:B------:R-:W-:Y:S02]  /*d470*/  SHF.L.U64.HI R159, R159, R240, c[0x0][0x1e4] ;  /* 0x000079009f9f7619 */ /* 0x000fe400000102f0 */
[----:B------:R-:W-:Y:S04]  /*d480*/  LDSM.16.M88.4 R24, [R192+0x9100] ;  /* 0x00910000c018783b */ /* 0x000fe80000000200 */
[----:B------:R-:W-:Y:S04]  /*d490*/  LDSM.16.M88.4 R168, [R192+0x9900] ;  /* 0x00990000c0a8783b */ /* 0x000fe80000000200 */
[----:B------:R-:W-:Y:S04]  /*d4a0*/  LDSM.16.M88.4 R172, [R200+0x10100] ;  /* 0x01010000c8ac783b */ /* 0x000fe80000000200 */
[----:B------:R-:W-:Y:S04]  /*d4b0*/  LDSM.16.M88.4 R176, [R203] ;  /* 0x00000000cbb0783b */ /* 0x000fe80000000200 */
[----:B------:R-:W-:Y:S04]  /*d4c0*/  LDSM.16.M88.4 R180, [R218] ;  /* 0x00000000dab4783b */ /* 0x000fe80000000200 */
[----:B------:R-:W-:Y:S04]  /*d4d0*/  LDSM.16.M88.4 R184, [R217] ;  /* 0x00000000d9b8783b */ /* 0x000fe80000000200 */
[----:B------:R-:W-:Y:S04]  /*d4e0*/  LDSM.16.M88.4 R188, [R216] ;  /* 0x00000000d8bc783b */ /* 0x000fe80000000200 */
[----:B------:R-:W4:Y:S01]  /*d4f0*/  LDL.64 R250, [R1+0x20] ;  /* 0x0000200001fa7983 */ /* 0x000f220000100a00 */
[-C--:B-12---:R-:W-:Y:S04]  /*d500*/  IMAD.WIDE.U32 R4, R219, R16.reuse, R8 ;  /* 0x00000010db047225 */ /* 0x086fe800078e0008 */
[----:B------:R-:W-:Y:S01]  /*d510*/  IMAD.IADD R5, R5, 0x1, R0 ;  /* 0x0000000105057824 */ /* 0x000fe200078e0200 */
[C---:B------:R-:W-:Y:S04]  /*d520*/  LEA R14, P0, R4.reuse, c[0x0][0x1f8], 0x1 ;  /* 0x00007e00040e7a11 */ /* 0x040fe800078008ff */
[----:B------:R-:W-:Y:S01]  /*d530*/  LEA.HI.X R15, R4, c[0x0][0x1fc], R5, 0x1, P0 ;  /* 0x00007f00040f7a11 */ /* 0x000fe200000f0c05 */
[----:B------:R-:W-:Y:S01]  /*d540*/  IMAD.IADD R4, R0, 0x1, R7 ;  /* 0x0000000100047824 */ /* 0x000fe200078e0207 */
[C---:B------:R-:W-:Y:S04]  /*d550*/  LEA R12, P0, R2.reuse, c[0x0][0x1f8], 0x1 ;  /* 0x00007e00020c7a11 */ /* 0x040fe800078008ff */
[----:B------:R-:W-:Y:S01]  /*d560*/  LEA.HI.X R13, R2, c[0x0][0x1fc], R3, 0x1, P0 ;  /* 0x00007f00020d7a11 */ /* 0x000fe200000f0c03 */
[CC--:B------:R-:W-:Y:S01]  /*d570*/  IMAD.WIDE.U32 R2, R219.reuse, R16.reuse, R234 ;  /* 0x00000010db027225 */ /* 0x0c0fe200078e00ea */
[----:B------:R-:W-:Y:S03]  /*d580*/  LEA R230, P0, R6, c[0x0][0x1f8], 0x1 ;  /* 0x00007e0006e67a11 */ /* 0x000fe600078008ff */
[----:B------:R-:W-:Y:S01]  /*d590*/  IMAD.IADD R3, R0, 0x1, R3 ;  /* 0x0000000100037824 */ /* 0x000fe200078e0203 */
[----:B------:R-:W-:Y:S01]  /*d5a0*/  LEA.HI.X R231, R6, c[0x0][0x1fc], R4, 0x1, P0 ;  /* 0x00007f0006e77a11 */ /* 0x000fe200000f0c04 */
[C---:B------:R-:W-:Y:S01]  /*d5b0*/  IMAD.WIDE.U32 R4, R219.reuse, R16, UR4 ;  /* 0x00000004db047e25 */ /* 0x040fe2000f8e0010 */
[----:B------:R-:W-:Y:S01]  /*d5c0*/  LEA R228, P0, R2, c[0x0][0x1f8], 0x1 ;  /* 0x00007e0002e47a11 */ /* 0x000fe200078008ff */
[----:B------:R-:W-:Y:S02]  /*d5d0*/  LDSM.16.M88.4 R16, [R192+0x8900] ;  /* 0x00890000c010783b */ /* 0x000fe40000000200 */
[----:B------:R-:W-:Y:S01]  /*d5e0*/  IMAD.IADD R0, R0, 0x1, R5 ;  /* 0x0000000100007824 */ /* 0x000fe200078e0205 */
[----:B------:R-:W-:Y:S02]  /*d5f0*/  LEA.HI.X R229, R2, c[0x0][0x1fc], R3, 0x1, P0 ;  /* 0x00007f0002e57a11 */ /* 0x000fe400000f0c03 */
[-C--:B---3--:R-:W-:Y:S05]  /*d600*/  IADD3 R2, P0, R10, R4.reuse, RZ ;  /* 0x000000040a027210 */ /* 0x088fea0007f1e0ff */
[----:B------:R-:W-:Y:S01]  /*d610*/  IMAD.X R3, R0, 0x1, R9, P0 ;  /* 0x0000000100037824 */ /* 0x000fe200000e0609 */
[C---:B------:R-:W-:Y:S01]  /*d620*/  LEA R226, P0, R2.reuse, c[0x0][0x1f8], 0x1 ;  /* 0x00007e0002e27a11 */ /* 0x040fe200078008ff */
[----:B------:R-:W1:Y:S03]  /*d630*/  LDSM.16.M88.4 R8, [R192+0x8100] ;  /* 0x00810000c008783b */ /* 0x000e660000000200 */
[----:B------:R-:W-:Y:S01]  /*d640*/  LEA.HI.X R227, R2, c[0x0][0x1fc], R3, 0x1, P0 ;  /* 0x00007f0002e37a11 */ /* 0x000fe200000f0c03 */
[----:B------:R-:W-:Y:S01]  /*d650*/  @!PT LDS RZ, [RZ] ;  /* 0x00000000fffff984 */ /* 0x000fe20000000800 */
[----:B------:R-:W-:Y:S01]  /*d660*/  @!PT LDS RZ, [RZ] ;  /* 0x00000000fffff984 */ /* 0x000fe20000000800 */
[----:B------:R-:W-:Y:S01]  /*d670*/  @!PT LDS RZ, [RZ] ;  /* 0x00000000fffff984 */ /* 0x000fe20000000800 */
[----:B------:R2:W-:Y:S01]  /*d680*/  LDGSTS.E.BYPASS.LTC128B.128 [R233+0x100], [R14.64], !P3 ;  /* 0x001000000ee97fae */ /* 0x0005e2000d901d48 */
[-C--:B------:R-:W-:Y:S03]  /*d690*/  IADD3 R2, P0, R238, R4.reuse, RZ ;  /* 0x00000004ee027210 */ /* 0x080fe60007f1e0ff */
[----:B------:R2:W-:Y:S02]  /*d6a0*/  LDGSTS.E.BYPASS.LTC128B.128 [R233+0x2100], [R12.64], !P6 ;  /* 0x021000000ce97fae */ /* 0x0005e4000f101d48 */
[----:B------:R-:W-:Y:S01]  /*d6b0*/  IMAD.X R3, R0, 0x1, R239, P0 ;  /* 0x0000000100037824 */ /* 0x000fe200000e06ef */
[C---:B------:R-:W-:Y:S01]  /*d6c0*/  LEA R224, P0, R2.reuse, c[0x0][0x1f8], 0x1 ;  /* 0x00007e0002e07a11 */ /* 0x040fe200078008ff */
[----:B------:R3:W-:Y:S03]  /*d6d0*/  LDGSTS.E.BYPASS.LTC128B.128 [R233+0x4100], [R230.64], !P5 ;  /* 0x04100000e6e97fae */ /* 0x0007e6000e901d48 */
[----:B------:R-:W-:Y:S01]  /*d6e0*/  LEA.HI.X R225, R2, c[0x0][0x1fc], R3, 0x1, P0 ;  /* 0x00007f0002e17a11 */ /* 0x000fe200000f0c03 */
[----:B------:R3:W-:Y:S01]  /*d6f0*/  LDGSTS.E.BYPASS.LTC128B.128 [R233+0x6100], [R228.64], !P4 ;  /* 0x06100000e4e97fae */ /* 0x0007e2000e101d48 */
[-C--:B------:R-:W-:Y:S03]  /*d700*/  IADD3 R2, P0, R236, R4.reuse, RZ ;  /* 0x00000004ec027210 */ /* 0x080fe60007f1e0ff */
[----:B------:R3:W-:Y:S02]  /*d710*/  LDGSTS.E.BYPASS.LTC128B.128 [R233+0x1100], [R226.64], !P3 ;  /* 0x01100000e2e97fae */ /* 0x0007e4000d901d48 */
[----:B------:R-:W-:Y:S01]  /*d720*/  IMAD.X R3, R0, 0x1, R237, P0 ;  /* 0x0000000100037824 */ /* 0x000fe200000e06ed */
[C---:B------:R-:W-:Y:S01]  /*d730*/  LEA R222, P0, R2.reuse, c[0x0][0x1f8], 0x1 ;  /* 0x00007e0002de7a11 */ /* 0x040fe200078008ff */
[----:B------:R5:W-:Y:S03]  /*d740*/  LDGSTS.E.BYPASS.LTC128B.128 [R233+0x3100], [R224.64], !P6 ;  /* 0x03100000e0e97fae */ /* 0x000be6000f101d48 */
[----:B------:R-:W-:Y:S02]  /*d750*/  LEA.HI.X R223, R2, c[0x0][0x1fc], R3, 0x1, P0 ;  /* 0x00007f0002df7a11 */ /* 0x000fe400000f0c03 */
[----:B------:R-:W-:Y:S03]  /*d760*/  IADD3 R4, P0, R234, R4, RZ ;  /* 0x00000004ea047210 */ /* 0x000fe60007f1e0ff */
[----:B------:R3:W-:Y:S02]  /*d770*/  LDGSTS.E.BYPASS.LTC128B.128 [R233+0x5100], [R222.64], !P5 ;  /* 0x05100000dee97fae */ /* 0x0007e4000e901d48 */
[----:B------:R-:W-:Y:S01]  /*d780*/  IMAD.X R0, R0, 0x1, R235, P0 ;  /* 0x0000000100007824 */ /* 0x000fe200000e06eb */
[C---:B------:R-:W-:Y:S04]  /*d790*/  LEA R220, P0, R4.reuse, c[0x0][0x1f8], 0x1 ;  /* 0x00007e0004dc7a11 */ /* 0x040fe800078008ff */
[----:B------:R-:W-:Y:S02]  /*d7a0*/  LEA.HI.X R221, R4, c[0x0][0x1fc], R0, 0x1, P0 ;  /* 0x00007f0004dd7a11 */ /* 0x000fe400000f0c00 */
[C---:B-1----:R-:W-:Y:S03]  /*d7b0*/  HMMA.16816.F32 R4, R32.reuse, R8, RZ ;  /* 0x000000082004723c */ /* 0x042fe600000018ff */
[----:B------:R3:W-:Y:S01]  /*d7c0*/  LDGSTS.E.BYPASS.LTC128B.128 [R233+0x7100], [R220.64], !P4 ;  /* 0x07100000dce97fae */ /* 0x0007e2000e101d48 */
[C---:B------:R-:W-:Y:S03]  /*d7d0*/  ISETP.GT.AND P0, PT, R219.reuse, R232, PT ;  /* 0x000000e8db00720c */ /* 0x040fe60003f04270 */
[----:B------:R-:W0:Y:S01]  /*d7e0*/  LDGDEPBAR ;  /* 0x00000000000079af */ /* 0x000e220000000000 */
[C---:B------:R-:W-:Y:S03]  /*d7f0*/  HMMA.16816.F32 R8, R32.reuse, R10, RZ ;  /* 0x0000000a2008723c */ /* 0x040fe600000018ff */
[----:B-----5:R-:W5:Y:S01]  /*d800*/  LDL R224, [R1+0x4] ;  /* 0x0000040001e07983 */ /* 0x020f620000100800 */
[----:B------:R-:W-:Y:S04]  /*d810*/  IMAD.MOV.U32 R225, RZ, RZ, 0x1 ;  /* 0x00000001ffe17424 */ /* 0x000fe800078e00ff */
[C---:B--2---:R-:W-:Y:S08]  /*d820*/  HMMA.16816.F32 R12, R32.reuse, R16, RZ ;  /* 0x00000010200c723c */ /* 0x044ff000000018ff */
[C---:B------:R-:W-:Y:S08]  /*d830*/  HMMA.16816.F32 R16, R32.reuse, R18, RZ ;  /* 0x000000122010723c */ /* 0x040ff000000018ff */
[C---:B------:R-:W-:Y:S08]  /*d840*/  HMMA.16816.F32 R20, R32.reuse, R24, RZ ;  /* 0x000000182014723c */ /* 0x040ff000000018ff */
[C---:B------:R-:W-:Y:S08]  /*d850*/  HMMA.16816.F32 R24, R32.reuse, R26, RZ ;  /* 0x0000001a2018723c */ /* 0x040ff000000018ff */
[C---:B------:R-:W-:Y:S07]  /*d860*/  HMMA.16816.F32 R28, R32.reuse, R168, RZ ;  /* 0x000000a8201c723c */ /* 0x040fee00000018ff */
[----:B------:R-:W-:Y:S01]  /*d870*/  @P0 IADD3 R168, R219, -0x1, RZ ;  /* 0xffffffffdba80810 */ /* 0x000fe20007ffe0ff */
[----:B------:R-:W-:Y:S01]  /*d880*/  HMMA.16816.F32 R32, R32, R170, RZ ;  /* 0x000000aa2020723c */ /* 0x000fe200000018ff */
[----:B------:R-:W2:Y:S03]  /*d890*/  LDL.64 R170, [R1+0x28] ;  /* 0x0000280001aa7983 */ /* 0x000ea60000100a00 */
[----:B------:R-:W-:Y:S04]  /*d8a0*/  @P0 SHF.R.S32.HI R0, RZ, 0x1f, R168 ;  /* 0x0000001fff000819 */ /* 0x000fe800000114a8 */
[C---:B------:R-:W-:Y:S05]  /*d8b0*/  HMMA.16816.F32 R4, R172.reuse, R176, R4 ;  /* 0x000000b0ac04723c */ /* 0x040fea0000001804 */
[----:B------:R-:W-:Y:S03]  /*d8c0*/  @P0 IMAD R0, R0, c[0x0][0x1e0], RZ ;  /* 0x0000780000000a24 */ /* 0x000fe600078e02ff */
[C---:B------:R-:W-:Y:S04]  /*d8d0*/  HMMA.16816.F32 R8, R172.reuse, R178, R8 ;  /* 0x000000b2ac08723c */ /* 0x040fe80000001808 */
[C---:B------:R-:W-:Y:S02]  /*d8e0*/  @P0 IMAD R0, R168.reuse, c[0x0][0x1e4], R0 ;  /* 0x00007900a8000a24 */ /* 0x040fe400078e0200 */
[----:B------:R-:W-:Y:S02]  /*d8f0*/  @P0 IMAD.WIDE.U32 R168, R168, c[0x0][0x1e0], RZ ;  /* 0x00007800a8a80a25 */ /* 0x000fe400078e00ff */
[C---:B------:R-:W-:Y:S04]  /*d900*/  HMMA.16816.F32 R12, R172.reuse, R180, R12 ;  /* 0x000000b4ac0c723c */ /* 0x040fe8000000180c */
[----:B------:R-:W-:Y:S02]  /*d910*/  @P0 IMAD.IADD R0, R169, 0x1, R0 ;  /* 0x00000001a9000824 */ /* 0x000fe400078e0200 */
[C---:B------:R-:W-:Y:S02]  /*d920*/  @P0 IMAD.SHL.U32 R2, R168.reuse, 0x40, RZ ;  /* 0x00000040a8020824 */ /* 0x040fe400078e00ff */
[C---:B------:R-:W-:Y:S04]  /*d930*/  HMMA.16816.F32 R16, R172.reuse, R182, R16 ;  /* 0x000000b6ac10723c */ /* 0x040fe80000001810 */
[----:B------:R-:W-:Y:S04]  /*d940*/  @P0 SHF.L.U64.HI R0, R168, 0x6, R0 ;  /* 0x00000006a8000819 */ /* 0x000fe80000010200 */
[C---:B------:R-:W-:Y:S08]  /*d950*/  HMMA.16816.F32 R20, R172.reuse, R184, R20 ;  /* 0x000000b8ac14723c */ /* 0x040ff00000001814 */
[C---:B------:R-:W-:Y:S08]  /*d960*/  HMMA.16816.F32 R24, R172.reuse, R186, R24 ;  /* 0x000000baac18723c */ /* 0x040ff00000001818 */
[C---:B------:R-:W-:Y:S08]  /*d970*/  HMMA.16816.F32 R28, R172.reuse, R188, R28 ;  /* 0x000000bcac1c723c */ /* 0x040ff0000000181c */
[----:B------:R-:W-:Y:S01]  /*d980*/  HMMA.16816.F32 R32, R172, R190, R32 ;  /* 0x000000beac20723c */ /* 0x000fe20000001820 */
[----:B------:R-:W-:Y:S03]  /*d990*/  LDSM.16.M88.4 R172, [R198+0x8100] ;  /* 0x00810000c6ac783b */ /* 0x000fe60000000200 */
[----:B--2---:R-:W-:Y:S05]  /*d9a0*/  @P0 IADD3 R3, P1, R2, R170, RZ ;  /* 0x000000aa02030210 */ /* 0x004fea0007f3e0ff */
[----:B----4-:R-:W-:Y:S03]  /*d9b0*/  @P0 IMAD.X R156, R0, 0x1, R251, P1 ;  /* 0x00000001009c0824 */ /* 0x010fe600008e06fb */
[C---:B------:R-:W-:Y:S04]  /*d9c0*/  @P0 LEA R176, P1, R3.reuse, c[0x0][0x1c8], 0x1 ;  /* 0x0000720003b00a11 */ /* 0x040fe800078208ff */
[----:B------:R-:W-:Y:S02]  /*d9d0*/  @P0 LEA.HI.X R177, R3, c[0x0][0x1cc], R156, 0x1, P1 ;  /* 0x0000730003b10a11 */ /* 0x000fe400008f0c9c */
[----:B------:R-:W-:Y:S05]  /*d9e0*/  @P0 IADD3 R3, P1, R2, R248, RZ ;  /* 0x000000f802030210 */ /* 0x000fea0007f3e0ff */
[----:B------:R-:W-:Y:S01]  /*d9f0*/  @P0 IMAD.X R156, R0, 0x1, R247, P1 ;  /* 0x00000001009c0824 */ /* 0x000fe200008e06f7 */
        /* <DEDUP_REMOVED lines=12> */
[----:B------:R-:W-:Y:S01]  /*dac0*/  @P0 IADD3 R0, P1, R156, R170, RZ ;  /* 0x000000aa9c000210 */ /* 0x000fe20007f3e0ff */
[----:B------:R-:W-:Y:S01]  /*dad0*/  IMAD.MOV.U32 R159, RZ, RZ, c[0x0][0x2c4] ;  /* 0x0000b100ff9f7624 */ /* 0x000fe200078e00ff */
[----:B------:R-:W1:Y:S03]  /*dae0*/  LDSM.16.M88.4 R168, [R202+0x10100] ;  /* 0x01010000caa8783b */ /* 0x000e660000000200 */
[----:B------:R-:W-:Y:S01]  /*daf0*/  @P0 IMAD.X R2, R3, 0x1, R251, P1 ;  /* 0x0000000103020824 */ /* 0x000fe200008e06fb */
[----:B------:R-:W-:Y:S02]  /*db00*/  ISETP.NE.AND P2, PT, R159, 0x1, PT ;  /* 0x000000019f00780c */ /* 0x000fe40003f45270 */
[----:B------:R3:W2:Y:S01]  /*db10*/  LDL R159, [R1+0x3c] ;  /* 0x00003c00019f7983 */ /* 0x0006a20000100800 */
[C---:B------:R-:W-:Y:S04]  /*db20*/  @P0 LEA R180, P1, R0.reuse, c[0x0][0x1c8], 0x1 ;  /* 0x0000720000b40a11 */ /* 0x040fe800078208ff */
[----:B------:R-:W-:Y:S02]  /*db30*/  @P0 LEA.HI.X R181, R0, c[0x0][0x1cc], R2, 0x1, P1 ;  /* 0x0000730000b50a11 */ /* 0x000fe400008f0c02 */
[----:B------:R-:W-:Y:S05]  /*db40*/  @P0 IADD3 R0, P1, R156, R248, RZ ;  /* 0x000000f89c000210 */ /* 0x000fea0007f3e0ff */
[C---:B------:R-:W-:Y:S01]  /*db50*/  @P0 IMAD.X R2, R3.reuse, 0x1, R247, P1 ;  /* 0x0000000103020824 */ /* 0x040fe200008e06f7 */
[C---:B------:R-:W-:Y:S04]  /*db60*/  @P0 LEA R182, P1, R0.reuse, c[0x0][0x1c8], 0x1 ;  /* 0x0000720000b60a11 */ /* 0x040fe800078208ff */
[----:B------:R-:W-:Y:S02]  /*db70*/  @P0 LEA.HI.X R183, R0, c[0x0][0x1cc], R2, 0x1, P1 ;  /* 0x0000730000b70a11 */ /* 0x000fe400008f0c02 */
[----:B------:R-:W-:Y:S05]  /*db80*/  @P0 IADD3 R0, P1, R156, R246, RZ ;  /* 0x000000f69c000210 */ /* 0x000fea0007f3e0ff */
[----:B------:R-:W-:Y:S01]  /*db90*/  @P0 IMAD.X R2, R3, 0x1, R245, P1 ;  /* 0x0000000103020824 */ /* 0x000fe200008e06f5 */
[C---:B------:R-:W-:Y:S04]  /*dba0*/  @P0 LEA R178, P1, R0.reuse, c[0x0][0x1c8], 0x1 ;  /* 0x0000720000b20a11 */ /* 0x040fe800078208ff */
[----:B------:R-:W-:Y:S02]  /*dbb0*/  @P0 LEA.HI.X R179, R0, c[0x0][0x1cc], R2, 0x1, P1 ;  /* 0x0000730000b30a11 */ /* 0x000fe400008f0c02 */
[----:B------:R-:W-:Y:S01]  /*dbc0*/  @P0 IADD3 R0, P1, R156, R242, RZ ;  /* 0x000000f29c000210 */ /* 0x000fe20007f3e0ff */
[----:B------:R-:W-:Y:S01]  /*dbd0*/  IMAD.SHL.U32 R156, R219, 0x40, RZ ;  /* 0x00000040db9c7824 */ /* 0x000fe200078e00ff */
[C---:B-1----:R-:W-:Y:S05]  /*dbe0*/  HMMA.16816.F32 R4, R168.reuse, R172, R4 ;  /* 0x000000aca804723c */ /* 0x042fea0000001804 */
[----:B------:R-:W-:Y:S03]  /*dbf0*/  @P0 IMAD.X R2, R3, 0x1, R241, P1 ;  /* 0x0000000103020824 */ /* 0x000fe600008e06f1 */
        /* <DEDUP_REMOVED lines=10> */
[----:B------:R-:W-:Y:S04]  /*dca0*/  LDSM.16.M88.4 R168, [R201+0x10100] ;  /* 0x01010000c9a8783b */ /* 0x000fe80000000200 */
[----:B------:R-:W1:Y:S03]  /*dcb0*/  LDSM.16.M88.4 R172, [R197] ;  /* 0x00000000c5ac783b */ /* 0x000e660000000200 */
[C---:B-1----:R-:W-:Y:S08]  /*dcc0*/  HMMA.16816.F32 R4, R168.reuse, R172, R4 ;  /* 0x000000aca804723c */ /* 0x042ff00000001804 */
[C---:B------:R-:W-:Y:S01]  /*dcd0*/  HMMA.16816.F32 R8, R168.reuse, R174, R8 ;  /* 0x000000aea808723c */ /* 0x040fe20000001808 */
[----:B------:R-:W1:Y:S07]  /*dce0*/  LDSM.16.M88.4 R172, [R197+0x800] ;  /* 0x00080000c5ac783b */ /* 0x000e6e0000000200 */
[C---:B-1----:R-:W-:Y:S08]  /*dcf0*/  HMMA.16816.F32 R12, R168.reuse, R172, R12 ;  /* 0x000000aca80c723c */ /* 0x042ff0000000180c */
[C---:B------:R-:W-:Y:S01]  /*dd00*/  HMMA.16816.F32 R16, R168.reuse, R174, R16 ;  /* 0x000000aea810723c */ /* 0x040fe20000001810 */
[----:B------:R-:W1:Y:S03]  /*dd10*/  LDSM.16.M88.4 R172, [R197+0x1000] ;  /* 0x00100000c5ac783b */ /* 0x000e660000000200 */
[----:B--2---:R-:W-:Y:S02]  /*dd20*/  @P2 SHF.R.U32.HI R159, RZ, c[0x0][0x2cc], R249 ;  /* 0x0000b300ff9f2a19 */ /* 0x004fe400000116f9 */
[----:B------:R-:W-:Y:S03]  /*dd30*/  ISETP.LE.AND P2, PT, R225, c[0x0][0x32c], PT ;  /* 0x0000cb00e1007a0c */ /* 0x000fe60003f43270 */
[----:B------:R-:W-:Y:S01]  /*dd40*/  SHFL.IDX PT, R3, R159, RZ, 0x1c1f ;  /* 0x001c1fff9f037589 */ /* 0x000fe200000e0000 */
[C---:B-1----:R-:W-:Y:S08]  /*dd50*/  HMMA.16816.F32 R20, R168.reuse, R172, R20 ;  /* 0x000000aca814723c */ /* 0x042ff00000001814 */
[C---:B------:R-:W-:Y:S01]  /*dd60*/  HMMA.16816.F32 R24, R168.reuse, R174, R24 ;  /* 0x000000aea818723c */ /* 0x040fe20000001818 */
[----:B------:R-:W1:Y:S07]  /*dd70*/  LDSM.16.M88.4 R172, [R197+0x1800] ;  /* 0x00180000c5ac783b */ /* 0x000e6e0000000200 */
[C---:B-1----:R-:W-:Y:S08]  /*dd80*/  HMMA.16816.F32 R28, R168.reuse, R172, R28 ;  /* 0x000000aca81c723c */ /* 0x042ff0000000181c */
[----:B------:R-:W-:Y:S01]  /*dd90*/  HMMA.16816.F32 R32, R168, R174, R32 ;  /* 0x000000aea820723c */ /* 0x000fe20000001820 */
[----:B------:R-:W-:Y:S04]  /*dda0*/  LDSM.16.M88.4 R168, [R199+0x14100] ;  /* 0x01410000c7a8783b */ /* 0x000fe80000000200 */
[----:B------:R-:W1:Y:S03]  /*ddb0*/  LDSM.16.M88.4 R172, [R192+0xa100] ;  /* 0x00a10000c0ac783b */ /* 0x000e660000000200 */
        /* <DEDUP_REMOVED lines=15> */
[----:B------:R-:W1:Y:S07]  /*deb0*/  LDSM.16.M88.4 R172, [R214] ;  /* 0x00000000d6ac783b */ /* 0x000e6e0000000200 */
[C---:B-1----:R-:W-:Y:S08]  /*dec0*/  HMMA.16816.F32 R12, R168.reuse, R172, R12 ;  /* 0x000000aca80c723c */ /* 0x042ff0000000180c */
[C---:B------:R-:W-:Y:S01]  /*ded0*/  HMMA.16816.F32 R16, R168.reuse, R174, R16 ;  /* 0x000000aea810723c */ /* 0x040fe20000001810 */
[----:B------:R-:W1:Y:S07]  /*dee0*/  LDSM.16.M88.4 R172, [R213] ;  /* 0x00000000d5ac783b */ /* 0x000e6e0000000200 */
[C---:B-1----:R-:W-:Y:S08]  /*def0*/  HMMA.16816.F32 R20, R168.reuse, R172, R20 ;  /* 0x000000aca814723c */ /* 0x042ff00000001814 */
[C---:B------:R-:W-:Y:S01]  /*df00*/  HMMA.16816.F32 R24, R168.reuse, R174, R24 ;  /* 0x000000aea818723c */ /* 0x040fe20000001818 */
[----:B------:R-:W1:Y:S07]  /*df10*/  LDSM.16.M88.4 R172, [R212] ;  /* 0x00000000d4ac783b */ /* 0x000e6e0000000200 */
        /* <DEDUP_REMOVED lines=130> */
[----:B------:R-:W-:Y:S04]  /*e740*/  DEPBAR.LE SB0, 0x0 ;  /* 0x000080000000791a */ /* 0x000fe80000000000 */
[----:B------:R-:W-:Y:S06]  /*e750*/  BAR.SYNC.DEFER_BLOCKING 0x0 ;  /* 0x0000000000007b1d */ /* 0x000fec0000010000 */
[----:B------:R-:W-:Y:S01]  /*e760*/  @!PT LDS RZ, [RZ] ;  /* 0x00000000fffff984 */ /* 0x000fe20000000800 */
[----:B------:R-:W-:Y:S01]  /*e770*/  @!PT LDS RZ, [RZ] ;  /* 0x00000000fffff984 */ /* 0x000fe20000000800 */
[----:B------:R-:W-:Y:S01]  /*e780*/  @!PT LDS RZ, [RZ] ;  /* 0x00000000fffff984 */ /* 0x000fe20000000800 */
[----:B------:R2:W-:Y:S04]  /*e790*/  @P0 LDGSTS.E.BYPASS.LTC128B.128 [R233+0x8100], [R176.64], !P3 ;  /* 0x08100000b0e90fae */ /* 0x0005e8000d901d48 */
[----:B------:R3:W-:Y:S04]  /*e7a0*/  @P0 LDGSTS.E.BYPASS.LTC128B.128 [R233+0xa100], [R188.64], !P6 ;  /* 0x0a100000bce90fae */ /* 0x0007e8000f101d48 */
[----:B------:R3:W-:Y:S01]  /*e7b0*/  @P0 LDGSTS.E.BYPASS.LTC128B.128 [R233+0xc100], [R186.64], !P5 ;  /* 0x0c100000bae90fae */ /* 0x0007e2000e901d48 */
[C---:B-1----:R-:W-:Y:S03]  /*e7c0*/  HMMA.16816.F32 R28, R168.reuse, R172, R28 ;  /* 0x000000aca81c723c */ /* 0x042fe6000000181c */
[----:B------:R3:W-:Y:S04]  /*e7d0*/  @P0 LDGSTS.E.BYPASS.LTC128B.128 [R233+0xe100], [R184.64], !P4 ;  /* 0x0e100000b8e90fae */ /* 0x0007e8000e101d48 */
[----:B------:R3:W-:Y:S01]  /*e7e0*/  @P0 LDGSTS.E.BYPASS.LTC128B.128 [R233+0x9100], [R180.64], !P3 ;  /* 0x09100000b4e90fae */ /* 0x0007e2000d901d48 */
[----:B------:R-:W-:Y:S03]  /*e7f0*/  HMMA.16816.F32 R32, R168, R174, R32 ;  /* 0x000000aea820723c */ /* 0x000fe60000001820 */
[----:B------:R3:W-:Y:S04]  /*e800*/  @P0 LDGSTS.E.BYPASS.LTC128B.128 [R233+0xb100], [R182.64], !P6 ;  /* 0x0b100000b6e90fae */ /* 0x0007e8000f101d48 */
[----:B------:R3:W-:Y:S01]  /*e810*/  @P0 LDGSTS.E.BYPASS.LTC128B.128 [R233+0xd100], [R178.64], !P5 ;  /* 0x0d100000b2e90fae */ /* 0x0007e2000e901d48 */
[C---:B--2---:R-:W-:Y:S04]  /*e820*/  @P0 LEA R176, P1, R0.reuse, c[0x0][0x1c8], 0x1 ;  /* 0x0000720000b00a11 */ /* 0x044fe800078208ff */
[----:B------:R-:W-:Y:S02]  /*e830*/  @P0 LEA.HI.X R177, R0, c[0x0][0x1cc], R2, 0x1, P1 ;  /* 0x0000730000b10a11 */ /* 0x000fe400008f0c02 */
[----:B-----5:R-:W-:Y:S03]  /*e840*/  IADD3 R0, -R224, 0x1, -R156 ;  /* 0x00000001e0007810 */ /* 0x020fe60007ffe99c */
[----:B------:R3:W-:Y:S01]  /*e850*/  @P0 LDGSTS.E.BYPASS.LTC128B.128 [R233+0xf100], [R176.64], !P4 ;  /* 0x0f100000b0e90fae */ /* 0x0007e2000e101d48 */
[----:B------:R-:W-:Y:S03]  /*e860*/  IADD3 R0, R0, c[0x0][0x1d0], RZ ;  /* 0x0000740000007a10 */ /* 0x000fe60007ffe0ff */
[----:B------:R-:W0:Y:S01]  /*e870*/  LDGDEPBAR ;  /* 0x00000000000079af */ /* 0x000e220000000000 */
[----:B------:R-:W-:Y:S04]  /*e880*/  IADD3 R0, R0, -c[0x0][0x168], RZ ;  /* 0x80005a0000007a10 */ /* 0x000fe80007ffe0ff */
[C---:B------:R-:W-:Y:S02]  /*e890*/  IADD3 R169, R0.reuse, c[0x0][0x328], RZ ;  /* 0x0000ca0000a97a10 */ /* 0x040fe40007ffe0ff */
[----:B------:R-:W-:Y:S03]  /*e8a0*/  IADD3 R168, R0, UR6, RZ ;  /* 0x0000000600a87c10 */ /* 0x000fe6000fffe0ff */
[--C-:B------:R-:W-:Y:S02]  /*e8b0*/  IMAD.IADD R2, R169, 0x1, R3.reuse ;  /* 0x00000001a9027824 */ /* 0x100fe400078e0203 */
        /* <DEDUP_REMOVED lines=16> */
.L_x_904:
[----:B------:R-:W-:Y:S04]  /*e9c0*/  MOV R170, c[0x0][0x32c] ;  /* 0x0000cb0000aa7a02 */ /* 0x000fe80000000f00 */
[----:B------:R-:W-:Y:S11]  /*e9d0*/  ISETP.NE.AND P0, PT, R170, 0x1, PT ;  /* 0x00000001aa00780c */ /* 0x000ff60003f05270 */
[----:B------:R-:W-:Y:S02]  /*e9e0*/  @!UPT UIADD3 URZ, URZ, URZ, URZ ;  /* 0x0000003f3f3ff290 */ /* 0x000fe4000fffe03f */
[----:B------:R-:W-:Y:S05]  /*e9f0*/  @P0 IMAD.HI.U32 R170, R3, c[0x0][0x330], RZ ;  /* 0x0000cc0003aa0a27 */ /* 0x000fea00078e00ff */
[----:B------:R-:W-:Y:S02]  /*ea00*/  @P0 SHF.R.U32.HI R3, RZ, c[0x0][0x334], R170 ;  /* 0x0000cd00ff030a19 */ /* 0x000fe400000116aa */
.L_x_905:
[----:B------:R-:W-:Y:S05]  /*ea10*/  BSYNC B0 ;  /* 0x0000000000007941 */ /* 0x000fea0003800000 */
.L_x_903:
[----:B------:R-:W-:Y:S04]  /*ea20*/  IMAD R3, R3, c[0x0][0x32c], -R156 ;  /* 0x0000cb0003037a24 */ /* 0x000fe800078e0a9c */
[----:B------:R-:W-:Y:S05]  /*ea30*/  IMAD.IADD R3, R3, 0x1, -R224 ;  /* 0x0000000103037824 */ /* 0x000fea00078e0ae0 */
[----:B------:R-:W-:Y:S02]  /*ea40*/  IADD3 R170, R3, c[0x0][0x32c], RZ ;  /* 0x0000cb0003aa7a10 */ /* 0x000fe40007ffe0ff */
[----:B------:R-:W-:Y:S02]  /*ea50*/  IMNMX R0, R0, R3, !PT ;  /* 0x0000000300007217 */ /* 0x000fe40007800200 */
[----:B------:R-:W-:Y:S02]  /*ea60*/  IMNMX R2, R2, R170, PT ;  /* 0x000000aa02027217 */ /* 0x000fe40003800200 */
.L_x_902:
[----:B------:R-:W-:Y:S01]  /*ea70*/  ISETP.GT.AND P1, PT, R219, -0x1, PT ;  /* 0xffffffffdb00780c */ /* 0x000fe20003f24270 */
[----:B------:R-:W1:Y:S03]  /*ea80*/  SHFL.IDX PT, R3, R159, 0x1, 0x1c1f ;  /* 0x003c1f009f037f89 */ /* 0x000e6600000e0000 */
        /* <DEDUP_REMOVED lines=29> */
[----:B---3--:R-:W-:Y:S02]  /*ec60*/  FSEL R177, R21, -INF , !P0 ;  /* 0xff80000015b17808 */ /* 0x008fe40004000000 */
        /* <DEDUP_REMOVED lines=16> */
[--C-:B-1----:R-:W-:Y:S03]  /*ed70*/  IMAD.IADD R0, R168, 0x1, R3.reuse ;  /* 0x00000001a8007824 */ /* 0x102fe600078e0203 */
        /* <DEDUP_REMOVED lines=18> */
.L_x_908:
[----:B------:R-:W-:Y:S04]  /*eea0*/  MOV R12, c[0x0][0x32c] ;  /* 0x0000cb00000c7a02 */ /* 0x000fe80000000f00 */
[----:B------:R-:W-:Y:S11]  /*eeb0*/  ISETP.NE.AND P0, PT, R12, 0x1, PT ;  /* 0x000000010c00780c */ /* 0x000ff60003f05270 */
[----:B------:R-:W-:Y:S02]  /*eec0*/  @!UPT UIADD3 URZ, URZ, URZ, URZ ;  /* 0x0000003f3f3ff290 */ /* 0x000fe4000fffe03f */
[----:B------:R-:W-:Y:S05]  /*eed0*/  @P0 IMAD.HI.U32 R12, R3, c[0x0][0x330], RZ ;  /* 0x0000cc00030c0a27 */ /* 0x000fea00078e00ff */
[----:B------:R-:W-:Y:S02]  /*eee0*/  @P0 SHF.R.U32.HI R3, RZ, c[0x0][0x334], R12 ;  /* 0x0000cd00ff030a19 */ /* 0x000fe4000001160c */
.L_x_909:
[----:B------:R-:W-:Y:S05]  /*eef0*/  BSYNC B0 ;  /* 0x0000000000007941 */ /* 0x000fea0003800000 */
.L_x_907:
[----:B------:R-:W-:Y:S04]  /*ef00*/  IMAD R156, R3, c[0x0][0x32c], -R156 ;  /* 0x0000cb00039c7a24 */ /* 0x000fe800078e0a9c */
[----:B------:R-:W-:Y:S05]  /*ef10*/  IMAD.IADD R156, R156, 0x1, -R224 ;  /* 0x000000019c9c7824 */ /* 0x000fea00078e0ae0 */
[----:B------:R-:W-:Y:S02]  /*ef20*/  IADD3 R3, R156, c[0x0][0x32c], RZ ;  /* 0x0000cb009c037a10 */ /* 0x000fe40007ffe0ff */
[----:B------:R-:W-:Y:S02]  /*ef30*/  IMNMX R0, R0, R156, !PT ;  /* 0x0000009c00007217 */ /* 0x000fe40007800200 */
[----:B------:R-:W-:Y:S02]  /*ef40*/  IMNMX R2, R2, R3, PT ;  /* 0x0000000302027217 */ /* 0x000fe40003800200 */
.L_x_906:
        /* <DEDUP_REMOVED lines=66> */
[----:B------:R-:W-:Y:S01]  /*f370*/  FSEL R183, R30, -INF , !P0 ;  /* 0xff8000001eb77808 */ /* 0x000fe20004000000 */
[----:B------:R-:W-:Y:S01]  /*f380*/  SHFL.BFLY PT, R13, R3, 0x2, 0x1f ;  /* 0x0c401f00030d7f89 */ /* 0x000fe200000e0000 */
        /* <DEDUP_REMOVED lines=18> */
[----:B------:R-:W-:Y:S05]  /*f4b0*/  FMNMX.FTZ R3, R3, R13, !PT ;  /* 0x0000000d03037209 */ /* 0x000fea0007810000 */
        /* <DEDUP_REMOVED lines=13> */
[--C-:B------:R-:W-:Y:S02]  /*f590*/  FFMA.FTZ R5, R5, c[0x0][0x2d0], -R13.reuse ;  /* 0x0000b40005057a23 */ /* 0x100fe4000001080d */
[--C-:B------:R-:W-:Y:S01]  /*f5a0*/  FFMA.FTZ R15, R170, c[0x0][0x2d0], -R13.reuse ;  /* 0x0000b400aa0f7a23 */ /* 0x100fe2000001080d */
[----:B-1----:R-:W-:Y:S04]  /*f5b0*/  FMNMX.FTZ R3, R2, R3, !PT ;  /* 0x0000000302037209 */ /* 0x002fe80007810000 */
        /* <DEDUP_REMOVED lines=8> */
[----:B------:R-:W-:Y:S02]  /*f640*/  FFMA.FTZ R7, R7, c[0x0][0x2d0], -R14 ;  /* 0x0000b40007077a23 */ /* 0x000fe4000001080e */
[----:B------:R-:W-:Y:S01]  /*f650*/  MUFU.EX2 R191, R10 ;  /* 0x0000000a00bf7308 */ /* 0x000fe20000000800 */
[----:B-1----:R-:W-:Y:S01]  /*f660*/  FSEL R0, R3, RZ, P0 ;  /* 0x000000ff03007208 */ /* 0x002fe20000000000 */
[C---:B--2---:R-:W-:Y:S01]  /*f670*/  FMUL.FTZ R8, R2.reuse, R164 ;  /* 0x000000a402087220 */ /* 0x044fe20000410000 */
[----:B------:R-:W-:Y:S01]  /*f680*/  ISETP.GT.AND P0, PT, R219, R232, PT ;  /* 0x000000e8db00720c */ /* 0x000fe20003f04270 */
        /* <DEDUP_REMOVED lines=36> */
[C---:B------:R-:W-:Y:S02]  /*f8d0*/  FMUL.FTZ R143, R0.reuse, R143 ;  /* 0x0000008f008f7220 */ /* 0x040fe40000410000 */
[----:B------:R-:W-:Y:S01]  /*f8e0*/  FMUL.FTZ R146, R0, R146 ;  /* 0x0000009200927220 */ /* 0x000fe20000410000 */
[----:B-1----:R-:W-:Y:S01]  /*f8f0*/  F2FP.PACK_AB R16, R240, R229 ;  /* 0x000000e5f010723e */ /* 0x002fe200000000ff */
[----:B------:R-:W-:Y:S02]  /*f900*/  FMUL.FTZ R5, R2, R161 ;  /* 0x000000a102057220 */ /* 0x000fe40000410000 */
[C---:B------:R-:W-:Y:S02]  /*f910*/  FMUL.FTZ R147, R0.reuse, R147 ;  /* 0x0000009300937220 */ /* 0x040fe40000410000 */
[C---:B------:R-:W-:Y:S01]  /*f920*/  FMUL.FTZ R150, R0.reuse, R150 ;  /* 0x0000009600967220 */ /* 0x040fe20000410000 */
[----:B------:R1:W-:Y:S01]  /*f930*/  MUFU.EX2 R228, R15 ;  /* 0x0000000f00e47308 */ /* 0x0003e20000000800 */
        /* <DEDUP_REMOVED lines=8> */
[C---:B------:R-:W-:Y:S02]  /*f9c0*/  FMUL.FTZ R7, R0.reuse, R163 ;  /* 0x000000a300077220 */ /* 0x040fe40000410000 */
[----:B------:R-:W-:Y:S02]  /*f9d0*/  FMUL.FTZ R43, R0, R43 ;  /* 0x0000002b002b7220 */ /* 0x000fe40000410000 */
[C---:B------:R-:W-:Y:S02]  /*f9e0*/  FMUL.FTZ R44, R2.reuse, R44 ;  /* 0x0000002c022c7220 */ /* 0x040fe40000410000 */
[----:B------:R-:W-:Y:S01]  /*f9f0*/  FMUL.FTZ R45, R2, R45 ;  /* 0x0000002d022d7220 */ /* 0x000fe20000410000 */
[C---:B------:R-:W-:Y:S05]  /*fa00*/  HMMA.16816.F32 R4, R16.reuse, R20, R4 ;  /* 0x000000141004723c */ /* 0x040fea0000001804 */
[C---:B------:R-:W-:Y:S02]  /*fa10*/  FMUL.FTZ R46, R0.reuse, R46 ;  /* 0x0000002e002e7220 */ /* 0x040fe40000410000 */
[----:B------:R-:W-:Y:S01]  /*fa20*/  FMUL.FTZ R47, R0, R47 ;  /* 0x0000002f002f7220 */ /* 0x000fe20000410000 */
[C---:B------:R-:W-:Y:S01]  /*fa30*/  HMMA.16816.F32 R8, R16.reuse, R22, R8 ;  /* 0x000000161008723c */ /* 0x040fe20000001808 */
[----:B------:R-:W2:Y:S03]  /*fa40*/  LDSM.16.MT88.4 R20, [R195+0x100] ;  /* 0x00010000c314783b */ /* 0x000ea60000004200 */
[C---:B------:R-:W-:Y:S02]  /*fa50*/  FMUL.FTZ R48, R2.reuse, R48 ;  /* 0x0000003002307220 */ /* 0x040fe40000410000 */
[----:B------:R-:W-:Y:S02]  /*fa60*/  FMUL.FTZ R49, R2, R49 ;  /* 0x0000003102317220 */ /* 0x000fe40000410000 */
[C---:B------:R-:W-:Y:S04]  /*fa70*/  HMMA.16816.F32 R132, R16.reuse, R24, R132 ;  /* 0x000000181084723c */ /* 0x040fe80000001884 */
[C---:B------:R-:W-:Y:S02]  /*fa80*/  FMUL.FTZ R50, R0.reuse, R50 ;  /* 0x0000003200327220 */ /* 0x040fe40000410000 */
[----:B------:R-:W-:Y:S02]  /*fa90*/  FMUL.FTZ R51, R0, R51 ;  /* 0x0000003300337220 */ /* 0x000fe40000410000 */
[C---:B------:R-:W-:Y:S01]  /*faa0*/  HMMA.16816.F32 R136, R16.reuse, R26, R136 ;  /* 0x0000001a1088723c */ /* 0x040fe20000001888 */
[----:B------:R-:W3:Y:S03]  /*fab0*/  LDSM.16.MT88.4 R24, [R193+0x2100] ;  /* 0x00210000c118783b */ /* 0x000ee60000004200 */
[C---:B------:R-:W-:Y:S02]  /*fac0*/  FMUL.FTZ R52, R2.reuse, R52 ;  /* 0x0000003402347220 */ /* 0x040fe40000410000 */
[----:B------:R-:W-:Y:S02]  /*fad0*/  FMUL.FTZ R53, R2, R53 ;  /* 0x0000003502357220 */ /* 0x000fe40000410000 */
[C---:B------:R-:W-:Y:S04]  /*fae0*/  HMMA.16816.F32 R140, R16.reuse, R28, R140 ;  /* 0x0000001c108c723c */ /* 0x040fe8000000188c */
[C---:B------:R-:W-:Y:S02]  /*faf0*/  FMUL.FTZ R54, R0.reuse, R54 ;  /* 0x0000003600367220 */ /* 0x040fe40000410000 */
[----:B------:R-:W-:Y:S02]  /*fb00*/  FMUL.FTZ R55, R0, R55 ;  /* 0x0000003700377220 */ /* 0x000fe40000410000 */
[C---:B------:R-:W-:Y:S01]  /*fb10*/  HMMA.16816.F32 R144, R16.reuse, R30, R144 ;  /* 0x0000001e1090723c */ /* 0x040fe20000001890 */
[----:B------:R-:W4:Y:S03]  /*fb20*/  LDSM.16.MT88.4 R28, [R194+0x2100] ;  /* 0x00210000c21c783b */ /* 0x000f260000004200 */
[C---:B------:R-:W-:Y:S02]  /*fb30*/  FMUL.FTZ R56, R2.reuse, R56 ;  /* 0x0000003802387220 */ /* 0x040fe40000410000 */
[----:B------:R-:W-:Y:S02]  /*fb40*/  FMUL.FTZ R57, R2, R57 ;  /* 0x0000003902397220 */ /* 0x000fe40000410000 */
[C---:B------:R-:W-:Y:S01]  /*fb50*/  FMUL.FTZ R58, R0.reuse, R58 ;  /* 0x0000003a003a7220 */ /* 0x040fe20000410000 */
[C---:B--2---:R-:W-:Y:S03]  /*fb60*/  HMMA.16816.F32 R148, R16.reuse, R20, R148 ;  /* 0x000000141094723c */ /* 0x044fe60000001894 */
[----:B------:R-:W-:Y:S02]  /*fb70*/  FMUL.FTZ R59, R0, R59 ;  /* 0x0000003b003b7220 */ /* 0x000fe40000410000 */
[C---:B------:R-:W-:Y:S02]  /*fb80*/  FMUL.FTZ R60, R2.reuse, R60 ;  /* 0x0000003c023c7220 */ /* 0x040fe40000410000 */
[----:B------:R-:W-:Y:S01]  /*fb90*/  FMUL.FTZ R61, R2, R61 ;  /* 0x0000003d023d7220 */ /* 0x000fe20000410000 */
[C---:B------:R-:W-:Y:S01]  /*fba0*/  HMMA.16816.F32 R152, R16.reuse, R22, R152 ;  /* 0x000000161098723c */ /* 0x040fe20000001898 */
[----:B------:R-:W2:Y:S03]  /*fbb0*/  LDSM.16.MT88.4 R20, [R196+0x2100] ;  /* 0x00210000c414783b */ /* 0x000ea60000004200 */
[--C-:B-1----:R-:W-:Y:S02]  /*fbc0*/  FFMA.FTZ R15, R171, c[0x0][0x2d0], -R13.reuse ;  /* 0x0000b400ab0f7a23 */ /* 0x102fe4000001080d */
[C---:B------:R-:W-:Y:S02]  /*fbd0*/  FMUL.FTZ R62, R0.reuse, R62 ;  /* 0x0000003e003e7220 */ /* 0x040fe40000410000 */
[C---:B---3--:R-:W-:Y:S01]  /*fbe0*/  HMMA.16816.F32 R36, R16.reuse, R24, R36 ;  /* 0x000000181024723c */ /* 0x048fe20000001824 */
[----:B------:R1:W3:Y:S03]  /*fbf0*/  MUFU.EX2 R227, R15 ;  /* 0x0000000f00e37308 */ /* 0x0002e60000000800 */
[----:B------:R-:W-:Y:S02]  /*fc00*/  FMUL.FTZ R63, R0, R63 ;  /* 0x0000003f003f7220 */ /* 0x000fe40000410000 */
[C---:B------:R-:W-:Y:S02]  /*fc10*/  FMUL.FTZ R64, R2.reuse, R64 ;  /* 0x0000004002407220 */ /* 0x040fe40000410000 */
[C---:B------:R-:W-:Y:S01]  /*fc20*/  HMMA.16816.F32 R40, R16.reuse, R26, R40 ;  /* 0x0000001a1028723c */ /* 0x040fe20000001828 */
[----:B------:R-:W5:Y:S03]  /*fc30*/  LDSM.16.MT88.4 R24, [R195+0x2100] ;  /* 0x00210000c318783b */ /* 0x000f660000004200 */
[----:B------:R-:W-:Y:S02]  /*fc40*/  FMUL.FTZ R65, R2, R65 ;  /* 0x0000004102417220 */ /* 0x000fe40000410000 */
[C---:B------:R-:W-:Y:S02]  /*fc50*/  FMUL.FTZ R66, R0.reuse, R66 ;  /* 0x0000004200427220 */ /* 0x040fe40000410000 */
[C---:B----4-:R-:W-:Y:S04]  /*fc60*/  HMMA.16816.F32 R44, R16.reuse, R28, R44 ;  /* 0x0000001c102c723c */ /* 0x050fe8000000182c */
[----:B------:R-:W-:Y:S02]  /*fc70*/  FMUL.FTZ R67, R0, R67 ;  /* 0x0000004300437220 */ /* 0x000fe40000410000 */
[----:B------:R-:W-:Y:S02]  /*fc80*/  FMUL.FTZ R68, R2, R68 ;  /* 0x0000004402447220 */ /* 0x000fe40000410000 */
[C---:B------:R-:W-:Y:S01]  /*fc90*/  HMMA.16816.F32 R48, R16.reuse, R30, R48 ;  /* 0x0000001e1030723c */ /* 0x040fe20000001830 */
[----:B------:R-:W4:Y:S03]  /*fca0*/  LDSM.16.MT88.4 R28, [R193+0x4100] ;  /* 0x00410000c11c783b */ /* 0x000f260000004200 */
[--C-:B-1----:R-:W-:Y:S02]  /*fcb0*/  FFMA.FTZ R15, R172, c[0x0][0x2d0], -R13.reuse ;  /* 0x0000b400ac0f7a23 */ /* 0x102fe4000001080d */
[----:B------:R-:W-:Y:S02]  /*fcc0*/  FMUL.FTZ R69, R2, R69 ;  /* 0x0000004502457220 */ /* 0x000fe40000410000 */
[----:B------:R1:W-:Y:S01]  /*fcd0*/  MUFU.EX2 R226, R15 ;  /* 0x0000000f00e27308 */ /* 0x0003e20000000800 */
[C---:B--2---:R-:W-:Y:S03]  /*fce0*/  HMMA.16816.F32 R52, R16.reuse, R20, R52 ;  /* 0x000000141034723c */ /* 0x044fe60000001834 */
[C---:B------:R-:W-:Y:S02]  /*fcf0*/  FMUL.FTZ R70, R0.reuse, R70 ;  /* 0x0000004600467220 */ /* 0x040fe40000410000 */
[----:B------:R-:W-:Y:S02]  /*fd00*/  FMUL.FTZ R71, R0, R71 ;  /* 0x0000004700477220 */ /* 0x000fe40000410000 */
[C---:B------:R-:W-:Y:S01]  /*fd10*/  FMUL.FTZ R72, R2.reuse, R72 ;  /* 0x0000004802487220 */ /* 0x040fe20000410000 */
[C---:B------:R-:W-:Y:S01]  /*fd20*/  HMMA.16816.F32 R56, R16.reuse, R22, R56 ;  /* 0x000000161038723c */ /* 0x040fe20000001838 */
[----:B------:R-:W2:Y:S03]  /*fd30*/  LDSM.16.MT88.4 R20, [R194+0x4100] ;  /* 0x00410000c214783b */ /* 0x000ea60000004200 */
[----:B------:R-:W-:Y:S02]  /*fd40*/  FMUL.FTZ R73, R2, R73 ;  /* 0x0000004902497220 */ /* 0x000fe40000410000 */
[C---:B------:R-:W-:Y:S02]  /*fd50*/  FMUL.FTZ R74, R0.reuse, R74 ;  /* 0x0000004a004a7220 */ /* 0x040fe40000410000 */
[C---:B-----5:R-:W-:Y:S04]  /*fd60*/  HMMA.16816.F32 R60, R16.reuse, R24, R60 ;  /* 0x00000018103c723c */ /* 0x060fe8000000183c */
[----:B------:R-:W-:Y:S02]  /*fd70*/  FMUL.FTZ R75, R0, R75 ;  /* 0x0000004b004b7220 */ /* 0x000fe40000410000 */
[C---:B------:R-:W-:Y:S02]  /*fd80*/  FMUL.FTZ R76, R2.reuse, R76 ;  /* 0x0000004c024c7220 */ /* 0x040fe40000410000 */
[C---:B------:R-:W-:Y:S01]  /*fd90*/  HMMA.16816.F32 R64, R16.reuse, R26, R64 ;  /* 0x0000001a1040723c */ /* 0x040fe20000001840 */
[----:B------:R-:W5:Y:S03]  /*fda0*/  LDSM.16.MT88.4 R24, [R196+0x4100] ;  /* 0x00410000c418783b */ /* 0x000f660000004200 */
[--C-:B-1----:R-:W-:Y:S02]  /*fdb0*/  FFMA.FTZ R15, R173, c[0x0][0x2d0], -R13.reuse ;  /* 0x0000b400ad0f7a23 */ /* 0x102fe4000001080d */
[----:B------:R-:W-:Y:S02]  /*fdc0*/  FMUL.FTZ R77, R2, R77 ;  /* 0x0000004d024d7220 */ /* 0x000fe40000410000 */
[C---:B----4-:R-:W-:Y:S01]  /*fdd0*/  HMMA.16816.F32 R68, R16.reuse, R28, R68 ;  /* 0x0000001c1044723c */ /* 0x050fe20000001844 */
[----:B------:R1:W4:Y:S03]  /*fde0*/  MUFU.EX2 R225, R15 ;  /* 0x0000000f00e17308 */ /* 0x0003260000000800 */
[C---:B------:R-:W-:Y:S02]  /*fdf0*/  FMUL.FTZ R78, R0.reuse, R78 ;  /* 0x0000004e004e7220 */ /* 0x040fe40000410000 */
[----:B------:R-:W-:Y:S02]  /*fe00*/  FMUL.FTZ R79, R0, R79 ;  /* 0x0000004f004f7220 */ /* 0x000fe40000410000 */
[C---:B------:R-:W-:Y:S01]  /*fe10*/  HMMA.16816.F32 R72, R16.reuse, R30, R72 ;  /* 0x0000001e1048723c */ /* 0x040fe20000001848 */
[----:B------:R-:W3:Y:S03]  /*fe20*/  LDSM.16.MT88.4 R28, [R195+0x4100] ;  /* 0x00410000c31c783b */ /* 0x000ee60000004200 */
[C---:B------:R-:W-:Y:S02]  /*fe30*/  FMUL.FTZ R80, R2.reuse, R80 ;  /* 0x0000005002507220 */ /* 0x040fe40000410000 */
[----:B------:R-:W-:Y:S02]  /*fe40*/  FMUL.FTZ R81, R2, R81 ;  /* 0x0000005102517220 */ /* 0x000fe40000410000 */
[C---:B------:R-:W-:Y:S01]  /*fe50*/  FMUL.FTZ R82, R0.reuse, R82 ;  /* 0x0000005200527220 */ /* 0x040fe20000410000 */
[C---:B--2---:R-:W-:Y:S03]  /*fe60*/  HMMA.16816.F32 R76, R16.reuse, R20, R76 ;  /* 0x00000014104c723c */ /* 0x044fe6000000184c */
[----:B------:R-:W-:Y:S02]  /*fe70*/  FMUL.FTZ R83, R0, R83 ;  /* 0x0000005300537220 */ /* 0x000fe40000410000 */
[C---:B------:R-:W-:Y:S02]  /*fe80*/  FMUL.FTZ R84, R2.reuse, R84 ;  /* 0x0000005402547220 */ /* 0x040fe40000410000 */
[----:B------:R-:W-:Y:S02]  /*fe90*/  FMUL.FTZ R85, R2, R85 ;  /* 0x0000005502557220 */ /* 0x000fe40000410000 */
[--C-:B-1----:R-:W-:Y:S01]  /*fea0*/  FFMA.FTZ R15, R32, c[0x0][0x2d0], -R14.reuse ;  /* 0x0000b400200f7a23 */ /* 0x102fe2000001080e */
[C---:B------:R-:W-:Y:S01]  /*feb0*/  HMMA.16816.F32 R80, R16.reuse, R22, R80 ;  /* 0x000000161050723c */ /* 0x040fe20000001850 */
[----:B------:R-:W1:Y:S02]  /*fec0*/  LDSM.16.MT88.4 R20, [R193+0x6100] ;  /* 0x00610000c114783b */ /* 0x000e640000004200 */
[----:B------:R2:W-:Y:S01]  /*fed0*/  MUFU.EX2 R182, R15 ;  /* 0x0000000f00b67308 */ /* 0x0005e20000000800 */
[C---:B------:R-:W-:Y:S02]  /*fee0*/  FMUL.FTZ R86, R0.reuse, R86 ;  /* 0x0000005600567220 */ /* 0x040fe40000410000 */
[----:B------:R-:W-:Y:S02]  /*fef0*/  FMUL.FTZ R87, R0, R87 ;  /* 0x0000005700577220 */ /* 0x000fe40000410000 */
[C---:B------:R-:W-:Y:S04]  /*ff00*/  FMUL.FTZ R88, R2.reuse, R88 ;  /* 0x0000005802587220 */ /* 0x040fe80000410000 */
[----:B------:R-:W-:Y:S01]  /*ff10*/  FMUL.FTZ R89, R2, R89 ;  /* 0x0000005902597220 */ /* 0x000fe20000410000 */
[C---:B-----5:R-:W-:Y:S03]  /*ff20*/  HMMA.16816.F32 R84, R16.reuse, R24, R84 ;  /* 0x000000181054723c */ /* 0x060fe60000001854 */
[C---:B------:R-:W-:Y:S02]  /*ff30*/  FMUL.FTZ R90, R0.reuse, R90 ;  /* 0x0000005a005a7220 */ /* 0x040fe40000410000 */
[----:B------:R-:W-:Y:S02]  /*ff40*/  FMUL.FTZ R91, R0, R91 ;  /* 0x0000005b005b7220 */ /* 0x000fe40000410000 */
[C---:B------:R-:W-:Y:S02]  /*ff50*/  FMUL.FTZ R92, R2.reuse, R92 ;  /* 0x0000005c025c7220 */ /* 0x040fe40000410000 */
[----:B------:R-:W-:Y:S03]  /*ff60*/  FMUL.FTZ R93, R2, R93 ;  /* 0x0000005d025d7220 */ /* 0x000fe60000410000 */
[C---:B------:R-:W-:Y:S01]  /*ff70*/  HMMA.16816.F32 R88, R16.reuse, R26, R88 ;  /* 0x0000001a1058723c */ /* 0x040fe20000001858 */
[----:B------:R-:W5:Y:S02]  /*ff80*/  LDSM.16.MT88.4 R24, [R194+0x6100] ;  /* 0x00610000c218783b */ /* 0x000f640000004200 */
[C---:B------:R-:W-:Y:S02]  /*ff90*/  FMUL.FTZ R94, R0.reuse, R94 ;  /* 0x0000005e005e7220 */ /* 0x040fe40000410000 */
[----:B------:R-:W-:Y:S02]  /*ffa0*/  FMUL.FTZ R95, R0, R95 ;  /* 0x0000005f005f7220 */ /* 0x000fe40000410000 */
[--C-:B--2---:R-:W-:Y:S02]  /*ffb0*/  FFMA.FTZ R15, R33, c[0x0][0x2d0], -R14.reuse ;  /* 0x0000b400210f7a23 */ /* 0x104fe4000001080e */
[----:B------:R-:W-:Y:S02]  /*ffc0*/  LDSM.16.MT88.4 R32, [R196+0x900] ;  /* 0x00090000c420783b */ /* 0x000fe40000004200 */
[----:B------:R2:W1:Y:S01]  /*ffd0*/  MUFU.EX2 R181, R15 ;  /* 0x0000000f00b57308 */ /* 0x0004620000000800 */
[C---:B---3--:R-:W-:Y:S03]  /*ffe0*/  HMMA.16816.F32 R92, R16.reuse, R28, R92 ;  /* 0x0000001c105c723c */ /* 0x048fe6000000185c */
[C---:B------:R-:W-:Y:S02]  /*fff0*/  FMUL.FTZ R96, R2.reuse, R96 ;  /* 0x0000006002607220 */ /* 0x040fe40000410000 */
[----:B------:R-:W-:Y:S02]  /*10000*/  FMUL.FTZ R97, R2, R97 ;  /* 0x0000006102617220 */ /* 0x000fe40000410000 */
[C---:B------:R-:W-:Y:S02]  /*10010*/  FMUL.FTZ R98, R0.reuse, R98 ;  /* 0x0000006200627220 */ /* 0x040fe40000410000 */
[----:B------:R-:W-:Y:S03]  /*10020*/  FMUL.FTZ R99, R0, R99 ;  /* 0x0000006300637220 */ /* 0x000fe60000410000 */
[C---:B------:R-:W-:Y:S02]  /*10030*/  FMUL.FTZ R100, R2.reuse, R100 ;  /* 0x0000006402647220 */ /* 0x040fe40000410000 */
[----:B------:R-:W-:Y:S02]  /*10040*/  FMUL.FTZ R101, R2, R101 ;  /* 0x0000006502657220 */ /* 0x000fe40000410000 */
[C---:B------:R-:W-:Y:S01]  /*10050*/  HMMA.16816.F32 R96, R16.reuse, R30, R96 ;  /* 0x0000001e1060723c */ /* 0x040fe20000001860 */
[----:B------:R-:W3:Y:S02]  /*10060*/  LDSM.16.MT88.4 R28, [R196+0x6100] ;  /* 0x00610000c41c783b */ /* 0x000ee40000004200 */
[C---:B------:R-:W-:Y:S02]  /*10070*/  FMUL.FTZ R102, R0.reuse, R102 ;  /* 0x0000006600667220 */ /* 0x040fe40000410000 */
[----:B------:R-:W-:Y:S02]  /*10080*/  FMUL.FTZ R103, R0, R103 ;  /* 0x0000006700677220 */ /* 0x000fe40000410000 */
[C---:B------:R-:W-:Y:S02]  /*10090*/  FMUL.FTZ R104, R2.reuse, R104 ;  /* 0x0000006802687220 */ /* 0x040fe40000410000 */
[----:B------:R-:W-:Y:S03]  /*100a0*/  FMUL.FTZ R105, R2, R105 ;  /* 0x0000006902697220 */ /* 0x000fe60000410000 */
[C---:B-1----:R-:W-:Y:S03]  /*100b0*/  HMMA.16816.F32 R100, R16.reuse, R20, R100 ;  /* 0x000000141064723c */ /* 0x042fe60000001864 */
[C---:B------:R-:W-:Y:S02]  /*100c0*/  FMUL.FTZ R106, R0.reuse, R106 ;  /* 0x0000006a006a7220 */ /* 0x040fe40000410000 */
[----:B------:R-:W-:Y:S02]  /*100d0*/  FMUL.FTZ R107, R0, R107 ;  /* 0x0000006b006b7220 */ /* 0x000fe40000410000 */
[--C-:B--2---:R-:W-:Y:S02]  /*100e0*/  FFMA.FTZ R15, R159, c[0x0][0x2d0], -R14.reuse ;  /* 0x0000b4009f0f7a23 */ /* 0x104fe4000001080e */
[C---:B------:R-:W-:Y:S02]  /*100f0*/  FMUL.FTZ R108, R2.reuse, R108 ;  /* 0x0000006c026c7220 */ /* 0x040fe40000410000 */
[----:B------:R1:W-:Y:S01]  /*10100*/  MUFU.EX2 R173, R15 ;  /* 0x0000000f00ad7308 */ /* 0x0003e20000000800 */
[C---:B------:R-:W-:Y:S01]  /*10110*/  HMMA.16816.F32 R104, R16.reuse, R22, R104 ;  /* 0x000000161068723c */ /* 0x040fe20000001868 */
[----:B------:R-:W2:Y:S02]  /*10120*/  LDSM.16.MT88.4 R20, [R195+0x6100] ;  /* 0x00610000c314783b */ /* 0x000ea40000004200 */
[----:B------:R-:W-:Y:S02]  /*10130*/  FMUL.FTZ R109, R2, R109 ;  /* 0x0000006d026d7220 */ /* 0x000fe40000410000 */
[C---:B------:R-:W-:Y:S02]  /*10140*/  FMUL.FTZ R110, R0.reuse, R110 ;  /* 0x0000006e006e7220 */ /* 0x040fe40000410000 */
[----:B------:R-:W-:Y:S02]  /*10150*/  FMUL.FTZ R111, R0, R111 ;  /* 0x0000006f006f7220 */ /* 0x000fe40000410000 */
[C---:B------:R-:W-:Y:S03]  /*10160*/  FMUL.FTZ R112, R2.reuse, R112 ;  /* 0x0000007002707220 */ /* 0x040fe60000410000 */
[----:B------:R-:W-:Y:S02]  /*10170*/  FMUL.FTZ R113, R2, R113 ;  /* 0x0000007102717220 */ /* 0x000fe40000410000 */
        /* <DEDUP_REMOVED lines=9> */
[C---:B------:R-:W-:Y:S02]  /*10210*/  FMUL.FTZ R120, R2.reuse, R120 ;  /* 0x0000007802787220 */ /* 0x040fe40000410000 */
[----:B------:R-:W-:Y:S03]  /*10220*/  FMUL.FTZ R121, R2, R121 ;  /* 0x0000007902797220 */ /* 0x000fe60000410000 */
[C---:B---3--:R-:W-:Y:S03]  /*10230*/  HMMA.16816.F32 R116, R16.reuse, R28, R116 ;  /* 0x0000001c1074723c */ /* 0x048fe60000001874 */
[C---:B------:R-:W-:Y:S02]  /*10240*/  FMUL.FTZ R122, R0.reuse, R122 ;  /* 0x0000007a007a7220 */ /* 0x040fe40000410000 */
[----:B------:R-:W-:Y:S02]  /*10250*/  FMUL.FTZ R123, R0, R123 ;  /* 0x0000007b007b7220 */ /* 0x000fe40000410000 */
[--C-:B-1----:R-:W-:Y:S02]  /*10260*/  FFMA.FTZ R15, R168, c[0x0][0x2d0], -R14.reuse ;  /* 0x0000b400a80f7a23 */ /* 0x102fe4000001080e */
[C---:B------:R-:W-:Y:S02]  /*10270*/  FMUL.FTZ R124, R2.reuse, R124 ;  /* 0x0000007c027c7220 */ /* 0x040fe40000410000 */
[----:B------:R1:W3:Y:S01]  /*10280*/  MUFU.EX2 R172, R15 ;  /* 0x0000000f00ac7308 */ /* 0x0002e20000000800 */
[C---:B------:R-:W-:Y:S01]  /*10290*/  HMMA.16816.F32 R120, R16.reuse, R30, R120 ;  /* 0x0000001e1078723c */ /* 0x040fe20000001878 */
[----:B------:R-:W5:Y:S02]  /*102a0*/  LDSM.16.MT88.4 R28, [R194+0x900] ;  /* 0x00090000c21c783b */ /* 0x000f640000004200 */
[----:B------:R-:W-:Y:S02]  /*102b0*/  FMUL.FTZ R125, R2, R125 ;  /* 0x0000007d027d7220 */ /* 0x000fe40000410000 */
[C---:B------:R-:W-:Y:S02]  /*102c0*/  FMUL.FTZ R126, R0.reuse, R126 ;  /* 0x0000007e007e7220 */ /* 0x040fe40000410000 */
[----:B------:R-:W-:Y:S02]  /*102d0*/  FMUL.FTZ R127, R0, R127 ;  /* 0x0000007f007f7220 */ /* 0x000fe40000410000 */
[C---:B------:R-:W-:Y:S03]  /*102e0*/  FMUL.FTZ R128, R2.reuse, R128 ;  /* 0x0000008002807220 */ /* 0x040fe60000410000 */
[----:B------:R-:W-:Y:S02]  /*102f0*/  FMUL.FTZ R129, R2, R129 ;  /* 0x0000008102817220 */ /* 0x000fe40000410000 */
[C---:B--2---:R-:W-:Y:S03]  /*10300*/  HMMA.16816.F32 R124, R16.reuse, R20, R124 ;  /* 0x00000014107c723c */ /* 0x044fe6000000187c */
[C---:B------:R-:W-:Y:S02]  /*10310*/  FMUL.FTZ R130, R0.reuse, R130 ;  /* 0x0000008200827220 */ /* 0x040fe40000410000 */
[----:B------:R-:W-:Y:S02]  /*10320*/  FMUL.FTZ R131, R0, R131 ;  /* 0x0000008300837220 */ /* 0x000fe40000410000 */
[--C-:B-1----:R-:W-:Y:S05]  /*10330*/  FFMA.FTZ R15, R174, c[0x0][0x2d0], -R13.reuse ;  /* 0x0000b400ae0f7a23 */ /* 0x102fea000001080d */
[----:B------:R-:W-:Y:S01]  /*10340*/  HMMA.16816.F32 R128, R16, R22, R128 ;  /* 0x000000161080723c */ /* 0x000fe20000001880 */
[----:B------:R-:W1:Y:S01]  /*10350*/  LDSM.16.MT88.4 R20, [R195+0x900] ;  /* 0x00090000c314783b */ /* 0x000e620000004200 */
[----:B------:R2:W-:Y:S05]  /*10360*/  MUFU.EX2 R224, R15 ;  /* 0x0000000f00e07308 */ /* 0x0005ea0000000800 */
[----:B------:R-:W-:Y:S02]  /*10370*/  F2FP.PACK_AB R16, R227, R228 ;  /* 0x000000e4e310723e */ /* 0x000fe400000000ff */
[----:B----4-:R-:W-:Y:S03]  /*10380*/  F2FP.PACK_AB R18, R225, R226 ;  /* 0x000000e2e112723e */ /* 0x010fe600000000ff */
[----:B------:R-:W-:Y:S02]  /*10390*/  F2FP.PACK_AB R17, R181, R182 ;  /* 0x000000b6b511723e */ /* 0x000fe400000000ff */
[----:B---3--:R-:W-:Y:S07]  /*103a0*/  F2FP.PACK_AB R19, R172, R173 ;  /* 0x000000adac13723e */ /* 0x008fee00000000ff */
[C---:B-----5:R-:W-:Y:S03]  /*103b0*/  HMMA.16816.F32 R4, R16.reuse, R24, R4 ;  /* 0x000000181004723c */ /* 0x060fe60000001804 */
[--C-:B--2---:R-:W-:Y:S05]  /*103c0*/  FFMA.FTZ R15, R177, c[0x0][0x2d0], -R13.reuse ;  /* 0x0000b400b10f7a23 */ /* 0x104fea000001080d */
[C---:B------:R-:W-:Y:S01]  /*103d0*/  HMMA.16816.F32 R8, R16.reuse, R26, R8 ;  /* 0x0000001a1008723c */ /* 0x040fe20000001808 */
[----:B------:R-:W2:Y:S01]  /*103e0*/  LDSM.16.MT88.4 R24, [R193+0x2900] ;  /* 0x00290000c118783b */ /* 0x000ea20000004200 */
[----:B------:R3:W4:Y:S06]  /*103f0*/  MUFU.EX2 R223, R15 ;  /* 0x0000000f00df7308 */ /* 0x00072c0000000800 */
[C---:B------:R-:W-:Y:S08]  /*10400*/  HMMA.16816.F32 R132, R16.reuse, R28, R132 ;  /* 0x0000001c1084723c */ /* 0x040ff00000001884 */
[C---:B------:R-:W-:Y:S01]  /*10410*/  HMMA.16816.F32 R136, R16.reuse, R30, R136 ;  /* 0x0000001e1088723c */ /* 0x040fe20000001888 */
[----:B------:R-:W5:Y:S07]  /*10420*/  LDSM.16.MT88.4 R28, [R194+0x2900] ;  /* 0x00290000c21c783b */ /* 0x000f6e0000004200 */
[C---:B------:R-:W-:Y:S04]  /*10430*/  HMMA.16816.F32 R140, R16.reuse, R32, R140 ;  /* 0x00000020108c723c */ /* 0x040fe8000000188c */
[--C-:B---3--:R-:W-:Y:S04]  /*10440*/  FFMA.FTZ R15, R178, c[0x0][0x2d0], -R13.reuse ;  /* 0x0000b400b20f7a23 */ /* 0x108fe8000001080d */
[C---:B------:R-:W-:Y:S01]  /*10450*/  HMMA.16816.F32 R144, R16.reuse, R34, R144 ;  /* 0x000000221090723c */ /* 0x040fe20000001890 */
[----:B------:R-:W3:Y:S01]  /*10460*/  LDSM.16.MT88.4 R32, [R196+0x2900] ;  /* 0x00290000c420783b */ /* 0x000ee20000004200 */
[----:B------:R4:W-:Y:S06]  /*10470*/  MUFU.EX2 R222, R15 ;  /* 0x0000000f00de7308 */ /* 0x0009ec0000000800 */
[C---:B-1----:R-:W-:Y:S08]  /*10480*/  HMMA.16816.F32 R148, R16.reuse, R20, R148 ;  /* 0x000000141094723c */ /* 0x042ff00000001894 */
[C---:B------:R-:W-:Y:S01]  /*10490*/  HMMA.16816.F32 R152, R16.reuse, R22, R152 ;  /* 0x000000161098723c */ /* 0x040fe20000001898 */
[----:B------:R-:W1:Y:S07]  /*104a0*/  LDSM.16.MT88.4 R20, [R195+0x2900] ;  /* 0x00290000c314783b */ /* 0x000e6e0000004200 */
[C---:B--2---:R-:W-:Y:S04]  /*104b0*/  HMMA.16816.F32 R36, R16.reuse, R24, R36 ;  /* 0x000000181024723c */ /* 0x044fe80000001824 */
[--C-:B----4-:R-:W-:Y:S04]  /*104c0*/  FFMA.FTZ R15, R179, c[0x0][0x2d0], -R13.reuse ;  /* 0x0000b400b30f7a23 */ /* 0x110fe8000001080d */
[C---:B------:R-:W-:Y:S01]  /*104d0*/  HMMA.16816.F32 R40, R16.reuse, R26, R40 ;  /* 0x0000001a1028723c */ /* 0x040fe20000001828 */
[----:B------:R-:W2:Y:S01]  /*104e0*/  LDSM.16.MT88.4 R24, [R193+0x4900] ;  /* 0x00490000c118783b */ /* 0x000ea20000004200 */
[----:B------:R4:W1:Y:S06]  /*104f0*/  MUFU.EX2 R178, R15 ;  /* 0x0000000f00b27308 */ /* 0x00086c0000000800 */
[C---:B-----5:R-:W-:Y:S08]  /*10500*/  HMMA.16816.F32 R44, R16.reuse, R28, R44 ;  /* 0x0000001c102c723c */ /* 0x060ff0000000182c */
[C---:B------:R-:W-:Y:S01]  /*10510*/  HMMA.16816.F32 R48, R16.reuse, R30, R48 ;  /* 0x0000001e1030723c */ /* 0x040fe20000001830 */
[----:B------:R-:W5:Y:S07]  /*10520*/  LDSM.16.MT88.4 R28, [R194+0x4900] ;  /* 0x00490000c21c783b */ /* 0x000f6e0000004200 */
[C---:B---3--:R-:W-:Y:S04]  /*10530*/  HMMA.16816.F32 R52, R16.reuse, R32, R52 ;  /* 0x000000201034723c */ /* 0x048fe80000001834 */
[--C-:B----4-:R-:W-:Y:S04]  /*10540*/  FFMA.FTZ R15, R169, c[0x0][0x2d0], -R14.reuse ;  /* 0x0000b400a90f7a23 */ /* 0x110fe8000001080e */
        /* <DEDUP_REMOVED lines=36> */
[----:B------:R-:W-:Y:S01]  /*10790*/  HMMA.16816.F32 R128, R16, R22, R128 ;  /* 0x000000161080723c */ /* 0x000fe20000001880 */
[----:B------:R-:W1:Y:S06]  /*107a0*/  LDSM.16.MT88.4 R20, [R195+0x1100] ;  /* 0x00110000c314783b */ /* 0x000e6c0000004200 */
[----:B------:R-:W-:Y:S02]  /*107b0*/  F2FP.PACK_AB R16, R223, R224 ;  /* 0x000000e0df10723e */ /* 0x000fe400000000ff */
[----:B------:R-:W-:Y:S03]  /*107c0*/  F2FP.PACK_AB R18, R178, R222 ;  /* 0x000000deb212723e */ /* 0x000fe600000000ff */
[----:B------:R-:W-:Y:S01]  /*107d0*/  F2FP.PACK_AB R17, R170, R171 ;  /* 0x000000abaa11723e */ /* 0x000fe200000000ff */
[--C-:B----4-:R-:W-:Y:S01]  /*107e0*/  FFMA.FTZ R15, R185, c[0x0][0x2d0], -R13.reuse ;  /* 0x0000b400b90f7a23 */ /* 0x110fe2000001080d */
[----:B------:R-:W-:Y:S03]  /*107f0*/  F2FP.PACK_AB R19, R168, R169 ;  /* 0x000000a9a813723e */ /* 0x000fe600000000ff */
[----:B------:R4:W1:Y:S04]  /*10800*/  MUFU.EX2 R176, R15 ;  /* 0x0000000f00b07308 */ /* 0x0008680000000800 */
[C---:B--2---:R-:W-:Y:S08]  /*10810*/  HMMA.16816.F32 R4, R16.reuse, R24, R4 ;  /* 0x000000181004723c */ /* 0x044ff00000001804 */
[C---:B------:R-:W-:Y:S01]  /*10820*/  HMMA.16816.F32 R8, R16.reuse, R26, R8 ;  /* 0x0000001a1008723c */ /* 0x040fe20000001808 */
[----:B------:R-:W2:Y:S07]  /*10830*/  LDSM.16.MT88.4 R24, [R193+0x3100] ;  /* 0x00310000c118783b */ /* 0x000eae0000004200 */
[C---:B-----5:R-:W-:Y:S04]  /*10840*/  HMMA.16816.F32 R132, R16.reuse, R28, R132 ;  /* 0x0000001c1084723c */ /* 0x060fe80000001884 */
[--C-:B----4-:R-:W-:Y:S02]  /*10850*/  FFMA.FTZ R15, R188, c[0x0][0x2d0], -R13.reuse ;  /* 0x0000b400bc0f7a23 */ /* 0x110fe4000001080d */
[----:B------:R-:W-:Y:S02]  /*10860*/  FFMA.FTZ R13, R189, c[0x0][0x2d0], -R13 ;  /* 0x0000b400bd0d7a23 */ /* 0x000fe4000001080d */
[C---:B------:R-:W-:Y:S01]  /*10870*/  HMMA.16816.F32 R136, R16.reuse, R30, R136 ;  /* 0x0000001e1088723c */ /* 0x040fe20000001888 */
[----:B------:R-:W4:Y:S01]  /*10880*/  LDSM.16.MT88.4 R28, [R194+0x3100] ;  /* 0x00310000c21c783b */ /* 0x000f220000004200 */
[----:B------:R5:W-:Y:S06]  /*10890*/  MUFU.EX2 R174, R13 ;  /* 0x0000000d00ae7308 */ /* 0x000bec0000000800 */
[C---:B---3--:R-:W-:Y:S04]  /*108a0*/  HMMA.16816.F32 R140, R16.reuse, R32, R140 ;  /* 0x00000020108c723c */ /* 0x048fe8000000188c */
[----:B------:R-:W-:Y:S04]  /*108b0*/  MUFU.EX2 R175, R15 ;  /* 0x0000000f00af7308 */ /* 0x000fe80000000800 */
[C---:B------:R-:W-:Y:S01]  /*108c0*/  HMMA.16816.F32 R144, R16.reuse, R34, R144 ;  /* 0x000000221090723c */ /* 0x040fe20000001890 */
[----:B------:R-:W3:Y:S07]  /*108d0*/  LDSM.16.MT88.4 R32, [R196+0x3100] ;  /* 0x00310000c420783b */ /* 0x000eee0000004200 */
[C---:B-1----:R-:W-:Y:S04]  /*108e0*/  HMMA.16816.F32 R148, R16.reuse, R20, R148 ;  /* 0x000000141094723c */ /* 0x042fe80000001894 */
[--C-:B-----5:R-:W-:Y:S04]  /*108f0*/  FFMA.FTZ R13, R183, c[0x0][0x2d0], -R14.reuse ;  /* 0x0000b400b70d7a23 */ /* 0x120fe8000001080e */
[C---:B------:R-:W-:Y:S01]  /*10900*/  HMMA.16816.F32 R152, R16.reuse, R22, R152 ;  /* 0x000000161098723c */ /* 0x040fe20000001898 */
[----:B------:R-:W1:Y:S01]  /*10910*/  LDSM.16.MT88.4 R20, [R195+0x3100] ;  /* 0x00310000c314783b */ /* 0x000e620000004200 */
[----:B------:R5:W-:Y:S06]  /*10920*/  MUFU.EX2 R159, R13 ;  /* 0x0000000d009f7308 */ /* 0x000bec0000000800 */
[C---:B--2---:R-:W-:Y:S08]  /*10930*/  HMMA.16816.F32 R36, R16.reuse, R24, R36 ;  /* 0x000000181024723c */ /* 0x044ff00000001824 */
[C---:B------:R-:W-:Y:S01]  /*10940*/  HMMA.16816.F32 R40, R16.reuse, R26, R40 ;  /* 0x0000001a1028723c */ /* 0x040fe20000001828 */
[----:B------:R-:W2:Y:S07]  /*10950*/  LDSM.16.MT88.4 R24, [R193+0x5100] ;  /* 0x00510000c118783b */ /* 0x000eae0000004200 */
[C---:B----4-:R-:W-:Y:S04]  /*10960*/  HMMA.16816.F32 R44, R16.reuse, R28, R44 ;  /* 0x0000001c102c723c */ /* 0x050fe8000000182c */
[--C-:B-----5:R-:W-:Y:S04]  /*10970*/  FFMA.FTZ R13, R186, c[0x0][0x2d0], -R14.reuse ;  /* 0x0000b400ba0d7a23 */ /* 0x120fe8000001080e */
[C---:B------:R-:W-:Y:S01]  /*10980*/  HMMA.16816.F32 R48, R16.reuse, R30, R48 ;  /* 0x0000001e1030723c */ /* 0x040fe20000001830 */
[----:B------:R-:W4:Y:S01]  /*10990*/  LDSM.16.MT88.4 R28, [R194+0x5100] ;  /* 0x00510000c21c783b */ /* 0x000f220000004200 */
[----:B------:R5:W2:Y:S06]  /*109a0*/  MUFU.EX2 R158, R13 ;  /* 0x0000000d009e7308 */ /* 0x000aac0000000800 */
[C---:B---3--:R-:W-:Y:S08]  /*109b0*/  HMMA.16816.F32 R52, R16.reuse, R32, R52 ;  /* 0x000000201034723c */ /* 0x048ff00000001834 */
[C---:B------:R-:W-:Y:S01]  /*109c0*/  HMMA.16816.F32 R56, R16.reuse, R34, R56 ;  /* 0x000000221038723c */ /* 0x040fe20000001838 */
[----:B------:R-:W3:Y:S07]  /*109d0*/  LDSM.16.MT88.4 R32, [R196+0x5100] ;  /* 0x00510000c420783b */ /* 0x000eee0000004200 */
[C---:B-1----:R-:W-:Y:S04]  /*109e0*/  HMMA.16816.F32 R60, R16.reuse, R20, R60 ;  /* 0x00000014103c723c */ /* 0x042fe8000000183c */
[--C-:B-----5:R-:W-:Y:S02]  /*109f0*/  FFMA.FTZ R13, R187, c[0x0][0x2d0], -R14.reuse ;  /* 0x0000b400bb0d7a23 */ /* 0x120fe4000001080e */
[----:B------:R-:W-:Y:S01]  /*10a00*/  FFMA.FTZ R14, R12, c[0x0][0x2d0], -R14 ;  /* 0x0000b4000c0e7a23 */ /* 0x000fe2000001080e */
[----:B------:R-:W-:Y:S01]  /*10a10*/  F2FP.PACK_AB R12, R176, R177 ;  /* 0x000000b1b00c723e */ /* 0x000fe200000000ff */
[C---:B------:R-:W-:Y:S01]  /*10a20*/  HMMA.16816.F32 R64, R16.reuse, R22, R64 ;  /* 0x000000161040723c */ /* 0x040fe20000001840 */
[----:B------:R-:W1:Y:S01]  /*10a30*/  LDSM.16.MT88.4 R20, [R195+0x5100] ;  /* 0x00510000c314783b */ /* 0x000e620000004200 */
[----:B------:R5:W-:Y:S06]  /*10a40*/  MUFU.EX2 R157, R13 ;  /* 0x0000000d009d7308 */ /* 0x000bec0000000800 */
[C---:B--2---:R-:W-:Y:S08]  /*10a50*/  HMMA.16816.F32 R68, R16.reuse, R24, R68 ;  /* 0x000000181044723c */ /* 0x044ff00000001844 */
[C---:B------:R-:W-:Y:S01]  /*10a60*/  HMMA.16816.F32 R72, R16.reuse, R26, R72 ;  /* 0x0000001a1048723c */ /* 0x040fe20000001848 */
[----:B------:R-:W2:Y:S07]  /*10a70*/  LDSM.16.MT88.4 R24, [R193+0x7100] ;  /* 0x00710000c118783b */ /* 0x000eae0000004200 */
[C---:B----4-:R-:W-:Y:S04]  /*10a80*/  HMMA.16816.F32 R76, R16.reuse, R28, R76 ;  /* 0x0000001c104c723c */ /* 0x050fe8000000184c */
[----:B-----5:R-:W-:Y:S04]  /*10a90*/  F2FP.PACK_AB R13, R158, R159 ;  /* 0x0000009f9e0d723e */ /* 0x020fe800000000ff */
        /* <DEDUP_REMOVED lines=8> */
[C---:B--2---:R-:W-:Y:S08]  /*10b20*/  HMMA.16816.F32 R100, R16.reuse, R24, R100 ;  /* 0x000000181064723c */ /* 0x044ff00000001864 */
[C---:B------:R-:W-:Y:S01]  /*10b30*/  HMMA.16816.F32 R104, R16.reuse, R26, R104 ;  /* 0x0000001a1068723c */ /* 0x040fe20000001868 */
[----:B------:R-:W2:Y:S07]  /*10b40*/  LDSM.16.MT88.4 R24, [R194+0x1900] ;  /* 0x00190000c218783b */ /* 0x000eae0000004200 */
[C---:B----4-:R-:W-:Y:S01]  /*10b50*/  HMMA.16816.F32 R108, R16.reuse, R28, R108 ;  /* 0x0000001c106c723c */ /* 0x050fe2000000186c */
[----:B------:R3:W4:Y:S07]  /*10b60*/  MUFU.EX2 R28, R14 ;  /* 0x0000000e001c7308 */ /* 0x00072e0000000800 */
[C---:B------:R-:W-:Y:S08]  /*10b70*/  HMMA.16816.F32 R112, R16.reuse, R30, R112 ;  /* 0x0000001e1070723c */ /* 0x040ff00000001870 */
[C---:B-1----:R-:W-:Y:S08]  /*10b80*/  HMMA.16816.F32 R116, R16.reuse, R20, R116 ;  /* 0x000000141074723c */ /* 0x042ff00000001874 */
[C---:B------:R-:W-:Y:S01]  /*10b90*/  HMMA.16816.F32 R120, R16.reuse, R22, R120 ;  /* 0x000000161078723c */ /* 0x040fe20000001878 */
[----:B------:R-:W-:Y:S03]  /*10ba0*/  LDSM.16.MT88.4 R20, [R194+0x3900] ;  /* 0x00390000c214783b */ /* 0x000fe60000004200 */
[----:B---3--:R-:W-:Y:S02]  /*10bb0*/  F2FP.PACK_AB R14, R174, R175 ;  /* 0x000000afae0e723e */ /* 0x008fe400000000ff */
[----:B----4-:R-:W-:Y:S02]  /*10bc0*/  F2FP.PACK_AB R15, R28, R157 ;  /* 0x0000009d1c0f723e */ /* 0x010fe400000000ff */
[C---:B------:R-:W-:Y:S08]  /*10bd0*/  HMMA.16816.F32 R124, R16.reuse, R32, R124 ;  /* 0x00000020107c723c */ /* 0x040ff0000000187c */
[----:B------:R-:W-:Y:S01]  /*10be0*/  HMMA.16816.F32 R128, R16, R34, R128 ;  /* 0x000000221080723c */ /* 0x000fe20000001880 */
[----:B------:R-:W1:Y:S07]  /*10bf0*/  LDSM.16.MT88.4 R16, [R196+0x1900] ;  /* 0x00190000c410783b */ /* 0x000e6e0000004200 */
[C---:B------:R-:W-:Y:S01]  /*10c00*/  HMMA.16816.F32 R160, R12.reuse, R164, R4 ;  /* 0x000000a40ca0723c */ /* 0x040fe20000001804 */
[----:B------:R-:W3:Y:S07]  /*10c10*/  LDSM.16.MT88.4 R4, [R195+0x1900] ;  /* 0x00190000c304783b */ /* 0x000eee0000004200 */
[C---:B------:R-:W-:Y:S01]  /*10c20*/  HMMA.16816.F32 R164, R12.reuse, R166, R8 ;  /* 0x000000a60ca4723c */ /* 0x040fe20000001808 */
[----:B------:R-:W4:Y:S07]  /*10c30*/  LDSM.16.MT88.4 R8, [R193+0x3900] ;  /* 0x00390000c108783b */ /* 0x000f2e0000004200 */
[C---:B--2---:R-:W-:Y:S08]  /*10c40*/  HMMA.16816.F32 R132, R12.reuse, R24, R132 ;  /* 0x000000180c84723c */ /* 0x044ff00000001884 */
[C---:B------:R-:W-:Y:S08]  /*10c50*/  HMMA.16816.F32 R136, R12.reuse, R26, R136 ;  /* 0x0000001a0c88723c */ /* 0x040ff00000001888 */
[C---:B-1----:R-:W-:Y:S08]  /*10c60*/  HMMA.16816.F32 R140, R12.reuse, R16, R140 ;  /* 0x000000100c8c723c */ /* 0x042ff0000000188c */
[C---:B------:R-:W-:Y:S01]  /*10c70*/  HMMA.16816.F32 R144, R12.reuse, R18, R144 ;  /* 0x000000120c90723c */ /* 0x040fe20000001890 */
[----:B------:R-:W1:Y:S07]  /*10c80*/  LDSM.16.MT88.4 R16, [R196+0x3900] ;  /* 0x00390000c410783b */ /* 0x000e6e0000004200 */
[C---:B---3--:R-:W-:Y:S08]  /*10c90*/  HMMA.16816.F32 R148, R12.reuse, R4, R148 ;  /* 0x000000040c94723c */ /* 0x048ff00000001894 */
[C---:B------:R-:W-:Y:S01]  /*10ca0*/  HMMA.16816.F32 R152, R12.reuse, R6, R152 ;  /* 0x000000060c98723c */ /* 0x040fe20000001898 */
[----:B------:R-:W2:Y:S07]  /*10cb0*/  LDSM.16.MT88.4 R4, [R195+0x3900] ;  /* 0x00390000c304783b */ /* 0x000eae0000004200 */
[C---:B----4-:R-:W-:Y:S08]  /*10cc0*/  HMMA.16816.F32 R36, R12.reuse, R8, R36 ;  /* 0x000000080c24723c */ /* 0x050ff00000001824 */
[C---:B------:R-:W-:Y:S01]  /*10cd0*/  HMMA.16816.F32 R40, R12.reuse, R10, R40 ;  /* 0x0000000a0c28723c */ /* 0x040fe20000001828 */
[----:B------:R-:W3:Y:S07]  /*10ce0*/  LDSM.16.MT88.4 R8, [R193+0x5900] ;  /* 0x00590000c108783b */ /* 0x000eee0000004200 */
[C---:B------:R-:W-:Y:S08]  /*10cf0*/  HMMA.16816.F32 R44, R12.reuse, R20, R44 ;  /* 0x000000140c2c723c */ /* 0x040ff0000000182c */
[C---:B------:R-:W-:Y:S01]  /*10d00*/  HMMA.16816.F32 R48, R12.reuse, R22, R48 ;  /* 0x000000160c30723c */ /* 0x040fe20000001830 */
[----:B------:R-:W4:Y:S07]  /*10d10*/  LDSM.16.MT88.4 R20, [R194+0x5900] ;  /* 0x00590000c214783b */ /* 0x000f2e0000004200 */
        /* <DEDUP_REMOVED lines=18> */
[C---:B---3--:R-:W-:Y:S07]  /*10e40*/  HMMA.16816.F32 R100, R12.reuse, R8, R100 ;  /* 0x000000080c64723c */ /* 0x048fee0000001864 */
[----:B------:R-:W-:Y:S01]  /*10e50*/  FFMA.FTZ R8, R2, R243, R229 ;  /* 0x000000f302087223 */ /* 0x000fe200000100e5 */
[C---:B------:R-:W-:Y:S04]  /*10e60*/  HMMA.16816.F32 R104, R12.reuse, R10, R104 ;  /* 0x0000000a0c68723c */ /* 0x040fe80000001868 */
[----:B------:R-:W-:Y:S02]  /*10e70*/  FFMA.FTZ R2, R0, R244, R221 ;  /* 0x000000f400027223 */ /* 0x000fe400000100dd */
[----:B------:R-:W-:Y:S02]  /*10e80*/  FADD.FTZ R0, R240, R8 ;  /* 0x00000008f0007221 */ /* 0x000fe40000010000 */
[----:B------:R-:W-:Y:S01]  /*10e90*/  FADD.FTZ R2, R220, R2 ;  /* 0x00000002dc027221 */ /* 0x000fe20000010000 */
[C---:B----4-:R-:W-:Y:S03]  /*10ea0*/  HMMA.16816.F32 R108, R12.reuse, R20, R108 ;  /* 0x000000140c6c723c */ /* 0x050fe6000000186c */
        /* <DEDUP_REMOVED lines=15> */
[C---:B--2---:R-:W-:Y:S03]  /*10fa0*/  HMMA.16816.F32 R124, R12.reuse, R4, R124 ;  /* 0x000000040c7c723c */ /* 0x044fe6000000187c */
        /* <DEDUP_REMOVED lines=15> */
[----:B------:R-:W-:Y:S01]  /*110a0*/  FADD.FTZ R2, R157, R0 ;  /* 0x000000009d027221 */ /* 0x000fe20000010000 */
[----:B------:R-:W-:Y:S01]  /*110b0*/  IADD3 R0, R219, -0x1, RZ ;  /* 0xffffffffdb007810 */ /* 0x000fe20007ffe0ff */
[----:B------:R-:W-:Y:S01]  /*110c0*/  FADD.FTZ R243, R174, R4 ;  /* 0x00000004aef37221 */ /* 0x000fe20000010000 */
[----:B------:R-:W-:Y:S01]  /*110d0*/  MOV R157, R156 ;  /* 0x0000009c009d7202 */ /* 0x000fe20000000f00 */
[----:B------:R-:W-:Y:S01]  /*110e0*/  FADD.FTZ R244, R28, R2 ;  /* 0x000000021cf47221 */ /* 0x000fe20000010000 */
[----:B------:R-:W-:Y:S01]  /*110f0*/  MOV R219, R0 ;  /* 0x0000000000db7202 */ /* 0x000fe20000000f00 */
[----:B------:R-:W-:-:S05]  /*11100*/  @P0 BRA `(.L_x_910) ;  /* 0xffffc22000000947 */ /* 0x000fca000383ffff */
.L_x_901:
[----:B------:R-:W2:Y:S01]  /*11110*/  SHFL.BFLY PT, R6, R243, 0x2, 0x1f ;  /* 0x0c401f00f3067f89 */ /* 0x000ea200000e0000 */
[----:B------:R-:W-:-:S03]  /*11120*/  PLOP3.LUT P2, PT, PT, PT, PT, 0x8, 0x0 ;  /* 0x000000000000781c */ /* 0x000fc60003f4e170 */
[----:B------:R-:W3:Y:S01]  /*11130*/  SHFL.BFLY PT, R0, R244, 0x2, 0x1f ;  /* 0x0c401f00f4007f89 */ /* 0x000ee200000e0000 */
[----:B--2---:R-:W-:Y:S02]  /*11140*/  FADD.FTZ R6, R6, R243 ;  /* 0x000000f306067221 */ /* 0x004fe40000010000 */
[----:B---3--:R-:W-:-:S03]  /*11150*/  FADD.FTZ R0, R0, R244 ;  /* 0x000000f400007221 */ /* 0x008fc60000010000 */
[----:B------:R-:W2:Y:S04]  /*11160*/  SHFL.BFLY PT, R2, R6, 0x1, 0x1f ;  /* 0x0c201f0006027f89 */ /* 0x000ea800000e0000 */
[----:B------:R-:W3:Y:S01]  /*11170*/  SHFL.BFLY PT, R7, R0, 0x1, 0x1f ;  /* 0x0c201f0000077f89 */ /* 0x000ee200000e0000 */
[----:B--2---:R-:W-:Y:S01]  /*11180*/  FADD.FTZ R6, R6, R2 ;  /* 0x0000000206067221 */ /* 0x004fe20000010000 */
[----:B------:R-:W-:Y:S01]  /*11190*/  MOV R2, RZ ;  /* 0x000000ff00027202 */ /* 0x000fe20000000f00 */
[----:B---3--:R-:W-:-:S03]  /*111a0*/  FADD.FTZ R7, R0, R7 ;  /* 0x0000000700077221 */ /* 0x008fc60000010000 */
[----:B------:R-:W-:Y:S02]  /*111b0*/  FSETP.NE.FTZ.AND P1, PT, R6, RZ, PT ;  /* 0x000000ff0600720b */ /* 0x000fe40003f35000 */
[----:B------:R-:W-:Y:S02]  /*111c0*/  MOV R0, RZ ;  /* 0x000000ff00007202 */ /* 0x000fe40000000f00 */
[----:B------:R-:W-:-:S09]  /*111d0*/  FSETP.NE.FTZ.AND P0, PT, R7, RZ, PT ;  /* 0x000000ff0700720b */ /* 0x000fd20003f15000 */
[----:B------:R-:W2:Y:S01]  /*111e0*/  @P1 MUFU.RCP R2, R6 ;  /* 0x0000000600021308 */ /* 0x000ea20000001000 */
[----:B-1----:R-:W-:-:S05]  /*111f0*/  @P1 MOV R4, 0x3f317218 ;  /* 0x3f31721800041802 */ /* 0x002fca0000000f00 */
[----:B------:R-:W-:Y:S02]  /*11200*/  @P1 FMUL.FTZ R5, R4, c[0x0][0x2d0] ;  /* 0x0000b40004051a20 */ /* 0x000fe40000410000 */
[----:B------:R-:W-:Y:S08]  /*11210*/  @P0 MUFU.RCP R0, R7 ;  /* 0x0000000700000308 */ /* 0x000ff00000001000 */
[----:B------:R-:W1:Y:S01]  /*11220*/  @P1 MUFU.LG2 R6, R6 ;  /* 0x0000000600061308 */ /* 0x000e620000000c00 */
[----:B--2---:R-:W-:-:S02]  /*11230*/  FMUL.FTZ R10, R2, R40 ;  /* 0x00000028020a7220 */ /* 0x004fc40000410000 */
[C---:B------:R-:W-:Y:S02]  /*11240*/  FMUL.FTZ R8, R2.reuse, R44 ;  /* 0x0000002c02087220 */ /* 0x040fe40000410000 */
[C---:B------:R-:W-:Y:S02]  /*11250*/  FMUL.FTZ R160, R2.reuse, R160 ;  /* 0x000000a002a07220 */ /* 0x040fe40000410000 */
[C---:B------:R-:W-:Y:S01]  /*11260*/  FMUL.FTZ R161, R2.reuse, R161 ;  /* 0x000000a102a17220 */ /* 0x040fe20000410000 */
[----:B------:R-:W2:Y:S01]  /*11270*/  @P0 MUFU.LG2 R7, R7 ;  /* 0x0000000700070308 */ /* 0x000ea20000000c00 */
        /* <DEDUP_REMOVED lines=61> */
[----:B------:R-:W-:Y:S01]  /*11650*/  FMUL.FTZ R22, R2, R129 ;  /* 0x0000008102167220 */ /* 0x000fe20000410000 */
[----:B------:R-:W-:Y:S01]  /*11660*/  @P0 MOV R2, 0x3f317218 ;  /* 0x3f31721800020802 */ /* 0x000fe20000000f00 */
[----:B-1----:R-:W-:Y:S02]  /*11670*/  @P1 FMUL.FTZ R6, R6, 0.69314718246459960938 ;  /* 0x3f31721806061820 */ /* 0x002fe40000410000 */
[----:B--2---:R-:W-:Y:S02]  /*11680*/  @P0 FMUL.FTZ R4, R7, 0.69314718246459960938 ;  /* 0x3f31721807040820 */ /* 0x004fe40000410000 */
[----:B------:R-:W-:Y:S02]  /*11690*/  @P0 FMUL.FTZ R2, R2, c[0x0][0x2d0] ;  /* 0x0000b40002020a20 */ /* 0x000fe40000410000 */
        /* <DEDUP_REMOVED lines=63> */
[----:B------:R-:W-:Y:S02]  /*11a90*/  FMUL.FTZ R131, R0, R131 ;  /* 0x0000008300837220 */ /* 0x000fe40000410000 */
[----:B------:R-:W-:Y:S02]  /*11aa0*/  @P1 FFMA.FTZ R36, R5, R156, R6 ;  /* 0x0000009c05241223 */ /* 0x000fe40000010006 */
[----:B------:R-:W-:Y:S02]  /*11ab0*/  @P0 FFMA.FTZ R37, R2, R3, R4 ;  /* 0x0000000302250223 */ /* 0x000fe40000010004 */
.L_x_874:
        /* <DEDUP_REMOVED lines=9> */
[----:B------:R-:W-:Y:S01]  /*11b50*/  F2FP.PACK_AB R34, R34, R80 ;  /* 0x000000502222723e */ /* 0x000fe200000000ff */
[----:B------:R-:W-:Y:S01]  /*11b60*/  IMAD.MOV.U32 R80, RZ, RZ, c[0x0][0x4e8] ;  /* 0x00013a00ff507624 */ /* 0x000fe200078e00ff */
[----:B------:R-:W-:Y:S01]  /*11b70*/  F2FP.PACK_AB R41, R161, R160 ;  /* 0x000000a0a129723e */ /* 0x000fe200000000ff */
[----:B------:R-:W4:Y:S01]  /*11b80*/  S2R R83, SR_CTAID.X ;  /* 0x0000000000537919 */ /* 0x000f220000002500 */
[----:B------:R-:W-:Y:S02]  /*11b90*/  F2FP.PACK_AB R162, R163, R162 ;  /* 0x000000a2a3a2723e */ /* 0x000fe400000000ff */
[C---:B------:R-:W-:Y:S01]  /*11ba0*/  ISETP.NE.AND P3, PT, R80.reuse, 0x1, PT ;  /* 0x000000015000780c */ /* 0x040fe20003f65270 */
[----:B------:R-:W-:Y:S01]  /*11bb0*/  IMAD R80, R80, c[0x0][0x388], RZ ;  /* 0x0000e20050507a24 */ /* 0x000fe200078e02ff */
[----:B------:R-:W-:Y:S01]  /*11bc0*/  BAR.SYNC.DEFER_BLOCKING 0x1, 0x100 ;  /* 0x0044000000007b1d */ /* 0x000fe20000010000 */
[----:B------:R-:W-:-:S02]  /*11bd0*/  F2FP.PACK_AB R53, R165, R164 ;  /* 0x000000a4a535723e */ /* 0x000fc400000000ff */
[----:B------:R-:W-:Y:S02]  /*11be0*/  F2FP.PACK_AB R166, R167, R166 ;  /* 0x000000a6a7a6723e */ /* 0x000fe400000000ff */
        /* <DEDUP_REMOVED lines=59> */
[C---:B------:R-:W-:Y:S01]  /*11fa0*/  LOP3.LUT R4, R8.reuse, 0x1, RZ, 0xc0, !PT ;  /* 0x0000000108047812 */ /* 0x040fe200078ec0ff */
[----:B------:R-:W-:Y:S01]  /*11fb0*/  IMAD.SHL.U32 R5, R8, 0x40, RZ ;  /* 0x0000004008057824 */ /* 0x000fe200078e00ff */
[----:B------:R-:W-:Y:S01]  /*11fc0*/  LOP3.LUT R10, R2, R3, RZ, 0x3c, !PT ;  /* 0x00000003020a7212 */ /* 0x000fe200078e3cff */
[----:B------:R-:W-:Y:S01]  /*11fd0*/  @P3 IMAD.HI.U32 R3, R7, c[0x0][0x4ec], RZ ;  /* 0x00013b0007033a27 */ /* 0x000fe200078e00ff */
[----:B------:R-:W-:-:S02]  /*11fe0*/  ISETP.NE.U32.AND P4, PT, R4, 0x1, PT ;  /* 0x000000010400780c */ /* 0x000fc40003f85070 */
[----:B------:R-:W-:Y:S01]  /*11ff0*/  SHF.R.S32.HI R4, RZ, 0x2, R15 ;  /* 0x00000002ff047819 */ /* 0x000fe2000001140f */
[----:B------:R-:W-:Y:S01]  /*12000*/  IMAD.MOV.U32 R2, RZ, RZ, R7 ;  /* 0x000000ffff027224 */ /* 0x000fe200078e0007 */
[----:B------:R-:W-:Y:S02]  /*12010*/  @P3 SHF.R.U32.HI R2, RZ, c[0x0][0x4f0], R3 ;  /* 0x00013c00ff023a19 */ /* 0x000fe40000011603 */
[----:B------:R-:W-:Y:S01]  /*12020*/  LOP3.LUT R8, R5, 0x1c0, RZ, 0xc0, !PT ;  /* 0x000001c005087812 */ /* 0x000fe200078ec0ff */
[----:B------:R-:W-:Y:S01]  /*12030*/  IMAD R3, R6, 0x10, R4 ;  /* 0x0000001006037824 */ /* 0x000fe200078e0204 */
[----:B------:R-:W-:Y:S01]  /*12040*/  F2FP.PACK_AB R141, R141, R140 ;  /* 0x0000008c8d8d723e */ /* 0x000fe200000000ff */
[----:B------:R-:W-:Y:S01]  /*12050*/  IMAD.SHL.U32 R6, R20, 0x8, RZ ;  /* 0x0000000814067824 */ /* 0x000fe200078e00ff */
[----:B------:R-:W-:Y:S01]  /*12060*/  LEA.HI R9, R8, R8, RZ, 0x1d ;  /* 0x0000000808097211 */ /* 0x000fe200078fe8ff */
[----:B------:R-:W-:Y:S01]  /*12070*/  IMAD.IADD R5, R13, 0x1, R18 ;  /* 0x000000010d057824 */ /* 0x000fe200078e0212 */
[----:B------:R-:W-:Y:S01]  /*12080*/  F2FP.PACK_AB R142, R143, R142 ;  /* 0x0000008e8f8e723e */ /* 0x000fe200000000ff */
[----:B------:R-:W-:Y:S01]  /*12090*/  IMAD.MOV R8, RZ, RZ, -R2 ;  /* 0x000000ffff087224 */ /* 0x000fe200078e0a02 */
[----:B------:R-:W-:Y:S01]  /*120a0*/  LOP3.LUT R18, R10, 0x7ffffe00, R6, 0xf8, !PT ;  /* 0x7ffffe000a127812 */ /* 0x000fe200078ef806 */
[----:B------:R-:W-:Y:S01]  /*120b0*/  IMAD.MOV.U32 R4, RZ, RZ, R12 ;  /* 0x000000ffff047224 */ /* 0x000fe200078e000c */
[----:B------:R-:W-:Y:S01]  /*120c0*/  SHF.R.S32.HI R6, RZ, 0x1f, R2 ;  /* 0x0000001fff067819 */ /* 0x000fe20000011402 */
[----:B------:R-:W-:Y:S01]  /*120d0*/  IMAD R12, R8, c[0x0][0x4e8], R7 ;  /* 0x00013a00080c7a24 */ /* 0x000fe200078e0207 */
[----:B------:R-:W-:Y:S01]  /*120e0*/  F2FP.PACK_AB R144, R145, R144 ;  /* 0x000000909190723e */ /* 0x000fe200000000ff */
[----:B------:R-:W-:Y:S01]  /*120f0*/  IMAD R8, R11, 0x8, R3 ;  /* 0x000000080b087824 */ /* 0x000fe200078e0203 */
[----:B------:R-:W-:Y:S01]  /*12100*/  F2FP.PACK_AB R146, R147, R146 ;  /* 0x000000929392723e */ /* 0x000fe200000000ff */
[----:B------:R-:W-:Y:S01]  /*12110*/  IMAD.U32 R10, R14, 0x2, R9 ;  /* 0x000000020e0a7824 */ /* 0x000fe200078e0009 */
[----:B------:R-:W-:Y:S01]  /*12120*/  F2FP.PACK_AB R148, R149, R148 ;  /* 0x000000949594723e */ /* 0x000fe200000000ff */
[----:B------:R-:W-:Y:S01]  /*12130*/  IMAD R9, R6, c[0x0][0x3e0], RZ ;  /* 0x0000f80006097a24 */ /* 0x000fe200078e02ff */
[----:B------:R-:W-:Y:S01]  /*12140*/  F2FP.PACK_AB R150, R151, R150 ;  /* 0x000000969796723e */ /* 0x000fe200000000ff */
[----:B------:R-:W-:Y:S01]  /*12150*/  IMAD.WIDE.U32 R6, R2, c[0x0][0x3e0], R4 ;  /* 0x0000f80002067a25 */ /* 0x000fe200078e0004 */
[----:B------:R-:W-:-:S02]  /*12160*/  F2FP.PACK_AB R152, R153, R152 ;  /* 0x000000989998723e */ /* 0x000fc400000000ff */
[----:B------:R-:W-:Y:S01]  /*12170*/  F2FP.PACK_AB R154, R155, R154 ;  /* 0x0000009a9b9a723e */ /* 0x000fe200000000ff */
[----:B------:R-:W-:Y:S01]  /*12180*/  IMAD R5, R83, 0x80, R8 ;  /* 0x0000008053057824 */ /* 0x000fe200078e0208 */
[----:B------:R-:W-:Y:S01]  /*12190*/  F2FP.PACK_AB R81, R39, R38 ;  /* 0x000000262751723e */ /* 0x000fe200000000ff */
[----:B------:R-:W-:Y:S01]  /*121a0*/  IMAD R3, R83, 0x80, R3 ;  /* 0x0000008053037824 */ /* 0x000fe200078e0203 */
[----:B------:R-:W-:Y:S01]  /*121b0*/  F2FP.PACK_AB R65, R43, R42 ;  /* 0x0000002a2b41723e */ /* 0x000fe200000000ff */
[----:B------:R-:W-:Y:S01]  /*121c0*/  @P3 IMAD.HI.U32 R8, R5, c[0x0][0x4ec], RZ ;  /* 0x00013b0005083a27 */ /* 0x000fe200078e00ff */
[----:B------:R-:W-:Y:S02]  /*121d0*/  F2FP.PACK_AB R46, R47, R46 ;  /* 0x0000002e2f2e723e */ /* 0x000fe400000000ff */
[CC--:B------:R-:W-:Y:S01]  /*121e0*/  ISETP.GE.OR P6, PT, R3.reuse, R80.reuse, P0 ;  /* 0x000000500300720c */ /* 0x0c0fe200007c6670 */
[----:B------:R-:W-:Y:S01]  /*121f0*/  IMAD.MOV.U32 R4, RZ, RZ, R5 ;  /* 0x000000ffff047224 */ /* 0x000fe200078e0005 */
[----:B------:R-:W-:Y:S01]  /*12200*/  IADD3 R3, R3, 0x8, RZ ;  /* 0x0000000803037810 */ /* 0x000fe20007ffe0ff */
[----:B------:R-:W-:Y:S01]  /*12210*/  IMAD R9, R2, c[0x0][0x3e4], R9 ;  /* 0x0000f90002097a24 */ /* 0x000fe200078e0209 */
[----:B------:R-:W-:Y:S01]  /*12220*/  @P3 SHF.R.U32.HI R4, RZ, c[0x0][0x4f0], R8 ;  /* 0x00013c00ff043a19 */ /* 0x000fe20000011608 */
[----:B------:R-:W-:Y:S01]  /*12230*/  IMAD.SHL.U32 R2, R10, 0x2, RZ ;  /* 0x000000020a027824 */ /* 0x000fe200078e00ff */
[----:B------:R-:W-:Y:S01]  /*12240*/  ISETP.GE.OR P5, PT, R3, R80, P0 ;  /* 0x000000500300720c */ /* 0x000fe200007a6670 */
[----:B------:R-:W-:Y:S01]  /*12250*/  IMAD.IADD R7, R7, 0x1, R9 ;  /* 0x0000000107077824 */ /* 0x000fe200078e0209 */
[--C-:B------:R-:W-:Y:S01]  /*12260*/  SHF.R.S32.HI R8, RZ, 0x1f, R4.reuse ;  /* 0x0000001fff087819 */ /* 0x100fe20000011404 */
[----:B------:R-:W-:Y:S01]  /*12270*/  IMAD.MOV.U32 R14, RZ, RZ, 0x40 ;  /* 0x00000040ff0e7424 */ /* 0x000fe200078e00ff */
[----:B------:R-:W-:Y:S01]  /*12280*/  IADD3 R10, P0, R4, R16, RZ ;  /* 0x00000010040a7210 */ /* 0x000fe20007f1e0ff */
[----:B------:R-:W-:Y:S01]  /*12290*/  IMAD.MOV R4, RZ, RZ, -R4 ;  /* 0x000000ffff047224 */ /* 0x000fe200078e0a04 */
[----:B------:R-:W-:Y:S01]  /*122a0*/  IADD3 R9, R2, 0x80, RZ ;  /* 0x0000008002097810 */ /* 0x000fe20007ffe0ff */
[----:B------:R-:W-:Y:S01]  /*122b0*/  STS [R2+0x80], R41 ;  /* 0x0000802902007388 */ /* 0x000fe20000000800 */
[----:B------:R-:W-:Y:S01]  /*122c0*/  IADD3.X R11, R8, R17, R21, P0, !PT ;  /* 0x00000011080b7210 */ /* 0x000fe200007fe415 */
[----:B------:R-:W-:Y:S01]  /*122d0*/  IMAD.MOV.U32 R8, RZ, RZ, 0x20 ;  /* 0x00000020ff087424 */ /* 0x000fe200078e00ff */
[----:B------:R-:W-:Y:S01]  /*122e0*/  IADD3 R3, R2, 0x70, RZ ;  /* 0x0000007002037810 */ /* 0x000fe20007ffe0ff */
[----:B------:R-:W-:Y:S01]  /*122f0*/  IMAD R5, R4, c[0x0][0x4e8], R5 ;  /* 0x00013a0004057a24 */ /* 0x000fe200078e0205 */
[----:B------:R-:W-:Y:S01]  /*12300*/  @P4 IADD3 R3, R9, 0x10, RZ ;  /* 0x0000001009034810 */ /* 0x000fe20007ffe0ff */
[----:B------:R-:W-:Y:S01]  /*12310*/  STS [R2+0x480], R162 ;  /* 0x000480a202007388 */ /* 0x000fe20000000800 */
[----:B------:R-:W-:-:S02]  /*12320*/  SHF.R.S32.HI R9, RZ, 0x1f, R12 ;  /* 0x0000001fff097819 */ /* 0x000fc4000001140c */
[----:B------:R-:W-:Y:S01]  /*12330*/  SEL R8, R8, 0xffffffe0, !P1 ;  /* 0xffffffe008087807 */ /* 0x000fe20004800000 */
[----:B------:R-:W-:Y:S01]  /*12340*/  STS [R3], R53 ;  /* 0x0000003503007388 */ /* 0x000fe20000000800 */
[----:B------:R-:W-:Y:S01]  /*12350*/  F2FP.PACK_AB R49, R49, R48 ;  /* 0x000000303131723e */ /* 0x000fe200000000ff */
[----:B------:R-:W-:Y:S01]  /*12360*/  IMAD R9, R9, c[0x0][0x3d8], RZ ;  /* 0x0000f60009097a24 */ /* 0x000fe200078e02ff */
[----:B------:R-:W-:Y:S01]  /*12370*/  F2FP.PACK_AB R50, R51, R50 ;  /* 0x000000323332723e */ /* 0x000fe200000000ff */
[----:B------:R-:W-:Y:S01]  /*12380*/  IMAD.IADD R4, R2, 0x1, R8 ;  /* 0x0000000102047824 */ /* 0x000fe200078e0208 */
[----:B------:R-:W-:Y:S01]  /*12390*/  STS [R3+0x400], R166 ;  /* 0x000400a603007388 */ /* 0x000fe20000000800 */
[----:B------:R-:W-:Y:S01]  /*123a0*/  IMAD.IADD R15, R8, 0x1, R3 ;  /* 0x00000001080f7824 */ /* 0x000fe200078e0203 */
[----:B------:R-:W-:Y:S01]  /*123b0*/  SHF.R.S32.HI R8, RZ, 0x1f, R5 ;  /* 0x0000001fff087819 */ /* 0x000fe20000011405 */
[C---:B------:R-:W-:Y:S01]  /*123c0*/  IMAD R17, R12.reuse, c[0x0][0x3dc], R9 ;  /* 0x0000f7000c117a24 */ /* 0x040fe200078e0209 */
[----:B------:R-:W-:Y:S01]  /*123d0*/  STS [R4+0x80], R132 ;  /* 0x0000808404007388 */ /* 0x000fe20000000800 */
[----:B------:R-:W-:Y:S01]  /*123e0*/  IMAD.WIDE.U32 R12, R12, c[0x0][0x3d8], R6 ;  /* 0x0000f6000c0c7a25 */ /* 0x000fe200078e0006 */
[----:B------:R-:W-:-:S02]  /*123f0*/  SEL R7, R14, 0xffffffc0, !P2 ;  /* 0xffffffc00e077807 */ /* 0x000fc40005000000 */
[----:B------:R-:W-:Y:S01]  /*12400*/  STS [R4+0x480], R134 ;  /* 0x0004808604007388 */ /* 0x000fe20000000800 */
[----:B------:R-:W-:Y:S01]  /*12410*/  IMAD R14, R8, c[0x0][0x488], RZ ;  /* 0x00012200080e7a24 */ /* 0x000fe200078e02ff */
[----:B------:R-:W-:Y:S01]  /*12420*/  F2FP.PACK_AB R44, R44, R52 ;  /* 0x000000342c2c723e */ /* 0x000fe200000000ff */
[----:B------:R-:W-:Y:S01]  /*12430*/  IMAD.WIDE.U32 R8, R5, c[0x0][0x488], R10 ;  /* 0x0001220005087a25 */ /* 0x000fe200078e000a */
[----:B------:R-:W-:Y:S01]  /*12440*/  STS [R15], R136 ;  /* 0x000000880f007388 */ /* 0x000fe20000000800 */
[----:B------:R-:W-:Y:S02]  /*12450*/  F2FP.PACK_AB R54, R55, R54 ;  /* 0x000000363736723e */ /* 0x000fe400000000ff */
[----:B------:R-:W-:Y:S01]  /*12460*/  IMAD.IADD R6, R2, 0x1, R7 ;  /* 0x0000000102067824 */ /* 0x000fe200078e0207 */
[----:B------:R-:W-:Y:S01]  /*12470*/  STS [R15+0x400], R138 ;  /* 0x0004008a0f007388 */ /* 0x000fe20000000800 */
[----:B------:R-:W-:Y:S01]  /*12480*/  IMAD R10, R5, c[0x0][0x48c], R14 ;  /* 0x00012300050a7a24 */ /* 0x000fe200078e020e */
[----:B------:R-:W-:Y:S01]  /*12490*/  F2FP.PACK_AB R43, R57, R56 ;  /* 0x00000038392b723e */ /* 0x000fe200000000ff */
[C---:B------:R-:W-:Y:S01]  /*124a0*/  IMAD.IADD R14, R7.reuse, 0x1, R3 ;  /* 0x00000001070e7824 */ /* 0x040fe200078e0203 */
[----:B------:R-:W-:Y:S01]  /*124b0*/  STS [R6+0x80], R141 ;  /* 0x0000808d06007388 */ /* 0x000fe20000000800 */
[----:B------:R-:W-:Y:S01]  /*124c0*/  IMAD.IADD R5, R7, 0x1, R4 ;  /* 0x0000000107057824 */ /* 0x000fe200078e0204 */
[----:B------:R-:W-:Y:S01]  /*124d0*/  F2FP.PACK_AB R58, R59, R58 ;  /* 0x0000003a3b3a723e */ /* 0x000fe200000000ff */
[----:B------:R-:W-:Y:S01]  /*124e0*/  IMAD.IADD R7, R15, 0x1, R7 ;  /* 0x000000010f077824 */ /* 0x000fe200078e0207 */
[----:B------:R-:W-:Y:S01]  /*124f0*/  STS [R6+0x480], R142 ;  /* 0x0004808e06007388 */ /* 0x000fe20000000800 */
[----:B------:R-:W-:Y:S01]  /*12500*/  F2FP.PACK_AB R42, R61, R60 ;  /* 0x0000003c3d2a723e */ /* 0x000fe200000000ff */
[----:B------:R-:W-:Y:S01]  /*12510*/  IMAD.IADD R9, R9, 0x1, R10 ;  /* 0x0000000109097824 */ /* 0x000fe200078e020a */
        /* <DEDUP_REMOVED lines=41> */
[----:B------:R-:W-:Y:S02]  /*127b0*/  LEA R16, P0, R8, c[0x0][0x450], 0x2 ;  /* 0x0001140008107a11 */ /* 0x000fe400078010ff */
        /* <DEDUP_REMOVED lines=9> */
[----:B------:R-:W-:Y:S01]  /*12850*/  LEA.HI.X R9, R8, c[0x0][0x454], R9, 0x2, P0 ;  /* 0x0001150008097a11 */ /* 0x000fe200000f1409 */
        /* <DEDUP_REMOVED lines=22> */
[----:B------:R2:W-:Y:S04]  /*129c0*/  STS [R2+0xc480], R102 ;  /* 0x00c4806602007388 */ /* 0x0005e80000000800 */
[----:B------:R3:W-:Y:S04]  /*129d0*/  STS [R3+0xc000], R28 ;  /* 0x00c0001c03007388 */ /* 0x0007e80000000800 */
[----:B------:R4:W-:Y:S04]  /*129e0*/  STS [R3+0xc400], R106 ;  /* 0x00c4006a03007388 */ /* 0x0009e80000000800 */
[----:B------:R-:W-:Y:S01]  /*129f0*/  STS [R4+0xc080], R27 ;  /* 0x00c0801b04007388 */ /* 0x000fe20000000800 */
[----:B-1----:R-:W-:-:S03]  /*12a00*/  LEA R30, P0, R12, c[0x0][0x380], 0x1 ;  /* 0x0000e0000c1e7a11 */ /* 0x002fc600078008ff */
[----:B------:R-:W-:Y:S04]  /*12a10*/  STS [R4+0xc480], R110 ;  /* 0x00c4806e04007388 */ /* 0x000fe80000000800 */
[----:B------:R-:W-:Y:S04]  /*12a20*/  STS [R15+0xc000], R26 ;  /* 0x00c0001a0f007388 */ /* 0x000fe80000000800 */
[----:B------:R-:W-:Y:S01]  /*12a30*/  STS [R15+0xc400], R114 ;  /* 0x00c400720f007388 */ /* 0x000fe20000000800 */
[----:B--2---:R-:W-:-:S03]  /*12a40*/  IMAD.SHL.U32 R2, R18, 0x2, RZ ;  /* 0x0000000212027824 */ /* 0x004fc600078e00ff */
[----:B------:R-:W-:Y:S01]  /*12a50*/  STS [R6+0xc080], R25 ;  /* 0x00c0801906007388 */ /* 0x000fe20000000800 */
[----:B---3--:R-:W-:-:S03]  /*12a60*/  IMAD R28, R83, 0x80, R19 ;  /* 0x00000080531c7824 */ /* 0x008fc600078e0213 */
[----:B------:R-:W-:Y:S01]  /*12a70*/  STS [R6+0xc480], R118 ;  /* 0x00c4807606007388 */ /* 0x000fe20000000800 */
[----:B----4-:R-:W-:-:S03]  /*12a80*/  IMAD.IADD R3, R13, 0x1, R17 ;  /* 0x000000010d037824 */ /* 0x010fc600078e0211 */
[----:B------:R-:W-:Y:S02]  /*12a90*/  STS [R14+0xc000], R24 ;  /* 0x00c000180e007388 */ /* 0x000fe40000000800 */
[----:B------:R-:W-:Y:S02]  /*12aa0*/  LEA.HI.X R29, R12, c[0x0][0x384], R3, 0x1, P0 ;  /* 0x0000e1000c1d7a11 */ /* 0x000fe400000f0c03 */
[----:B------:R-:W-:Y:S01]  /*12ab0*/  STS [R14+0xc400], R122 ;  /* 0x00c4007a0e007388 */ /* 0x000fe20000000800 */
[----:B------:R-:W-:-:S03]  /*12ac0*/  ISETP.GE.AND P0, PT, R28, R80, PT ;  /* 0x000000501c00720c */ /* 0x000fc60003f06270 */
        /* <DEDUP_REMOVED lines=9> */
[----:B------:R3:W4:Y:S04]  /*12b60*/  SHFL.IDX PT, R4, R30, RZ, 0x181f ;  /* 0x00181fff1e047589 */ /* 0x00072800000e0000 */
[----:B------:R3:W3:Y:S04]  /*12b70*/  SHFL.IDX PT, R5, R29, RZ, 0x181f ;  /* 0x00181fff1d057589 */ /* 0x0006e800000e0000 */
[----:B-1----:R1:W-:Y:S04]  /*12b80*/  @!P6 ST.E [R10.64], R36 ;  /* 0x000000240a00e985 */ /* 0x0023e8000c101908 */
[----:B--2---:R1:W-:Y:S04]  /*12b90*/  @!P5 ST.E [R8.64], R37 ;  /* 0x000000250800d985 */ /* 0x0043e8000c101908 */
[----:B------:R1:W2:Y:S04]  /*12ba0*/  LDS.128 R44, [R2+0x1080] ;  /* 0x00108000022c7984 */ /* 0x0002a80000000c00 */
        /* <DEDUP_REMOVED lines=40> */
.L_x_913:
[----:B--234-:R-:W-:Y:S05]  /*12e30*/  BSYNC B0 ;  /* 0x0000000000007941 */ /* 0x01cfea0003800000 */
.L_x_912:
[----:B------:R-:W-:Y:S01]  /*12e40*/  IADD3 R4, R28, 0x20, RZ ;  /* 0x000000201c047810 */ /* 0x000fe20007ffe0ff */
[----:B------:R2:W3:Y:S01]  /*12e50*/  SHFL.IDX PT, R3, R29, 0x1, 0x181f ;  /* 0x00381f001d037f89 */ /* 0x0004e200000e0000 */
[----:B------:R-:W-:Y:S02]  /*12e60*/  BSSY B0, `(.L_x_914) ;  /* 0x000001c000007945 */ /* 0x000fe40003800000 */
[----:B------:R-:W-:Y:S01]  /*12e70*/  ISETP.GE.AND P0, PT, R4, R80, PT ;  /* 0x000000500400720c */ /* 0x000fe20003f06270 */
[----:B-1----:R2:W1:-:S12]  /*12e80*/  SHFL.IDX PT, R2, R30, 0x1, 0x181f ;  /* 0x00381f001e027f89 */ /* 0x00245800000e0000 */
        /* <DEDUP_REMOVED lines=14> */
[----:B-1-3--:R-:W-:Y:S01]  /*12f70*/  @!P3 IMAD.WIDE R8, R0, 0x2, R2 ;  /* 0x000000020008b825 */ /* 0x00afe200078e0202 */
        /* <DEDUP_REMOVED lines=10> */
.L_x_915:
[----:B------:R-:W-:Y:S05]  /*13020*/  BSYNC B0 ;  /* 0x0000000000007941 */ /* 0x000fea0003800000 */
.L_x_914:
[----:B-1----:R-:W-:Y:S01]  /*13030*/  IADD3 R4, R28, 0x40, RZ ;  /* 0x000000401c047810 */ /* 0x002fe20007ffe0ff */
[----:B---3--:R1:W3:Y:S01]  /*13040*/  SHFL.IDX PT, R3, R29, 0x2, 0x181f ;  /* 0x00581f001d037f89 */ /* 0x0082e200000e0000 */
        /* <DEDUP_REMOVED lines=28> */
.L_x_917:
[----:B------:R-:W-:Y:S05]  /*13210*/  BSYNC B0 ;  /* 0x0000000000007941 */ /* 0x000fea0003800000 */
.L_x_916:
[----:B---3--:R-:W-:Y:S01]  /*13220*/  IADD3 R4, R28, 0x60, RZ ;  /* 0x000000601c047810 */ /* 0x008fe20007ffe0ff */
[----:B------:R3:W1:Y:S03]  /*13230*/  SHFL.IDX PT, R3, R29, 0x3, 0x181f ;  /* 0x00781f001d037f89 */ /* 0x00066600000e0000 */
[----:B------:R-:W-:Y:S01]  /*13240*/  ISETP.GE.AND P0, PT, R4, R80, PT ;  /* 0x000000500400720c */ /* 0x000fe20003f06270 */
[----:B----4-:R3:W4:-:S12]  /*13250*/  SHFL.IDX PT, R2, R30, 0x3, 0x181f ;  /* 0x00781f001e027f89 */ /* 0x01071800000e0000 */
        /* <DEDUP_REMOVED lines=27> */
.L_x_911:
        /* <DEDUP_REMOVED lines=40> */
.L_x_919:
[----:B------:R-:W-:Y:S05]  /*13690*/  BSYNC B0 ;  /* 0x0000000000007941 */ /* 0x000fea0003800000 */
.L_x_918:
        /* <DEDUP_REMOVED lines=70> */
.L_x_921:
[----:B------:R-:W-:Y:S05]  /*13b00*/  BSYNC B0 ;  /* 0x0000000000007941 */ /* 0x000fea0003800000 */
.L_x_920:
        /* <DEDUP_REMOVED lines=27> */
.L_x_923:
[----:B------:R-:W-:Y:S05]  /*13cc0*/  BSYNC B0 ;  /* 0x0000000000007941 */ /* 0x000fea0003800000 */
.L_x_922:
        /* <DEDUP_REMOVED lines=27> */
.L_x_925:
[----:B------:R-:W-:Y:S05]  /*13e80*/  BSYNC B0 ;  /* 0x0000000000007941 */ /* 0x000fea0003800000 */
.L_x_924:
        /* <DEDUP_REMOVED lines=28> */
.L_x_926:
        /* <DEDUP_REMOVED lines=11> */
.L_x_1475:


//--------------------- .text._ZN7cutlass13device_kernelIN5flash19enable_sm80_to_sm89INS1_16FlashAttnFwdSm80INS1_25CollectiveMainloopFwdSm80ILi8ELi1ELb0EN4cute5tupleIJNS5_1CILi128EEENS7_ILi64EEENS7_ILi256EEEEEELi256ENS_6half_tEfNS_4arch4Sm80ELb0ELb1ELb0ELb1ELb0ELb0ELb1ELb0EEENS1_21CollectiveEpilogueFwdINS6_IJS8_SA_S9_EEENS6_IJNS7_ILi1EEESI_SI_EEESC_SE_Li256ELb1ELb1ELb0ELb0EEENS1_19SingleTileSchedulerILb1ELb0ELb1ELi128EEEEEEEEEvNT_6ParamsE --------------------------
	.section	.text._ZN7cutlass13device_kernelIN5flash19enable_sm80_to_sm89INS1_16FlashAttnFwdSm80INS1_25CollectiveMainloopFwdSm80ILi8ELi1ELb0EN4cute5tupleIJNS5_1CILi128EEENS7_ILi64EEENS7_ILi256EEEEEELi256ENS_6half_tEfNS_4arch4Sm80ELb0ELb1ELb0ELb1ELb0ELb0ELb1ELb0EEENS1_21CollectiveEpilogueFwdINS6_IJS8_SA_S9_EEENS6_IJNS7_ILi1EEESI_SI_EEESC_SE_Li256ELb1ELb1ELb0ELb0EEENS1_19SingleTileSchedulerILb1ELb0ELb1ELi128EEEEEEEEEvNT_6ParamsE,"ax",@progbits
	.sectioninfo	@"SHI_REGISTERS=255"
	.align	128
.text._ZN7cutlass13device_kernelIN5flash19enable_sm80_to_sm89INS1_16FlashAttnFwdSm80INS1_25CollectiveMainloopFwdSm80ILi8ELi1ELb0EN4cute5tupleIJNS5_1CILi128EEENS7_ILi64EEENS7_ILi256EEEEEELi256ENS_6half_tEfNS_4arch4Sm80ELb0ELb1ELb0ELb1ELb0ELb0ELb1ELb0EEENS1_21CollectiveEpilogueFwdINS6_IJS8_SA_S9_EEENS6_IJNS7_ILi1EEESI_SI_EEESC_SE_Li256ELb1ELb1ELb0ELb0EEENS1_19SingleTileSchedulerILb1ELb0ELb1ELi128EEEEEEEEEvNT_6ParamsE:
        .type           _ZN7cutlass13device_kernelIN5flash19enable_sm80_to_sm89INS1_16FlashAttnFwdSm80INS1_25CollectiveMainloopFwdSm80ILi8ELi1ELb0EN4cute5tupleIJNS5_1CILi128EEENS7_ILi64EEENS7_ILi256EEEEEELi256ENS_6half_tEfNS_4arch4Sm80ELb0ELb1ELb0ELb1ELb0ELb0ELb1ELb0EEENS1_21CollectiveEpilogueFwdINS6_IJS8_SA_S9_EEENS6_IJNS7_ILi1EEESI_SI_EEESC_SE_Li256ELb1ELb1ELb0ELb0EEENS1_19SingleTileSchedulerILb1ELb0ELb1ELi128EEEEEEEEEvNT_6ParamsE,@function
        .size           _ZN7cutlass13device_kernelIN5flash19enable_sm80_to_sm89INS1_16FlashAttnFwdSm80INS1_25CollectiveMainloopFwdSm80ILi8ELi1ELb0EN4cute5tupleIJNS5_1CILi128EEENS7_ILi64EEENS7_ILi256EEEEEELi256ENS_6half_tEfNS_4arch4Sm80ELb0ELb1ELb0ELb1ELb0ELb0ELb1ELb0EEENS1_21CollectiveEpilogueFwdINS6_IJS8_SA_S9_EEENS6_IJNS7_ILi1EEESI_SI_EEESC_SE_Li256ELb1ELb1ELb0ELb0EEENS1_19SingleTileSchedulerILb1ELb0ELb1ELi128EEEEEEEEEvNT_6ParamsE,(.L_x_1476 - _ZN7cutlass13device_kernelIN5flash19enable_sm80_to_sm89INS1_16FlashAttnFwdSm80INS1_25CollectiveMainloopFwdSm80ILi8ELi1ELb0EN4cute5tupleIJNS5_1CILi128EEENS7_ILi64EEENS7_ILi256EEEEEELi256ENS_6half_tEfNS_4arch4Sm80ELb0ELb1ELb0ELb1ELb0ELb0ELb1ELb0EEENS1_21CollectiveEpilogueFwdINS6_IJS8_SA_S9_EEENS6_IJNS7_ILi1EEESI_SI_EEESC_SE_Li256ELb1ELb1ELb0ELb0EEENS1_19SingleTileSchedulerILb1ELb0ELb1ELi128EEEEEEEEEvNT_6ParamsE)
        .other          _ZN7cutlass13device_kernelIN5flash19enable_sm80_to_sm89INS1_16FlashAttnFwdSm80INS1_25CollectiveMainloopFwdSm80ILi8ELi1ELb0EN4cute5tupleIJNS5_1CILi128EEENS7_ILi64EEENS7_ILi256EEEEEELi256ENS_6half_tEfNS_4arch4Sm80ELb0ELb1ELb0ELb1ELb0ELb0ELb1ELb0EEENS1_21CollectiveEpilogueFwdINS6_IJS8_SA_S9_EEENS6_IJNS7_ILi1EEESI_SI_EEESC_SE_Li256ELb1ELb1ELb0ELb0EEENS1_19SingleTileSchedulerILb1ELb0ELb1ELi128EEEEEEEEEvNT_6ParamsE,@"STO_CUDA_ENTRY STV_DEFAULT"
_ZN7cutlass13device_kernelIN5flash19enable_sm80_to_sm89INS1_16FlashAttnFwdSm80INS1_25CollectiveMainloopFwdSm80ILi8ELi1ELb0EN4cute5tupleIJNS5_1CILi128EEENS7_ILi64EEENS7_ILi256EEEEEELi256ENS_6half_tEfNS_4arch4Sm80ELb0ELb1ELb0ELb1ELb0ELb0ELb1ELb0EEENS1_21CollectiveEpilogueFwdINS6_IJS8_SA_S9_EEENS6_IJNS7_ILi1EEESI_SI_EEESC_SE_Li256ELb1ELb1ELb0ELb0EEENS1_19SingleTileSchedulerILb1ELb0ELb1ELi128EEEEEEEEEvNT_6ParamsE:
        /* <DEDUP_REMOVED lines=17> */
.L_x_928:
        /* <DEDUP_REMOVED lines=8> */
.L_x_930:
[----:B------:R-:W-:-:S04]  /*0190*/  MOV R0, c[0x0][0x54c] ;  /* 0x0001530000007a02 */ /* 0x000fc80000000f00 */
.L_x_929:
[----:B------:R-:W-:Y:S01]  /*01a0*/  USHF.L.U32 UR7, UR7, 0x7, URZ ;  /* 0x0000000707077899 */ /* 0x000fe2000800063f */
[----:B-----5:R-:W-:-:S05]  /*01b0*/  IMAD R0, R0, c[0x0][0x548], RZ ;  /* 0x0001520000007a24 */ /* 0x020fca00078e02ff */
[----:B------:R-:W-:-:S04]  /*01c0*/  ISETP.LE.AND P0, PT, R0, UR7, PT ;  /* 0x0000000700007c0c */ /* 0x000fc8000bf03270 */
[----:B------:R-:W-:Y:S01]  /*01d0*/  SEL R232, R232, 0xffffffff, !P0 ;  /* 0xffffffffe8e87807 */ /* 0x000fe20004000000 */
[----:B------:R-:W-:Y:S05]  /*01e0*/  BRA `(.L_x_931) ;  /* 0x0000012000007947 */ /* 0x000fea0003800000 */
.L_x_927:
[----:B------:R-:W-:-:S04]  /*01f0*/  ISETP.NE.U32.AND P0, PT, RZ, c[0x0][0x568], PT ;  /* 0x00015a00ff007a0c */ /* 0x000fc80003f05070 */
[----:B------:R-:W-:-:S13]  /*0200*/  ISETP.NE.AND.EX P0, PT, RZ, c[0x0][0x56c], PT, P0 ;  /* 0x00015b00ff007a0c */ /* 0x000fda0003f05300 */
[----:B------:R-:W-:Y:S05]  /*0210*/  @!P0 BRA `(.L_x_932) ;  /* 0x0000002000008947 */ /* 0x000fea0003800000 */
[----:B------:R1:W5:Y:S01]  /*0220*/  LDG.E R0, [R2.64] ;  /* 0x0000001202007981 */ /* 0x000362000c1e1900 */
[----:B------:R-:W-:Y:S05]  /*0230*/  BRA `(.L_x_933) ;  /* 0x0000009000007947 */ /* 0x000fea0003800000 */
.L_x_932:
        /* <DEDUP_REMOVED lines=8> */
.L_x_934:
[----:B------:R-:W-:-:S04]  /*02c0*/  MOV R0, c[0x0][0x54c] ;  /* 0x0001530000007a02 */ /* 0x000fc80000000f00 */
.L_x_933:
[----:B------:R-:W-:Y:S01]  /*02d0*/  USHF.L.U32 UR7, UR7, 0x7, URZ ;  /* 0x0000000707077899 */ /* 0x000fe2000800063f */
[----:B-----5:R-:W-:-:S05]  /*02e0*/  IMAD R0, R0, c[0x0][0x548], RZ ;  /* 0x0001520000007a24 */ /* 0x020fca00078e02ff */
[----:B------:R-:W-:-:S04]  /*02f0*/  ISETP.LE.AND P0, PT, R0, UR7, PT ;  /* 0x0000000700007c0c */ /* 0x000fc8000bf03270 */
[----:B------:R-:W-:-:S04]  /*0300*/  SEL R232, R232, 0xffffffff, !P0 ;  /* 0xffffffffe8e87807 */ /* 0x000fc80004000000 */
.L_x_931:
[----:B------:R-:W-:-:S13]  /*0310*/  ISETP.GE.AND P0, PT, R232, RZ, PT ;  /* 0x000000ffe800720c */ /* 0x000fda0003f06270 */
        /* <DEDUP_REMOVED lines=10> */
[----:B------:R-:W-:Y:S01]  /*03c0*/  @P0 IMAD.WIDE R12, R232, R5, c[0x0][0x360] ;  /* 0x0000d800e80c0625 */ /* 0x000fe200078e0205 */
[----:B------:R-:W2:Y:S01]  /*03d0*/  @P1 LDG.E R4, [R14.64] ;  /* 0x000000120e041981 */ /* 0x000ea2000c1e1900 */
[----:B-1----:R-:W-:-:S03]  /*03e0*/  CS2R R2, SRZ ;  /* 0x0000000000027805 */ /* 0x002fc6000001ff00 */
[----:B------:R-:W3:Y:S01]  /*03f0*/  @P0 LDG.E R0, [R12.64] ;  /* 0x000000120c000981 */ /* 0x000ee2000c1e1900 */
[----:B------:R-:W-:-:S04]  /*0400*/  IMAD.WIDE R10, R232, R5, c[0x0][0x348] ;  /* 0x0000d200e80a7625 */ /* 0x000fc800078e0205 */
[----:B------:R-:W-:Y:S01]  /*0410*/  IMAD.WIDE R8, R232, R5, c[0x0][0x350] ;  /* 0x0000d400e8087625 */ /* 0x000fe200078e0205 */
[----:B------:R1:W5:Y:S04]  /*0420*/  @P2 LDG.E R2, [R10.64] ;  /* 0x000000120a022981 */ /* 0x000368000c1e1900 */
[----:B------:R1:W5:Y:S01]  /*0430*/  @P4 LDG.E R3, [R8.64] ;  /* 0x0000001208034981 */ /* 0x000362000c1e1900 */
[----:B------:R-:W-:Y:S02]  /*0440*/  UMOV UR6, URZ ;  /* 0x0000003f00067c82 */ /* 0x000fe40008000000 */
[----:B------:R-:W-:Y:S02]  /*0450*/  ULDC UR16, c[0x0][0x168] ;  /* 0x00005a0000107ab9 */ /* 0x000fe40000000800 */
[----:B------:R-:W-:Y:S01]  /*0460*/  ULDC UR9, c[0x0][0x1d0] ;  /* 0x0000740000097ab9 */ /* 0x000fe20000000800 */
[----:B--2---:R1:W2:Y:S08]  /*0470*/  @P1 R2UR UR6, R4 ;  /* 0x00000000040613c2 */ /* 0x0042b000000e0000 */
[----:B---3--:R1:W3:Y:S02]  /*0480*/  @P0 R2UR UR16, R0 ;  /* 0x00000000001003c2 */ /* 0x0082e400000e0000 */
[----:B-12---:R-:W-:Y:S05]  /*0490*/  @P0 BRA `(.L_x_935) ;  /* 0x0000006000000947 */ /* 0x006fea0003800000 */
[----:B------:R-:W-:Y:S05]  /*04a0*/  @!P2 BRA `(.L_x_935) ;  /* 0x000000500000a947 */ /* 0x000fea0003800000 */
[----:B------:R-:W2:Y:S04]  /*04b0*/  LDG.E R0, [R10.64] ;  /* 0x000000120a007981 */ /* 0x000ea8000c1e1900 */
[----:B------:R-:W4:Y:S01]  /*04c0*/  LDG.E R4, [R10.64+0x4] ;  /* 0x000004120a047981 */ /* 0x000f22000c1e1900 */
[----:B--23--:R-:W1:Y:S08]  /*04d0*/  R2UR UR16, R0 ;  /* 0x00000000001073c2 */ /* 0x00ce7000000e0000 */
[----:B----4-:R-:W1:Y:S02]  /*04e0*/  R2UR UR4, R4 ;  /* 0x00000000040473c2 */ /* 0x010e6400000e0000 */
[----:B-1----:R-:W-:-:S06]  /*04f0*/  UIADD3 UR16, -UR16, UR4, URZ ;  /* 0x0000000410107290 */ /* 0x002fcc000fffe13f */
.L_x_935:
[----:B------:R-:W-:-:S04]  /*0500*/  ISETP.NE.U32.AND P0, PT, RZ, c[0x0][0x368], PT ;  /* 0x0000da00ff007a0c */ /* 0x000fc80003f05070 */
[----:B------:R-:W-:-:S13]  /*0510*/  ISETP.NE.AND.EX P0, PT, RZ, c[0x0][0x36c], PT, P0 ;  /* 0x0000db00ff007a0c */ /* 0x000fda0003f05300 */
[----:B------:R-:W-:Y:S05]  /*0520*/  @!P0 BRA `(.L_x_936) ;  /* 0x0000004000008947 */ /* 0x000fea0003800000 */
[----:B------:R-:W-:-:S05]  /*0530*/  IMAD.WIDE R8, R232, R5, c[0x0][0x368] ;  /* 0x0000da00e8087625 */ /* 0x000fca00078e0205 */
[----:B------:R-:W2:Y:S02]  /*0540*/  LDG.E R0, [R8.64] ;  /* 0x0000001208007981 */ /* 0x000ea4000c1e1900 */
[----:B--2---:R1:W2:Y:S02]  /*0550*/  R2UR UR9, R0 ;  /* 0x00000000000973c2 */ /* 0x0042a400000e0000 */
[----:B-12---:R-:W-:Y:S05]  /*0560*/  BRA `(.L_x_937) ;  /* 0x0000006000007947 */ /* 0x006fea0003800000 */
.L_x_936:
[----:B------:R-:W-:Y:S05]  /*0570*/  @!P4 BRA `(.L_x_937) ;  /* 0x000000500000c947 */ /* 0x000fea0003800000 */
[----:B------:R-:W2:Y:S04]  /*0580*/  LDG.E R0, [R8.64] ;  /* 0x0000001208007981 */ /* 0x000ea8000c1e1900 */
[----:B------:R-:W4:Y:S01]  /*0590*/  LDG.E R4, [R8.64+0x4] ;  /* 0x0000041208047981 */ /* 0x000f22000c1e1900 */
[----:B--2---:R-:W1:Y:S08]  /*05a0*/  R2UR UR9, R0 ;  /* 0x00000000000973c2 */ /* 0x004e7000000e0000 */
[----:B----4-:R-:W1:Y:S02]  /*05b0*/  R2UR UR4, R4 ;  /* 0x00000000040473c2 */ /* 0x010e6400000e0000 */
[----:B-1----:R-:W-:-:S06]  /*05c0*/  UIADD3 UR9, -UR9, UR4, URZ ;  /* 0x0000000409097290 */ /* 0x002fcc000fffe13f */
.L_x_937:
[----:B------:R-:W-:Y:S01]  /*05d0*/  ULDC UR4, c[0x0][0x2c4] ;  /* 0x0000b10000047ab9 */ /* 0x000fe20000000800 */
[----:B-----5:R-:W-:Y:S01]  /*05e0*/  IADD3 R0, R3, UR6, RZ ;  /* 0x0000000603007c10 */ /* 0x020fe2000fffe0ff */
[----:B------:R-:W-:-:S02]  /*05f0*/  UISETP.NE.AND UP2, UPT, UR4, 0x1, UPT ;  /* 0x000000010400788c */ /* 0x000fc4000bf45270 */
[----:B------:R-:W-:Y:S02]  /*0600*/  ULDC.64 UR10, c[0x0][0x2c8] ;  /* 0x0000b200000a7ab9 */ /* 0x000fe40000000a00 */
[----:B------:R-:W-:Y:S02]  /*0610*/  ULDC.64 UR4, c[0x0][0x328] ;  /* 0x0000ca0000047ab9 */ /* 0x000fe40000000a00 */
[----:B------:R-:W-:Y:S02]  /*0620*/  UISETP.GE.AND UP1, UPT, UR5, 0x1, UPT ;  /* 0x000000010500788c */ /* 0x000fe4000bf26270 */
[----:B------:R-:W-:-:S03]  /*0630*/  UIADD3 UR9, -UR6, UR9, URZ ;  /* 0x0000000906097290 */ /* 0x000fc6000fffe13f */
[----:B------:R-:W-:Y:S01]  /*0640*/  @UP2 UIADD3 UR12, UR7, 0x7f, URZ ;  /* 0x0000007f070c2890 */ /* 0x000fe2000fffe03f */
[----:B------:R-:W-:Y:S01]  /*0650*/  PLOP3.LUT P0, PT, PT, PT, UP1, 0x40, 0x0 ;  /* 0x000000000000781c */ /* 0x000fe20003f0e818 */
[----:B---3--:R-:W-:Y:S02]  /*0660*/  UIADD3 UR8, UR9, 0x1, -UR16 ;  /* 0x0000000109087890 */ /* 0x008fe4000fffe810 */
[----:B------:R-:W-:Y:S02]  /*0670*/  UIMAD.WIDE.U32 UR12, UR12, UR10, URZ ;  /* 0x0000000a0c0c72a5 */ /* 0x000fe4000f8e003f */
[----:B------:R-:W-:Y:S02]  /*0680*/  UIADD3 UR10, UR7, 0x7f, URZ ;  /* 0x0000007f070a7890 */ /* 0x000fe4000fffe03f */
[----:B------:R-:W-:-:S04]  /*0690*/  @UP2 USHF.R.U32.HI UR10, URZ, UR11, UR13 ;  /* 0x0000000b3f0a2299 */ /* 0x000fc8000801160d */
[----:B------:R-:W-:-:S04]  /*06a0*/  UIADD3 UR8, UR8, UR10, URZ ;  /* 0x0000000a08087290 */ /* 0x000fc8000fffe03f */
[----:B------:R-:W-:Y:S01]  /*06b0*/  UIADD3 UR4, UR8, UR4, URZ ;  /* 0x0000000408047290 */ /* 0x000fe2000fffe03f */
[----:B------:R-:W-:Y:S05]  /*06c0*/  @P0 BRA `(.L_x_938) ;  /* 0x0000012000000947 */ /* 0x000fea0003800000 */
[----:B------:R-:W-:Y:S01]  /*06d0*/  ISETP.LT.AND P0, PT, RZ, UR8, PT ;  /* 0x00000008ff007c0c */ /* 0x000fe2000bf01270 */
[----:B------:R-:W-:-:S12]  /*06e0*/  UIADD3 UR6, UR8, -0x1, URZ ;  /* 0xffffffff08067890 */ /* 0x000fd8000fffe03f */
        /* <DEDUP_REMOVED lines=8> */
.L_x_939:
[----:B------:R-:W-:Y:S02]  /*0770*/  UISETP.NE.AND UP0, UPT, UR5, 0x1, UPT ;  /* 0x000000010500788c */ /* 0x000fe4000bf05270 */
[----:B------:R-:W-:Y:S02]  /*0780*/  ULDC.64 UR10, c[0x0][0x330] ;  /* 0x0000cc00000a7ab9 */ /* 0x000fe40000000a00 */
[----:B------:R-:W-:-:S07]  /*0790*/  UIMAD.WIDE.U32 UR12, UR6, UR10, URZ ;  /* 0x0000000a060c72a5 */ /* 0x000fce000f8e003f */
[----:B------:R-:W-:Y:S02]  /*07a0*/  @UP0 USHF.R.U32.HI UR6, URZ, UR11, UR13 ;  /* 0x0000000b3f060299 */ /* 0x000fe4000801160d */
.L_x_940:
[----:B------:R-:W-:Y:S02]  /*07b0*/  ULDC UR8, c[0x0][0x32c] ;  /* 0x0000cb0000087ab9 */ /* 0x000fe40000000800 */
[----:B------:R-:W-:-:S04]  /*07c0*/  UIMAD UR8, UR6, UR5, UR8 ;  /* 0x00000005060872a4 */ /* 0x000fc8000f8e0208 */
[----:B------:R-:W-:-:S04]  /*07d0*/  UISETP.LT.AND UP0, UPT, UR4, UR8, UPT ;  /* 0x000000080400728c */ /* 0x000fc8000bf01270 */
[----:B------:R-:W-:Y:S02]  /*07e0*/  USEL UR4, UR4, UR8, UP0 ;  /* 0x0000000804047287 */ /* 0x000fe40008000000 */
.L_x_938:
[----:B------:R-:W-:Y:S01]  /*07f0*/  UIADD3 UR12, UR9, 0x3f, URZ ;  /* 0x0000003f090c7890 */ /* 0x000fe2000fffe03f */
[----:B------:R-:W-:Y:S01]  /*0800*/  PLOP3.LUT P0, PT, PT, PT, UP1, 0x40, 0x0 ;  /* 0x000000000000781c */ /* 0x000fe20003f0e818 */
[----:B------:R-:W-:Y:S02]  /*0810*/  UIADD3 UR6, UR4, 0x3f, URZ ;  /* 0x0000003f04067890 */ /* 0x000fe4000fffe03f */
[----:B------:R-:W-:Y:S02]  /*0820*/  ULDC.64 UR10, c[0x0][0x2c8] ;  /* 0x0000b200000a7ab9 */ /* 0x000fe40000000a00 */
[----:B------:R-:W-:Y:S02]  /*0830*/  UIMAD.WIDE.U32 UR14, UR7, UR10, URZ ;  /* 0x0000000a070e72a5 */ /* 0x000fe4000f8e003f */
[----:B------:R-:W-:Y:S02]  /*0840*/  USHF.R.S32.HI UR8, URZ, 0x1f, UR12 ;  /* 0x0000001f3f087899 */ /* 0x000fe4000801140c */
[----:B------:R-:W-:-:S02]  /*0850*/  USHF.R.S32.HI UR10, URZ, 0x1f, UR6 ;  /* 0x0000001f3f0a7899 */ /* 0x000fc40008011406 */
[----:B------:R-:W-:Y:S02]  /*0860*/  ULEA.HI UR8, UR8, UR12, URZ, 0x6 ;  /* 0x0000000c08087291 */ /* 0x000fe4000f8f303f */
[----:B------:R-:W-:Y:S02]  /*0870*/  ULEA.HI UR10, UR10, UR6, URZ, 0x6 ;  /* 0x000000060a0a7291 */ /* 0x000fe4000f8f303f */
[----:B------:R-:W-:Y:S02]  /*0880*/  UMOV UR4, UR7 ;  /* 0x0000000700047c82 */ /* 0x000fe40008000000 */
[----:B------:R-:W-:Y:S02]  /*0890*/  @UP2 USHF.R.U32.HI UR4, URZ, UR11, UR15 ;  /* 0x0000000b3f042299 */ /* 0x000fe4000801160f */
[----:B------:R-:W-:Y:S02]  /*08a0*/  USHF.R.S32.HI UR14, URZ, 0x6, UR8 ;  /* 0x000000063f0e7899 */ /* 0x000fe40008011408 */
[----:B------:R-:W-:-:S02]  /*08b0*/  USHF.R.S32.HI UR11, URZ, 0x6, UR10 ;  /* 0x000000063f0b7899 */ /* 0x000fc4000801140a */
[----:B------:R-:W-:Y:S02]  /*08c0*/  UIADD3 UR6, UR9, -UR16, URZ ;  /* 0x8000001009067290 */ /* 0x000fe4000fffe03f */
[----:B------:R-:W-:Y:S02]  /*08d0*/  UISETP.LT.AND UP0, UPT, UR14, UR11, UPT ;  /* 0x0000000b0e00728c */ /* 0x000fe4000bf01270 */
[----:B------:R-:W-:Y:S02]  /*08e0*/  UIADD3 UR10, UR6, UR4, URZ ;  /* 0x00000004060a7290 */ /* 0x000fe4000fffe03f */
[----:B------:R-:W-:Y:S02]  /*08f0*/  ULDC UR8, c[0x0][0x324] ;  /* 0x0000c90000087ab9 */ /* 0x000fe40000000800 */
[----:B------:R-:W-:Y:S02]  /*0900*/  USEL UR14, UR14, UR11, UP0 ;  /* 0x0000000b0e0e7287 */ /* 0x000fe40008000000 */
        /* <DEDUP_REMOVED lines=13> */
.L_x_942:
[----:B------:R-:W-:-:S03]  /*09e0*/  UISETP.NE.AND UP0, UPT, UR5, 0x1, UPT ;  /* 0x000000010500788c */ /* 0x000fc6000bf05270 */
[----:B------:R-:W-:Y:S02]  /*09f0*/  ULDC.64 UR4, c[0x0][0x330] ;  /* 0x0000cc0000047ab9 */ /* 0x000fe40000000a00 */
[----:B------:R-:W-:-:S07]  /*0a00*/  UIMAD.WIDE.U32 UR12, UR10, UR4, URZ ;  /* 0x000000040a0c72a5 */ /* 0x000fce000f8e003f */
[----:B------:R-:W-:Y:S02]  /*0a10*/  @UP0 UMOV UR11, UR13 ;  /* 0x0000000d000b0c82 */ /* 0x000fe40008000000 */
[----:B------:R-:W-:Y:S02]  /*0a20*/  @UP0 USHF.R.U32.HI UR10, URZ, UR5, UR11 ;  /* 0x000000053f0a0299 */ /* 0x000fe4000801160b */
.L_x_943:
[----:B------:R-:W-:Y:S02]  /*0a30*/  ULDC UR4, c[0x0][0x32c] ;  /* 0x0000cb0000047ab9 */ /* 0x000fe40000000800 */
[----:B------:R-:W-:-:S04]  /*0a40*/  UIMAD UR4, UR10, UR4, URZ ;  /* 0x000000040a0472a4 */ /* 0x000fc8000f8e023f */
[----:B------:R-:W-:-:S04]  /*0a50*/  UISETP.LT.AND UP0, UPT, UR8, UR4, UPT ;  /* 0x000000040800728c */ /* 0x000fc8000bf01270 */
[----:B------:R-:W-:-:S04]  /*0a60*/  USEL UR8, UR8, UR4, !UP0 ;  /* 0x0000000408087287 */ /* 0x000fc8000c000000 */
.L_x_941:
        /* <DEDUP_REMOVED lines=76> */
[----:B------:R-:W-:-:S04]  /*0f30*/  ISETP.NE.U32.AND P3, PT, RZ, c[0x0][0x340], PT ;  /* 0x0000d000ff007a0c */ /* 0x000fc80003f65070 */
[----:B------:R-:W-:-:S13]  /*0f40*/  ISETP.NE.AND.EX P3, PT, RZ, c[0x0][0x344], PT, P3 ;  /* 0x0000d100ff007a0c */ /* 0x000fda0003f65330 */
[----:B------:R-:W-:-:S06]  /*0f50*/  @P3 IMAD.WIDE R4, R232, R5, c[0x0][0x340] ;  /* 0x0000d000e8043625 */ /* 0x000fcc00078e0205 */
[----:B------:R1:W2:Y:S01]  /*0f60*/  @P3 LDG.E R4, [R4.64] ;  /* 0x0000001204043981 */ /* 0x0002a2000c1e1900 */
[----:B------:R-:W-:Y:S01]  /*0f70*/  SHF.R.S32.HI R3, RZ, 0x1f, R2 ;  /* 0x0000001fff037819 */ /* 0x000fe20000011402 */
[----:B------:R-:W-:Y:S01]  /*0f80*/  ULDC UR4, c[0x0][0x2c4] ;  /* 0x0000b10000047ab9 */ /* 0x000fe20000000800 */
[----:B------:R-:W-:Y:S01]  /*0f90*/  SHF.R.S32.HI R85, RZ, 0x1f, R6 ;  /* 0x0000001fff557819 */ /* 0x000fe20000011406 */
[----:B------:R-:W3:Y:S01]  /*0fa0*/  S2R R22, SR_CTAID.Y ;  /* 0x0000000000167919 */ /* 0x000ee20000002600 */
[----:B------:R-:W-:Y:S01]  /*0fb0*/  PLOP3.LUT P1, PT, PT, PT, UP2, 0x80, 0x0 ;  /* 0x000000000000781c */ /* 0x000fe20003f2f028 */
[----:B------:R-:W-:Y:S01]  /*0fc0*/  IMAD R3, R3, c[0x0][0x178], RZ ;  /* 0x00005e0003037a24 */ /* 0x000fe200078e02ff */
[-C--:B------:R-:W-:Y:S01]  /*0fd0*/  LEA.HI R12, R85, R6.reuse, RZ, 0x3 ;  /* 0x00000006550c7211 */ /* 0x080fe200078f18ff */
[----:B------:R-:W-:Y:S01]  /*0fe0*/  UIMAD UR4, UR16, UR4, URZ ;  /* 0x00000004100472a4 */ /* 0x000fe2000f8e023f */
[----:B------:R-:W-:Y:S01]  /*0ff0*/  PLOP3.LUT P0, PT, PT, PT, UP2, 0x80, 0x0 ;  /* 0x000000000000781c */ /* 0x000fe20003f0f028 */
[----:B------:R-:W-:Y:S01]  /*1000*/  IMAD R14, R2, c[0x0][0x17c], R3 ;  /* 0x00005f00020e7a24 */ /* 0x000fe200078e0203 */
[----:B------:R-:W-:Y:S01]  /*1010*/  LOP3.LUT R9, R12, 0xfffffff8, RZ, 0xc0, !PT ;  /* 0xfffffff80c097812 */ /* 0x000fe200078ec0ff */
[----:B------:R-:W-:Y:S01]  /*1020*/  IMAD.WIDE.U32 R2, R2, c[0x0][0x178], RZ ;  /* 0x00005e0002027a25 */ /* 0x000fe200078e00ff */
[----:B------:R-:W-:Y:S01]  /*1030*/  SHF.R.S32.HI R12, RZ, 0x3, R12 ;  /* 0x00000003ff0c7819 */ /* 0x000fe2000001140c */
[----:B------:R-:W-:Y:S01]  /*1040*/  BSSY B0, `(.L_x_945) ;  /* 0x00000b0000007945 */ /* 0x000fe20003800000 */
[----:B------:R-:W-:Y:S01]  /*1050*/  SHF.R.S32.HI R11, RZ, 0x1f, R232 ;  /* 0x0000001fff0b7819 */ /* 0x000fe200000114e8 */
[----:B------:R-:W-:Y:S01]  /*1060*/  IMAD.IADD R15, R3, 0x1, R14 ;  /* 0x00000001030f7824 */ /* 0x000fe200078e020e */
[----:B------:R-:W-:Y:S01]  /*1070*/  SEL R24, R232, RZ, !P2 ;  /* 0x000000ffe8187207 */ /* 0x000fe20005000000 */
[----:B------:R-:W-:Y:S01]  /*1080*/  IMAD.IADD R9, R6, 0x1, -R9 ;  /* 0x0000000106097824 */ /* 0x000fe200078e0a09 */
[----:B------:R-:W-:Y:S01]  /*1090*/  SEL R17, R11, RZ, !P2 ;  /* 0x000000ff0b117207 */ /* 0x000fe20005000000 */
[----:B------:R-:W-:Y:S01]  /*10a0*/  IMAD.MOV.U32 R14, RZ, RZ, R2 ;  /* 0x000000ffff0e7224 */ /* 0x000fe200078e0002 */
[----:B------:R-:W-:Y:S01]  /*10b0*/  LEA.HI R7, R85, R6, RZ, 0x4 ;  /* 0x0000000655077211 */ /* 0x000fe200078f20ff */
[----:B------:R-:W-:-:S02]  /*10c0*/  IMAD R2, R9, 0x20, R12 ;  /* 0x0000002009027824 */ /* 0x000fc400078e020c */
[----:B------:R-:W-:Y:S01]  /*10d0*/  IMAD R17, R17, c[0x0][0x1c0], RZ ;  /* 0x0000700011117a24 */ /* 0x000fe200078e02ff */
[----:B------:R-:W-:Y:S01]  /*10e0*/  SHF.R.S32.HI R8, RZ, 0x4, R7 ;  /* 0x00000004ff087819 */ /* 0x000fe20000011407 */
[----:B------:R-:W-:Y:S01]  /*10f0*/  IMAD.SHL.U32 R231, R12, 0x40, RZ ;  /* 0x000000400ce77824 */ /* 0x000fe200078e00ff */
[----:B------:R-:W-:Y:S01]  /*1100*/  IADD3 R2, R2, UR7, RZ ;  /* 0x0000000702027c10 */ /* 0x000fe2000fffe0ff */
[----:B---3--:R-:W-:Y:S01]  /*1110*/  IMAD.WIDE.U32 R14, R22, c[0x0][0x1b8], R14 ;  /* 0x00006e00160e7a25 */ /* 0x008fe200078e000e */
[----:B------:R-:W-:Y:S02]  /*1120*/  SHF.R.S32.HI R3, RZ, 0x1f, R22 ;  /* 0x0000001fff037819 */ /* 0x000fe40000011416 */
[----:B------:R-:W-:Y:S01]  /*1130*/  LEA.HI R229, R7, R8, RZ, 0x1 ;  /* 0x0000000807e57211 */ /* 0x000fe200078f08ff */
[----:B------:R-:W-:Y:S01]  /*1140*/  IMAD.MOV.U32 R18, RZ, RZ, R2 ;  /* 0x000000ffff127224 */ /* 0x000fe200078e0002 */
[----:B------:R-:W-:Y:S01]  /*1150*/  LOP3.LUT R231, R231, 0x1c0, RZ, 0xc0, !PT ;  /* 0x000001c0e7e77812 */ /* 0x000fe200078ec0ff */
[----:B-1----:R-:W-:Y:S01]  /*1160*/  IMAD R5, R3, c[0x0][0x1b8], RZ ;  /* 0x00006e0003057a24 */ /* 0x002fe200078e02ff */
[----:B------:R-:W-:Y:S01]  /*1170*/  LOP3.LUT R7, R7, 0xfffffff0, RZ, 0xc0, !PT ;  /* 0xfffffff007077812 */ /* 0x000fe200078ec0ff */
[----:B------:R-:W-:Y:S01]  /*1180*/  IMAD R17, R24, c[0x0][0x1c4], R17 ;  /* 0x0000710018117a24 */ /* 0x000fe200078e0211 */
[----:B------:R-:W-:Y:S01]  /*1190*/  LOP3.LUT R229, R229, 0xfffffffe, RZ, 0xc0, !PT ;  /* 0xfffffffee5e57812 */ /* 0x000fe200078ec0ff */
[----:B------:R-:W-:-:S02]  /*11a0*/  IMAD R5, R22, c[0x0][0x1bc], R5 ;  /* 0x00006f0016057a24 */ /* 0x000fc400078e0205 */
[----:B------:R-:W-:Y:S02]  /*11b0*/  IMAD.SHL.U32 R20, R9, 0x8, RZ ;  /* 0x0000000809147824 */ /* 0x000fe400078e00ff */
[----:B------:R-:W-:Y:S02]  /*11c0*/  IMAD.IADD R15, R15, 0x1, R5 ;  /* 0x000000010f0f7824 */ /* 0x000fe400078e0205 */
[----:B------:R-:W-:Y:S01]  /*11d0*/  @P1 IMAD.HI.U32 R5, R2, c[0x0][0x2c8], RZ ;  /* 0x0000b20002051a27 */ /* 0x000fe200078e00ff */
[----:B------:R-:W-:Y:S02]  /*11e0*/  IADD3 R31, P1, R0, R12, RZ ;  /* 0x0000000c001f7210 */ /* 0x000fe40007f3e0ff */
[----:B------:R-:W-:Y:S01]  /*11f0*/  LOP3.LUT R10, R231, 0x38, R20, 0xf8, !PT ;  /* 0x00000038e70a7812 */ /* 0x000fe200078ef814 */
[----:B------:R-:W-:Y:S01]  /*1200*/  IMAD.WIDE.U32 R24, R24, c[0x0][0x1c0], R14 ;  /* 0x0000700018187a25 */ /* 0x000fe200078e000e */
[----:B------:R-:W-:Y:S02]  /*1210*/  @P0 SHF.R.U32.HI R18, RZ, c[0x0][0x2cc], R5 ;  /* 0x0000b300ff120a19 */ /* 0x000fe40000011605 */
[----:B------:R-:W-:Y:S01]  /*1220*/  IADD3 R5, R12, UR7, RZ ;  /* 0x000000070c057c10 */ /* 0x000fe2000fffe0ff */
[----:B------:R-:W-:Y:S01]  /*1230*/  IMAD.IADD R25, R25, 0x1, R17 ;  /* 0x0000000119197824 */ /* 0x000fe200078e0211 */
[--C-:B------:R-:W-:Y:S01]  /*1240*/  SHF.R.S32.HI R15, RZ, 0x1f, R18.reuse ;  /* 0x0000001fff0f7819 */ /* 0x100fe20000011412 */
[----:B------:R-:W-:Y:S01]  /*1250*/  IMAD.MOV R13, RZ, RZ, -R18 ;  /* 0x000000ffff0d7224 */ /* 0x000fe200078e0a12 */
[----:B------:R-:W-:Y:S01]  /*1260*/  SHF.R.U32.HI R231, RZ, 0x3, R231 ;  /* 0x00000003ffe77819 */ /* 0x000fe200000116e7 */
[----:B------:R-:W-:Y:S01]  /*1270*/  IMAD.IADD R229, R8, 0x1, -R229 ;  /* 0x0000000108e57824 */ /* 0x000fe200078e0ae5 */
[----:B------:R-:W-:Y:S01]  /*1280*/  IADD3 R8, R5, 0x20, RZ ;  /* 0x0000002005087810 */ /* 0x000fe20007ffe0ff */
[----:B------:R-:W-:Y:S01]  /*1290*/  IMAD R16, R13, c[0x0][0x2c4], R2 ;  /* 0x0000b1000d107a24 */ /* 0x000fe200078e0202 */
[----:B------:R-:W-:Y:S01]  /*12a0*/  SHF.R.S32.HI R13, RZ, 0x1f, R0 ;  /* 0x0000001fff0d7819 */ /* 0x000fe20000011400 */
[----:B------:R-:W-:Y:S01]  /*12b0*/  IMAD R15, R15, c[0x0][0x1b0], RZ ;  /* 0x00006c000f0f7a24 */ /* 0x000fe200078e02ff */
[----:B------:R-:W-:-:S02]  /*12c0*/  LOP3.LUT R231, R10, R231, RZ, 0x3c, !PT ;  /* 0x000000e70ae77212 */ /* 0x000fc400078e3cff */
[----:B------:R-:W-:Y:S01]  /*12d0*/  SHF.R.S32.HI R2, RZ, 0x1f, R16 ;  /* 0x0000001fff027819 */ /* 0x000fe20000011410 */
[----:B------:R-:W-:Y:S01]  /*12e0*/  IMAD R15, R18, c[0x0][0x1b4], R15 ;  /* 0x00006d00120f7a24 */ /* 0x000fe200078e020f */
[----:B------:R-:W-:Y:S01]  /*12f0*/  LEA.HI.X.SX32 R0, R12, R13, 0x1, P1 ;  /* 0x0000000d0c007211 */ /* 0x000fe200008f0eff */
[----:B------:R-:W-:Y:S01]  /*1300*/  IMAD.WIDE.U32 R18, R18, c[0x0][0x1b0], R24 ;  /* 0x00006c0012127a25 */ /* 0x000fe200078e0018 */
[----:B------:R-:W-:Y:S02]  /*1310*/  ISETP.GE.AND P1, PT, R5, UR4, PT ;  /* 0x0000000405007c0c */ /* 0x000fe4000bf26270 */
[----:B------:R-:W-:Y:S01]  /*1320*/  ISETP.GE.AND P0, PT, R8, UR4, PT ;  /* 0x0000000408007c0c */ /* 0x000fe2000bf06270 */
[----:B------:R-:W-:Y:S01]  /*1330*/  IMAD.IADD R19, R19, 0x1, R15 ;  /* 0x0000000113137824 */ /* 0x000fe200078e020f */
[----:B------:R-:W-:Y:S01]  /*1340*/  IADD3 R8, R20, 0x80, RZ ;  /* 0x0000008014087810 */ /* 0x000fe20007ffe0ff */
[----:B------:R-:W-:Y:S01]  /*1350*/  IMAD R15, R2, c[0x0][0x1a8], RZ ;  /* 0x00006a00020f7a24 */ /* 0x000fe200078e02ff */
[----:B------:R-:W-:Y:S01]  /*1360*/  SHF.R.S32.HI R21, RZ, 0x1f, R20 ;  /* 0x0000001fff157819 */ /* 0x000fe20000011414 */
[----:B------:R-:W-:Y:S01]  /*1370*/  IMAD R24, R0, c[0x0][0x1e0], RZ ;  /* 0x0000780000187a24 */ /* 0x000fe200078e02ff */
[----:B------:R-:W-:Y:S01]  /*1380*/  ISETP.GE.AND P2, PT, R8, c[0x0][0x1d4], PT ;  /* 0x0000750008007a0c */ /* 0x000fe20003f46270 */
[----:B------:R-:W-:-:S02]  /*1390*/  IMAD R15, R16, c[0x0][0x1ac], R15 ;  /* 0x00006b00100f7a24 */ /* 0x000fc400078e020f */
[----:B------:R-:W-:-:S04]  /*13a0*/  IMAD.WIDE.U32 R16, R16, c[0x0][0x1a8], R18 ;  /* 0x00006a0010107a25 */ /* 0x000fc800078e0012 */
[----:B------:R-:W-:Y:S01]  /*13b0*/  IMAD.IADD R14, R17, 0x1, R15 ;  /* 0x00000001110e7824 */ /* 0x000fe200078e020f */
[----:B------:R-:W-:Y:S01]  /*13c0*/  LEA R15, P5, R16, c[0x0][0x160], 0x1 ;  /* 0x00005800100f7a11 */ /* 0x000fe200078a08ff */
[----:B------:R-:W-:Y:S01]  /*13d0*/  IMAD R18, R0, c[0x0][0x208], RZ ;  /* 0x0000820000127a24 */ /* 0x000fe200078e02ff */
[----:B------:R-:W-:Y:S01]  /*13e0*/  LEA.HI R0, R85, R6, RZ, 0x6 ;  /* 0x0000000655007211 */ /* 0x000fe200078f30ff */
[----:B------:R-:W-:Y:S01]  /*13f0*/  IMAD.IADD R2, R6, 0x1, -R7 ;  /* 0x0000000106027824 */ /* 0x000fe200078e0a07 */
[----:B------:R-:W-:Y:S01]  /*1400*/  LEA.HI.X R14, R16, c[0x0][0x164], R14, 0x1, P5 ;  /* 0x00005900100e7a11 */ /* 0x000fe200028f0c0e */
[----:B------:R-:W-:Y:S01]  /*1410*/  SHFL.IDX PT, R26, R15, RZ, 0x181f ;  /* 0x00181fff0f1a7589 */ /* 0x000fe200000e0000 */
[----:B------:R-:W-:Y:S01]  /*1420*/  IMAD.SHL.U32 R13, R9, 0x8, RZ ;  /* 0x00000008090d7824 */ /* 0x000fe200078e00ff */
[----:B------:R-:W-:Y:S01]  /*1430*/  IADD3 R16, R20, 0x40, RZ ;  /* 0x0000004014107810 */ /* 0x000fe20007ffe0ff */
[----:B------:R-:W-:Y:S01]  /*1440*/  IMAD.SHL.U32 R0, R0, 0x8, RZ ;  /* 0x0000000800007824 */ /* 0x000fe200078e00ff */
[----:B------:R-:W1:Y:S01]  /*1450*/  SHFL.IDX PT, R27, R14, RZ, 0x181f ;  /* 0x00181fff0e1b7589 */ /* 0x000e6200000e0000 */
[----:B------:R-:W-:Y:S01]  /*1460*/  SHF.R.S32.HI R7, RZ, 0x1f, R2 ;  /* 0x0000001fff077819 */ /* 0x000fe20000011402 */
[----:B------:R-:W-:Y:S01]  /*1470*/  IMAD R24, R31, c[0x0][0x1e4], R24 ;  /* 0x000079001f187a24 */ /* 0x000fe200078e0218 */
[----:B------:R-:W-:Y:S01]  /*1480*/  IADD3 R10, R13, 0x80, RZ ;  /* 0x000000800d0a7810 */ /* 0x000fe20007ffe0ff */
[----:B------:R-:W-:Y:S01]  /*1490*/  IMAD R18, R31, c[0x0][0x20c], R18 ;  /* 0x000083001f127a24 */ /* 0x000fe200078e0212 */
[----:B------:R-:W-:Y:S01]  /*14a0*/  LOP3.LUT R231, R231, 0xfffffe00, R0, 0xf8, !PT ;  /* 0xfffffe00e7e77812 */ /* 0x000fe200078ef800 */
[----:B------:R-:W-:Y:S01]  /*14b0*/  IMAD.WIDE.U32 R32, R31, c[0x0][0x1e0], R20 ;  /* 0x000078001f207a25 */ /* 0x000fe200078e0014 */
[----:B------:R-:W-:-:S02]  /*14c0*/  LEA.HI R0, R7, R2, RZ, 0x3 ;  /* 0x0000000207007211 */ /* 0x000fc400078f18ff */
[----:B------:R-:W-:Y:S01]  /*14d0*/  @!P1 SHF.R.S32.HI R17, RZ, 0x1f, R10 ;  /* 0x0000001fff119819 */ /* 0x000fe2000001140a */
[----:B------:R-:W-:Y:S01]  /*14e0*/  IMAD.WIDE.U32 R30, R31, c[0x0][0x208], R20 ;  /* 0x000082001f1e7a25 */ /* 0x000fe200078e0014 */
[----:B------:R-:W-:Y:S02]  /*14f0*/  LOP3.LUT R7, R0, 0xfffffff8, RZ, 0xc0, !PT ;  /* 0xfffffff800077812 */ /* 0x000fe400078ec0ff */
[----:B------:R-:W-:Y:S01]  /*1500*/  IADD3 R8, R13, 0xc0, RZ ;  /* 0x000000c00d087810 */ /* 0x000fe20007ffe0ff */
[----:B------:R-:W-:Y:S01]  /*1510*/  IMAD.IADD R25, R33, 0x1, R24 ;  /* 0x0000000121197824 */ /* 0x000fe200078e0218 */
[----:B------:R-:W-:Y:S01]  /*1520*/  ISETP.GE.AND P6, PT, R10, c[0x0][0x198], PT ;  /* 0x000066000a007a0c */ /* 0x000fe20003fc6270 */
[----:B------:R-:W-:Y:S01]  /*1530*/  IMAD.IADD R7, R2, 0x1, -R7 ;  /* 0x0000000102077824 */ /* 0x000fe200078e0a07 */
[----:B------:R-:W-:Y:S01]  /*1540*/  @!P1 LEA.HI R10, R17, R10, RZ, 0x3 ;  /* 0x0000000a110a9211 */ /* 0x000fe200078f18ff */
[----:B------:R-:W-:Y:S01]  /*1550*/  IMAD.IADD R19, R31, 0x1, R18 ;  /* 0x000000011f137824 */ /* 0x000fe200078e0212 */
[----:B------:R-:W-:Y:S01]  /*1560*/  @!P1 SHF.R.S32.HI R17, RZ, 0x1f, R8 ;  /* 0x0000001fff119819 */ /* 0x000fe20000011408 */
[----:B------:R-:W-:Y:S01]  /*1570*/  IMAD.MOV.U32 R24, RZ, RZ, R32 ;  /* 0x000000ffff187224 */ /* 0x000fe200078e0020 */
[----:B------:R-:W-:Y:S01]  /*1580*/  ISETP.GE.AND P5, PT, R8, c[0x0][0x198], PT ;  /* 0x0000660008007a0c */ /* 0x000fe20003fa6270 */
[----:B------:R-:W-:Y:S01]  /*1590*/  IMAD.MOV.U32 R18, RZ, RZ, R30 ;  /* 0x000000ffff127224 */ /* 0x000fe200078e001e */
[----:B------:R-:W-:Y:S01]  /*15a0*/  @!P1 LEA.HI R8, R17, R8, RZ, 0x3 ;  /* 0x0000000811089211 */ /* 0x000fe200078f18ff */
[----:B------:R-:W-:Y:S01]  /*15b0*/  IMAD.WIDE.U32 R24, R22, c[0x0][0x1e8], R24 ;  /* 0x00007a0016187a25 */ /* 0x000fe200078e0018 */
[----:B------:R-:W-:-:S02]  /*15c0*/  @!P1 LOP3.LUT R10, R10, 0xfffffff8, RZ, 0xc0, !PT ;  /* 0xfffffff80a0a9812 */ /* 0x000fc400078ec0ff */
[----:B------:R-:W-:-:S03]  /*15d0*/  @!P1 LOP3.LUT R8, R8, 0xfffffff8, RZ, 0xc0, !PT ;  /* 0xfffffff808089812 */ /* 0x000fc600078ec0ff */
[----:B-1----:R-:W-:-:S04]  /*15e0*/  @!P1 IMAD.WIDE R32, R10, 0x2, R26 ;  /* 0x000000020a209825 */ /* 0x002fc800078e021a */
[----:B------:R-:W-:Y:S01]  /*15f0*/  IMAD.MOV.U32 R10, RZ, RZ, 0x10 ;  /* 0x00000010ff0a7424 */ /* 0x000fe200078e00ff */
[--C-:B--2---:R-:W-:Y:S01]  /*1600*/  @P3 SHF.R.S32.HI R29, RZ, 0x1f, R4.reuse ;  /* 0x0000001fff1d3819 */ /* 0x104fe20000011404 */
[----:B------:R-:W-:Y:S02]  /*1610*/  @P3 IMAD.MOV.U32 R28, RZ, RZ, R4 ;  /* 0x000000ffff1c3224 */ /* 0x000fe400078e0004 */
[----:B------:R-:W-:Y:S02]  /*1620*/  @!P3 IMAD.MOV.U32 R29, RZ, RZ, R11 ;  /* 0x000000ffff1db224 */ /* 0x000fe400078e000b */
[----:B------:R-:W-:Y:S02]  /*1630*/  @!P3 IMAD.MOV.U32 R28, RZ, RZ, R232 ;  /* 0x000000ffff1cb224 */ /* 0x000fe400078e00e8 */
[----:B------:R-:W-:Y:S01]  /*1640*/  IMAD R11, R3, c[0x0][0x1e8], RZ ;  /* 0x00007a00030b7a24 */ /* 0x000fe200078e02ff */
[----:B------:R-:W-:Y:S01]  /*1650*/  SEL R4, R29, RZ, !P4 ;  /* 0x000000ff1d047207 */ /* 0x000fe20006000000 */
[----:B------:R-:W-:Y:S01]  /*1660*/  IMAD R3, R3, c[0x0][0x210], RZ ;  /* 0x0000840003037a24 */ /* 0x000fe200078e02ff */
[----:B------:R-:W-:Y:S01]  /*1670*/  SEL R234, R28, RZ, !P4 ;  /* 0x000000ff1cea7207 */ /* 0x000fe20006000000 */
[C---:B------:R-:W-:Y:S01]  /*1680*/  IMAD R2, R22.reuse, c[0x0][0x1ec], R11 ;  /* 0x00007b0016027a24 */ /* 0x040fe200078e020b */
[----:B------:R-:W-:Y:S01]  /*1690*/  @!P1 SHF.R.S32.HI R11, RZ, 0x1f, R16 ;  /* 0x0000001fff0b9819 */ /* 0x000fe20000011410 */
[C---:B------:R-:W-:Y:S01]  /*16a0*/  IMAD R3, R22.reuse, c[0x0][0x214], R3 ;  /* 0x0000850016037a24 */ /* 0x040fe200078e0203 */
[----:B------:R-:W-:Y:S01]  /*16b0*/  @!P1 LEA R28, P3, R13, R26, 0x1 ;  /* 0x0000001a0d1c9211 */ /* 0x000fe200078608ff */
[----:B------:R-:W-:Y:S01]  /*16c0*/  IMAD.WIDE.U32 R22, R22, c[0x0][0x210], R18 ;  /* 0x0000840016167a25 */ /* 0x000fe200078e0012 */
[----:B------:R-:W-:-:S02]  /*16d0*/  @!P1 LEA.HI R11, R11, R16, RZ, 0x3 ;  /* 0x000000100b0b9211 */ /* 0x000fc400078f18ff */
[----:B------:R-:W-:Y:S01]  /*16e0*/  @!P1 LEA.HI.X R29, R13, R27, R21, 0x1, P3 ;  /* 0x0000001b0d1d9211 */ /* 0x000fe200018f0c15 */
[----:B------:R-:W-:Y:S01]  /*16f0*/  @!P1 IMAD.SHL.U32 R18, R231, 0x2, RZ ;  /* 0x00000002e7129824 */ /* 0x000fe200078e00ff */
[----:B------:R-:W-:Y:S01]  /*1700*/  ISETP.GE.AND P4, PT, R13, c[0x0][0x198], PT ;  /* 0x000066000d007a0c */ /* 0x000fe20003f86270 */
[----:B------:R-:W-:Y:S01]  /*1710*/  IMAD.IADD R25, R25, 0x1, R2 ;  /* 0x0000000119197824 */ /* 0x000fe200078e0202 */
[----:B------:R-:W-:Y:S01]  /*1720*/  ISETP.GE.AND P3, PT, R13, c[0x0][0x198], PT ;  /* 0x000066000d007a0c */ /* 0x000fe20003f66270 */
[----:B------:R-:W-:Y:S01]  /*1730*/  IMAD R243, R4, c[0x0][0x1f0], RZ ;  /* 0x00007c0004f37a24 */ /* 0x000fe200078e02ff */
[----:B------:R-:W-:Y:S01]  /*1740*/  ISETP.GE.AND P4, PT, R16, c[0x0][0x198], PT ;  /* 0x0000660010007a0c */ /* 0x000fe20003f86270 */
[----:B------:R-:W-:Y:S01]  /*1750*/  IMAD R239, R4, c[0x0][0x218], RZ ;  /* 0x0000860004ef7a24 */ /* 0x000fe200078e02ff */
[----:B------:R-:W-:Y:S01]  /*1760*/  @!P1 LOP3.LUT R11, R11, 0xfffffff8, RZ, 0xc0, !PT ;  /* 0xfffffff80b0b9812 */ /* 0x000fe200078ec0ff */
[C---:B------:R-:W-:Y:S01]  /*1770*/  IMAD R243, R234.reuse, c[0x0][0x1f4], R243 ;  /* 0x00007d00eaf37a24 */ /* 0x040fe200078e02f3 */
[----:B------:R-:W-:Y:S01]  /*1780*/  P2R R17, PR, RZ, 0x10 ;  /* 0x00000010ff117803 */ /* 0x000fe20000000000 */
[----:B------:R-:W-:-:S02]  /*1790*/  IMAD R239, R234, c[0x0][0x21c], R239 ;  /* 0x00008700eaef7a24 */ /* 0x000fc400078e02ef */
[----:B------:R-:W-:-:S04]  /*17a0*/  @!P1 IMAD.WIDE R30, R11, 0x2, R26 ;  /* 0x000000020b1e9825 */ /* 0x000fc800078e021a */
[----:B------:R-:W-:Y:S01]  /*17b0*/  @!P1 IMAD.WIDE R26, R8, 0x2, R26 ;  /* 0x00000002081a9825 */ /* 0x000fe200078e021a */
[----:B------:R-:W-:Y:S01]  /*17c0*/  @!PT LDS RZ, [RZ] ;  /* 0x00000000fffff984 */ /* 0x000fe20000000800 */
[----:B------:R1:W-:Y:S01]  /*17d0*/  @!P1 LDGSTS.E.BYPASS.LTC128B.128 [R18+0x10100], [R28.64], !P3 ;  /* 0x101000001c129fae */ /* 0x0003e2000d901d52 */
[----:B------:R-:W-:Y:S02]  /*17e0*/  ISETP.GE.AND P3, PT, R16, c[0x0][0x1d4], PT ;  /* 0x0000750010007a0c */ /* 0x000fe40003f66270 */
[----:B------:R-:W-:Y:S01]  /*17f0*/  IMAD.SHL.U32 R8, R7, 0x40, RZ ;  /* 0x0000004007087824 */ /* 0x000fe200078e00ff */
[----:B------:R2:W-:Y:S01]  /*1800*/  @!P1 LDGSTS.E.BYPASS.LTC128B.128 [R18+0x14100], [R30.64], !P4 ;  /* 0x141000001e129fae */ /* 0x0005e2000e101d52 */
[----:B------:R-:W-:Y:S01]  /*1810*/  IMAD.SHL.U32 R11, R229, 0x8, RZ ;  /* 0x00000008e50b7824 */ /* 0x000fe200078e00ff */
[----:B------:R-:W-:Y:S01]  /*1820*/  ISETP.GE.AND P4, PT, R20, c[0x0][0x1d4], PT ;  /* 0x0000750014007a0c */ /* 0x000fe20003f86270 */
[----:B------:R-:W-:Y:S01]  /*1830*/  IMAD.WIDE.U32 R236, R234, c[0x0][0x1f0], R24 ;  /* 0x00007c00eaec7a25 */ /* 0x000fe200078e0018 */
[----:B------:R-:W-:Y:S01]  /*1840*/  LOP3.LUT R8, R8, 0x1c0, RZ, 0xc0, !PT ;  /* 0x000001c008087812 */ /* 0x000fe200078ec0ff */
[----:B------:R2:W-:Y:S02]  /*1850*/  @!P1 LDGSTS.E.BYPASS.LTC128B.128 [R18+0x18100], [R32.64], !P6 ;  /* 0x1810000020129fae */ /* 0x0005e4000f101d52 */
[----:B------:R-:W-:Y:S01]  /*1860*/  IMAD.SHL.U32 R4, R0, 0x40, RZ ;  /* 0x0000004000047824 */ /* 0x000fe200078e00ff */
[----:B------:R-:W-:Y:S01]  /*1870*/  LOP3.LUT R11, R8, 0x8, R11, 0xf8, !PT ;  /* 0x00000008080b7812 */ /* 0x000fe200078ef80b */
[----:B------:R2:W-:Y:S01]  /*1880*/  @!P1 LDGSTS.E.BYPASS.LTC128B.128 [R18+0x1c100], [R26.64], !P5 ;  /* 0x1c1000001a129fae */ /* 0x0005e2000e901d52 */
[----:B------:R-:W-:Y:S01]  /*1890*/  LOP3.LUT P1, RZ, R7, 0x2, RZ, 0xc0, !PT ;  /* 0x0000000207ff7812 */ /* 0x000fe2000782c0ff */
[----:B------:R-:W-:Y:S01]  /*18a0*/  IMAD.IADD R243, R237, 0x1, R243 ;  /* 0x00000001edf37824 */ /* 0x000fe200078e02f3 */
[----:B------:R-:W-:-:S02]  /*18b0*/  SHF.R.U32.HI R8, RZ, 0x3, R8 ;  /* 0x00000003ff087819 */ /* 0x000fc40000011608 */
[----:B------:R-:W-:Y:S02]  /*18c0*/  SEL R2, R10, 0xfffffff0, !P1 ;  /* 0xfffffff00a027807 */ /* 0x000fe40004800000 */
[----:B------:R-:W-:Y:S02]  /*18d0*/  LOP3.LUT P1, RZ, R7, 0x4, RZ, 0xc0, !PT ;  /* 0x0000000407ff7812 */ /* 0x000fe4000782c0ff */
[----:B------:R-:W-:Y:S02]  /*18e0*/  LOP3.LUT R7, R11, R8, RZ, 0x3c, !PT ;  /* 0x000000080b077212 */ /* 0x000fe400078e3cff */
[----:B------:R-:W-:Y:S02]  /*18f0*/  IADD3 R0, R20, 0xc0, RZ ;  /* 0x000000c014007810 */ /* 0x000fe40007ffe0ff */
[----:B------:R-:W-:Y:S01]  /*1900*/  LOP3.LUT R4, R7, 0xfffffe00, R4, 0xf8, !PT ;  /* 0xfffffe0007047812 */ /* 0x000fe200078ef804 */
[----:B-1----:R-:W-:Y:S02]  /*1910*/  IMAD.IADD R29, R23, 0x1, R3 ;  /* 0x00000001171d7824 */ /* 0x002fe400078e0203 */
[----:B------:R-:W-:Y:S01]  /*1920*/  IMAD.MOV.U32 R28, RZ, RZ, R22 ;  /* 0x000000ffff1c7224 */ /* 0x000fe200078e0016 */
[----:B------:R2:W1:Y:S01]  /*1930*/  SHFL.IDX PT, R23, R14, 0x1, 0x181f ;  /* 0x00381f000e177f89 */ /* 0x00046200000e0000 */
[----:B------:R-:W-:-:S02]  /*1940*/  IMAD.MOV.U32 R3, RZ, RZ, 0x20 ;  /* 0x00000020ff037424 */ /* 0x000fc400078e00ff */
[----:B------:R-:W-:Y:S01]  /*1950*/  IMAD.WIDE.U32 R234, R234, c[0x0][0x218], R28 ;  /* 0x00008600eaea7a25 */ /* 0x000fe200078e001c */
[----:B------:R2:W3:Y:S02]  /*1960*/  SHFL.IDX PT, R22, R15, 0x1, 0x181f ;  /* 0x00381f000f167f89 */ /* 0x0004e400000e0000 */
[----:B------:R-:W-:Y:S01]  /*1970*/  SEL R3, R3, 0xffffffe0, !P1 ;  /* 0xffffffe003037807 */ /* 0x000fe20004800000 */
[----:B------:R-:W-:Y:S01]  /*1980*/  IMAD.IADD R239, R235, 0x1, R239 ;  /* 0x00000001ebef7824 */ /* 0x000fe200078e02ef */
[----:B------:R-:W-:Y:S01]  /*1990*/  ISETP.GE.AND P1, PT, R0, c[0x0][0x1d4], PT ;  /* 0x0000750000007a0c */ /* 0x000fe20003f26270 */
[----:B------:R-:W-:Y:S07]  /*19a0*/  @P0 BRA `(.L_x_946) ;  /* 0x0000019000000947 */ /* 0x000fee0003800000 */
[C---:B------:R-:W-:Y:S02]  /*19b0*/  IADD3 R11, R13.reuse, 0x80, RZ ;  /* 0x000000800d0b7810 */ /* 0x040fe40007ffe0ff */
[C---:B------:R-:W-:Y:S02]  /*19c0*/  IADD3 R7, R13.reuse, 0xc0, RZ ;  /* 0x000000c00d077810 */ /* 0x040fe40007ffe0ff */
[----:B---3--:R-:W-:-:S02]  /*19d0*/  LEA R24, P0, R13, R22, 0x1 ;  /* 0x000000160d187211 */ /* 0x008fc400078008ff */
[----:B------:R-:W-:Y:S02]  /*19e0*/  SHF.R.S32.HI R19, RZ, 0x1f, R16 ;  /* 0x0000001fff137819 */ /* 0x000fe40000011410 */
[----:B------:R-:W-:Y:S02]  /*19f0*/  SHF.R.S32.HI R8, RZ, 0x1f, R11 ;  /* 0x0000001fff087819 */ /* 0x000fe4000001140b */
[----:B------:R-:W-:Y:S02]  /*1a00*/  SHF.R.S32.HI R0, RZ, 0x1f, R7 ;  /* 0x0000001fff007819 */ /* 0x000fe40000011407 */
[----:B--2---:R-:W-:Y:S02]  /*1a10*/  P2R R18, PR, RZ, 0x2 ;  /* 0x00000002ff127803 */ /* 0x004fe40000000000 */
[----:B-1----:R-:W-:Y:S02]  /*1a20*/  LEA.HI.X R25, R13, R23, R21, 0x1, P0 ;  /* 0x000000170d197211 */ /* 0x002fe400000f0c15 */
[----:B------:R-:W-:Y:S01]  /*1a30*/  LEA.HI R10, R19, R16, RZ, 0x3 ;  /* 0x00000010130a7211 */ /* 0x000fe200078f18ff */
[----:B------:R-:W-:Y:S01]  /*1a40*/  IMAD.SHL.U32 R19, R231, 0x2, RZ ;  /* 0x00000002e7137824 */ /* 0x000fe200078e00ff */
[----:B------:R-:W-:-:S02]  /*1a50*/  ISETP.GE.AND P1, PT, R13, c[0x0][0x198], PT ;  /* 0x000066000d007a0c */ /* 0x000fc40003f26270 */
[----:B------:R-:W-:Y:S02]  /*1a60*/  ISETP.NE.AND P0, PT, R17, RZ, PT ;  /* 0x000000ff1100720c */ /* 0x000fe40003f05270 */
[----:B------:R-:W-:Y:S02]  /*1a70*/  LEA.HI R8, R8, R11, RZ, 0x3 ;  /* 0x0000000b08087211 */ /* 0x000fe400078f18ff */
[----:B------:R-:W-:Y:S02]  /*1a80*/  LEA.HI R0, R0, R7, RZ, 0x3 ;  /* 0x0000000700007211 */ /* 0x000fe400078f18ff */
[----:B------:R-:W-:Y:S02]  /*1a90*/  LOP3.LUT R10, R10, 0xfffffff8, RZ, 0xc0, !PT ;  /* 0xfffffff80a0a7812 */ /* 0x000fe400078ec0ff */
[----:B------:R-:W-:Y:S02]  /*1aa0*/  LOP3.LUT R7, R8, 0xfffffff8, RZ, 0xc0, !PT ;  /* 0xfffffff808077812 */ /* 0x000fe400078ec0ff */
[----:B------:R-:W-:Y:S01]  /*1ab0*/  LOP3.LUT R11, R0, 0xfffffff8, RZ, 0xc0, !PT ;  /* 0xfffffff8000b7812 */ /* 0x000fe200078ec0ff */
[----:B------:R-:W-:Y:S01]  /*1ac0*/  IMAD.WIDE R26, R10, 0x2, R22 ;  /* 0x000000020a1a7825 */ /* 0x000fe200078e0216 */
[----:B------:R1:W-:Y:S01]  /*1ad0*/  LDGSTS.E.BYPASS.LTC128B.128 [R19+0x11100], [R24.64], !P1 ;  /* 0x1110000018137fae */ /* 0x0003e2000c901d52 */
[----:B------:R-:W-:-:S02]  /*1ae0*/  ISETP.NE.AND P1, PT, R18, RZ, PT ;  /* 0x000000ff1200720c */ /* 0x000fc40003f25270 */
[--C-:B------:R-:W-:Y:S01]  /*1af0*/  IMAD.WIDE R28, R7, 0x2, R22.reuse ;  /* 0x00000002071c7825 */ /* 0x100fe200078e0216 */
[----:B------:R1:W-:Y:S03]  /*1b00*/  LDGSTS.E.BYPASS.LTC128B.128 [R19+0x15100], [R26.64], !P0 ;  /* 0x151000001a137fae */ /* 0x0003e6000c101d52 */
[----:B------:R-:W-:Y:S01]  /*1b10*/  IMAD.WIDE R22, R11, 0x2, R22 ;  /* 0x000000020b167825 */ /* 0x000fe200078e0216 */
[----:B------:R1:W-:Y:S04]  /*1b20*/  LDGSTS.E.BYPASS.LTC128B.128 [R19+0x19100], [R28.64], !P6 ;  /* 0x191000001c137fae */ /* 0x0003e8000f101d52 */
[----:B------:R1:W-:Y:S02]  /*1b30*/  LDGSTS.E.BYPASS.LTC128B.128 [R19+0x1d100], [R22.64], !P5 ;  /* 0x1d10000016137fae */ /* 0x0003e4000e901d52 */
.L_x_946:
[----:B------:R-:W-:Y:S05]  /*1b40*/  BSYNC B0 ;  /* 0x0000000000007941 */ /* 0x000fea0003800000 */
.L_x_945:
[----:B------:R-:W-:Y:S01]  /*1b50*/  IADD3 R0, R5, 0x40, RZ ;  /* 0x0000004005007810 */ /* 0x000fe20007ffe0ff */
[----:B-1----:R1:W4:Y:S01]  /*1b60*/  SHFL.IDX PT, R23, R14, 0x2, 0x181f ;  /* 0x00581f000e177f89 */ /* 0x00232200000e0000 */
[----:B------:R-:W-:Y:S02]  /*1b70*/  BSSY B0, `(.L_x_947) ;  /* 0x000001e000007945 */ /* 0x000fe40003800000 */
[----:B------:R-:W-:Y:S01]  /*1b80*/  ISETP.GE.AND P0, PT, R0, UR4, PT ;  /* 0x0000000400007c0c */ /* 0x000fe2000bf06270 */
[----:B---3--:R1:W3:-:S12]  /*1b90*/  SHFL.IDX PT, R22, R15, 0x2, 0x181f ;  /* 0x00581f000f167f89 */ /* 0x0082d800000e0000 */
[----:B------:R-:W-:Y:S05]  /*1ba0*/  @P0 BRA `(.L_x_948) ;  /* 0x000001a000000947 */ /* 0x000fea0003800000 */
[C---:B------:R-:W-:Y:S02]  /*1bb0*/  IADD3 R11, R13.reuse, 0x80, RZ ;  /* 0x000000800d0b7810 */ /* 0x040fe40007ffe0ff */
[C---:B------:R-:W-:Y:S02]  /*1bc0*/  IADD3 R7, R13.reuse, 0xc0, RZ ;  /* 0x000000c00d077810 */ /* 0x040fe40007ffe0ff */
[----:B---3--:R-:W-:Y:S02]  /*1bd0*/  LEA R24, P0, R13, R22, 0x1 ;  /* 0x000000160d187211 */ /* 0x008fe400078008ff */
[----:B------:R-:W-:Y:S02]  /*1be0*/  SHF.R.S32.HI R19, RZ, 0x1f, R16 ;  /* 0x0000001fff137819 */ /* 0x000fe40000011410 */
[----:B------:R-:W-:Y:S02]  /*1bf0*/  SHF.R.S32.HI R8, RZ, 0x1f, R11 ;  /* 0x0000001fff087819 */ /* 0x000fe4000001140b */
[----:B------:R-:W-:-:S02]  /*1c00*/  SHF.R.S32.HI R0, RZ, 0x1f, R7 ;  /* 0x0000001fff007819 */ /* 0x000fc40000011407 */
[----:B--2---:R-:W-:Y:S02]  /*1c10*/  P2R R18, PR, RZ, 0x2 ;  /* 0x00000002ff127803 */ /* 0x004fe40000000000 */
[----:B----4-:R-:W-:Y:S02]  /*1c20*/  LEA.HI.X R25, R13, R23, R21, 0x1, P0 ;  /* 0x000000170d197211 */ /* 0x010fe400000f0c15 */
[----:B------:R-:W-:Y:S01]  /*1c30*/  LEA.HI R10, R19, R16, RZ, 0x3 ;  /* 0x00000010130a7211 */ /* 0x000fe200078f18ff */
[----:B------:R-:W-:Y:S01]  /*1c40*/  IMAD.SHL.U32 R19, R231, 0x2, RZ ;  /* 0x00000002e7137824 */ /* 0x000fe200078e00ff */
[----:B------:R-:W-:Y:S02]  /*1c50*/  ISETP.GE.AND P1, PT, R13, c[0x0][0x198], PT ;  /* 0x000066000d007a0c */ /* 0x000fe40003f26270 */
[----:B------:R-:W-:Y:S02]  /*1c60*/  ISETP.NE.AND P0, PT, R17, RZ, PT ;  /* 0x000000ff1100720c */ /* 0x000fe40003f05270 */
[----:B------:R-:W-:-:S02]  /*1c70*/  LEA.HI R8, R8, R11, RZ, 0x3 ;  /* 0x0000000b08087211 */ /* 0x000fc400078f18ff */
[----:B------:R-:W-:Y:S02]  /*1c80*/  LEA.HI R0, R0, R7, RZ, 0x3 ;  /* 0x0000000700007211 */ /* 0x000fe400078f18ff */
[----:B------:R-:W-:Y:S02]  /*1c90*/  LOP3.LUT R10, R10, 0xfffffff8, RZ, 0xc0, !PT ;  /* 0xfffffff80a0a7812 */ /* 0x000fe400078ec0ff */
[----:B------:R-:W-:Y:S02]  /*1ca0*/  LOP3.LUT R7, R8, 0xfffffff8, RZ, 0xc0, !PT ;  /* 0xfffffff808077812 */ /* 0x000fe400078ec0ff */
[----:B------:R-:W-:Y:S01]  /*1cb0*/  LOP3.LUT R11, R0, 0xfffffff8, RZ, 0xc0, !PT ;  /* 0xfffffff8000b7812 */ /* 0x000fe200078ec0ff */
[--C-:B------:R-:W-:Y:S01]  /*1cc0*/  IMAD.WIDE R26, R10, 0x2, R22.reuse ;  /* 0x000000020a1a7825 */ /* 0x100fe200078e0216 */
[----:B------:R-:W-:Y:S01]  /*1cd0*/  @!PT LDS RZ, [RZ] ;  /* 0x00000000fffff984 */ /* 0x000fe20000000800 */
[----:B------:R2:W-:Y:S01]  /*1ce0*/  LDGSTS.E.BYPASS.LTC128B.128 [R19+0x12100], [R24.64], !P1 ;  /* 0x1210000018137fae */ /* 0x0005e2000c901d52 */
[----:B------:R-:W-:Y:S02]  /*1cf0*/  ISETP.NE.AND P1, PT, R18, RZ, PT ;  /* 0x000000ff1200720c */ /* 0x000fe40003f25270 */
[--C-:B------:R-:W-:Y:S01]  /*1d00*/  IMAD.WIDE R28, R7, 0x2, R22.reuse ;  /* 0x00000002071c7825 */ /* 0x100fe200078e0216 */
[----:B------:R2:W-:Y:S03]  /*1d10*/  LDGSTS.E.BYPASS.LTC128B.128 [R19+0x16100], [R26.64], !P0 ;  /* 0x161000001a137fae */ /* 0x0005e6000c101d52 */
[----:B------:R-:W-:Y:S01]  /*1d20*/  IMAD.WIDE R22, R11, 0x2, R22 ;  /* 0x000000020b167825 */ /* 0x000fe200078e0216 */
[----:B------:R2:W-:Y:S04]  /*1d30*/  LDGSTS.E.BYPASS.LTC128B.128 [R19+0x1a100], [R28.64], !P6 ;  /* 0x1a1000001c137fae */ /* 0x0005e8000f101d52 */
[----:B------:R2:W-:Y:S02]  /*1d40*/  LDGSTS.E.BYPASS.LTC128B.128 [R19+0x1e100], [R22.64], !P5 ;  /* 0x1e10000016137fae */ /* 0x0005e4000e901d52 */
.L_x_948:
[----:B------:R-:W-:Y:S05]  /*1d50*/  BSYNC B0 ;  /* 0x0000000000007941 */ /* 0x000fea0003800000 */
.L_x_947:
[----:B------:R-:W-:Y:S01]  /*1d60*/  IADD3 R5, R5, 0x60, RZ ;  /* 0x0000006005057810 */ /* 0x000fe20007ffe0ff */
[----:B------:R-:W-:Y:S01]  /*1d70*/  UMOV UR10, 0x6 ;  /* 0x00000006000a7882 */ /* 0x000fe20000000000 */
[----:B--2---:R2:W1:Y:S01]  /*1d80*/  SHFL.IDX PT, R19, R14, 0x3, 0x181f ;  /* 0x00781f000e137f89 */ /* 0x00446200000e0000 */
[----:B------:R-:W-:Y:S01]  /*1d90*/  ULDC.64 UR12, c[0x0][0x1e0] ;  /* 0x00007800000c7ab9 */ /* 0x000fe20000000a00 */
[----:B------:R-:W-:Y:S01]  /*1da0*/  ISETP.GE.AND P0, PT, R5, UR4, PT ;  /* 0x0000000405007c0c */ /* 0x000fe2000bf06270 */
[----:B------:R-:W-:Y:S01]  /*1db0*/  UIADD3 UR15, UR14, -0x1, URZ ;  /* 0xffffffff0e0f7890 */ /* 0x000fe2000fffe03f */
[----:B------:R2:W4:Y:S01]  /*1dc0*/  SHFL.IDX PT, R18, R15, 0x3, 0x181f ;  /* 0x00781f000f127f89 */ /* 0x00052200000e0000 */
[----:B------:R-:W-:Y:S01]  /*1dd0*/  USHF.L.U64.HI UR20, UR12, UR10, UR13 ;  /* 0x0000000a0c147299 */ /* 0x000fe2000801020d */
[----:B------:R-:W-:Y:S01]  /*1de0*/  BSSY B0, `(.L_x_949) ;  /* 0x000001d000007945 */ /* 0x000fe20003800000 */
[----:B------:R-:W-:-:S08]  /*1df0*/  USHF.L.U32 UR21, UR12, 0x6, URZ ;  /* 0x000000060c157899 */ /* 0x000fd0000800063f */
[----:B------:R-:W-:Y:S05]  /*1e00*/  @P0 BRA `(.L_x_950) ;  /* 0x000001a000000947 */ /* 0x000fea0003800000 */
[----:B------:R-:W-:Y:S01]  /*1e10*/  P2R R0, PR, RZ, 0x2 ;  /* 0x00000002ff007803 */ /* 0x000fe20000000000 */
[----:B------:R-:W-:Y:S01]  /*1e20*/  IMAD.SHL.U32 R5, R231, 0x2, RZ ;  /* 0x00000002e7057824 */ /* 0x000fe200078e00ff */
[C---:B------:R-:W-:Y:S02]  /*1e30*/  ISETP.GE.AND P1, PT, R13.reuse, c[0x0][0x198], PT ;  /* 0x000066000d007a0c */ /* 0x040fe40003f26270 */
[C---:B-12-4-:R-:W-:Y:S02]  /*1e40*/  LEA R14, P0, R13.reuse, R18, 0x1 ;  /* 0x000000120d0e7211 */ /* 0x056fe400078008ff */
[C---:B------:R-:W-:Y:S02]  /*1e50*/  IADD3 R8, R13.reuse, 0xc0, RZ ;  /* 0x000000c00d087810 */ /* 0x040fe40007ffe0ff */
[----:B------:R-:W-:Y:S02]  /*1e60*/  LEA.HI.X R15, R13, R19, R21, 0x1, P0 ;  /* 0x000000130d0f7211 */ /* 0x000fe400000f0c15 */
[----:B------:R-:W-:-:S02]  /*1e70*/  SHF.R.S32.HI R7, RZ, 0x1f, R8 ;  /* 0x0000001fff077819 */ /* 0x000fc40000011408 */
[----:B------:R-:W-:Y:S02]  /*1e80*/  ISETP.NE.AND P0, PT, R17, RZ, PT ;  /* 0x000000ff1100720c */ /* 0x000fe40003f05270 */
[----:B------:R-:W-:Y:S01]  /*1e90*/  LEA.HI R7, R7, R8, RZ, 0x3 ;  /* 0x0000000807077211 */ /* 0x000fe200078f18ff */
[----:B------:R-:W-:Y:S01]  /*1ea0*/  @!PT LDS RZ, [RZ] ;  /* 0x00000000fffff984 */ /* 0x000fe20000000800 */
[----:B------:R1:W-:Y:S01]  /*1eb0*/  LDGSTS.E.BYPASS.LTC128B.128 [R5+0x13100], [R14.64], !P1 ;  /* 0x131000000e057fae */ /* 0x0003e2000c901d52 */
[----:B------:R-:W-:Y:S02]  /*1ec0*/  ISETP.NE.AND P1, PT, R0, RZ, PT ;  /* 0x000000ff0000720c */ /* 0x000fe40003f25270 */
[----:B------:R-:W-:Y:S02]  /*1ed0*/  IADD3 R0, R13, 0x80, RZ ;  /* 0x000000800d007810 */ /* 0x000fe40007ffe0ff */
[----:B------:R-:W-:Y:S02]  /*1ee0*/  SHF.R.S32.HI R13, RZ, 0x1f, R16 ;  /* 0x0000001fff0d7819 */ /* 0x000fe40000011410 */
[----:B------:R-:W-:-:S02]  /*1ef0*/  SHF.R.S32.HI R11, RZ, 0x1f, R0 ;  /* 0x0000001fff0b7819 */ /* 0x000fc40000011400 */
[----:B------:R-:W-:Y:S02]  /*1f00*/  LEA.HI R13, R13, R16, RZ, 0x3 ;  /* 0x000000100d0d7211 */ /* 0x000fe400078f18ff */
[----:B------:R-:W-:Y:S02]  /*1f10*/  LEA.HI R11, R11, R0, RZ, 0x3 ;  /* 0x000000000b0b7211 */ /* 0x000fe400078f18ff */
[----:B------:R-:W-:Y:S02]  /*1f20*/  LOP3.LUT R13, R13, 0xfffffff8, RZ, 0xc0, !PT ;  /* 0xfffffff80d0d7812 */ /* 0x000fe400078ec0ff */
[----:B------:R-:W-:Y:S02]  /*1f30*/  LOP3.LUT R11, R11, 0xfffffff8, RZ, 0xc0, !PT ;  /* 0xfffffff80b0b7812 */ /* 0x000fe400078ec0ff */
[----:B------:R-:W-:-:S03]  /*1f40*/  LOP3.LUT R7, R7, 0xfffffff8, RZ, 0xc0, !PT ;  /* 0xfffffff807077812 */ /* 0x000fc600078ec0ff */
[----:B------:R-:W-:-:S04]  /*1f50*/  IMAD.WIDE R10, R11, 0x2, R18 ;  /* 0x000000020b0a7825 */ /* 0x000fc800078e0212 */
[----:B-1----:R-:W-:-:S04]  /*1f60*/  IMAD.WIDE R14, R13, 0x2, R18 ;  /* 0x000000020d0e7825 */ /* 0x002fc800078e0212 */
[----:B------:R-:W-:Y:S01]  /*1f70*/  IMAD.WIDE R18, R7, 0x2, R18 ;  /* 0x0000000207127825 */ /* 0x000fe200078e0212 */
[----:B------:R1:W-:Y:S04]  /*1f80*/  LDGSTS.E.BYPASS.LTC128B.128 [R5+0x17100], [R14.64], !P0 ;  /* 0x171000000e057fae */ /* 0x0003e8000c101d52 */
[----:B------:R1:W-:Y:S04]  /*1f90*/  LDGSTS.E.BYPASS.LTC128B.128 [R5+0x1b100], [R10.64], !P6 ;  /* 0x1b1000000a057fae */ /* 0x0003e8000f101d52 */
[----:B------:R1:W-:Y:S02]  /*1fa0*/  LDGSTS.E.BYPASS.LTC128B.128 [R5+0x1f100], [R18.64], !P5 ;  /* 0x1f10000012057fae */ /* 0x0003e4000e901d52 */
.L_x_950:
[----:B------:R-:W-:Y:S05]  /*1fb0*/  BSYNC B0 ;  /* 0x0000000000007941 */ /* 0x000fea0003800000 */
.L_x_949:
[----:B------:R-:W-:Y:S01]  /*1fc0*/  USHF.L.U32 UR17, UR15, 0x6, URZ ;  /* 0x000000060f117899 */ /* 0x000fe2000800063f */
[----:B------:R-:W0:Y:S01]  /*1fd0*/  LDGDEPBAR ;  /* 0x00000000000079af */ /* 0x000e220000000000 */
[----:B------:R-:W-:Y:S01]  /*1fe0*/  USHF.R.S32.HI UR11, URZ, 0x1f, UR15 ;  /* 0x0000001f3f0b7899 */ /* 0x000fe2000801140f */
[----:B------:R-:W-:Y:S01]  /*1ff0*/  IMAD.U32 R7, RZ, RZ, UR21 ;  /* 0x00000015ff077e24 */ /* 0x000fe2000f8e00ff */
[----:B------:R-:W-:Y:S01]  /*2000*/  UIMAD UR4, UR20, UR15, URZ ;  /* 0x0000000f140472a4 */ /* 0x000fe2000f8e023f */
[----:B------:R-:W-:Y:S01]  /*2010*/  IMAD.MOV.U32 R242, RZ, RZ, R236 ;  /* 0x000000fffff27224 */ /* 0x000fe200078e00ec */
[----:B------:R-:W-:Y:S01]  /*2020*/  USHF.L.U32 UR13, UR12, 0x5, URZ ;  /* 0x000000050c0d7899 */ /* 0x000fe2000800063f */
[----:B-1----:R-:W-:Y:S01]  /*2030*/  IMAD.U32 R5, RZ, RZ, UR17 ;  /* 0x00000011ff057e24 */ /* 0x002fe2000f8e00ff */
[----:B------:R-:W-:Y:S01]  /*2040*/  UIMAD UR4, UR11, UR21, UR4 ;  /* 0x000000150b0472a4 */ /* 0x000fe2000f8e0204 */
[----:B--2---:R-:W-:Y:S01]  /*2050*/  IMAD.SHL.U32 R14, R9, 0x40, RZ ;  /* 0x00000040090e7824 */ /* 0x004fe200078e00ff */
[----:B------:R-:W-:Y:S01]  /*2060*/  SEL R13, RZ, 0x1, P4 ;  /* 0x00000001ff0d7807 */ /* 0x000fe20002000000 */
[----:B----4-:R-:W-:Y:S01]  /*2070*/  IMAD.WIDE.U32 R18, R7, UR15, R242 ;  /* 0x0000000f07127c25 */ /* 0x010fe2000f8e00f2 */
[----:B------:R-:W-:Y:S01]  /*2080*/  IADD3 R0, -R5, UR9, -R12 ;  /* 0x0000000905007c10 */ /* 0x000fe2000fffe90c */
[----:B------:R-:W-:Y:S01]  /*2090*/  UMOV UR22, 0x5 ;  /* 0x0000000500167882 */ /* 0x000fe20000000000 */
[----:B------:R-:W-:Y:S01]  /*20a0*/  LOP3.LUT R14, R14, 0x1c0, RZ, 0xc0, !PT ;  /* 0x000001c00e0e7812 */ /* 0x000fe200078ec0ff */
[----:B------:R-:W-:Y:S01]  /*20b0*/  IMAD.SHL.U32 R11, R12, 0x8, RZ ;  /* 0x000000080c0b7824 */ /* 0x000fe200078e00ff */
[C---:B------:R-:W-:Y:S01]  /*20c0*/  ISETP.GE.AND P6, PT, R0.reuse, 0x1, PT ;  /* 0x000000010000780c */ /* 0x040fe20003fc6270 */
[----:B------:R-:W-:Y:S01]  /*20d0*/  ULDC UR5, c[0x0][0x1e4] ;  /* 0x0000790000057ab9 */ /* 0x000fe20000000800 */
[----:B------:R-:W-:Y:S01]  /*20e0*/  ISETP.GE.AND P5, PT, R0, 0x21, PT ;  /* 0x000000210000780c */ /* 0x000fe20003fa6270 */
[----:B------:R-:W-:Y:S01]  /*20f0*/  USHF.L.U64.HI UR12, UR12, UR22, UR5 ;  /* 0x000000160c0c7299 */ /* 0x000fe20008010205 */
[----:B------:R-:W-:Y:S01]  /*2100*/  SEL R8, RZ, 0x2, P3 ;  /* 0x00000002ff087807 */ /* 0x000fe20001800000 */
[----:B------:R-:W-:Y:S01]  /*2110*/  IMAD.SHL.U32 R231, R231, 0x2, RZ ;  /* 0x00000002e7e77824 */ /* 0x000fe200078e00ff */
[----:B------:R-:W-:Y:S01]  /*2120*/  SEL R0, RZ, 0x4, P2 ;  /* 0x00000004ff007807 */ /* 0x000fe20001000000 */
[----:B------:R-:W-:Y:S01]  /*2130*/  UISETP.GT.AND UP0, UPT, UR15, UR8, UPT ;  /* 0x000000080f00728c */ /* 0x000fe2000bf04270 */
[----:B------:R-:W-:Y:S01]  /*2140*/  IADD3 R10, R19, UR4, RZ ;  /* 0x00000004130a7c10 */ /* 0x000fe2000fffe0ff */
[----:B------:R-:W-:Y:S01]  /*2150*/  ULDC.64 UR4, c[0x0][0x208] ;  /* 0x0000820000047ab9 */ /* 0x000fe20000000a00 */
[----:B------:R-:W-:Y:S01]  /*2160*/  LOP3.LUT R11, R14, 0x8, R11, 0xf8, !PT ;  /* 0x000000080e0b7812 */ /* 0x000fe200078ef80b */
[----:B------:R-:W-:Y:S01]  /*2170*/  UIMAD UR11, UR11, UR4, URZ ;  /* 0x000000040b0b72a4 */ /* 0x000fe2000f8e023f */
[----:B------:R-:W-:Y:S01]  /*2180*/  IADD3 R13, R0, R8, R13 ;  /* 0x00000008000d7210 */ /* 0x000fe20007ffe00d */
[----:B------:R-:W-:Y:S01]  /*2190*/  UIMAD.WIDE.U32 UR22, UR15, UR4, URZ ;  /* 0x000000040f1672a5 */ /* 0x000fe2000f8e003f */
[C---:B------:R-:W-:Y:S01]  /*21a0*/  @P6 LEA R16, P0, R18.reuse, c[0x0][0x1c8], 0x1 ;  /* 0x0000720012106a11 */ /* 0x040fe200078008ff */
[----:B------:R-:W-:Y:S01]  /*21b0*/  UIMAD UR11, UR15, UR5, UR11 ;  /* 0x000000050f0b72a4 */ /* 0x000fe2000f8e020b */
[----:B------:R-:W-:Y:S01]  /*21c0*/  SHF.R.U32.HI R14, RZ, 0x3, R14 ;  /* 0x00000003ff0e7819 */ /* 0x000fe2000001160e */
[----:B------:R-:W-:Y:S01]  /*21d0*/  USHF.L.U64.HI UR10, UR4, UR10, UR5 ;  /* 0x0000000a040a7299 */ /* 0x000fe20008010205 */
[C---:B------:R-:W-:Y:S01]  /*21e0*/  @P6 LEA.HI.X R17, R18.reuse, c[0x0][0x1cc], R10, 0x1, P0 ;  /* 0x0000730012116a11 */ /* 0x040fe200000f0c0a */
[----:B------:R-:W-:Y:S01]  /*21f0*/  BAR.SYNC.DEFER_BLOCKING 0x0 ;  /* 0x0000000000007b1d */ /* 0x000fe20000010000 */
[----:B------:R-:W-:Y:S01]  /*2200*/  @P5 IADD3 R0, P0, R18, UR13, RZ ;  /* 0x0000000d12005c10 */ /* 0x000fe2000ff1e0ff */
[----:B------:R-:W-:Y:S01]  /*2210*/  UIADD3 UR11, UR23, UR11, URZ ;  /* 0x0000000b170b7290 */ /* 0x000fe2000fffe03f */
[----:B------:R-:W-:Y:S01]  /*2220*/  LOP3.LUT R14, R11, R14, RZ, 0x3c, !PT ;  /* 0x0000000e0b0e7212 */ /* 0x000fe200078e3cff */
[----:B------:R-:W-:Y:S01]  /*2230*/  IMAD.U32 R15, RZ, RZ, UR23 ;  /* 0x00000017ff0f7e24 */ /* 0x000fe2000f8e00ff */
[----:B------:R-:W-:Y:S01]  /*2240*/  @P5 IADD3.X R11, R10, UR12, RZ, P0, !PT ;  /* 0x0000000c0a0b5c10 */ /* 0x000fe200087fe4ff */
[----:B------:R-:W-:Y:S01]  /*2250*/  @UP0 UIADD3 UR5, UR14, -0x2, URZ ;  /* 0xfffffffe0e050890 */ /* 0x000fe2000fffe03f */
[C---:B------:R-:W-:Y:S01]  /*2260*/  @P5 LEA R18, P0, R0.reuse, c[0x0][0x1c8], 0x1 ;  /* 0x0000720000125a11 */ /* 0x040fe200078008ff */
[----:B------:R-:W-:Y:S01]  /*2270*/  IMAD R229, R229, 0x200, R14 ;  /* 0x00000200e5e57824 */ /* 0x000fe200078e020e */
[----:B------:R-:W-:Y:S01]  /*2280*/  SEL R8, RZ, 0x8, P1 ;  /* 0x00000008ff087807 */ /* 0x000fe20000800000 */
[----:B------:R-:W-:Y:S01]  /*2290*/  IMAD.U32 R14, RZ, RZ, UR22 ;  /* 0x00000016ff0e7e24 */ /* 0x000fe2000f8e00ff */
[----:B------:R-:W-:Y:S01]  /*22a0*/  @P5 LEA.HI.X R19, R0, c[0x0][0x1cc], R11, 0x1, P0 ;  /* 0x0000730000135a11 */ /* 0x000fe200000f0c0b */
[----:B------:R-:W-:Y:S01]  /*22b0*/  IMAD.U32 R11, RZ, RZ, UR11 ;  /* 0x0000000bff0b7e24 */ /* 0x000fe2000f8e00ff */
[----:B------:R-:W-:Y:S01]  /*22c0*/  LEA.HI R84, R85, R6, RZ, 0x5 ;  /* 0x0000000655547211 */ /* 0x000fe200078f28ff */
[----:B------:R-:W-:Y:S01]  /*22d0*/  IMAD.SHL.U32 R229, R229, 0x2, RZ ;  /* 0x00000002e5e57824 */ /* 0x000fe200078e00ff */
[C---:B------:R-:W-:Y:S01]  /*22e0*/  LEA R0, P0, R14.reuse, R234, 0x6 ;  /* 0x000000ea0e007211 */ /* 0x040fe200078030ff */
[----:B------:R-:W-:Y:S01]  /*22f0*/  USHF.L.U32 UR11, UR4, 0x6, URZ ;  /* 0x00000006040b7899 */ /* 0x000fe2000800063f */
[----:B------:R-:W-:Y:S01]  /*2300*/  IMAD.IADD R8, R13, 0x1, R8 ;  /* 0x000000010d087824 */ /* 0x000fe200078e0208 */
[----:B------:R-:W-:Y:S01]  /*2310*/  SHF.R.S32.HI R87, RZ, 0x5, R84 ;  /* 0x00000005ff577819 */ /* 0x000fe20000011454 */
[----:B------:R-:W-:Y:S01]  /*2320*/  @UP0 USHF.R.S32.HI UR4, URZ, 0x1f, UR5 ;  /* 0x0000001f3f040899 */ /* 0x000fe20008011405 */
[----:B------:R-:W-:Y:S01]  /*2330*/  LEA.HI.X R11, R14, R239, R11, 0x6, P0 ;  /* 0x000000ef0e0b7211 */ /* 0x000fe200000f340b */
[----:B------:R-:W-:Y:S01]  /*2340*/  @UP0 UIMAD UR20, UR20, UR5, URZ ;  /* 0x00000005141402a4 */ /* 0x000fe2000f8e023f */
[----:B------:R-:W-:Y:S01]  /*2350*/  IADD3 R13, R229, 0x8100, RZ ;  /* 0x00008100e50d7810 */ /* 0x000fe20007ffe0ff */
[----:B------:R-:W-:Y:S01]  /*2360*/  IMAD R230, R87, 0x400, R4 ;  /* 0x0000040057e67824 */ /* 0x000fe200078e0204 */
[----:B------:R-:W-:Y:S01]  /*2370*/  @!PT LDS RZ, [RZ] ;  /* 0x00000000fffff984 */ /* 0x000fe20000000800 */
[----:B------:R-:W-:Y:S01]  /*2380*/  @!PT LDS RZ, [RZ] ;  /* 0x00000000fffff984 */ /* 0x000fe20000000800 */
[----:B------:R-:W-:Y:S01]  /*2390*/  @!PT LDS RZ, [RZ] ;  /* 0x00000000fffff984 */ /* 0x000fe20000000800 */
[----:B------:R1:W-:Y:S01]  /*23a0*/  @P6 LDGSTS.E.BYPASS.LTC128B.128 [R231+0x8100], [R16.64], !P4 ;  /* 0x0810000010e76fae */ /* 0x0003e2000e101d52 */
[----:B------:R-:W-:Y:S01]  /*23b0*/  IADD3 R228, R229, 0x8120, RZ ;  /* 0x00008120e5e47810 */ /* 0x000fe20007ffe0ff */
[----:B------:R-:W-:Y:S01]  /*23c0*/  @UP0 UIMAD UR4, UR4, UR21, UR20 ;  /* 0x00000015040402a4 */ /* 0x000fe2000f8e0214 */
[----:B------:R-:W-:Y:S01]  /*23d0*/  IMAD.SHL.U32 R230, R230, 0x2, RZ ;  /* 0x00000002e6e67824 */ /* 0x000fe200078e00ff */
[----:B------:R1:W-:Y:S01]  /*23e0*/  @P6 LDGSTS.E.BYPASS.LTC128B.128 [R231+0xa100], [R16.64+0x80], !P3 ;  /* 0x0a10008010e76fae */ /* 0x0003e2000d901d52 */
[----:B------:R-:W-:Y:S01]  /*23f0*/  P2R R10, PR, RZ, 0x8 ;  /* 0x00000008ff0a7803 */ /* 0x000fe20000000000 */
[----:B------:R-:W-:Y:S01]  /*2400*/  UIADD3 UR17, UR9, 0x1, -UR17 ;  /* 0x0000000109117890 */ /* 0x000fe2000fffe811 */
[--C-:B------:R-:W-:Y:S01]  /*2410*/  IMAD R226, R2, 0x2, R230.reuse ;  /* 0x0000000202e27824 */ /* 0x100fe200078e02e6 */
[----:B------:R1:W-:Y:S01]  /*2420*/  @P6 LDGSTS.E.BYPASS.LTC128B.128 [R231+0xc100], [R16.64+0x100], !P2 ;  /* 0x0c10010010e76fae */ /* 0x0003e2000d101d52 */
[----:B------:R-:W-:Y:S01]  /*2430*/  IMAD R225, R3, 0x2, R230 ;  /* 0x0000000203e17824 */ /* 0x000fe200078e02e6 */
[----:B------:R-:W-:Y:S01]  /*2440*/  LEA.HI R85, R85, R6, RZ, 0x2 ;  /* 0x0000000655557211 */ /* 0x000fe200078f10ff */
[----:B------:R-:W-:Y:S01]  /*2450*/  IMAD R223, R3, 0x2, R226 ;  /* 0x0000000203df7824 */ /* 0x000fe200078e02e2 */
[----:B------:R1:W-:Y:S01]  /*2460*/  @P6 LDGSTS.E.BYPASS.LTC128B.128 [R231+0xe100], [R16.64+0x180], !P1 ;  /* 0x0e10018010e76fae */ /* 0x0003e2000c901d52 */
[----:B------:R-:W-:Y:S01]  /*2470*/  LOP3.LUT P6, RZ, R9, 0x2, RZ, 0xc0, !PT ;  /* 0x0000000209ff7812 */ /* 0x000fe200078cc0ff */
[----:B------:R-:W-:Y:S01]  /*2480*/  ULDC UR15, c[0x0][0x324] ;  /* 0x0000c900000f7ab9 */ /* 0x000fe20000000800 */
[----:B------:R-:W-:Y:S01]  /*2490*/  LOP3.LUT R85, R85, 0xfffffffc, RZ, 0xc0, !PT ;  /* 0xfffffffc55557812 */ /* 0x000fe200078ec0ff */
[----:B------:R2:W-:Y:S01]  /*24a0*/  @P5 LDGSTS.E.BYPASS.LTC128B.128 [R231+0x9100], [R18.64], !P4 ;  /* 0x0910000012e75fae */ /* 0x0005e2000e101d52 */
[----:B------:R-:W-:-:S03]  /*24b0*/  ULOP3.LUT UR15, URZ, UR15, URZ, 0x33, !UPT ;  /* 0x0000000f3f0f7292 */ /* 0x000fc6000f8e333f */
[----:B------:R2:W-:Y:S04]  /*24c0*/  @P5 LDGSTS.E.BYPASS.LTC128B.128 [R231+0xb100], [R18.64+0x80], !P3 ;  /* 0x0b10008012e75fae */ /* 0x0005e8000d901d52 */
[----:B------:R2:W-:Y:S02]  /*24d0*/  @P5 LDGSTS.E.BYPASS.LTC128B.128 [R231+0xd100], [R18.64+0x100], !P2 ;  /* 0x0d10010012e75fae */ /* 0x0005e4000d101d52 */
[----:B------:R-:W-:Y:S02]  /*24e0*/  @P6 IADD3 R228, R13, -0x20, RZ ;  /* 0xffffffe00de46810 */ /* 0x000fe40007ffe0ff */
[----:B------:R2:W-:Y:S01]  /*24f0*/  @P5 LDGSTS.E.BYPASS.LTC128B.128 [R231+0xf100], [R18.64+0x180], !P1 ;  /* 0x0f10018012e75fae */ /* 0x0005e2000c901d52 */
[----:B------:R-:W-:Y:S02]  /*2500*/  LOP3.LUT P6, RZ, R8, 0x2, RZ, 0xc0, !PT ;  /* 0x0000000208ff7812 */ /* 0x000fe400078cc0ff */
[C---:B------:R-:W-:Y:S01]  /*2510*/  IADD3 R219, R228.reuse, 0x800, RZ ;  /* 0x00000800e4db7810 */ /* 0x040fe20007ffe0ff */
[----:B------:R-:W0:Y:S01]  /*2520*/  LDGDEPBAR ;  /* 0x00000000000079af */ /* 0x000e220000000000 */
[----:B------:R-:W-:-:S02]  /*2530*/  IADD3 R218, R228, 0x1000, RZ ;  /* 0x00001000e4da7810 */ /* 0x000fc40007ffe0ff */
[C---:B------:R-:W-:Y:S02]  /*2540*/  IADD3 R217, R228.reuse, 0x1800, RZ ;  /* 0x00001800e4d97810 */ /* 0x040fe40007ffe0ff */
[----:B------:R-:W-:Y:S02]  /*2550*/  IADD3 R215, R228, 0x2000, RZ ;  /* 0x00002000e4d77810 */ /* 0x000fe40007ffe0ff */
[----:B-1----:R-:W-:Y:S02]  /*2560*/  LEA R16, P0, R0, c[0x0][0x1f8], 0x1 ;  /* 0x00007e0000107a11 */ /* 0x002fe400078008ff */
[----:B------:R-:W-:Y:S02]  /*2570*/  IADD3 R214, R228, 0x2800, RZ ;  /* 0x00002800e4d67810 */ /* 0x000fe40007ffe0ff */
[----:B------:R-:W-:Y:S01]  /*2580*/  LEA.HI.X R17, R0, c[0x0][0x1fc], R11, 0x1, P0 ;  /* 0x00007f0000117a11 */ /* 0x000fe200000f0c0b */
[----:B------:R-:W-:Y:S01]  /*2590*/  IMAD.MOV.U32 R0, RZ, RZ, 0x40 ;  /* 0x00000040ff007424 */ /* 0x000fe200078e00ff */
[----:B------:R-:W-:-:S02]  /*25a0*/  IADD3 R11, -R12, UR9, -R5 ;  /* 0x000000090c0b7c10 */ /* 0x000fc4000fffe905 */
[----:B------:R-:W-:Y:S02]  /*25b0*/  IADD3 R68, P0, R16, UR11, RZ ;  /* 0x0000000b10447c10 */ /* 0x000fe4000ff1e0ff */
[----:B------:R-:W-:Y:S02]  /*25c0*/  ISETP.LT.OR P5, PT, R11, 0x1, P4 ;  /* 0x000000010b00780c */ /* 0x000fe400027a1670 */
[----:B------:R-:W-:Y:S02]  /*25d0*/  IADD3.X R69, R17, UR10, RZ, P0, !PT ;  /* 0x0000000a11457c10 */ /* 0x000fe400087fe4ff */
[C---:B------:R-:W-:Y:S02]  /*25e0*/  ISETP.LT.OR P0, PT, R11.reuse, 0x1, !P6 ;  /* 0x000000010b00780c */ /* 0x040fe40007701670 */
[----:B------:R-:W-:Y:S01]  /*25f0*/  ISETP.LT.OR P6, PT, R11, 0x21, !P6 ;  /* 0x000000210b00780c */ /* 0x000fe200077c1670 */
[----:B------:R-:W-:-:S04]  /*2600*/  DEPBAR.LE SB0, 0x1 ;  /* 0x000080400000791a */ /* 0x000fc80000000000 */
[----:B------:R-:W-:-:S04]  /*2610*/  DEPBAR.LE SB0, 0x0 ;  /* 0x000080000000791a */ /* 0x000fc80000000000 */
[----:B------:R-:W-:Y:S01]  /*2620*/  BAR.SYNC.DEFER_BLOCKING 0x0 ;  /* 0x0000000000007b1d */ /* 0x000fe20000010000 */
[C---:B------:R-:W-:Y:S02]  /*2630*/  IADD3 R213, R228.reuse, 0x3000, RZ ;  /* 0x00003000e4d57810 */ /* 0x040fe40007ffe0ff */
[C---:B------:R-:W-:Y:S02]  /*2640*/  IADD3 R212, R228.reuse, 0x3800, RZ ;  /* 0x00003800e4d47810 */ /* 0x040fe40007ffe0ff */
[C---:B------:R-:W-:Y:S02]  /*2650*/  IADD3 R211, R228.reuse, 0x4000, RZ ;  /* 0x00004000e4d37810 */ /* 0x040fe40007ffe0ff */
[C---:B------:R-:W-:Y:S02]  /*2660*/  IADD3 R210, R228.reuse, 0x4800, RZ ;  /* 0x00004800e4d27810 */ /* 0x040fe40007ffe0ff */
[C---:B------:R-:W-:Y:S02]  /*2670*/  IADD3 R209, R228.reuse, 0x5000, RZ ;  /* 0x00005000e4d17810 */ /* 0x040fe40007ffe0ff */
[----:B------:R-:W-:-:S02]  /*2680*/  IADD3 R208, R228, 0x5800, RZ ;  /* 0x00005800e4d07810 */ /* 0x000fc40007ffe0ff */
[C---:B------:R-:W-:Y:S02]  /*2690*/  IADD3 R207, R228.reuse, 0x6000, RZ ;  /* 0x00006000e4cf7810 */ /* 0x040fe40007ffe0ff */
[C---:B------:R-:W-:Y:S02]  /*26a0*/  IADD3 R206, R228.reuse, 0x6800, RZ ;  /* 0x00006800e4ce7810 */ /* 0x040fe40007ffe0ff */
[C---:B------:R-:W-:Y:S02]  /*26b0*/  IADD3 R205, R228.reuse, 0x7000, RZ ;  /* 0x00007000e4cd7810 */ /* 0x040fe40007ffe0ff */
[----:B------:R-:W-:Y:S01]  /*26c0*/  IADD3 R204, R228, 0x7800, RZ ;  /* 0x00007800e4cc7810 */ /* 0x000fe20007ffe0ff */
[----:B------:R-:W-:Y:S04]  /*26d0*/  LDSM.16.M88.4 R72, [R229+0x8100] ;  /* 0x00810000e548783b */ /* 0x000fe80000000200 */
[----:B------:R-:W-:Y:S04]  /*26e0*/  LDSM.16.M88.4 R40, [R229+0x8900] ;  /* 0x00890000e528783b */ /* 0x000fe80000000200 */
[----:B------:R-:W-:Y:S04]  /*26f0*/  LDSM.16.M88.4 R32, [R229+0x9100] ;  /* 0x00910000e520783b */ /* 0x000fe80000000200 */
[----:B------:R-:W-:Y:S04]  /*2700*/  LDSM.16.M88.4 R12, [R229+0x9900] ;  /* 0x00990000e50c783b */ /* 0x000fe80000000200 */
[----:B------:R-:W-:Y:S04]  /*2710*/  LDSM.16.M88.4 R64, [R228] ;  /* 0x00000000e440783b */ /* 0x000fe80000000200 */
[----:B------:R-:W-:Y:S04]  /*2720*/  LDSM.16.M88.4 R56, [R228+0x800] ;  /* 0x00080000e438783b */ /* 0x000fe80000000200 */
[----:B------:R-:W-:Y:S04]  /*2730*/  LDSM.16.M88.4 R52, [R228+0x1000] ;  /* 0x00100000e434783b */ /* 0x000fe80000000200 */
[----:B------:R-:W-:Y:S04]  /*2740*/  LDSM.16.M88.4 R48, [R228+0x1800] ;  /* 0x00180000e430783b */ /* 0x000fe80000000200 */
[----:B------:R-:W1:Y:S04]  /*2750*/  LDSM.16.M88.4 R24, [R230+0x10100] ;  /* 0x01010000e618783b */ /* 0x000e680000000200 */
[----:B------:R-:W4:Y:S04]  /*2760*/  LDSM.16.M88.4 R60, [R226+0x10100] ;  /* 0x01010000e23c783b */ /* 0x000f280000000200 */
[----:B------:R-:W-:Y:S01]  /*2770*/  @!PT LDS RZ, [RZ] ;  /* 0x00000000fffff984 */ /* 0x000fe20000000800 */
[----:B------:R-:W-:Y:S01]  /*2780*/  @!PT LDS RZ, [RZ] ;  /* 0x00000000fffff984 */ /* 0x000fe20000000800 */
[----:B------:R-:W-:Y:S01]  /*2790*/  @!PT LDS RZ, [RZ] ;  /* 0x00000000fffff984 */ /* 0x000fe20000000800 */
[----:B------:R2:W-:Y:S01]  /*27a0*/  LDGSTS.E.BYPASS.LTC128B.128 [R231+0x100], [R16.64], !P5 ;  /* 0x0010000010e77fae */ /* 0x0005e2000e901d52 */
[----:B------:R-:W-:-:S03]  /*27b0*/  LOP3.LUT P5, RZ, R8, 0x4, RZ, 0xc0, !PT ;  /* 0x0000000408ff7812 */ /* 0x000fc600078ac0ff */
[----:B------:R2:W-:Y:S01]  /*27c0*/  LDGSTS.E.BYPASS.LTC128B.128 [R231+0x2100], [R16.64+0x80], !P0 ;  /* 0x0210008010e77fae */ /* 0x0005e2000c101d52 */
[C---:B------:R-:W-:Y:S02]  /*27d0*/  ISETP.LT.OR P0, PT, R11.reuse, 0x1, !P5 ;  /* 0x000000010b00780c */ /* 0x040fe40006f01670 */
[----:B------:R-:W-:-:S11]  /*27e0*/  ISETP.LT.OR P5, PT, R11, 0x21, !P5 ;  /* 0x000000210b00780c */ /* 0x000fd60006fa1670 */
[----:B------:R2:W-:Y:S01]  /*27f0*/  LDGSTS.E.BYPASS.LTC128B.128 [R231+0x4100], [R16.64+0x100], !P0 ;  /* 0x0410010010e77fae */ /* 0x0005e2000c101d52 */
[----:B------:R-:W-:-:S04]  /*2800*/  LOP3.LUT P0, RZ, R9, 0x4, RZ, 0xc0, !PT ;  /* 0x0000000409ff7812 */ /* 0x000fc8000780c0ff */
[----:B------:R-:W-:Y:S02]  /*2810*/  SEL R0, R0, 0xffffffc0, !P0 ;  /* 0xffffffc000007807 */ /* 0x000fe40004000000 */
[----:B------:R-:W-:-:S03]  /*2820*/  LOP3.LUT P0, RZ, R8, 0x8, RZ, 0xc0, !PT ;  /* 0x0000000808ff7812 */ /* 0x000fc6000780c0ff */
[----:B------:R-:W-:Y:S01]  /*2830*/  IMAD.IADD R224, R229, 0x1, R0 ;  /* 0x00000001e5e07824 */ /* 0x000fe200078e0200 */
[C---:B------:R-:W-:Y:S01]  /*2840*/  ISETP.LT.OR P3, PT, R11.reuse, 0x1, !P0 ;  /* 0x000000010b00780c */ /* 0x040fe20004761670 */
[----:B------:R-:W-:Y:S01]  /*2850*/  IMAD.IADD R216, R0, 0x1, R228 ;  /* 0x0000000100d87824 */ /* 0x000fe200078e02e4 */
[C---:B------:R-:W-:Y:S01]  /*2860*/  ISETP.LT.OR P0, PT, R11.reuse, 0x21, !P0 ;  /* 0x000000210b00780c */ /* 0x040fe20004701670 */
[C---:B-1----:R-:W-:Y:S08]  /*2870*/  HMMA.16816.F32 R44, R24.reuse, R40, RZ ;  /* 0x00000028182c723c */ /* 0x042ff000000018ff */
[----:B------:R-:W-:Y:S02]  /*2880*/  HMMA.16816.F32 R36, R24, R32, RZ ;  /* 0x000000201824723c */ /* 0x000fe400000018ff */
[----:B------:R2:W-:Y:S01]  /*2890*/  LDGSTS.E.BYPASS.LTC128B.128 [R231+0x6100], [R16.64+0x180], !P3 ;  /* 0x0610018010e77fae */ /* 0x0005e2000d901d52 */
[----:B------:R-:W-:-:S05]  /*28a0*/  ISETP.LT.OR P3, PT, R11, 0x21, P4 ;  /* 0x000000210b00780c */ /* 0x000fca0002761670 */
[C---:B------:R-:W-:Y:S08]  /*28b0*/  HMMA.16816.F32 R40, R24.reuse, R42, RZ ;  /* 0x0000002a1828723c */ /* 0x040ff000000018ff */
[----:B------:R1:W-:Y:S01]  /*28c0*/  LDGSTS.E.BYPASS.LTC128B.128 [R231+0x1100], [R68.64], !P3 ;  /* 0x0110000044e77fae */ /* 0x0003e2000d901d52 */
[----:B------:R-:W-:Y:S01]  /*28d0*/  ISETP.NE.AND P3, PT, R10, RZ, PT ;  /* 0x000000ff0a00720c */ /* 0x000fe20003f65270 */
[----:B------:R-:W-:Y:S02]  /*28e0*/  HMMA.16816.F32 R32, R24, R34, RZ ;  /* 0x000000221820723c */ /* 0x000fe400000018ff */
[----:B------:R1:W-:Y:S01]  /*28f0*/  LDGSTS.E.BYPASS.LTC128B.128 [R231+0x3100], [R68.64+0x80], !P6 ;  /* 0x0310008044e77fae */ /* 0x0003e2000f101d52 */
[----:B------:R-:W-:-:S03]  /*2900*/  PLOP3.LUT P6, PT, PT, PT, UP0, 0x80, 0x0 ;  /* 0x000000000000781c */ /* 0x000fc60003fcf008 */
[----:B------:R1:W-:Y:S01]  /*2910*/  LDGSTS.E.BYPASS.LTC128B.128 [R231+0x5100], [R68.64+0x100], !P5 ;  /* 0x0510010044e77fae */ /* 0x0003e2000e901d52 */
[----:B------:R-:W-:Y:S01]  /*2920*/  PLOP3.LUT P5, PT, PT, PT, UP0, 0x80, 0x0 ;  /* 0x000000000000781c */ /* 0x000fe20003faf008 */
[----:B------:R-:W-:Y:S02]  /*2930*/  HMMA.16816.F32 R8, R24, R72, RZ ;  /* 0x000000481808723c */ /* 0x000fe400000018ff */
[----:B------:R1:W-:Y:S01]  /*2940*/  LDGSTS.E.BYPASS.LTC128B.128 [R231+0x7100], [R68.64+0x180], !P0 ;  /* 0x0710018044e77fae */ /* 0x0003e2000c101d52 */
[----:B------:R-:W-:-:S03]  /*2950*/  PLOP3.LUT P0, PT, PT, PT, UP0, 0x80, 0x0 ;  /* 0x000000000000781c */ /* 0x000fc60003f0f008 */
[----:B---3--:R-:W-:Y:S02]  /*2960*/  LDSM.16.M88.4 R20, [R225+0x10100] ;  /* 0x01010000e114783b */ /* 0x008fe40000000200 */
[C---:B------:R-:W-:Y:S02]  /*2970*/  HMMA.16816.F32 R72, R24.reuse, R74, RZ ;  /* 0x0000004a1848723c */ /* 0x040fe400000018ff */
[----:B--2---:R-:W2:Y:S04]  /*2980*/  LDSM.16.M88.4 R16, [R224+0x8100] ;  /* 0x00810000e010783b */ /* 0x004ea80000000200 */
[----:B------:R-:W-:Y:S02]  /*2990*/  LDSM.16.M88.4 R80, [R224+0x9100] ;  /* 0x00910000e050783b */ /* 0x000fe40000000200 */
[C---:B------:R-:W-:Y:S02]  /*29a0*/  HMMA.16816.F32 R28, R24.reuse, R12, RZ ;  /* 0x0000000c181c723c */ /* 0x040fe400000018ff */
[----:B------:R-:W-:Y:S04]  /*29b0*/  LDSM.16.M88.4 R76, [R224+0x9900] ;  /* 0x00990000e04c783b */ /* 0x000fe80000000200 */
[----:B------:R-:W0:Y:S02]  /*29c0*/  LDGDEPBAR ;  /* 0x00000000000079af */ /* 0x000e240000000000 */
[----:B------:R-:W-:Y:S02]  /*29d0*/  HMMA.16816.F32 R24, R24, R14, RZ ;  /* 0x0000000e1818723c */ /* 0x000fe400000018ff */
[----:B------:R-:W3:Y:S04]  /*29e0*/  LDSM.16.M88.4 R12, [R224+0x8900] ;  /* 0x00890000e00c783b */ /* 0x000ee80000000200 */
[----:B-1----:R-:W-:Y:S02]  /*29f0*/  LDSM.16.M88.4 R68, [R223+0x10100] ;  /* 0x01010000df44783b */ /* 0x002fe40000000200 */
[C---:B----4-:R-:W-:Y:S08]  /*2a00*/  HMMA.16816.F32 R8, R60.reuse, R64, R8 ;  /* 0x000000403c08723c */ /* 0x050ff00000001808 */
[C---:B------:R-:W-:Y:S01]  /*2a10*/  HMMA.16816.F32 R72, R60.reuse, R66, R72 ;  /* 0x000000423c48723c */ /* 0x040fe20000001848 */
[----:B------:R-:W1:Y:S07]  /*2a20*/  LDSM.16.M88.4 R64, [R216] ;  /* 0x00000000d840783b */ /* 0x000e6e0000000200 */
[C---:B------:R-:W-:Y:S08]  /*2a30*/  HMMA.16816.F32 R44, R60.reuse, R56, R44 ;  /* 0x000000383c2c723c */ /* 0x040ff0000000182c */
[C---:B------:R-:W-:Y:S01]  /*2a40*/  HMMA.16816.F32 R40, R60.reuse, R58, R40 ;  /* 0x0000003a3c28723c */ /* 0x040fe20000001828 */
[----:B------:R-:W-:Y:S07]  /*2a50*/  LDSM.16.M88.4 R56, [R230+0x14100] ;  /* 0x01410000e638783b */ /* 0x000fee0000000200 */
[C---:B------:R-:W-:Y:S08]  /*2a60*/  HMMA.16816.F32 R36, R60.reuse, R52, R36 ;  /* 0x000000343c24723c */ /* 0x040ff00000001824 */
[C---:B------:R-:W-:Y:S01]  /*2a70*/  HMMA.16816.F32 R32, R60.reuse, R54, R32 ;  /* 0x000000363c20723c */ /* 0x040fe20000001820 */
[----:B------:R-:W4:Y:S07]  /*2a80*/  LDSM.16.M88.4 R52, [R216+0x800] ;  /* 0x00080000d834783b */ /* 0x000f2e0000000200 */
[C---:B------:R-:W-:Y:S08]  /*2a90*/  HMMA.16816.F32 R28, R60.reuse, R48, R28 ;  /* 0x000000303c1c723c */ /* 0x040ff0000000181c */
[----:B------:R-:W-:Y:S01]  /*2aa0*/  HMMA.16816.F32 R24, R60, R50, R24 ;  /* 0x000000323c18723c */ /* 0x000fe20000001818 */
[----:B------:R-:W5:Y:S04]  /*2ab0*/  LDSM.16.M88.4 R48, [R216+0x1000] ;  /* 0x00100000d830783b */ /* 0x000f680000000200 */
[----:B------:R-:W-:Y:S03]  /*2ac0*/  LDSM.16.M88.4 R60, [R216+0x1800] ;  /* 0x00180000d83c783b */ /* 0x000fe60000000200 */
[C---:B--2---:R-:W-:Y:S08]  /*2ad0*/  HMMA.16816.F32 R8, R20.reuse, R16, R8 ;  /* 0x000000101408723c */ /* 0x044ff00000001808 */
        /* <DEDUP_REMOVED lines=13> */
[----:B------:R-:W-:Y:S04]  /*2bb0*/  LDSM.16.M88.4 R72, [R226+0x14100] ;  /* 0x01410000e248783b */ /* 0x000fe80000000200 */
[----:B------:R-:W1:Y:S03]  /*2bc0*/  LDSM.16.M88.4 R64, [R228+0x2000] ;  /* 0x00200000e440783b */ /* 0x000e660000000200 */
[C---:B----4-:R-:W-:Y:S08]  /*2bd0*/  HMMA.16816.F32 R44, R68.reuse, R52, R44 ;  /* 0x00000034442c723c */ /* 0x050ff0000000182c */
[C---:B------:R-:W-:Y:S01]  /*2be0*/  HMMA.16816.F32 R40, R68.reuse, R54, R40 ;  /* 0x000000364428723c */ /* 0x040fe20000001828 */
[----:B------:R-:W4:Y:S07]  /*2bf0*/  LDSM.16.M88.4 R52, [R228+0x2800] ;  /* 0x00280000e434783b */ /* 0x000f2e0000000200 */
[C---:B-----5:R-:W-:Y:S08]  /*2c00*/  HMMA.16816.F32 R36, R68.reuse, R48, R36 ;  /* 0x000000304424723c */ /* 0x060ff00000001824 */
[----:B------:R-:W-:Y:S01]  /*2c10*/  HMMA.16816.F32 R32, R68, R50, R32 ;  /* 0x000000324420723c */ /* 0x000fe20000001820 */
[----:B------:R-:W5:Y:S07]  /*2c20*/  LDSM.16.M88.4 R48, [R228+0x3000] ;  /* 0x00300000e430783b */ /* 0x000f6e0000000200 */
[C---:B--2---:R-:W-:Y:S08]  /*2c30*/  HMMA.16816.F32 R8, R56.reuse, R16, R8 ;  /* 0x000000103808723c */ /* 0x044ff00000001808 */
[----:B------:R-:W-:Y:S01]  /*2c40*/  HMMA.16816.F32 R76, R56, R18, R76 ;  /* 0x00000012384c723c */ /* 0x000fe2000000184c */
[----:B------:R-:W-:Y:S07]  /*2c50*/  LDSM.16.M88.4 R16, [R224+0xa100] ;  /* 0x00a10000e010783b */ /* 0x000fee0000000200 */
[C---:B------:R-:W-:Y:S08]  /*2c60*/  HMMA.16816.F32 R28, R68.reuse, R60, R28 ;  /* 0x0000003c441c723c */ /* 0x040ff0000000181c */
[----:B------:R-:W-:Y:S01]  /*2c70*/  HMMA.16816.F32 R24, R68, R62, R24 ;  /* 0x0000003e4418723c */ /* 0x000fe20000001818 */
[----:B------:R-:W2:Y:S04]  /*2c80*/  LDSM.16.M88.4 R60, [R225+0x14100] ;  /* 0x01410000e13c783b */ /* 0x000ea80000000200 */
[----:B------:R-:W2:Y:S03]  /*2c90*/  LDSM.16.M88.4 R68, [R228+0x3800] ;  /* 0x00380000e444783b */ /* 0x000ea60000000200 */
[C---:B---3--:R-:W-:Y:S08]  /*2ca0*/  HMMA.16816.F32 R44, R56.reuse, R20, R44 ;  /* 0x00000014382c723c */ /* 0x048ff0000000182c */
[C---:B------:R-:W-:Y:S01]  /*2cb0*/  HMMA.16816.F32 R40, R56.reuse, R22, R40 ;  /* 0x000000163828723c */ /* 0x040fe20000001828 */
[----:B------:R-:W3:Y:S07]  /*2cc0*/  LDSM.16.M88.4 R20, [R224+0xa900] ;  /* 0x00a90000e014783b */ /* 0x000eee0000000200 */
[C---:B------:R-:W-:Y:S08]  /*2cd0*/  HMMA.16816.F32 R36, R56.reuse, R12, R36 ;  /* 0x0000000c3824723c */ /* 0x040ff00000001824 */
[----:B------:R-:W-:Y:S01]  /*2ce0*/  HMMA.16816.F32 R32, R56, R14, R32 ;  /* 0x0000000e3820723c */ /* 0x000fe20000001820 */
[----:B------:R-:W2:Y:S07]  /*2cf0*/  LDSM.16.M88.4 R12, [R224+0xb100] ;  /* 0x00b10000e00c783b */ /* 0x000eae0000000200 */
[C---:B-1----:R-:W-:Y:S08]  /*2d00*/  HMMA.16816.F32 R8, R72.reuse, R64, R8 ;  /* 0x000000404808723c */ /* 0x042ff00000001808 */
[----:B------:R-:W-:Y:S01]  /*2d10*/  HMMA.16816.F32 R76, R72, R66, R76 ;  /* 0x00000042484c723c */ /* 0x000fe2000000184c */
[----:B------:R-:W-:Y:S07]  /*2d20*/  LDSM.16.M88.4 R64, [R223+0x14100] ;  /* 0x01410000df40783b */ /* 0x000fee0000000200 */
[C---:B------:R-:W-:Y:S08]  /*2d30*/  HMMA.16816.F32 R28, R56.reuse, R80, R28 ;  /* 0x00000050381c723c */ /* 0x040ff0000000181c */
[----:B------:R-:W-:Y:S01]  /*2d40*/  HMMA.16816.F32 R24, R56, R82, R24 ;  /* 0x000000523818723c */ /* 0x000fe20000001818 */
[----:B------:R-:W1:Y:S04]  /*2d50*/  LDSM.16.M88.4 R80, [R224+0xb900] ;  /* 0x00b90000e050783b */ /* 0x000e680000000200 */
[----:B------:R-:W1:Y:S03]  /*2d60*/  LDSM.16.M88.4 R56, [R216+0x2000] ;  /* 0x00200000d838783b */ /* 0x000e660000000200 */
[C---:B----4-:R-:W-:Y:S08]  /*2d70*/  HMMA.16816.F32 R44, R72.reuse, R52, R44 ;  /* 0x00000034482c723c */ /* 0x050ff0000000182c */
[C---:B------:R-:W-:Y:S01]  /*2d80*/  HMMA.16816.F32 R40, R72.reuse, R54, R40 ;  /* 0x000000364828723c */ /* 0x040fe20000001828 */
[----:B------:R-:W-:Y:S07]  /*2d90*/  LDSM.16.M88.4 R52, [R230+0x18100] ;  /* 0x01810000e634783b */ /* 0x000fee0000000200 */
[C---:B-----5:R-:W-:Y:S08]  /*2da0*/  HMMA.16816.F32 R36, R72.reuse, R48, R36 ;  /* 0x000000304824723c */ /* 0x060ff00000001824 */
[----:B------:R-:W-:Y:S01]  /*2db0*/  HMMA.16816.F32 R32, R72, R50, R32 ;  /* 0x000000324820723c */ /* 0x000fe20000001820 */
[----:B------:R-:W4:Y:S07]  /*2dc0*/  LDSM.16.M88.4 R48, [R216+0x2800] ;  /* 0x00280000d830783b */ /* 0x000f2e0000000200 */
[C---:B--2---:R-:W-:Y:S08]  /*2dd0*/  HMMA.16816.F32 R8, R60.reuse, R16, R8 ;  /* 0x000000103c08723c */ /* 0x044ff00000001808 */
[----:B------:R-:W-:Y:S01]  /*2de0*/  HMMA.16816.F32 R76, R60, R18, R76 ;  /* 0x000000123c4c723c */ /* 0x000fe2000000184c */
[----:B------:R-:W2:Y:S07]  /*2df0*/  LDSM.16.M88.4 R16, [R216+0x3000] ;  /* 0x00300000d810783b */ /* 0x000eae0000000200 */
[C---:B------:R-:W-:Y:S08]  /*2e00*/  HMMA.16816.F32 R28, R72.reuse, R68, R28 ;  /* 0x00000044481c723c */ /* 0x040ff0000000181c */
[----:B------:R-:W-:Y:S08]  /*2e10*/  HMMA.16816.F32 R24, R72, R70, R24 ;  /* 0x000000464818723c */ /* 0x000ff00000001818 */
[C---:B---3--:R-:W-:Y:S08]  /*2e20*/  HMMA.16816.F32 R44, R60.reuse, R20, R44 ;  /* 0x000000143c2c723c */ /* 0x048ff0000000182c */
[C---:B------:R-:W-:Y:S01]  /*2e30*/  HMMA.16816.F32 R40, R60.reuse, R22, R40 ;  /* 0x000000163c28723c */ /* 0x040fe20000001828 */
[----:B------:R-:W-:Y:S07]  /*2e40*/  LDSM.16.M88.4 R20, [R229+0xc100] ;  /* 0x00c10000e514783b */ /* 0x000fee0000000200 */
[C---:B------:R-:W-:Y:S08]  /*2e50*/  HMMA.16816.F32 R36, R60.reuse, R12, R36 ;  /* 0x0000000c3c24723c */ /* 0x040ff00000001824 */
[C---:B------:R-:W-:Y:S01]  /*2e60*/  HMMA.16816.F32 R32, R60.reuse, R14, R32 ;  /* 0x0000000e3c20723c */ /* 0x040fe20000001820 */
[----:B------:R-:W3:Y:S07]  /*2e70*/  LDSM.16.M88.4 R12, [R216+0x3800] ;  /* 0x00380000d80c783b */ /* 0x000eee0000000200 */
[C---:B-1----:R-:W-:Y:S08]  /*2e80*/  HMMA.16816.F32 R28, R60.reuse, R80, R28 ;  /* 0x000000503c1c723c */ /* 0x042ff0000000181c */
[----:B------:R-:W-:Y:S01]  /*2e90*/  HMMA.16816.F32 R24, R60, R82, R24 ;  /* 0x000000523c18723c */ /* 0x000fe20000001818 */
[----:B------:R-:W-:Y:S07]  /*2ea0*/  LDSM.16.M88.4 R60, [R229+0xd100] ;  /* 0x00d10000e53c783b */ /* 0x000fee0000000200 */
[C---:B------:R-:W-:Y:S08]  /*2eb0*/  HMMA.16816.F32 R8, R64.reuse, R56, R8 ;  /* 0x000000384008723c */ /* 0x040ff00000001808 */
[C---:B------:R-:W-:Y:S01]  /*2ec0*/  HMMA.16816.F32 R76, R64.reuse, R58, R76 ;  /* 0x0000003a404c723c */ /* 0x040fe2000000184c */
[----:B------:R-:W1:Y:S07]  /*2ed0*/  LDSM.16.M88.4 R56, [R229+0xc900] ;  /* 0x00c90000e538783b */ /* 0x000e6e0000000200 */
[C---:B----4-:R-:W-:Y:S08]  /*2ee0*/  HMMA.16816.F32 R44, R64.reuse, R48, R44 ;  /* 0x00000030402c723c */ /* 0x050ff0000000182c */
[C---:B------:R-:W-:Y:S01]  /*2ef0*/  HMMA.16816.F32 R40, R64.reuse, R50, R40 ;  /* 0x000000324028723c */ /* 0x040fe20000001828 */
[----:B------:R-:W4:Y:S07]  /*2f00*/  LDSM.16.M88.4 R48, [R229+0xd900] ;  /* 0x00d90000e530783b */ /* 0x000f2e0000000200 */
[C---:B--2---:R-:W-:Y:S08]  /*2f10*/  HMMA.16816.F32 R36, R64.reuse, R16, R36 ;  /* 0x000000104024723c */ /* 0x044ff00000001824 */
[C---:B------:R-:W-:Y:S01]  /*2f20*/  HMMA.16816.F32 R68, R64.reuse, R18, R32 ;  /* 0x000000124044723c */ /* 0x040fe20000001820 */
[----:B------:R-:W-:Y:S04]  /*2f30*/  LDSM.16.M88.4 R32, [R226+0x18100] ;  /* 0x01810000e220783b */ /* 0x000fe80000000200 */
[----:B------:R-:W2:Y:S03]  /*2f40*/  LDSM.16.M88.4 R16, [R228+0x4000] ;  /* 0x00400000e410783b */ /* 0x000ea60000000200 */
[C---:B---3--:R-:W-:Y:S08]  /*2f50*/  HMMA.16816.F32 R28, R64.reuse, R12, R28 ;  /* 0x0000000c401c723c */ /* 0x048ff0000000181c */
[----:B------:R-:W-:Y:S01]  /*2f60*/  HMMA.16816.F32 R24, R64, R14, R24 ;  /* 0x0000000e4018723c */ /* 0x000fe20000001818 */
[----:B------:R-:W3:Y:S04]  /*2f70*/  LDSM.16.M88.4 R12, [R228+0x4800] ;  /* 0x00480000e40c783b */ /* 0x000ee80000000200 */
[----:B------:R-:W-:Y:S03]  /*2f80*/  LDSM.16.M88.4 R64, [R223+0x18100] ;  /* 0x01810000df40783b */ /* 0x000fe60000000200 */
[C---:B------:R-:W-:Y:S08]  /*2f90*/  HMMA.16816.F32 R8, R52.reuse, R20, R8 ;  /* 0x000000143408723c */ /* 0x040ff00000001808 */
[C---:B------:R-:W-:Y:S01]  /*2fa0*/  HMMA.16816.F32 R76, R52.reuse, R22, R76 ;  /* 0x00000016344c723c */ /* 0x040fe2000000184c */
[----:B------:R-:W5:Y:S07]  /*2fb0*/  LDSM.16.M88.4 R20, [R228+0x5000] ;  /* 0x00500000e414783b */ /* 0x000f6e0000000200 */
[C---:B-1----:R-:W-:Y:S08]  /*2fc0*/  HMMA.16816.F32 R44, R52.reuse, R56, R44 ;  /* 0x00000038342c723c */ /* 0x042ff0000000182c */
[C---:B------:R-:W-:Y:S01]  /*2fd0*/  HMMA.16816.F32 R40, R52.reuse, R58, R40 ;  /* 0x0000003a3428723c */ /* 0x040fe20000001828 */
[----:B------:R-:W1:Y:S07]  /*2fe0*/  LDSM.16.M88.4 R56, [R228+0x5800] ;  /* 0x00580000e438783b */ /* 0x000e6e0000000200 */
[C---:B------:R-:W-:Y:S08]  /*2ff0*/  HMMA.16816.F32 R36, R52.reuse, R60, R36 ;  /* 0x0000003c3424723c */ /* 0x040ff00000001824 */
[C---:B------:R-:W-:Y:S01]  /*3000*/  HMMA.16816.F32 R68, R52.reuse, R62, R68 ;  /* 0x0000003e3444723c */ /* 0x040fe20000001844 */
[----:B------:R-:W-:Y:S07]  /*3010*/  LDSM.16.M88.4 R60, [R224+0xc900] ;  /* 0x00c90000e03c783b */ /* 0x000fee0000000200 */
[C---:B----4-:R-:W-:Y:S08]  /*3020*/  HMMA.16816.F32 R28, R52.reuse, R48, R28 ;  /* 0x00000030341c723c */ /* 0x050ff0000000181c */
[----:B------:R-:W-:Y:S01]  /*3030*/  HMMA.16816.F32 R52, R52, R50, R24 ;  /* 0x000000323434723c */ /* 0x000fe20000001818 */
[----:B------:R-:W4:Y:S04]  /*3040*/  LDSM.16.M88.4 R48, [R225+0x18100] ;  /* 0x01810000e130783b */ /* 0x000f280000000200 */
[----:B------:R-:W1:Y:S03]  /*3050*/  LDSM.16.M88.4 R24, [R224+0xc100] ;  /* 0x00c10000e018783b */ /* 0x000e660000000200 */
[C---:B--2---:R-:W-:Y:S08]  /*3060*/  HMMA.16816.F32 R8, R32.reuse, R16, R8 ;  /* 0x000000102008723c */ /* 0x044ff00000001808 */
[C---:B------:R-:W-:Y:S01]  /*3070*/  HMMA.16816.F32 R76, R32.reuse, R18, R76 ;  /* 0x00000012204c723c */ /* 0x040fe2000000184c */
[----:B------:R-:W2:Y:S07]  /*3080*/  LDSM.16.M88.4 R16, [R224+0xd100] ;  /* 0x00d10000e010783b */ /* 0x000eae0000000200 */
[C---:B---3--:R-:W-:Y:S08]  /*3090*/  HMMA.16816.F32 R44, R32.reuse, R12, R44 ;  /* 0x0000000c202c723c */ /* 0x048ff0000000182c */
[C---:B------:R-:W-:Y:S01]  /*30a0*/  HMMA.16816.F32 R40, R32.reuse, R14, R40 ;  /* 0x0000000e2028723c */ /* 0x040fe20000001828 */
[----:B------:R-:W3:Y:S07]  /*30b0*/  LDSM.16.M88.4 R12, [R224+0xd900] ;  /* 0x00d90000e00c783b */ /* 0x000eee0000000200 */
[C---:B-----5:R-:W-:Y:S01]  /*30c0*/  HMMA.16816.F32 R72, R32.reuse, R20, R36 ;  /* 0x000000142048723c */ /* 0x060fe20000001824 */
[----:B------:R-:W-:Y:S07]  /*30d0*/  LDSM.16.M88.4 R36, [R216+0x4000] ;  /* 0x00400000d824783b */ /* 0x000fee0000000200 */
[C---:B------:R-:W-:Y:S01]  /*30e0*/  HMMA.16816.F32 R68, R32.reuse, R22, R68 ;  /* 0x000000162044723c */ /* 0x040fe20000001844 */
[----:B------:R-:W5:Y:S07]  /*30f0*/  LDSM.16.M88.4 R20, [R216+0x4800] ;  /* 0x00480000d814783b */ /* 0x000f6e0000000200 */
[C---:B-1----:R-:W-:Y:S08]  /*3100*/  HMMA.16816.F32 R28, R32.reuse, R56, R28 ;  /* 0x00000038201c723c */ /* 0x042ff0000000181c */
[----:B------:R-:W-:Y:S01]  /*3110*/  HMMA.16816.F32 R52, R32, R58, R52 ;  /* 0x0000003a2034723c */ /* 0x000fe20000001834 */
[----:B------:R-:W1:Y:S04]  /*3120*/  LDSM.16.M88.4 R32, [R216+0x5000] ;  /* 0x00500000d820783b */ /* 0x000e680000000200 */
[----:B------:R-:W-:Y:S03]  /*3130*/  LDSM.16.M88.4 R56, [R229+0xe100] ;  /* 0x00e10000e538783b */ /* 0x000fe60000000200 */
[C---:B----4-:R-:W-:Y:S08]  /*3140*/  HMMA.16816.F32 R44, R48.reuse, R60, R44 ;  /* 0x0000003c302c723c */ /* 0x050ff0000000182c */
[C---:B------:R-:W-:Y:S01]  /*3150*/  HMMA.16816.F32 R40, R48.reuse, R62, R40 ;  /* 0x0000003e3028723c */ /* 0x040fe20000001828 */
[----:B------:R-:W-:Y:S07]  /*3160*/  LDSM.16.M88.4 R60, [R230+0x1c100] ;  /* 0x01c10000e63c783b */ /* 0x000fee0000000200 */
[C---:B------:R-:W-:Y:S08]  /*3170*/  HMMA.16816.F32 R8, R48.reuse, R24, R8 ;  /* 0x000000183008723c */ /* 0x040ff00000001808 */
[C---:B------:R-:W-:Y:S01]  /*3180*/  HMMA.16816.F32 R76, R48.reuse, R26, R76 ;  /* 0x0000001a304c723c */ /* 0x040fe2000000184c */
[----:B------:R-:W4:Y:S07]  /*3190*/  LDSM.16.M88.4 R24, [R216+0x5800] ;  /* 0x00580000d818783b */ /* 0x000f2e0000000200 */
[C---:B--2---:R-:W-:Y:S08]  /*31a0*/  HMMA.16816.F32 R72, R48.reuse, R16, R72 ;  /* 0x000000103048723c */ /* 0x044ff00000001848 */
[C---:B------:R-:W-:Y:S01]  /*31b0*/  HMMA.16816.F32 R68, R48.reuse, R18, R68 ;  /* 0x000000123044723c */ /* 0x040fe20000001844 */
[----:B------:R-:W2:Y:S07]  /*31c0*/  LDSM.16.M88.4 R16, [R229+0xe900] ;  /* 0x00e90000e510783b */ /* 0x000eae0000000200 */
[C---:B---3--:R-:W-:Y:S08]  /*31d0*/  HMMA.16816.F32 R28, R48.reuse, R12, R28 ;  /* 0x0000000c301c723c */ /* 0x048ff0000000181c */
[----:B------:R-:W-:Y:S01]  /*31e0*/  HMMA.16816.F32 R52, R48, R14, R52 ;  /* 0x0000000e3034723c */ /* 0x000fe20000001834 */
[----:B------:R-:W3:Y:S04]  /*31f0*/  LDSM.16.M88.4 R12, [R229+0xf100] ;  /* 0x00f10000e50c783b */ /* 0x000ee80000000200 */
[----:B------:R-:W-:Y:S03]  /*3200*/  LDSM.16.M88.4 R48, [R228+0x7800] ;  /* 0x00780000e430783b */ /* 0x000fe60000000200 */
[C---:B-----5:R-:W-:Y:S08]  /*3210*/  HMMA.16816.F32 R44, R64.reuse, R20, R44 ;  /* 0x00000014402c723c */ /* 0x060ff0000000182c */
[C---:B------:R-:W-:Y:S01]  /*3220*/  HMMA.16816.F32 R40, R64.reuse, R22, R40 ;  /* 0x000000164028723c */ /* 0x040fe20000001828 */
[----:B------:R-:W5:Y:S07]  /*3230*/  LDSM.16.M88.4 R20, [R229+0xf900] ;  /* 0x00f90000e514783b */ /* 0x000f6e0000000200 */
[C---:B------:R-:W-:Y:S08]  /*3240*/  HMMA.16816.F32 R8, R64.reuse, R36, R8 ;  /* 0x000000244008723c */ /* 0x040ff00000001808 */
[C---:B-1----:R-:W-:Y:S08]  /*3250*/  HMMA.16816.F32 R72, R64.reuse, R32, R72 ;  /* 0x000000204048723c */ /* 0x042ff00000001848 */
[C---:B------:R-:W-:Y:S01]  /*3260*/  HMMA.16816.F32 R68, R64.reuse, R34, R68 ;  /* 0x000000224044723c */ /* 0x040fe20000001844 */
[----:B------:R-:W-:Y:S07]  /*3270*/  LDSM.16.M88.4 R32, [R226+0x1c100] ;  /* 0x01c10000e220783b */ /* 0x000fee0000000200 */
[C---:B------:R-:W-:Y:S01]  /*3280*/  HMMA.16816.F32 R76, R64.reuse, R38, R76 ;  /* 0x00000026404c723c */ /* 0x040fe2000000184c */
[----:B------:R-:W-:Y:S07]  /*3290*/  LDSM.16.M88.4 R36, [R228+0x6800] ;  /* 0x00680000e424783b */ /* 0x000fee0000000200 */
[C---:B----4-:R-:W-:Y:S08]  /*32a0*/  HMMA.16816.F32 R28, R64.reuse, R24, R28 ;  /* 0x00000018401c723c */ /* 0x050ff0000000181c */
[----:B------:R-:W-:Y:S01]  /*32b0*/  HMMA.16816.F32 R52, R64, R26, R52 ;  /* 0x0000001a4034723c */ /* 0x000fe20000001834 */
[----:B------:R-:W1:Y:S04]  /*32c0*/  LDSM.16.M88.4 R24, [R228+0x6000] ;  /* 0x00600000e418783b */ /* 0x000e680000000200 */
[----:B------:R-:W-:Y:S03]  /*32d0*/  LDSM.16.M88.4 R64, [R225+0x1c100] ;  /* 0x01c10000e140783b */ /* 0x000fe60000000200 */
[C---:B--2---:R-:W-:Y:S08]  /*32e0*/  HMMA.16816.F32 R44, R60.reuse, R16, R44 ;  /* 0x000000103c2c723c */ /* 0x044ff0000000182c */
[C---:B------:R-:W-:Y:S01]  /*32f0*/  HMMA.16816.F32 R40, R60.reuse, R18, R40 ;  /* 0x000000123c28723c */ /* 0x040fe20000001828 */
[----:B------:R-:W2:Y:S07]  /*3300*/  LDSM.16.M88.4 R16, [R228+0x7000] ;  /* 0x00700000e410783b */ /* 0x000eae0000000200 */
[C---:B------:R-:W-:Y:S08]  /*3310*/  HMMA.16816.F32 R8, R60.reuse, R56, R8 ;  /* 0x000000383c08723c */ /* 0x040ff00000001808 */
[C---:B---3--:R-:W-:Y:S08]  /*3320*/  HMMA.16816.F32 R72, R60.reuse, R12, R72 ;  /* 0x0000000c3c48723c */ /* 0x048ff00000001848 */
[C---:B------:R-:W-:Y:S01]  /*3330*/  HMMA.16816.F32 R68, R60.reuse, R14, R68 ;  /* 0x0000000e3c44723c */ /* 0x040fe20000001844 */
[----:B------:R-:W-:Y:S07]  /*3340*/  LDSM.16.M88.4 R12, [R224+0xe900] ;  /* 0x00e90000e00c783b */ /* 0x000fee0000000200 */
[C---:B------:R-:W-:Y:S01]  /*3350*/  HMMA.16816.F32 R76, R60.reuse, R58, R76 ;  /* 0x0000003a3c4c723c */ /* 0x040fe2000000184c */
[----:B------:R-:W3:Y:S07]  /*3360*/  LDSM.16.M88.4 R56, [R224+0xe100] ;  /* 0x00e10000e038783b */ /* 0x000eee0000000200 */
[C---:B-----5:R-:W-:Y:S08]  /*3370*/  HMMA.16816.F32 R28, R60.reuse, R20, R28 ;  /* 0x000000143c1c723c */ /* 0x060ff0000000181c */
[----:B------:R-:W-:Y:S01]  /*3380*/  HMMA.16816.F32 R52, R60, R22, R52 ;  /* 0x000000163c34723c */ /* 0x000fe20000001834 */
[----:B------:R-:W4:Y:S07]  /*3390*/  LDSM.16.M88.4 R20, [R224+0xf100] ;  /* 0x00f10000e014783b */ /* 0x000f2e0000000200 */
[C---:B-1----:R-:W-:Y:S08]  /*33a0*/  HMMA.16816.F32 R8, R32.reuse, R24, R8 ;  /* 0x000000182008723c */ /* 0x042ff00000001808 */
[C---:B--2---:R-:W-:Y:S08]  /*33b0*/  HMMA.16816.F32 R72, R32.reuse, R16, R72 ;  /* 0x000000102048723c */ /* 0x044ff00000001848 */
[C---:B------:R-:W-:Y:S01]  /*33c0*/  HMMA.16816.F32 R68, R32.reuse, R18, R68 ;  /* 0x000000122044723c */ /* 0x040fe20000001844 */
[----:B------:R-:W1:Y:S07]  /*33d0*/  LDSM.16.M88.4 R16, [R224+0xf900] ;  /* 0x00f90000e010783b */ /* 0x000e6e0000000200 */
[C---:B------:R-:W-:Y:S01]  /*33e0*/  HMMA.16816.F32 R76, R32.reuse, R26, R76 ;  /* 0x0000001a204c723c */ /* 0x040fe2000000184c */
[----:B------:R-:W-:Y:S07]  /*33f0*/  LDSM.16.M88.4 R24, [R223+0x1c100] ;  /* 0x01c10000df18783b */ /* 0x000fee0000000200 */
[C---:B------:R-:W-:Y:S08]  /*3400*/  HMMA.16816.F32 R44, R32.reuse, R36, R44 ;  /* 0x00000024202c723c */ /* 0x040ff0000000182c */
[C---:B------:R-:W-:Y:S08]  /*3410*/  HMMA.16816.F32 R40, R32.reuse, R38, R40 ;  /* 0x000000262028723c */ /* 0x040ff00000001828 */
[C---:B------:R-:W-:Y:S08]  /*3420*/  HMMA.16816.F32 R28, R32.reuse, R48, R28 ;  /* 0x00000030201c723c */ /* 0x040ff0000000181c */
[----:B------:R-:W-:Y:S01]  /*3430*/  HMMA.16816.F32 R52, R32, R50, R52 ;  /* 0x000000322034723c */ /* 0x000fe20000001834 */
[----:B------:R-:W2:Y:S07]  /*3440*/  LDSM.16.M88.4 R32, [R216+0x6000] ;  /* 0x00600000d820783b */ /* 0x000eae0000000200 */
[C---:B---3--:R-:W-:Y:S08]  /*3450*/  HMMA.16816.F32 R8, R64.reuse, R56, R8 ;  /* 0x000000384008723c */ /* 0x048ff00000001808 */
[C---:B----4-:R-:W-:Y:S07]  /*3460*/  HMMA.16816.F32 R72, R64.reuse, R20, R72 ;  /* 0x000000144048723c */ /* 0x050fee0000001848 */
[----:B------:R-:W-:Y:S01]  /*3470*/  @P0 IMAD.WIDE.U32 R20, R7, UR5, R242 ;  /* 0x0000000507140c25 */ /* 0x000fe2000f8e00f2 */
[----:B------:R-:W-:Y:S01]  /*3480*/  PLOP3.LUT P0, PT, PT, PT, UP0, 0x80, 0x0 ;  /* 0x000000000000781c */ /* 0x000fe20003f0f008 */
[----:B------:R-:W-:Y:S03]  /*3490*/  HMMA.16816.F32 R44, R64, R12, R44 ;  /* 0x0000000c402c723c */ /* 0x000fe6000000182c */
[----:B------:R-:W-:-:S02]  /*34a0*/  @P6 LEA R0, P6, R20, c[0x0][0x1c8], 0x1 ;  /* 0x0000720014006a11 */ /* 0x000fc400078c08ff */
[----:B------:R-:W-:Y:S02]  /*34b0*/  @P5 IADD3 R7, R21, UR4, RZ ;  /* 0x0000000415075c10 */ /* 0x000fe4000fffe0ff */
[----:B------:R-:W-:Y:S01]  /*34c0*/  PLOP3.LUT P5, PT, PT, PT, UP0, 0x80, 0x0 ;  /* 0x000000000000781c */ /* 0x000fe20003faf008 */
[C---:B------:R-:W-:Y:S01]  /*34d0*/  HMMA.16816.F32 R40, R64.reuse, R14, R40 ;  /* 0x0000000e4028723c */ /* 0x040fe20000001828 */
[----:B------:R-:W3:Y:S07]  /*34e0*/  LDSM.16.M88.4 R12, [R216+0x6800] ;  /* 0x00680000d80c783b */ /* 0x000eee0000000200 */
[----:B-1----:R-:W-:Y:S01]  /*34f0*/  HMMA.16816.F32 R28, R64, R16, R28 ;  /* 0x00000010401c723c */ /* 0x002fe2000000181c */
[----:B------:R-:W-:Y:S01]  /*3500*/  @P0 LEA.HI.X R7, R20, c[0x0][0x1cc], R7, 0x1, P6 ;  /* 0x0000730014070a11 */ /* 0x000fe200030f0c07 */
[----:B------:R-:W-:Y:S01]  /*3510*/  IMAD.U32 R20, RZ, RZ, UR12 ;  /* 0x0000000cff147e24 */ /* 0x000fe2000f8e00ff */
[----:B------:R-:W-:-:S02]  /*3520*/  PLOP3.LUT P0, PT, PT, PT, UP0, 0x80, 0x0 ;  /* 0x000000000000781c */ /* 0x000fc40003f0f008 */
[----:B------:R-:W-:Y:S02]  /*3530*/  PLOP3.LUT P6, PT, PT, PT, UP0, 0x80, 0x0 ;  /* 0x000000000000781c */ /* 0x000fe40003fcf008 */
[----:B------:R-:W-:Y:S01]  /*3540*/  IMAD.U32 R17, RZ, RZ, UR13 ;  /* 0x0000000dff117e24 */ /* 0x000fe2000f8e00ff */
[----:B--2---:R-:W-:Y:S07]  /*3550*/  HMMA.16816.F32 R8, R24, R32, R8 ;  /* 0x000000201808723c */ /* 0x004fee0000001808 */
[----:B------:R-:W-:Y:S01]  /*3560*/  @P5 LEA R32, P5, R17, R0, 0x1 ;  /* 0x0000000011205211 */ /* 0x000fe200078a08ff */
[----:B------:R-:W-:Y:S01]  /*3570*/  IMAD.U32 R33, RZ, RZ, UR13 ;  /* 0x0000000dff217e24 */ /* 0x000fe2000f8e00ff */
[C---:B------:R-:W-:Y:S08]  /*3580*/  HMMA.16816.F32 R68, R64.reuse, R22, R68 ;  /* 0x000000164044723c */ /* 0x040ff00000001844 */
[----:B------:R-:W-:Y:S01]  /*3590*/  HMMA.16816.F32 R52, R64, R18, R52 ;  /* 0x000000124034723c */ /* 0x000fe20000001834 */
[----:B------:R-:W1:Y:S02]  /*35a0*/  LDSM.16.M88.4 R16, [R216+0x7000] ;  /* 0x00700000d810783b */ /* 0x000e640000000200 */
[----:B------:R-:W-:-:S02]  /*35b0*/  @P0 LEA.HI.X R33, R33, R7, R20, 0x1, P5 ;  /* 0x0000000721210211 */ /* 0x000fc400028f0c14 */
[----:B------:R-:W2:Y:S01]  /*35c0*/  LDSM.16.M88.4 R20, [R216+0x7800] ;  /* 0x00780000d814783b */ /* 0x000ea20000000200 */
[----:B------:R-:W-:-:S04]  /*35d0*/  DEPBAR.LE SB0, 0x0 ;  /* 0x000080000000791a */ /* 0x000fc80000000000 */
[----:B------:R-:W-:Y:S01]  /*35e0*/  PLOP3.LUT P0, PT, PT, PT, UP0, 0x80, 0x0 ;  /* 0x000000000000781c */ /* 0x000fe20003f0f008 */
[----:B---3--:R-:W-:Y:S01]  /*35f0*/  HMMA.16816.F32 R44, R24, R12, R44 ;  /* 0x0000000c182c723c */ /* 0x008fe2000000182c */
[----:B------:R-:W-:-:S06]  /*3600*/  PLOP3.LUT P5, PT, PT, PT, UP0, 0x80, 0x0 ;  /* 0x000000000000781c */ /* 0x000fcc0003faf008 */
[----:B------:R-:W-:Y:S01]  /*3610*/  @P6 IMAD.MOV.U32 R12, RZ, RZ, R0 ;  /* 0x000000ffff0c6224 */ /* 0x000fe200078e0000 */
[----:B------:R-:W-:Y:S01]  /*3620*/  SHF.R.S32.HI R0, RZ, 0x1f, R87 ;  /* 0x0000001fff007819 */ /* 0x000fe20000011457 */
[----:B------:R-:W-:Y:S01]  /*3630*/  @P6 IMAD.MOV.U32 R13, RZ, RZ, R7 ;  /* 0x000000ffff0d6224 */ /* 0x000fe200078e0007 */
[----:B------:R-:W-:Y:S01]  /*3640*/  BAR.SYNC.DEFER_BLOCKING 0x0 ;  /* 0x0000000000007b1d */ /* 0x000fe20000010000 */
[----:B------:R-:W-:Y:S01]  /*3650*/  PLOP3.LUT P6, PT, PT, PT, UP0, 0x80, 0x0 ;  /* 0x000000000000781c */ /* 0x000fe20003fcf008 */
[----:B------:R-:W-:Y:S01]  /*3660*/  HMMA.16816.F32 R40, R24, R14, R40 ;  /* 0x0000000e1828723c */ /* 0x000fe20000001828 */
[----:B------:R-:W-:Y:S02]  /*3670*/  LOP3.LUT R7, R84, 0xffffffe0, RZ, 0xc0, !PT ;  /* 0xffffffe054077812 */ /* 0x000fe400078ec0ff */
[----:B------:R-:W-:-:S03]  /*3680*/  LEA.HI R0, R0, R87, RZ, 0x3 ;  /* 0x0000005700007211 */ /* 0x000fc600078f18ff */
[----:B------:R-:W-:Y:S01]  /*3690*/  IMAD.IADD R7, R6, 0x1, -R7 ;  /* 0x0000000106077824 */ /* 0x000fe200078e0a07 */
[----:B------:R-:W-:Y:S01]  /*36a0*/  LOP3.LUT R14, R0, 0xffffff8, RZ, 0xc0, !PT ;  /* 0x0ffffff8000e7812 */ /* 0x000fe200078ec0ff */
[----:B------:R-:W-:Y:S01]  /*36b0*/  IMAD.IADD R0, R6, 0x1, -R85 ;  /* 0x0000000106007824 */ /* 0x000fe200078e0a55 */
[----:B------:R-:W-:Y:S02]  /*36c0*/  HMMA.16816.F32 R76, R64, R58, R76 ;  /* 0x0000003a404c723c */ /* 0x000fe4000000184c */
[----:B------:R-:W-:Y:S01]  /*36d0*/  SHF.R.S32.HI R6, RZ, 0x1f, R7 ;  /* 0x0000001fff067819 */ /* 0x000fe20000011407 */
[----:B------:R-:W-:Y:S01]  /*36e0*/  IMAD.IADD R87, R87, 0x1, -R14 ;  /* 0x0000000157577824 */ /* 0x000fe200078e0a0e */
[----:B------:R-:W-:Y:S02]  /*36f0*/  LEA.HI R15, R0, R0, RZ, 0x1 ;  /* 0x00000000000f7211 */ /* 0x000fe400078f08ff */
[----:B------:R-:W-:Y:S02]  /*3700*/  LEA.HI R6, R6, R7, RZ, 0x2 ;  /* 0x0000000706067211 */ /* 0x000fe400078f10ff */
[----:B------:R-:W-:Y:S01]  /*3710*/  LOP3.LUT R15, R15, 0x1ffffffe, RZ, 0xc0, !PT ;  /* 0x1ffffffe0f0f7812 */ /* 0x000fe200078ec0ff */
[----:B-1----:R-:W-:Y:S01]  /*3720*/  HMMA.16816.F32 R72, R24, R16, R72 ;  /* 0x000000101848723c */ /* 0x002fe20000001848 */
[----:B------:R-:W-:-:S02]  /*3730*/  LEA.HI.SX32 R14, R6, UR7, 0x1e ;  /* 0x00000007060e7c11 */ /* 0x000fc4000f8ff2ff */
[----:B------:R-:W-:Y:S01]  /*3740*/  LOP3.LUT R240, R6, 0x7ffffffc, RZ, 0xc0, !PT ;  /* 0x7ffffffc06f07812 */ /* 0x000fe200078ec0ff */
[----:B------:R-:W-:Y:S01]  /*3750*/  @!PT LDS RZ, [RZ] ;  /* 0x00000000fffff984 */ /* 0x000fe20000000800 */
[----:B------:R-:W-:Y:S01]  /*3760*/  @!PT LDS RZ, [RZ] ;  /* 0x00000000fffff984 */ /* 0x000fe20000000800 */
[----:B------:R-:W-:Y:S01]  /*3770*/  @!PT LDS RZ, [RZ] ;  /* 0x00000000fffff984 */ /* 0x000fe20000000800 */
[----:B------:R1:W-:Y:S01]  /*3780*/  @P0 LDGSTS.E.BYPASS.LTC128B.128 [R231+0x8100], [R12.64], !P4 ;  /* 0x081000000ce70fae */ /* 0x0003e2000e101d52 */
[----:B------:R-:W-:Y:S01]  /*3790*/  PLOP3.LUT P0, PT, PT, PT, UP0, 0x80, 0x0 ;  /* 0x000000000000781c */ /* 0x000fe20003f0f008 */
[----:B------:R-:W-:Y:S02]  /*37a0*/  IMAD.IADD R15, R0, 0x1, -R15 ;  /* 0x00000001000f7824 */ /* 0x000fe400078e0a0f */
[----:B------:R1:W-:Y:S01]  /*37b0*/  @P5 LDGSTS.E.BYPASS.LTC128B.128 [R231+0xa100], [R12.64+0x80], !P3 ;  /* 0x0a1000800ce75fae */ /* 0x0003e2000d901d52 */
[----:B------:R-:W-:Y:S01]  /*37c0*/  PLOP3.LUT P5, PT, PT, PT, UP0, 0x80, 0x0 ;  /* 0x000000000000781c */ /* 0x000fe20003faf008 */
[----:B------:R-:W-:Y:S01]  /*37d0*/  IMAD R14, R87, 0x10, R14 ;  /* 0x00000010570e7824 */ /* 0x000fe200078e020e */
[----:B------:R-:W-:Y:S01]  /*37e0*/  PLOP3.LUT P5, PT, PT, PT, UP2, 0x80, 0x0 ;  /* 0x000000000000781c */ /* 0x000fe20003faf028 */
[----:B------:R1:W-:Y:S01]  /*37f0*/  @P6 LDGSTS.E.BYPASS.LTC128B.128 [R231+0xc100], [R12.64+0x100], !P2 ;  /* 0x0c1001000ce76fae */ /* 0x0003e2000d101d52 */
[----:B------:R-:W-:Y:S01]  /*3800*/  PLOP3.LUT P6, PT, PT, PT, UP0, 0x80, 0x0 ;  /* 0x000000000000781c */ /* 0x000fe20003fcf008 */
[----:B------:R-:W-:Y:S01]  /*3810*/  IMAD R233, R15, 0x8, R14 ;  /* 0x000000080fe97824 */ /* 0x000fe200078e020e */
[----:B------:R-:W-:Y:S01]  /*3820*/  HMMA.16816.F32 R76, R24, R34, R76 ;  /* 0x00000022184c723c */ /* 0x000fe2000000184c */
[----:B------:R-:W-:-:S02]  /*3830*/  IMAD.IADD R240, R7, 0x1, -R240 ;  /* 0x0000000107f07824 */ /* 0x000fc400078e0af0 */
[----:B------:R1:W-:Y:S01]  /*3840*/  @P0 LDGSTS.E.BYPASS.LTC128B.128 [R231+0xe100], [R12.64+0x180], !P1 ;  /* 0x0e1001800ce70fae */ /* 0x0003e2000c901d52 */
[----:B------:R-:W-:Y:S01]  /*3850*/  PLOP3.LUT P0, PT, PT, PT, UP0, 0x80, 0x0 ;  /* 0x000000000000781c */ /* 0x000fe20003f0f008 */
[----:B------:R-:W-:Y:S02]  /*3860*/  IMAD.MOV.U32 R0, RZ, RZ, R233 ;  /* 0x000000ffff007224 */ /* 0x000fe400078e00e9 */
[----:B------:R-:W-:Y:S01]  /*3870*/  IMAD.SHL.U32 R240, R240, 0x2, RZ ;  /* 0x00000002f0f07824 */ /* 0x000fe200078e00ff */
[----:B------:R-:W-:Y:S04]  /*3880*/  HMMA.16816.F32 R68, R24, R18, R68 ;  /* 0x000000121844723c */ /* 0x000fe80000001844 */
[----:B------:R-:W-:-:S04]  /*3890*/  IADD3 R6, -R240, UR9, -R5 ;  /* 0x00000009f0067c10 */ /* 0x000fc8000fffe905 */
[----:B--2---:R-:W-:Y:S01]  /*38a0*/  HMMA.16816.F32 R28, R24, R20, R28 ;  /* 0x00000014181c723c */ /* 0x004fe2000000181c */
[----:B------:R2:W-:Y:S01]  /*38b0*/  @P0 LDGSTS.E.BYPASS.LTC128B.128 [R231+0x9100], [R32.64], !P4 ;  /* 0x0910000020e70fae */ /* 0x0005e2000e101d52 */
[----:B------:R-:W-:-:S03]  /*38c0*/  PLOP3.LUT P0, PT, PT, PT, UP2, 0x80, 0x0 ;  /* 0x000000000000781c */ /* 0x000fc60003f0f028 */
[----:B------:R2:W-:Y:S01]  /*38d0*/  @P6 LDGSTS.E.BYPASS.LTC128B.128 [R231+0xb100], [R32.64+0x80], !P3 ;  /* 0x0b10008020e76fae */ /* 0x0005e2000d901d52 */
[----:B------:R-:W-:Y:S02]  /*38e0*/  PLOP3.LUT P6, PT, PT, PT, UP0, 0x80, 0x0 ;  /* 0x000000000000781c */ /* 0x000fe40003fcf008 */
[----:B------:R-:W-:Y:S01]  /*38f0*/  HMMA.16816.F32 R52, R24, R22, R52 ;  /* 0x000000161834723c */ /* 0x000fe20000001834 */
[----:B-1----:R-:W-:Y:S01]  /*3900*/  @P5 IMAD.HI.U32 R12, R233, c[0x0][0x2c8], RZ ;  /* 0x0000b200e90c5a27 */ /* 0x002fe200078e00ff */
[----:B------:R-:W-:-:S03]  /*3910*/  PLOP3.LUT P5, PT, PT, PT, UP0, 0x80, 0x0 ;  /* 0x000000000000781c */ /* 0x000fc60003faf008 */
[----:B------:R-:W-:Y:S02]  /*3920*/  IMAD.U32 R13, RZ, RZ, UR17 ;  /* 0x00000011ff0d7e24 */ /* 0x000fe4000f8e00ff */
[----:B------:R-:W-:-:S04]  /*3930*/  @P0 SHF.R.U32.HI R0, RZ, c[0x0][0x2cc], R12 ;  /* 0x0000b300ff000a19 */ /* 0x000fc8000001160c */
[----:B------:R2:W-:Y:S01]  /*3940*/  @P6 LDGSTS.E.BYPASS.LTC128B.128 [R231+0xd100], [R32.64+0x100], !P2 ;  /* 0x0d10010020e76fae */ /* 0x0005e2000d101d52 */
[----:B------:R-:W-:Y:S02]  /*3950*/  PLOP3.LUT P0, PT, PT, PT, UP1, 0x40, 0x0 ;  /* 0x000000000000781c */ /* 0x000fe40003f0e818 */
[----:B------:R-:W-:Y:S01]  /*3960*/  IADD3 R14, R13, -UR16, -R240 ;  /* 0x800000100d0e7c10 */ /* 0x000fe2000fffe8f0 */
[----:B------:R-:W1:Y:S03]  /*3970*/  SHFL.IDX PT, R7, R0, RZ, 0x1c1f ;  /* 0x001c1fff00077589 */ /* 0x000e6600000e0000 */
[C---:B------:R-:W-:Y:S01]  /*3980*/  IADD3 R16, R14.reuse, c[0x0][0x328], RZ ;  /* 0x0000ca000e107a10 */ /* 0x040fe20007ffe0ff */
[----:B------:R2:W-:Y:S01]  /*3990*/  @P5 LDGSTS.E.BYPASS.LTC128B.128 [R231+0xf100], [R32.64+0x180], !P1 ;  /* 0x0f10018020e75fae */ /* 0x0005e2000c901d52 */
[----:B------:R-:W-:-:S03]  /*39a0*/  IADD3 R14, R14, UR15, RZ ;  /* 0x0000000f0e0e7c10 */ /* 0x000fc6000fffe0ff */
[----:B------:R-:W0:Y:S01]  /*39b0*/  LDGDEPBAR ;  /* 0x00000000000079af */ /* 0x000e220000000000 */
[--C-:B-1----:R-:W-:Y:S02]  /*39c0*/  IMAD.IADD R13, R16, 0x1, R7.reuse ;  /* 0x00000001100d7824 */ /* 0x102fe400078e0207 */
[----:B------:R-:W-:-:S03]  /*39d0*/  IMAD.IADD R18, R14, 0x1, R7 ;  /* 0x000000010e127824 */ /* 0x000fc600078e0207 */
[----:B------:R-:W-:Y:S01]  /*39e0*/  IMNMX R20, R13, R6, PT ;  /* 0x000000060d147217 */ /* 0x000fe20003800200 */
        /* <DEDUP_REMOVED lines=13> */
.L_x_953:
[----:B------:R-:W-:-:S04]  /*3ac0*/  MOV R7, c[0x0][0x32c] ;  /* 0x0000cb0000077a02 */ /* 0x000fc80000000f00 */
[----:B------:R-:W-:-:S13]  /*3ad0*/  ISETP.NE.AND P0, PT, R7, 0x1, PT ;  /* 0x000000010700780c */ /* 0x000fda0003f05270 */
[----:B------:R-:W-:-:S05]  /*3ae0*/  @P0 IMAD.HI.U32 R7, R12, c[0x0][0x330], RZ ;  /* 0x0000cc000c070a27 */ /* 0x000fca00078e00ff */
[----:B------:R-:W-:Y:S02]  /*3af0*/  @P0 SHF.R.U32.HI R12, RZ, c[0x0][0x334], R7 ;  /* 0x0000cd00ff0c0a19 */ /* 0x000fe40000011607 */
.L_x_954:
[----:B------:R-:W-:Y:S05]  /*3b00*/  BSYNC B0 ;  /* 0x0000000000007941 */ /* 0x000fea0003800000 */
.L_x_952:
[----:B------:R-:W-:-:S04]  /*3b10*/  IMAD R13, R12, c[0x0][0x32c], -R5 ;  /* 0x0000cb000c0d7a24 */ /* 0x000fc800078e0a05 */
[----:B------:R-:W-:-:S05]  /*3b20*/  IMAD.IADD R13, R13, 0x1, -R240 ;  /* 0x000000010d0d7824 */ /* 0x000fca00078e0af0 */
[----:B------:R-:W-:Y:S02]  /*3b30*/  IADD3 R7, R13, c[0x0][0x32c], RZ ;  /* 0x0000cb000d077a10 */ /* 0x000fe40007ffe0ff */
[----:B------:R-:W-:Y:S02]  /*3b40*/  IMNMX R18, R18, R13, !PT ;  /* 0x0000000d12127217 */ /* 0x000fe40007800200 */
[----:B------:R-:W-:Y:S02]  /*3b50*/  IMNMX R20, R20, R7, PT ;  /* 0x0000000714147217 */ /* 0x000fe40003800200 */
.L_x_951:
[----:B------:R-:W-:Y:S01]  /*3b60*/  ISETP.LT.AND P0, PT, RZ, UR14, PT ;  /* 0x0000000eff007c0c */ /* 0x000fe2000bf01270 */
[----:B------:R-:W1:Y:S03]  /*3b70*/  SHFL.IDX PT, R21, R0, 0x1, 0x1c1f ;  /* 0x003c1f0000157f89 */ /* 0x000e6600000e0000 */
[C---:B------:R-:W-:Y:S02]  /*3b80*/  ISETP.GT.AND P5, PT, R18.reuse, RZ, P0 ;  /* 0x000000ff1200720c */ /* 0x040fe400007a4270 */
[----:B------:R-:W-:-:S02]  /*3b90*/  ISETP.GT.AND P6, PT, R18, 0x1, P0 ;  /* 0x000000011200780c */ /* 0x000fc400007c4270 */
[C---:B------:R-:W-:Y:S02]  /*3ba0*/  ISETP.LT.OR P5, PT, R20.reuse, 0x1, P5 ;  /* 0x000000011400780c */ /* 0x040fe40002fa1670 */
[----:B------:R-:W-:Y:S02]  /*3bb0*/  ISETP.LT.OR P6, PT, R20, 0x2, P6 ;  /* 0x000000021400780c */ /* 0x000fe400037c1670 */
[----:B------:R-:W-:Y:S02]  /*3bc0*/  FSEL R12, R8, -INF , !P5 ;  /* 0xff800000080c7808 */ /* 0x000fe40006800000 */
[----:B------:R-:W-:Y:S02]  /*3bd0*/  ISETP.GT.AND P5, PT, R18, 0x8, P0 ;  /* 0x000000081200780c */ /* 0x000fe400007a4270 */
[----:B------:R-:W-:Y:S02]  /*3be0*/  FSEL R19, R9, -INF , !P6 ;  /* 0xff80000009137808 */ /* 0x000fe40007000000 */
[----:B------:R-:W-:-:S02]  /*3bf0*/  ISETP.LT.OR P5, PT, R20, 0x9, P5 ;  /* 0x000000091400780c */ /* 0x000fc40002fa1670 */
[----:B------:R-:W-:Y:S02]  /*3c00*/  ISETP.GT.AND P6, PT, R18, 0x9, P0 ;  /* 0x000000091200780c */ /* 0x000fe400007c4270 */
[----:B------:R-:W-:Y:S02]  /*3c10*/  FSEL R15, R76, -INF , !P5 ;  /* 0xff8000004c0f7808 */ /* 0x000fe40006800000 */
[----:B------:R-:W-:Y:S01]  /*3c20*/  ISETP.GT.AND P5, PT, R18, 0x10, P0 ;  /* 0x000000101200780c */ /* 0x000fe200007a4270 */
[----:B-1----:R-:W-:Y:S01]  /*3c30*/  IMAD.IADD R23, R16, 0x1, R21 ;  /* 0x0000000110177824 */ /* 0x002fe200078e0215 */
[C---:B------:R-:W-:Y:S02]  /*3c40*/  ISETP.LT.OR P6, PT, R20.reuse, 0xa, P6 ;  /* 0x0000000a1400780c */ /* 0x040fe400037c1670 */
[----:B------:R-:W-:Y:S02]  /*3c50*/  ISETP.LT.OR P5, PT, R20, 0x11, P5 ;  /* 0x000000111400780c */ /* 0x000fe40002fa1670 */
[----:B------:R-:W-:-:S02]  /*3c60*/  FSEL R77, R77, -INF , !P6 ;  /* 0xff8000004d4d7808 */ /* 0x000fc40007000000 */
[----:B------:R-:W-:Y:S02]  /*3c70*/  FSEL R17, R44, -INF , !P5 ;  /* 0xff8000002c117808 */ /* 0x000fe40006800000 */
[C---:B------:R-:W-:Y:S02]  /*3c80*/  ISETP.GT.AND P5, PT, R18.reuse, 0x18, P0 ;  /* 0x000000181200780c */ /* 0x040fe400007a4270 */
[----:B------:R-:W-:Y:S02]  /*3c90*/  ISETP.GT.AND P6, PT, R18, 0x11, P0 ;  /* 0x000000111200780c */ /* 0x000fe400007c4270 */
[C---:B------:R-:W-:Y:S02]  /*3ca0*/  ISETP.LT.OR P5, PT, R20.reuse, 0x19, P5 ;  /* 0x000000191400780c */ /* 0x040fe40002fa1670 */
[----:B------:R-:W-:Y:S02]  /*3cb0*/  ISETP.LT.OR P6, PT, R20, 0x12, P6 ;  /* 0x000000121400780c */ /* 0x000fe400037c1670 */
[----:B------:R-:W-:-:S02]  /*3cc0*/  FSEL R13, R40, -INF , !P5 ;  /* 0xff800000280d7808 */ /* 0x000fc40006800000 */
[----:B------:R-:W-:Y:S02]  /*3cd0*/  ISETP.GT.AND P5, PT, R18, 0x20, P0 ;  /* 0x000000201200780c */ /* 0x000fe400007a4270 */
[----:B------:R-:W-:Y:S02]  /*3ce0*/  FSEL R7, R45, -INF , !P6 ;  /* 0xff8000002d077808 */ /* 0x000fe40007000000 */
[----:B------:R-:W-:Y:S02]  /*3cf0*/  ISETP.LT.OR P5, PT, R20, 0x21, P5 ;  /* 0x000000211400780c */ /* 0x000fe40002fa1670 */
[----:B------:R-:W-:Y:S02]  /*3d00*/  ISETP.GT.AND P6, PT, R18, 0x19, P0 ;  /* 0x000000191200780c */ /* 0x000fe400007c4270 */
[----:B------:R-:W-:Y:S02]  /*3d10*/  FSEL R191, R72, -INF , !P5 ;  /* 0xff80000048bf7808 */ /* 0x000fe40006800000 */
[----:B------:R-:W-:-:S02]  /*3d20*/  ISETP.GT.AND P5, PT, R18, 0x28, P0 ;  /* 0x000000281200780c */ /* 0x000fc400007a4270 */
        /* <DEDUP_REMOVED lines=17> */
[----:B------:R-:W-:-:S02]  /*3e40*/  PLOP3.LUT P5, PT, PT, PT, UP1, 0x40, 0x0 ;  /* 0x000000000000781c */ /* 0x000fc40003fae818 */
[----:B------:R-:W-:Y:S02]  /*3e50*/  ISETP.LT.OR P6, PT, R20, 0x32, P6 ;  /* 0x000000321400780c */ /* 0x000fe400037c1670 */
[----:B------:R-:W-:Y:S02]  /*3e60*/  IMNMX R0, R23, R6, PT ;  /* 0x0000000617007217 */ /* 0x000fe40003800200 */
[----:B------:R-:W-:Y:S02]  /*3e70*/  FSEL R197, R29, -INF , !P6 ;  /* 0xff8000001dc57808 */ /* 0x000fe40007000000 */
[----:B------:R-:W-:-:S04]  /*3e80*/  ISETP.GT.AND P6, PT, R18, 0x39, P0 ;  /* 0x000000391200780c */ /* 0x000fc800007c4270 */
[----:B------:R-:W-:Y:S01]  /*3e90*/  ISETP.LT.OR P6, PT, R20, 0x3a, P6 ;  /* 0x0000003a1400780c */ /* 0x000fe200037c1670 */
[----:B------:R-:W-:-:S03]  /*3ea0*/  IMAD.IADD R20, R14, 0x1, R21 ;  /* 0x000000010e147824 */ /* 0x000fc600078e0215 */
[----:B------:R-:W-:Y:S01]  /*3eb0*/  FSEL R193, R53, -INF , !P6 ;  /* 0xff80000035c17808 */ /* 0x000fe20007000000 */
        /* <DEDUP_REMOVED lines=13> */
.L_x_957:
[----:B------:R-:W-:-:S04]  /*3f90*/  MOV R6, c[0x0][0x32c] ;  /* 0x0000cb0000067a02 */ /* 0x000fc80000000f00 */
[----:B------:R-:W-:-:S13]  /*3fa0*/  ISETP.NE.AND P5, PT, R6, 0x1, PT ;  /* 0x000000010600780c */ /* 0x000fda0003fa5270 */
[----:B------:R-:W-:-:S05]  /*3fb0*/  @P5 IMAD.HI.U32 R6, R8, c[0x0][0x330], RZ ;  /* 0x0000cc0008065a27 */ /* 0x000fca00078e00ff */
[----:B------:R-:W-:Y:S02]  /*3fc0*/  @P5 SHF.R.U32.HI R8, RZ, c[0x0][0x334], R6 ;  /* 0x0000cd00ff085a19 */ /* 0x000fe40000011606 */
.L_x_958:
[----:B------:R-:W-:Y:S05]  /*3fd0*/  BSYNC B0 ;  /* 0x0000000000007941 */ /* 0x000fea0003800000 */
.L_x_956:
[----:B------:R-:W-:-:S04]  /*3fe0*/  IMAD R21, R8, c[0x0][0x32c], -R5 ;  /* 0x0000cb0008157a24 */ /* 0x000fc800078e0a05 */
[----:B------:R-:W-:-:S05]  /*3ff0*/  IMAD.IADD R21, R21, 0x1, -R240 ;  /* 0x0000000115157824 */ /* 0x000fca00078e0af0 */
[----:B------:R-:W-:Y:S02]  /*4000*/  IADD3 R5, R21, c[0x0][0x32c], RZ ;  /* 0x0000cb0015057a10 */ /* 0x000fe40007ffe0ff */
[----:B------:R-:W-:Y:S02]  /*4010*/  IMNMX R20, R20, R21, !PT ;  /* 0x0000001514147217 */ /* 0x000fe40007800200 */
[----:B------:R-:W-:Y:S02]  /*4020*/  IMNMX R0, R0, R5, PT ;  /* 0x0000000500007217 */ /* 0x000fe40003800200 */
.L_x_955:
[----:B------:R-:W-:Y:S01]  /*4030*/  ISETP.GT.AND P6, PT, R20, 0x8, P0 ;  /* 0x000000081400780c */ /* 0x000fe200007c4270 */
[----:B------:R-:W-:Y:S01]  /*4040*/  IMAD.SHL.U32 R227, R4, 0x2, RZ ;  /* 0x0000000204e37824 */ /* 0x000fe200078e00ff */
[----:B------:R-:W-:Y:S01]  /*4050*/  ISETP.GT.AND P5, PT, R20, 0x1, P0 ;  /* 0x000000011400780c */ /* 0x000fe200007a4270 */
[----:B------:R-:W-:Y:S01]  /*4060*/  ULDC.64 UR4, c[0x0][0x2c8] ;  /* 0x0000b20000047ab9 */ /* 0x000fe20000000a00 */
[----:B------:R-:W-:Y:S01]  /*4070*/  ISETP.LT.OR P6, PT, R0, 0x9, P6 ;  /* 0x000000090000780c */ /* 0x000fe200037c1670 */
[--C-:B------:R-:W-:Y:S01]  /*4080*/  IMAD R222, R2, 0x2, R227.reuse ;  /* 0x0000000202de7824 */ /* 0x100fe200078e02e3 */
[----:B------:R-:W-:Y:S01]  /*4090*/  ISETP.LT.OR P5, PT, R0, 0x2, P5 ;  /* 0x000000020000780c */ /* 0x000fe20002fa1670 */
[C---:B------:R-:W-:Y:S01]  /*40a0*/  IMAD R221, R3.reuse, 0x2, R227 ;  /* 0x0000000203dd7824 */ /* 0x040fe200078e02e3 */
[----:B------:R-:W-:Y:S01]  /*40b0*/  FSEL R78, R78, -INF , !P6 ;  /* 0xff8000004e4e7808 */ /* 0x000fe20007000000 */
[----:B------:R-:W-:Y:S01]  /*40c0*/  IMAD R220, R3, 0x2, R222 ;  /* 0x0000000203dc7824 */ /* 0x000fe200078e02de */
[----:B------:R-:W-:Y:S01]  /*40d0*/  ISETP.GT.AND P6, PT, R20, 0x10, P0 ;  /* 0x000000101400780c */ /* 0x000fe200007c4270 */
[----:B------:R-:W-:Y:S01]  /*40e0*/  LDSM.16.MT88.4 R136, [R222+0x100] ;  /* 0x00010000de88783b */ /* 0x000fe20000004200 */
[----:B------:R-:W-:Y:S01]  /*40f0*/  FMNMX.FTZ R16, R12, R19, !PT ;  /* 0x000000130c107209 */ /* 0x000fe20007810000 */
[----:B------:R-:W-:Y:S01]  /*4100*/  UIMAD.WIDE.U32 UR20, UR7, UR4, URZ ;  /* 0x00000004071472a5 */ /* 0x000fe2000f8e003f */
[----:B------:R-:W-:Y:S01]  /*4110*/  ISETP.LT.OR P6, PT, R0, 0x11, P6 ;  /* 0x000000110000780c */ /* 0x000fe200037c1670 */
[----:B------:R-:W-:Y:S01]  /*4120*/  LDSM.16.MT88.4 R156, [R227+0x100] ;  /* 0x00010000e39c783b */ /* 0x000fe20000004200 */
[----:B------:R-:W-:Y:S01]  /*4130*/  FSEL R14, R11, -INF , !P5 ;  /* 0xff8000000b0e7808 */ /* 0x000fe20006800000 */
[----:B------:R-:W-:Y:S01]  /*4140*/  UIADD3 UR14, UR14, -0x2, URZ ;  /* 0xfffffffe0e0e7890 */ /* 0x000fe2000fffe03f */
[----:B------:R-:W-:Y:S01]  /*4150*/  ISETP.GT.AND P5, PT, R20, 0x9, P0 ;  /* 0x000000091400780c */ /* 0x000fe200007a4270 */
[----:B------:R-:W-:Y:S01]  /*4160*/  LDSM.16.MT88.4 R144, [R221+0x100] ;  /* 0x00010000dd90783b */ /* 0x000fe20000004200 */
[----:B------:R-:W-:Y:S01]  /*4170*/  FSEL R8, R46, -INF , !P6 ;  /* 0xff8000002e087808 */ /* 0x000fe20007000000 */
[----:B------:R-:W-:Y:S01]  /*4180*/  @UP2 UMOV UR17, UR21 ;  /* 0x0000001500112c82 */ /* 0x000fe20008000000 */
[----:B------:R-:W-:Y:S01]  /*4190*/  FMNMX.FTZ R16, R15, R16, !PT ;  /* 0x000000100f107209 */ /* 0x000fe20007810000 */
[----:B------:R-:W-:Y:S01]  /*41a0*/  LDSM.16.MT88.4 R152, [R220+0x100] ;  /* 0x00010000dc98783b */ /* 0x000fe20000004200 */
[----:B------:R-:W-:Y:S01]  /*41b0*/  ISETP.GT.AND P6, PT, R20, RZ, P0 ;  /* 0x000000ff1400720c */ /* 0x000fe200007c4270 */
[----:B------:R-:W-:Y:S01]  /*41c0*/  @UP2 USHF.R.U32.HI UR7, URZ, UR5, UR17 ;  /* 0x000000053f072299 */ /* 0x000fe20008011611 */
[C---:B------:R-:W-:Y:S01]  /*41d0*/  ISETP.LT.OR P5, PT, R0.reuse, 0xa, P5 ;  /* 0x0000000a0000780c */ /* 0x040fe20002fa1670 */
[----:B------:R-:W-:Y:S01]  /*41e0*/  LDSM.16.MT88.4 R48, [R222+0x2100] ;  /* 0x00210000de30783b */ /* 0x000fe20000004200 */
[----:B------:R-:W-:Y:S01]  /*41f0*/  FMNMX.FTZ R16, R77, R16, !PT ;  /* 0x000000104d107209 */ /* 0x000fe20007810000 */
[----:B------:R-:W-:Y:S01]  /*4200*/  UIADD3 UR4, UR6, UR7, URZ ;  /* 0x0000000706047290 */ /* 0x000fe2000fffe03f */
[----:B------:R-:W-:Y:S01]  /*4210*/  ISETP.LT.OR P6, PT, R0, 0x1, P6 ;  /* 0x000000010000780c */ /* 0x000fe200037c1670 */
[----:B------:R-:W-:Y:S01]  /*4220*/  LDSM.16.MT88.4 R56, [R221+0x2100] ;  /* 0x00210000dd38783b */ /* 0x000fe20000004200 */
[----:B------:R-:W-:Y:S01]  /*4230*/  FSEL R6, R79, -INF , !P5 ;  /* 0xff8000004f067808 */ /* 0x000fe20006800000 */
[----:B------:R-:W-:Y:S01]  /*4240*/  ULDC UR7, c[0x0][0x328] ;  /* 0x0000ca0000077ab9 */ /* 0x000fe20000000800 */
[----:B------:R-:W-:Y:S01]  /*4250*/  ISETP.GT.AND P5, PT, R20, 0x11, P0 ;  /* 0x000000111400780c */ /* 0x000fe200007a4270 */
[----:B------:R-:W-:Y:S01]  /*4260*/  LDSM.16.MT88.4 R64, [R220+0x2100] ;  /* 0x00210000dc40783b */ /* 0x000fe20000004200 */
[----:B------:R-:W-:Y:S01]  /*4270*/  FMNMX.FTZ R16, R17, R16, !PT ;  /* 0x0000001011107209 */ /* 0x000fe20007810000 */
[----:B------:R-:W-:Y:S01]  /*4280*/  UIADD3 UR7, UR4, UR7, URZ ;  /* 0x0000000704077290 */ /* 0x000fe2000fffe03f */
[----:B------:R-:W-:Y:S01]  /*4290*/  FSEL R10, R10, -INF , !P6 ;  /* 0xff8000000a0a7808 */ /* 0x000fe20007000000 */
[----:B------:R-:W-:Y:S01]  /*42a0*/  LDSM.16.MT88.4 R80, [R222+0x4100] ;  /* 0x00410000de50783b */ /* 0x000fe20000004200 */
[----:B------:R-:W-:-:S02]  /*42b0*/  ISETP.LT.OR P5, PT, R0, 0x12, P5 ;  /* 0x000000120000780c */ /* 0x000fc40002fa1670 */
[----:B------:R-:W-:Y:S01]  /*42c0*/  FMNMX.FTZ R16, R7, R16, !PT ;  /* 0x0000001007107209 */ /* 0x000fe20007810000 */
[----:B------:R-:W-:Y:S01]  /*42d0*/  LDSM.16.MT88.4 R88, [R221+0x4100] ;  /* 0x00410000dd58783b */ /* 0x000fe20000004200 */
[----:B------:R-:W-:Y:S02]  /*42e0*/  FMNMX.FTZ R5, R10, R14, !PT ;  /* 0x0000000e0a057209 */ /* 0x000fe40007810000 */
[----:B------:R-:W-:Y:S01]  /*42f0*/  FSEL R24, R47, -INF , !P5 ;  /* 0xff8000002f187808 */ /* 0x000fe20006800000 */
[----:B------:R-:W-:Y:S01]  /*4300*/  LDSM.16.MT88.4 R96, [R220+0x4100] ;  /* 0x00410000dc60783b */ /* 0x000fe20000004200 */
[----:B------:R-:W-:Y:S02]  /*4310*/  FMNMX.FTZ R16, R13, R16, !PT ;  /* 0x000000100d107209 */ /* 0x000fe40007810000 */
[----:B------:R-:W-:Y:S01]  /*4320*/  ISETP.GT.AND P5, PT, R20, 0x19, P0 ;  /* 0x000000191400780c */ /* 0x000fe200007a4270 */
[----:B------:R-:W-:Y:S01]  /*4330*/  LDSM.16.MT88.4 R104, [R227+0x6100] ;  /* 0x00610000e368783b */ /* 0x000fe20000004200 */
[----:B------:R-:W-:-:S02]  /*4340*/  FMNMX.FTZ R5, R78, R5, !PT ;  /* 0x000000054e057209 */ /* 0x000fc40007810000 */
[----:B------:R-:W-:Y:S01]  /*4350*/  ISETP.GT.AND P6, PT, R20, 0x18, P0 ;  /* 0x000000181400780c */ /* 0x000fe200007c4270 */
[----:B------:R-:W-:Y:S01]  /*4360*/  LDSM.16.MT88.4 R112, [R222+0x6100] ;  /* 0x00610000de70783b */ /* 0x000fe20000004200 */
[----:B------:R-:W-:Y:S02]  /*4370*/  FMNMX.FTZ R22, R9, R16, !PT ;  /* 0x0000001009167209 */ /* 0x000fe40007810000 */
[----:B------:R-:W-:Y:S01]  /*4380*/  ISETP.LT.OR P5, PT, R0, 0x1a, P5 ;  /* 0x0000001a0000780c */ /* 0x000fe20002fa1670 */
[----:B------:R-:W-:Y:S01]  /*4390*/  LDSM.16.MT88.4 R120, [R221+0x6100] ;  /* 0x00610000dd78783b */ /* 0x000fe20000004200 */
[----:B------:R-:W-:Y:S02]  /*43a0*/  FMNMX.FTZ R5, R6, R5, !PT ;  /* 0x0000000506057209 */ /* 0x000fe40007810000 */
[----:B------:R-:W-:Y:S01]  /*43b0*/  ISETP.LT.OR P6, PT, R0, 0x19, P6 ;  /* 0x000000190000780c */ /* 0x000fe200037c1670 */
[----:B--2---:R-:W-:Y:S01]  /*43c0*/  LDSM.16.MT88.4 R32, [R227+0x4900] ;  /* 0x00490000e320783b */ /* 0x004fe20000004200 */
[----:B------:R-:W-:-:S02]  /*43d0*/  FMNMX.FTZ R22, R191, R22, !PT ;  /* 0x00000016bf167209 */ /* 0x000fc40007810000 */
[----:B------:R-:W-:Y:S01]  /*43e0*/  FSEL R16, R43, -INF , !P5 ;  /* 0xff8000002b107808 */ /* 0x000fe20006800000 */
[----:B------:R-:W-:Y:S01]  /*43f0*/  LDSM.16.MT88.4 R168, [R227+0x2900] ;  /* 0x00290000e3a8783b */ /* 0x000fe20000004200 */
[----:B------:R-:W-:Y:S02]  /*4400*/  FMNMX.FTZ R5, R8, R5, !PT ;  /* 0x0000000508057209 */ /* 0x000fe40007810000 */
[----:B------:R-:W-:Y:S01]  /*4410*/  ISETP.GT.AND P5, PT, R20, 0x21, P0 ;  /* 0x000000211400780c */ /* 0x000fe200007a4270 */
[----:B------:R-:W-:Y:S01]  /*4420*/  LDSM.16.MT88.4 R164, [R221+0x2900] ;  /* 0x00290000dda4783b */ /* 0x000fe20000004200 */
[----:B------:R-:W-:Y:S02]  /*4430*/  FSEL R18, R42, -INF , !P6 ;  /* 0xff8000002a127808 */ /* 0x000fe40007000000 */
[----:B------:R-:W-:Y:S01]  /*4440*/  FMNMX.FTZ R22, R183, R22, !PT ;  /* 0x00000016b7167209 */ /* 0x000fe20007810000 */
[----:B------:R-:W-:Y:S01]  /*4450*/  LDSM.16.MT88.4 R40, [R227+0x2100] ;  /* 0x00210000e328783b */ /* 0x000fe20000004200 */
[----:B------:R-:W-:-:S02]  /*4460*/  ISETP.GT.AND P6, PT, R20, 0x20, P0 ;  /* 0x000000201400780c */ /* 0x000fc400007c4270 */
[----:B------:R-:W-:Y:S02]  /*4470*/  FMNMX.FTZ R5, R24, R5, !PT ;  /* 0x0000000518057209 */ /* 0x000fe40007810000 */
[C---:B------:R-:W-:Y:S02]  /*4480*/  ISETP.LT.OR P5, PT, R0.reuse, 0x22, P5 ;  /* 0x000000220000780c */ /* 0x040fe40002fa1670 */
[----:B------:R-:W-:Y:S02]  /*4490*/  FMNMX.FTZ R22, R185, R22, !PT ;  /* 0x00000016b9167209 */ /* 0x000fe40007810000 */
[----:B------:R-:W-:Y:S02]  /*44a0*/  ISETP.LT.OR P6, PT, R0, 0x21, P6 ;  /* 0x000000210000780c */ /* 0x000fe400037c1670 */
[----:B------:R-:W-:Y:S02]  /*44b0*/  FMNMX.FTZ R5, R18, R5, !PT ;  /* 0x0000000512057209 */ /* 0x000fe40007810000 */
[----:B------:R-:W-:-:S02]  /*44c0*/  FSEL R192, R75, -INF , !P5 ;  /* 0xff8000004bc07808 */ /* 0x000fc40006800000 */
[----:B------:R-:W-:Y:S02]  /*44d0*/  ISETP.GT.AND P5, PT, R20, 0x28, P0 ;  /* 0x000000281400780c */ /* 0x000fe400007a4270 */
[----:B------:R-:W-:Y:S02]  /*44e0*/  FMNMX.FTZ R22, R189, R22, !PT ;  /* 0x00000016bd167209 */ /* 0x000fe40007810000 */
[----:B------:R-:W-:Y:S02]  /*44f0*/  FSEL R244, R74, -INF , !P6 ;  /* 0xff8000004af47808 */ /* 0x000fe40007000000 */
[----:B------:R-:W-:Y:S01]  /*4500*/  FMNMX.FTZ R11, R16, R5, !PT ;  /* 0x00000005100b7209 */ /* 0x000fe20007810000 */
[----:B------:R-:W-:Y:S01]  /*4510*/  LDSM.16.MT88.4 R72, [R227+0x4100] ;  /* 0x00410000e348783b */ /* 0x000fe20000004200 */
[----:B------:R-:W-:Y:S02]  /*4520*/  ISETP.LT.OR P5, PT, R0, 0x29, P5 ;  /* 0x000000290000780c */ /* 0x000fe40002fa1670 */
[----:B------:R-:W-:-:S02]  /*4530*/  ISETP.GT.AND P6, PT, R20, 0x29, P0 ;  /* 0x000000291400780c */ /* 0x000fc400007c4270 */
[----:B------:R-:W-:Y:S02]  /*4540*/  FMNMX.FTZ R22, R199, R22, !PT ;  /* 0x00000016c7167209 */ /* 0x000fe40007810000 */
[----:B------:R-:W-:Y:S02]  /*4550*/  FMNMX.FTZ R11, R244, R11, !PT ;  /* 0x0000000bf40b7209 */ /* 0x000fe40007810000 */
[----:B------:R-:W-:Y:S02]  /*4560*/  FSEL R202, R70, -INF , !P5 ;  /* 0xff80000046ca7808 */ /* 0x000fe40006800000 */
[----:B------:R-:W-:Y:S02]  /*4570*/  ISETP.LT.OR P6, PT, R0, 0x2a, P6 ;  /* 0x0000002a0000780c */ /* 0x000fe400037c1670 */
[----:B------:R-:W-:Y:S02]  /*4580*/  ISETP.GT.AND P5, PT, R20, 0x30, P0 ;  /* 0x000000301400780c */ /* 0x000fe400007a4270 */
[----:B------:R-:W-:-:S02]  /*4590*/  FMNMX.FTZ R22, R197, R22, !PT ;  /* 0x00000016c5167209 */ /* 0x000fc40007810000 */
[----:B------:R-:W-:Y:S02]  /*45a0*/  FMNMX.FTZ R11, R192, R11, !PT ;  /* 0x0000000bc00b7209 */ /* 0x000fe40007810000 */
[----:B------:R-:W-:Y:S02]  /*45b0*/  FSEL R194, R71, -INF , !P6 ;  /* 0xff80000047c27808 */ /* 0x000fe40007000000 */
[----:B------:R-:W-:Y:S02]  /*45c0*/  ISETP.LT.OR P5, PT, R0, 0x31, P5 ;  /* 0x000000310000780c */ /* 0x000fe40002fa1670 */
[----:B------:R-:W-:Y:S02]  /*45d0*/  FMNMX.FTZ R22, R195, R22, !PT ;  /* 0x00000016c3167209 */ /* 0x000fe40007810000 */
[----:B------:R-:W-:Y:S02]  /*45e0*/  ISETP.GT.AND P6, PT, R20, 0x31, P0 ;  /* 0x000000311400780c */ /* 0x000fe400007c4270 */
[----:B------:R-:W-:-:S02]  /*45f0*/  FMNMX.FTZ R11, R202, R11, !PT ;  /* 0x0000000bca0b7209 */ /* 0x000fc40007810000 */
[----:B------:R-:W-:Y:S02]  /*4600*/  FSEL R198, R30, -INF , !P5 ;  /* 0xff8000001ec67808 */ /* 0x000fe40006800000 */
[----:B------:R-:W-:Y:S02]  /*4610*/  FMNMX.FTZ R5, R193, R22, !PT ;  /* 0x00000016c1057209 */ /* 0x000fe40007810000 */
[----:B------:R-:W-:Y:S02]  /*4620*/  ISETP.LT.OR P6, PT, R0, 0x32, P6 ;  /* 0x000000320000780c */ /* 0x000fe400037c1670 */
[----:B------:R-:W-:Y:S01]  /*4630*/  ISETP.GT.AND P5, PT, R20, 0x38, P0 ;  /* 0x000000381400780c */ /* 0x000fe200007a4270 */
[----:B------:R-:W1:Y:S01]  /*4640*/  SHFL.BFLY PT, R22, R5, 0x2, 0x1f ;  /* 0x0c401f0005167f89 */ /* 0x000e6200000e0000 */
[----:B------:R-:W-:Y:S02]  /*4650*/  FMNMX.FTZ R11, R194, R11, !PT ;  /* 0x0000000bc20b7209 */ /* 0x000fe40007810000 */
[----:B------:R-:W-:-:S02]  /*4660*/  ISETP.GT.AND P0, PT, R20, 0x39, P0 ;  /* 0x000000391400780c */ /* 0x000fc40000704270 */
[----:B------:R-:W-:Y:S02]  /*4670*/  FSEL R196, R31, -INF , !P6 ;  /* 0xff8000001fc47808 */ /* 0x000fe40007000000 */
[----:B------:R-:W-:Y:S01]  /*4680*/  ISETP.LT.OR P5, PT, R0, 0x39, P5 ;  /* 0x000000390000780c */ /* 0x000fe20002fa1670 */
[----:B------:R-:W-:Y:S01]  /*4690*/  LDSM.16.MT88.4 R28, [R222+0x4900] ;  /* 0x00490000de1c783b */ /* 0x000fe20000004200 */
[----:B------:R-:W-:Y:S02]  /*46a0*/  FMNMX.FTZ R11, R198, R11, !PT ;  /* 0x0000000bc60b7209 */ /* 0x000fe40007810000 */
[----:B------:R-:W-:Y:S02]  /*46b0*/  ISETP.LT.OR P0, PT, R0, 0x3a, P0 ;  /* 0x0000003a0000780c */ /* 0x000fe40000701670 */
[----:B------:R-:W-:Y:S02]  /*46c0*/  FSEL R190, R54, -INF , !P5 ;  /* 0xff80000036be7808 */ /* 0x000fe40006800000 */
[----:B------:R-:W-:-:S02]  /*46d0*/  FMNMX.FTZ R11, R196, R11, !PT ;  /* 0x0000000bc40b7209 */ /* 0x000fc40007810000 */
[----:B------:R-:W-:Y:S02]  /*46e0*/  FSEL R188, R55, -INF , !P0 ;  /* 0xff80000037bc7808 */ /* 0x000fe40004000000 */
        /* <DEDUP_REMOVED lines=13> */
[--C-:B------:R-:W-:Y:S02]  /*47c0*/  FFMA.FTZ R181, R19, c[0x0][0x2d0], -R200.reuse ;  /* 0x0000b40013b57a23 */ /* 0x100fe400000108c8 */
[--C-:B------:R-:W-:Y:S01]  /*47d0*/  FFMA.FTZ R175, R77, c[0x0][0x2d0], -R200.reuse ;  /* 0x0000b4004daf7a23 */ /* 0x100fe200000108c8 */
[----:B------:R-:W-:Y:S01]  /*47e0*/  MUFU.EX2 R182, R182 ;  /* 0x000000b600b67308 */ /* 0x000fe20000000800 */
[--C-:B------:R-:W-:Y:S01]  /*47f0*/  FFMA.FTZ R174, R7, c[0x0][0x2d0], -R200.reuse ;  /* 0x0000b40007ae7a23 */ /* 0x100fe200000108c8 */
[----:B-1----:R-:W-:Y:S01]  /*4800*/  FMNMX.FTZ R12, R20, R5, !PT ;  /* 0x00000005140c7209 */ /* 0x002fe20007810000 */
[--C-:B------:R-:W-:Y:S01]  /*4810*/  FFMA.FTZ R173, R13, c[0x0][0x2d0], -R200.reuse ;  /* 0x0000b4000dad7a23 */ /* 0x100fe200000108c8 */
[----:B------:R-:W-:Y:S01]  /*4820*/  LDSM.16.MT88.4 R20, [R227+0x900] ;  /* 0x00090000e314783b */ /* 0x000fe20000004200 */
[--C-:B------:R-:W-:Y:S01]  /*4830*/  FFMA.FTZ R179, R17, c[0x0][0x2d0], -R200.reuse ;  /* 0x0000b40011b37a23 */ /* 0x100fe200000108c8 */
[C---:B------:R-:W-:Y:S01]  /*4840*/  FSETP.NEU.FTZ.AND P0, PT, R12.reuse, -INF , PT ;  /* 0xff8000000c00780b */ /* 0x040fe20003f1d000 */
[----:B------:R-:W-:Y:S01]  /*4850*/  FMUL.FTZ R187, R12, c[0x0][0x2d0] ;  /* 0x0000b4000cbb7a20 */ /* 0x000fe20000410000 */
[----:B------:R-:W1:Y:S01]  /*4860*/  MUFU.EX2 R181, R181 ;  /* 0x000000b500b57308 */ /* 0x000e620000000800 */
[----:B------:R-:W-:-:S02]  /*4870*/  FFMA.FTZ R184, R191, c[0x0][0x2d0], -R200 ;  /* 0x0000b400bfb87a23 */ /* 0x000fc400000108c8 */
[--C-:B------:R-:W-:Y:S01]  /*4880*/  FFMA.FTZ R186, R189, c[0x0][0x2d0], -R200.reuse ;  /* 0x0000b400bdba7a23 */ /* 0x100fe200000108c8 */
[----:B------:R-:W-:Y:S01]  /*4890*/  FSEL R187, R187, RZ, P0 ;  /* 0x000000ffbbbb7208 */ /* 0x000fe20000000000 */
[--C-:B------:R-:W-:Y:S01]  /*48a0*/  FFMA.FTZ R183, R183, c[0x0][0x2d0], -R200.reuse ;  /* 0x0000b400b7b77a23 */ /* 0x100fe200000108c8 */
[----:B------:R-:W-:Y:S01]  /*48b0*/  PLOP3.LUT P0, PT, PT, PT, UP1, 0x40, 0x0 ;  /* 0x000000000000781c */ /* 0x000fe20003f0e818 */
[----:B------:R-:W-:Y:S01]  /*48c0*/  FFMA.FTZ R185, R185, c[0x0][0x2d0], -R200 ;  /* 0x0000b400b9b97a23 */ /* 0x000fe200000108c8 */
[----:B------:R-:W-:Y:S01]  /*48d0*/  MUFU.EX2 R180, R180 ;  /* 0x000000b400b47308 */ /* 0x000fe20000000800 */
[--C-:B------:R-:W-:Y:S02]  /*48e0*/  FFMA.FTZ R177, R10, c[0x0][0x2d0], -R187.reuse ;  /* 0x0000b4000ab17a23 */ /* 0x100fe400000108bb */
[--C-:B------:R-:W-:Y:S02]  /*48f0*/  FFMA.FTZ R176, R14, c[0x0][0x2d0], -R187.reuse ;  /* 0x0000b4000eb07a23 */ /* 0x100fe400000108bb */
[----:B------:R-:W-:-:S02]  /*4900*/  FFMA.FTZ R178, R78, c[0x0][0x2d0], -R187 ;  /* 0x0000b4004eb27a23 */ /* 0x000fc400000108bb */
[--C-:B------:R-:W-:Y:S01]  /*4910*/  FFMA.FTZ R15, R6, c[0x0][0x2d0], -R187.reuse ;  /* 0x0000b400060f7a23 */ /* 0x100fe200000108bb */
[----:B------:R-:W2:Y:S01]  /*4920*/  MUFU.EX2 R175, R175 ;  /* 0x000000af00af7308 */ /* 0x000ea20000000800 */
[----:B------:R-:W3:Y:S01]  /*4930*/  LDSM.16.MT88.4 R4, [R220+0x6100] ;  /* 0x00610000dc04783b */ /* 0x000ee20000004200 */
[----:B------:R-:W-:Y:S01]  /*4940*/  FFMA.FTZ R14, R9, c[0x0][0x2d0], -R200 ;  /* 0x0000b400090e7a23 */ /* 0x000fe200000108c8 */
[----:B-1----:R-:W-:Y:S01]  /*4950*/  F2FP.PACK_AB R128, R181, R182 ;  /* 0x000000b6b580723e */ /* 0x002fe200000000ff */
[--C-:B------:R-:W-:Y:S02]  /*4960*/  FFMA.FTZ R172, R8, c[0x0][0x2d0], -R187.reuse ;  /* 0x0000b40008ac7a23 */ /* 0x100fe400000108bb */
[----:B------:R-:W1:Y:S01]  /*4970*/  LDSM.16.MT88.4 R8, [R222+0x900] ;  /* 0x00090000de08783b */ /* 0x000e620000004200 */
[--C-:B------:R-:W-:Y:S01]  /*4980*/  FFMA.FTZ R13, R24, c[0x0][0x2d0], -R187.reuse ;  /* 0x0000b400180d7a23 */ /* 0x100fe200000108bb */
[----:B------:R-:W-:Y:S01]  /*4990*/  MUFU.EX2 R177, R177 ;  /* 0x000000b100b17308 */ /* 0x000fe20000000800 */
[--C-:B------:R-:W-:Y:S01]  /*49a0*/  FFMA.FTZ R3, R18, c[0x0][0x2d0], -R187.reuse ;  /* 0x0000b40012037a23 */ /* 0x100fe200000108bb */
[----:B------:R-:W-:Y:S01]  /*49b0*/  LDSM.16.MT88.4 R24, [R221+0x900] ;  /* 0x00090000dd18783b */ /* 0x000fe20000004200 */
[----:B------:R-:W-:-:S02]  /*49c0*/  FFMA.FTZ R2, R16, c[0x0][0x2d0], -R187 ;  /* 0x0000b40010027a23 */ /* 0x000fc400000108bb */
[--C-:B------:R-:W-:Y:S01]  /*49d0*/  FFMA.FTZ R189, R244, c[0x0][0x2d0], -R187.reuse ;  /* 0x0000b400f4bd7a23 */ /* 0x100fe200000108bb */
[----:B------:R-:W4:Y:S01]  /*49e0*/  LDSM.16.MT88.4 R16, [R220+0x900] ;  /* 0x00090000dc10783b */ /* 0x000f220000004200 */
[--C-:B------:R-:W-:Y:S01]  /*49f0*/  FFMA.FTZ R192, R192, c[0x0][0x2d0], -R187.reuse ;  /* 0x0000b400c0c07a23 */ /* 0x100fe200000108bb */
[----:B------:R-:W5:Y:S01]  /*4a00*/  MUFU.EX2 R176, R176 ;  /* 0x000000b000b07308 */ /* 0x000f620000000800 */
[----:B--2---:R-:W-:Y:S01]  /*4a10*/  F2FP.PACK_AB R130, R175, R180 ;  /* 0x000000b4af82723e */ /* 0x004fe200000000ff */
[--C-:B------:R-:W-:Y:S02]  /*4a20*/  FFMA.FTZ R191, R202, c[0x0][0x2d0], -R187.reuse ;  /* 0x0000b400cabf7a23 */ /* 0x100fe400000108bb */
[----:B------:R-:W-:Y:S02]  /*4a30*/  FFMA.FTZ R194, R194, c[0x0][0x2d0], -R187 ;  /* 0x0000b400c2c27a23 */ /* 0x000fe400000108bb */
[--C-:B------:R-:W-:Y:S02]  /*4a40*/  FFMA.FTZ R244, R193, c[0x0][0x2d0], -R200.reuse ;  /* 0x0000b400c1f47a23 */ /* 0x100fe400000108c8 */
[----:B------:R-:W-:Y:S01]  /*4a50*/  MUFU.EX2 R178, R178 ;  /* 0x000000b200b27308 */ /* 0x000fe20000000800 */
[----:B------:R-:W-:-:S02]  /*4a60*/  FFMA.FTZ R199, R199, c[0x0][0x2d0], -R200 ;  /* 0x0000b400c7c77a23 */ /* 0x000fc400000108c8 */
[--C-:B------:R-:W-:Y:S02]  /*4a70*/  FFMA.FTZ R202, R197, c[0x0][0x2d0], -R200.reuse ;  /* 0x0000b400c5ca7a23 */ /* 0x100fe400000108c8 */
[----:B------:R-:W-:Y:S02]  /*4a80*/  FFMA.FTZ R195, R195, c[0x0][0x2d0], -R200 ;  /* 0x0000b400c3c37a23 */ /* 0x000fe400000108c8 */
[--C-:B------:R-:W-:Y:S01]  /*4a90*/  FFMA.FTZ R193, R198, c[0x0][0x2d0], -R187.reuse ;  /* 0x0000b400c6c17a23 */ /* 0x100fe200000108bb */
[----:B------:R-:W2:Y:S01]  /*4aa0*/  MUFU.EX2 R15, R15 ;  /* 0x0000000f000f7308 */ /* 0x000ea20000000800 */
[----:B-----5:R-:W-:Y:S01]  /*4ab0*/  F2FP.PACK_AB R129, R176, R177 ;  /* 0x000000b1b081723e */ /* 0x020fe200000000ff */
[--C-:B------:R-:W-:Y:S02]  /*4ac0*/  FFMA.FTZ R196, R196, c[0x0][0x2d0], -R187.reuse ;  /* 0x0000b400c4c47a23 */ /* 0x100fe400000108bb */
[--C-:B------:R-:W-:Y:S02]  /*4ad0*/  FFMA.FTZ R190, R190, c[0x0][0x2d0], -R187.reuse ;  /* 0x0000b400bebe7a23 */ /* 0x100fe400000108bb */
[----:B------:R-:W-:-:S02]  /*4ae0*/  FFMA.FTZ R241, R188, c[0x0][0x2d0], -R187 ;  /* 0x0000b400bcf17a23 */ /* 0x000fc400000108bb */
[----:B------:R-:W-:Y:S01]  /*4af0*/  MUFU.EX2 R179, R179 ;  /* 0x000000b300b37308 */ /* 0x000fe20000000800 */
[----:B------:R-:W-:Y:S02]  /*4b00*/  FADD.FTZ R181, R182, R181 ;  /* 0x000000b5b6b57221 */ /* 0x000fe40000010000 */
[----:B------:R-:W-:Y:S02]  /*4b10*/  FADD.FTZ R177, R177, R176 ;  /* 0x000000b0b1b17221 */ /* 0x000fe40000010000 */
[----:B------:R-:W-:Y:S01]  /*4b20*/  FADD.FTZ R180, R180, R181 ;  /* 0x000000b5b4b47221 */ /* 0x000fe20000010000 */
[----:B--2---:R-:W-:Y:S02]  /*4b30*/  F2FP.PACK_AB R131, R15, R178 ;  /* 0x000000b20f83723e */ /* 0x004fe400000000ff */
[----:B------:R-:W2:Y:S01]  /*4b40*/  MUFU.EX2 R174, R174 ;  /* 0x000000ae00ae7308 */ /* 0x000ea20000000800 */
[----:B------:R-:W-:Y:S02]  /*4b50*/  FADD.FTZ R178, R178, R177 ;  /* 0x000000b1b2b27221 */ /* 0x000fe40000010000 */
[----:B------:R-:W-:-:S02]  /*4b60*/  FADD.FTZ R180, R175, R180 ;  /* 0x000000b4afb47221 */ /* 0x000fc40000010000 */
        /* <DEDUP_REMOVED lines=53> */
[C---:B---3--:R-:W-:Y:S07]  /*4ec0*/  HMMA.16816.F32 R124, R128.reuse, R4, RZ ;  /* 0x00000004807c723c */ /* 0x048fee00000018ff */
[----:B--2---:R-:W-:Y:S01]  /*4ed0*/  F2FP.PACK_AB R4, R174, R179 ;  /* 0x000000b3ae04723e */ /* 0x004fe200000000ff */
        /* <DEDUP_REMOVED lines=17> */
[----:B------:R-:W2:Y:S07]  /*4ff0*/  LDSM.16.MT88.4 R20, [R222+0x2900] ;  /* 0x00290000de14783b */ /* 0x000eae0000004200 */
[C---:B----4-:R-:W-:Y:S08]  /*5000*/  HMMA.16816.F32 R148, R4.reuse, R16, R148 ;  /* 0x000000100494723c */ /* 0x050ff00000001894 */
[C---:B------:R-:W-:Y:S01]  /*5010*/  HMMA.16816.F32 R152, R4.reuse, R18, R152 ;  /* 0x000000120498723c */ /* 0x040fe20000001898 */
[----:B------:R-:W3:Y:S07]  /*5020*/  LDSM.16.MT88.4 R16, [R220+0x4900] ;  /* 0x00490000dc10783b */ /* 0x000eee0000004200 */
[C---:B------:R-:W-:Y:S08]  /*5030*/  HMMA.16816.F32 R140, R4.reuse, R24, R140 ;  /* 0x00000018048c723c */ /* 0x040ff0000000188c */
[C---:B-1----:R-:W-:Y:S08]  /*5040*/  HMMA.16816.F32 R60, R4.reuse, R8, R60 ;  /* 0x00000008043c723c */ /* 0x042ff0000000183c */
[C---:B------:R-:W-:Y:S01]  /*5050*/  HMMA.16816.F32 R64, R4.reuse, R10, R64 ;  /* 0x0000000a0440723c */ /* 0x040fe20000001840 */
[----:B------:R-:W1:Y:S07]  /*5060*/  LDSM.16.MT88.4 R8, [R222+0x6900] ;  /* 0x00690000de08783b */ /* 0x000e6e0000004200 */
        /* <DEDUP_REMOVED lines=25> */
[----:B------:R-:W-:Y:S07]  /*5200*/  LDSM.16.MT88.4 R24, [R222+0x1100] ;  /* 0x00110000de18783b */ /* 0x000fee0000004200 */
[C---:B--2---:R-:W-:Y:S08]  /*5210*/  HMMA.16816.F32 R100, R4.reuse, R20, R100 ;  /* 0x000000140464723c */ /* 0x044ff00000001864 */
[C---:B------:R-:W-:Y:S01]  /*5220*/  HMMA.16816.F32 R104, R4.reuse, R22, R104 ;  /* 0x000000160468723c */ /* 0x040fe20000001868 */
[----:B------:R-:W-:Y:S07]  /*5230*/  LDSM.16.MT88.4 R20, [R220+0x1100] ;  /* 0x00110000dc14783b */ /* 0x000fee0000004200 */
[C---:B---3--:R-:W-:Y:S08]  /*5240*/  HMMA.16816.F32 R116, R4.reuse, R16, R116 ;  /* 0x000000100474723c */ /* 0x048ff00000001874 */
[C---:B------:R-:W-:Y:S01]  /*5250*/  HMMA.16816.F32 R120, R4.reuse, R18, R120 ;  /* 0x000000120478723c */ /* 0x040fe20000001878 */
[----:B------:R-:W2:Y:S07]  /*5260*/  LDSM.16.MT88.4 R16, [R227+0x3100] ;  /* 0x00310000e310783b */ /* 0x000eae0000004200 */
        /* <DEDUP_REMOVED lines=18> */
[C---:B--2---:R-:W-:Y:S08]  /*5390*/  HMMA.16816.F32 R36, R4.reuse, R16, R36 ;  /* 0x000000100424723c */ /* 0x044ff00000001824 */
[C---:B------:R-:W-:Y:S01]  /*53a0*/  HMMA.16816.F32 R40, R4.reuse, R18, R40 ;  /* 0x000000120428723c */ /* 0x040fe20000001828 */
[----:B------:R-:W2:Y:S07]  /*53b0*/  LDSM.16.MT88.4 R16, [R220+0x5100] ;  /* 0x00510000dc10783b */ /* 0x000eae0000004200 */
[C---:B------:R-:W-:Y:S08]  /*53c0*/  HMMA.16816.F32 R148, R4.reuse, R20, R148 ;  /* 0x000000140494723c */ /* 0x040ff00000001894 */
        /* <DEDUP_REMOVED lines=8> */
[C---:B------:R-:W-:Y:S08]  /*5450*/  HMMA.16816.F32 R132, R4.reuse, R24, R132 ;  /* 0x000000180484723c */ /* 0x040ff00000001884 */
[C---:B------:R-:W-:Y:S01]  /*5460*/  HMMA.16816.F32 R136, R4.reuse, R26, R136 ;  /* 0x0000001a0488723c */ /* 0x040fe20000001888 */
[----:B------:R-:W5:Y:S07]  /*5470*/  LDSM.16.MT88.4 R24, [R221+0x5100] ;  /* 0x00510000dd18783b */ /* 0x000f6e0000004200 */
[C---:B------:R-:W-:Y:S08]  /*5480*/  HMMA.16816.F32 R52, R4.reuse, R164, R52 ;  /* 0x000000a40434723c */ /* 0x040ff00000001834 */
[C---:B------:R-:W-:Y:S01]  /*5490*/  HMMA.16816.F32 R56, R4.reuse, R166, R56 ;  /* 0x000000a60438723c */ /* 0x040fe20000001838 */
[----:B------:R-:W-:Y:S07]  /*54a0*/  LDSM.16.MT88.4 R164, [R220+0x7100] ;  /* 0x00710000dca4783b */ /* 0x000fee0000004200 */
[C---:B--2---:R-:W-:Y:S08]  /*54b0*/  HMMA.16816.F32 R92, R4.reuse, R16, R92 ;  /* 0x00000010045c723c */ /* 0x044ff0000000185c */
        /* <DEDUP_REMOVED lines=13> */
[----:B------:R-:W3:Y:S07]  /*5590*/  LDSM.16.MT88.4 R32, [R227+0x1900] ;  /* 0x00190000e320783b */ /* 0x000eee0000004200 */
[C---:B----4-:R-:W-:Y:S08]  /*55a0*/  HMMA.16816.F32 R76, R4.reuse, R28, R76 ;  /* 0x0000001c044c723c */ /* 0x050ff0000000184c */
[C---:B------:R-:W-:Y:S01]  /*55b0*/  HMMA.16816.F32 R80, R4.reuse, R30, R80 ;  /* 0x0000001e0450723c */ /* 0x040fe20000001850 */
[----:B------:R-:W4:Y:S07]  /*55c0*/  LDSM.16.MT88.4 R28, [R222+0x1900] ;  /* 0x00190000de1c783b */ /* 0x000f2e0000004200 */
[C---:B-----5:R-:W-:Y:S08]  /*55d0*/  HMMA.16816.F32 R84, R4.reuse, R24, R84 ;  /* 0x000000180454723c */ /* 0x060ff00000001854 */
[C---:B------:R-:W-:Y:S01]  /*55e0*/  HMMA.16816.F32 R88, R4.reuse, R26, R88 ;  /* 0x0000001a0458723c */ /* 0x040fe20000001858 */
[----:B------:R-:W5:Y:S07]  /*55f0*/  LDSM.16.MT88.4 R24, [R221+0x1900] ;  /* 0x00190000dd18783b */ /* 0x000f6e0000004200 */
[C---:B--2---:R-:W-:Y:S08]  /*5600*/  HMMA.16816.F32 R116, R4.reuse, R16, R116 ;  /* 0x000000100474723c */ /* 0x044ff00000001874 */
        /* <DEDUP_REMOVED lines=40> */
[----:B------:R-:W1:Y:S07]  /*5890*/  LDSM.16.MT88.4 R20, [R220+0x7900] ;  /* 0x00790000dc14783b */ /* 0x000e6e0000004200 */
[C---:B------:R-:W-:Y:S08]  /*58a0*/  HMMA.16816.F32 R52, R4.reuse, R168, R52 ;  /* 0x000000a80434723c */ /* 0x040ff00000001834 */
[C---:B------:R-:W-:Y:S08]  /*58b0*/  HMMA.16816.F32 R56, R4.reuse, R170, R56 ;  /* 0x000000aa0438723c */ /* 0x040ff00000001838 */
[C---:B------:R-:W-:Y:S08]  /*58c0*/  HMMA.16816.F32 R60, R4.reuse, R164, R60 ;  /* 0x000000a4043c723c */ /* 0x040ff0000000183c */
[C---:B------:R-:W-:Y:S08]  /*58d0*/  HMMA.16816.F32 R64, R4.reuse, R166, R64 ;  /* 0x000000a60440723c */ /* 0x040ff00000001840 */
[C---:B---3--:R-:W-:Y:S08]  /*58e0*/  HMMA.16816.F32 R76, R4.reuse, R32, R76 ;  /* 0x00000020044c723c */ /* 0x048ff0000000184c */
[C---:B------:R-:W-:Y:S08]  /*58f0*/  HMMA.16816.F32 R80, R4.reuse, R34, R80 ;  /* 0x000000220450723c */ /* 0x040ff00000001850 */
[C---:B----4-:R-:W-:Y:S08]  /*5900*/  HMMA.16816.F32 R84, R4.reuse, R28, R84 ;  /* 0x0000001c0454723c */ /* 0x050ff00000001854 */
[C---:B------:R-:W-:Y:S08]  /*5910*/  HMMA.16816.F32 R88, R4.reuse, R30, R88 ;  /* 0x0000001e0458723c */ /* 0x040ff00000001858 */
[C---:B-----5:R-:W-:Y:S08]  /*5920*/  HMMA.16816.F32 R92, R4.reuse, R24, R92 ;  /* 0x00000018045c723c */ /* 0x060ff0000000185c */
[C---:B------:R-:W-:Y:S08]  /*5930*/  HMMA.16816.F32 R96, R4.reuse, R26, R96 ;  /* 0x0000001a0460723c */ /* 0x040ff00000001860 */
[C---:B--2---:R-:W-:Y:S08]  /*5940*/  HMMA.16816.F32 R108, R4.reuse, R16, R108 ;  /* 0x00000010046c723c */ /* 0x044ff0000000186c */
[C---:B------:R-:W-:Y:S08]  /*5950*/  HMMA.16816.F32 R112, R4.reuse, R18, R112 ;  /* 0x000000120470723c */ /* 0x040ff00000001870 */
[C---:B-1----:R-:W-:Y:S08]  /*5960*/  HMMA.16816.F32 R116, R4.reuse, R8, R116 ;  /* 0x000000080474723c */ /* 0x042ff00000001874 */
[C---:B------:R-:W-:Y:S08]  /*5970*/  HMMA.16816.F32 R120, R4.reuse, R10, R120 ;  /* 0x0000000a0478723c */ /* 0x040ff00000001878 */
[C---:B------:R-:W-:Y:S08]  /*5980*/  HMMA.16816.F32 R124, R4.reuse, R20, R124 ;  /* 0x00000014047c723c */ /* 0x040ff0000000187c */
[----:B------:R-:W-:Y:S01]  /*5990*/  HMMA.16816.F32 R128, R4, R22, R128 ;  /* 0x000000160480723c */ /* 0x000fe20000001880 */
[----:B------:R-:W-:Y:S07]  /*59a0*/  @P0 BRA `(.L_x_959) ;  /* 0x0000013000000947 */ /* 0x000fee0003800000 */
[----:B------:R-:W-:Y:S01]  /*59b0*/  ISETP.LT.AND P0, PT, RZ, UR4, PT ;  /* 0x00000004ff007c0c */ /* 0x000fe2000bf01270 */
[----:B------:R-:W-:-:S02]  /*59c0*/  UIADD3 UR17, UR4, -0x1, URZ ;  /* 0xffffffff04117890 */ /* 0x000fc4000fffe03f */
[----:B------:R-:W-:-:S10]  /*59d0*/  ULDC UR6, c[0x0][0x32c] ;  /* 0x0000cb0000067ab9 */ /* 0x000fd40000000800 */
        /* <DEDUP_REMOVED lines=8> */
.L_x_960:
[----:B------:R-:W-:Y:S02]  /*5a60*/  UISETP.NE.AND UP0, UPT, UR6, 0x1, UPT ;  /* 0x000000010600788c */ /* 0x000fe4000bf05270 */
[----:B------:R-:W-:Y:S02]  /*5a70*/  ULDC.64 UR4, c[0x0][0x330] ;  /* 0x0000cc0000047ab9 */ /* 0x000fe40000000a00 */
[----:B------:R-:W-:-:S07]  /*5a80*/  UIMAD.WIDE.U32 UR20, UR17, UR4, URZ ;  /* 0x00000004111472a5 */ /* 0x000fce000f8e003f */
[----:B------:R-:W-:Y:S02]  /*5a90*/  @UP0 USHF.R.U32.HI UR17, URZ, UR5, UR21 ;  /* 0x000000053f110299 */ /* 0x000fe40008011615 */
.L_x_961:
[----:B------:R-:W-:Y:S02]  /*5aa0*/  ULDC UR4, c[0x0][0x32c] ;  /* 0x0000cb0000047ab9 */ /* 0x000fe40000000800 */
[----:B------:R-:W-:-:S04]  /*5ab0*/  UIMAD UR4, UR17, UR6, UR4 ;  /* 0x00000006110472a4 */ /* 0x000fc8000f8e0204 */
[----:B------:R-:W-:-:S04]  /*5ac0*/  UISETP.LT.AND UP0, UPT, UR7, UR4, UPT ;  /* 0x000000040700728c */ /* 0x000fc8000bf01270 */
[----:B------:R-:W-:-:S04]  /*5ad0*/  USEL UR7, UR7, UR4, UP0 ;  /* 0x0000000407077287 */ /* 0x000fc80008000000 */
.L_x_959:
        /* <DEDUP_REMOVED lines=9> */
[----:B------:R-:W-:Y:S01]  /*5b70*/  ULDC.64 UR6, c[0x0][0x208] ;  /* 0x0000820000067ab9 */ /* 0x000fe20000000a00 */
[C---:B------:R-:W-:Y:S01]  /*5b80*/  IADD3 R3, P6, R234.reuse, 0x40, RZ ;  /* 0x00000040ea037810 */ /* 0x040fe20007fde0ff */
[----:B------:R-:W-:Y:S01]  /*5b90*/  ULDC.64 UR4, c[0x0][0x1e0] ;  /* 0x0000780000047ab9 */ /* 0x000fe20000000a00 */
[----:B------:R-:W-:-:S03]  /*5ba0*/  IADD3 R2, P5, R234, 0x80, RZ ;  /* 0x00000080ea027810 */ /* 0x000fc60007fbe0ff */
[----:B------:R1:W-:Y:S04]  /*5bb0*/  STL [R1+0x10], R3 ;  /* 0x0000100301007387 */ /* 0x0003e80000100800 */
[----:B------:R2:W-:Y:S02]  /*5bc0*/  STL [R1+0x8], R2 ;  /* 0x0000080201007387 */ /* 0x0005e40000100800 */
[----:B------:R-:W-:Y:S01]  /*5bd0*/  @P0 IMAD.HI.U32 R245, R233, c[0x0][0x2c8], RZ ;  /* 0x0000b200e9f50a27 */ /* 0x000fe200078e00ff */
[----:B------:R-:W-:-:S13]  /*5be0*/  PLOP3.LUT P0, PT, PT, PT, UP2, 0x80, 0x0 ;  /* 0x000000000000781c */ /* 0x000fda0003f0f028 */
[----:B------:R-:W-:Y:S01]  /*5bf0*/  @P0 SHF.R.U32.HI R245, RZ, c[0x0][0x2cc], R245 ;  /* 0x0000b300fff50a19 */ /* 0x000fe200000116f5 */
[----:B-1----:R-:W-:Y:S01]  /*5c00*/  IMAD.X R3, RZ, RZ, R239, P6 ;  /* 0x000000ffff037224 */ /* 0x002fe200030e06ef */
[----:B--2---:R-:W-:-:S05]  /*5c10*/  IADD3 R2, P6, R234, 0xc0, RZ ;  /* 0x000000c0ea027810 */ /* 0x004fca0007fde0ff */
[----:B------:R1:W-:Y:S01]  /*5c20*/  STL [R1], R2 ;  /* 0x0000000201007387 */ /* 0x0003e20000100800 */
[----:B------:R-:W-:Y:S01]  /*5c30*/  IMAD.X R252, RZ, RZ, R239, P6 ;  /* 0x000000fffffc7224 */ /* 0x000fe200030e06ef */
[C---:B------:R-:W-:Y:S02]  /*5c40*/  IADD3 R249, P6, R236.reuse, 0x80, RZ ;  /* 0x00000080ecf97810 */ /* 0x040fe40007fde0ff */
[----:B------:R2:W-:Y:S03]  /*5c50*/  STL [R1+0xc], R3 ;  /* 0x00000c0301007387 */ /* 0x0005e60000100800 */
[----:B------:R-:W-:Y:S02]  /*5c60*/  IMAD.X R248, RZ, RZ, R243, P6 ;  /* 0x000000fffff87224 */ /* 0x000fe400030e06f3 */
[----:B-1----:R-:W-:Y:S02]  /*5c70*/  IMAD.MOV.U32 R2, RZ, RZ, R12 ;  /* 0x000000ffff027224 */ /* 0x002fe400078e000c */
[----:B--2---:R-:W-:Y:S01]  /*5c80*/  IMAD.X R3, RZ, RZ, R239, P5 ;  /* 0x000000ffff037224 */ /* 0x004fe200028e06ef */
[----:B------:R-:W-:-:S04]  /*5c90*/  IADD3 R251, P5, R236, 0x40, RZ ;  /* 0x00000040ecfb7810 */ /* 0x000fc80007fbe0ff */
[----:B------:R1:W-:Y:S01]  /*5ca0*/  STL [R1+0x4], R3 ;  /* 0x0000040301007387 */ /* 0x0003e20000100800 */
[----:B------:R-:W-:Y:S01]  /*5cb0*/  IMAD.X R250, RZ, RZ, R243, P5 ;  /* 0x000000fffffa7224 */ /* 0x000fe200028e06f3 */
[----:B------:R-:W-:-:S05]  /*5cc0*/  IADD3 R247, P5, R236, 0xc0, RZ ;  /* 0x000000c0ecf77810 */ /* 0x000fca0007fbe0ff */
[----:B------:R-:W-:Y:S02]  /*5cd0*/  IMAD.X R246, RZ, RZ, R243, P5 ;  /* 0x000000fffff67224 */ /* 0x000fe400028e06f3 */
[----:B-1----:R-:W-:Y:S02]  /*5ce0*/  IMAD.MOV.U32 R3, RZ, RZ, R0 ;  /* 0x000000ffff037224 */ /* 0x002fe400078e0000 */
.L_x_971:
[----:B------:R-:W2:Y:S01]  /*5cf0*/  LDL R13, [R1+0x10] ;  /* 0x00001000010d7983 */ /* 0x000ea20000100800 */
[----:B------:R-:W-:Y:S01]  /*5d00*/  UISETP.GT.AND UP3, UPT, UR8, UR14, UPT ;  /* 0x0000000e0800728c */ /* 0x000fe2000bf64270 */
[----:B------:R-:W-:Y:S04]  /*5d10*/  DEPBAR.LE SB0, 0x0 ;  /* 0x000080000000791a */ /* 0x000fe80000000000 */
[----:B------:R-:W3:Y:S01]  /*5d20*/  LDL R12, [R1+0xc] ;  /* 0x00000c00010c7983 */ /* 0x000ee20000100800 */
[----:B------:R-:W-:Y:S04]  /*5d30*/  PLOP3.LUT P5, PT, PT, PT, UP3, 0x80, 0x0 ;  /* 0x000000000000781c */ /* 0x000fe80003faf038 */
[----:B------:R-:W-:Y:S01]  /*5d40*/  BAR.SYNC.DEFER_BLOCKING 0x0 ;  /* 0x0000000000007b1d */ /* 0x000fe20000010000 */
[----:B------:R-:W-:Y:S01]  /*5d50*/  @!UP3 UIMAD.WIDE.U32 UR22, UR14, UR6, URZ ;  /* 0x000000060e16b2a5 */ /* 0x000fe2000f8e003f */
[----:B------:R-:W-:Y:S01]  /*5d60*/  PLOP3.LUT P0, PT, PT, PT, UP3, 0x80, 0x0 ;  /* 0x000000000000781c */ /* 0x000fe20003f0f038 */
[----:B------:R-:W-:Y:S01]  /*5d70*/  @!UP3 USHF.R.S32.HI UR20, URZ, 0x1f, UR14 ;  /* 0x0000001f3f14b899 */ /* 0x000fe2000801140e */
[----:B------:R-:W-:Y:S01]  /*5d80*/  PLOP3.LUT P6, PT, PT, PT, UP3, 0x80, 0x0 ;  /* 0x000000000000781c */ /* 0x000fe20003fcf038 */
[----:B------:R-:W-:Y:S02]  /*5d90*/  @!UP3 USHF.L.U32 UR21, UR22, 0x6, URZ ;  /* 0x000000061615b899 */ /* 0x000fe4000800063f */
[----:B------:R-:W-:Y:S04]  /*5da0*/  @!UP3 UIMAD UR20, UR20, UR6, URZ ;  /* 0x000000061414b2a4 */ /* 0x000fe8000f8e023f */
[----:B------:R-:W-:Y:S01]  /*5db0*/  @!UP3 UIMAD UR20, UR14, UR7, UR20 ;  /* 0x000000070e14b2a4 */ /* 0x000fe2000f8e0214 */
[----:B------:R-:W-:Y:S03]  /*5dc0*/  @!P5 IADD3 R6, P5, R234, UR21, RZ ;  /* 0x00000015ea06dc10 */ /* 0x000fe6000ffbe0ff */
[----:B------:R-:W-:Y:S04]  /*5dd0*/  @!UP3 UIADD3 UR20, UR23, UR20, URZ ;  /* 0x000000141714b290 */ /* 0x000fe8000fffe03f */
[----:B------:R-:W-:Y:S01]  /*5de0*/  @!UP3 USHF.L.U64.HI UR20, UR22, 0x6, UR20 ;  /* 0x000000061614b899 */ /* 0x000fe20008010214 */
[----:B------:R-:W-:Y:S05]  /*5df0*/  LDSM.16.M88.4 R164, [R230+0x10100] ;  /* 0x01010000e6a4783b */ /* 0x000fea0000000200 */
[----:B------:R-:W-:Y:S02]  /*5e00*/  @!P0 IADD3.X R15, R239, UR20, RZ, P5, !PT ;  /* 0x00000014ef0f8c10 */ /* 0x000fe4000affe4ff */
[----:B------:R-:W-:Y:S01]  /*5e10*/  PLOP3.LUT P5, PT, PT, PT, UP3, 0x80, 0x0 ;  /* 0x000000000000781c */ /* 0x000fe20003faf038 */
[----:B------:R-:W4:Y:S01]  /*5e20*/  LDL R18, [R1+0x8] ;  /* 0x0000080001127983 */ /* 0x000f220000100800 */
[----:B------:R-:W-:Y:S04]  /*5e30*/  PLOP3.LUT P0, PT, PT, PT, UP3, 0x80, 0x0 ;  /* 0x000000000000781c */ /* 0x000fe80003f0f038 */
[----:B------:R-:W5:Y:S05]  /*5e40*/  LDL R17, [R1+0x4] ;  /* 0x0000040001117983 */ /* 0x000f6a0000100800 */
[----:B------:R-:W5:Y:S02]  /*5e50*/  LDL R16, [R1] ;  /* 0x0000000001107983 */ /* 0x000f640000100800 */
[----:B------:R-:W-:Y:S03]  /*5e60*/  @!P5 LEA R14, P5, R6, c[0x0][0x1f8], 0x1 ;  /* 0x00007e00060eda11 */ /* 0x000fe600078a08ff */
[----:B------:R-:W1:Y:S05]  /*5e70*/  LDSM.16.M88.4 R168, [R229+0x8100] ;  /* 0x00810000e5a8783b */ /* 0x000e6a0000000200 */
[----:B------:R-:W1:Y:S05]  /*5e80*/  LDSM.16.M88.4 R172, [R229+0x8900] ;  /* 0x00890000e5ac783b */ /* 0x000e6a0000000200 */
[----:B------:R-:W1:Y:S05]  /*5e90*/  LDSM.16.M88.4 R176, [R229+0x9100] ;  /* 0x00910000e5b0783b */ /* 0x000e6a0000000200 */
[----:B------:R-:W1:Y:S05]  /*5ea0*/  LDSM.16.M88.4 R180, [R229+0x9900] ;  /* 0x00990000e5b4783b */ /* 0x000e6a0000000200 */
[----:B------:R-:W-:Y:S05]  /*5eb0*/  LDSM.16.M88.4 R184, [R226+0x10100] ;  /* 0x01010000e2b8783b */ /* 0x000fea0000000200 */
[----:B------:R-:W1:Y:S05]  /*5ec0*/  LDSM.16.M88.4 R188, [R228] ;  /* 0x00000000e4bc783b */ /* 0x000e6a0000000200 */
[----:B------:R-:W1:Y:S05]  /*5ed0*/  LDSM.16.M88.4 R192, [R219] ;  /* 0x00000000dbc0783b */ /* 0x000e6a0000000200 */
[----:B------:R-:W1:Y:S05]  /*5ee0*/  LDSM.16.M88.4 R196, [R218] ;  /* 0x00000000dac4783b */ /* 0x000e6a0000000200 */
[----:B------:R-:W1:Y:S01]  /*5ef0*/  LDSM.16.M88.4 R200, [R217] ;  /* 0x00000000d9c8783b */ /* 0x000e620000000200 */
[----:B--2---:R-:W-:Y:S11]  /*5f00*/  @!P6 IADD3 R5, P6, R13, UR21, RZ ;  /* 0x000000150d05ec10 */ /* 0x004ff6000ffde0ff */
[----:B------:R-:W-:Y:S02]  /*5f10*/  @!UPT UIADD3 URZ, URZ, URZ, URZ ;  /* 0x0000003f3f3ff290 */ /* 0x000fe4000fffe03f */
[----:B---3--:R-:W-:Y:S02]  /*5f20*/  @!P0 IADD3.X R0, R12, UR20, RZ, P6, !PT ;  /* 0x000000140c008c10 */ /* 0x008fe4000b7fe4ff */
[----:B------:R-:W-:Y:S02]  /*5f30*/  PLOP3.LUT P0, PT, PT, PT, UP3, 0x80, 0x0 ;  /* 0x000000000000781c */ /* 0x000fe40003f0f038 */
[----:B------:R-:W-:Y:S11]  /*5f40*/  PLOP3.LUT P6, PT, PT, PT, UP3, 0x80, 0x0 ;  /* 0x000000000000781c */ /* 0x000ff60003fcf038 */
[----:B------:R-:W-:Y:S02]  /*5f50*/  @!P0 LEA.HI.X R15, R6, c[0x0][0x1fc], R15, 0x1, P5 ;  /* 0x00007f00060f8a11 */ /* 0x000fe400028f0c0f */
[C---:B------:R-:W-:Y:S02]  /*5f60*/  @!P6 LEA R4, P6, R5.reuse, c[0x0][0x1f8], 0x1 ;  /* 0x00007e000504ea11 */ /* 0x040fe400078c08ff */
[----:B------:R-:W-:Y:S02]  /*5f70*/  PLOP3.LUT P0, PT, PT, PT, UP3, 0x80, 0x0 ;  /* 0x000000000000781c */ /* 0x000fe40003f0f038 */
[----:B------:R-:W-:Y:S11]  /*5f80*/  PLOP3.LUT P5, PT, PT, PT, UP3, 0x80, 0x0 ;  /* 0x000000000000781c */ /* 0x000ff60003faf038 */
[----:B------:R-:W-:Y:S02]  /*5f90*/  @!P0 LEA.HI.X R5, R5, c[0x0][0x1fc], R0, 0x1, P6 ;  /* 0x00007f0005058a11 */ /* 0x000fe400030f0c00 */
[----:B----4-:R-:W-:Y:S02]  /*5fa0*/  @!P5 IADD3 R7, P5, R18, UR21, RZ ;  /* 0x000000151207dc10 */ /* 0x010fe4000ffbe0ff */
[----:B------:R-:W-:Y:S02]  /*5fb0*/  PLOP3.LUT P6, PT, PT, PT, UP3, 0x80, 0x0 ;  /* 0x000000000000781c */ /* 0x000fe40003fcf038 */
[----:B------:R-:W-:Y:S11]  /*5fc0*/  PLOP3.LUT P0, PT, PT, PT, UP3, 0x80, 0x0 ;  /* 0x000000000000781c */ /* 0x000ff60003f0f038 */
[----:B------:R-:W-:Y:S02]  /*5fd0*/  @!P6 LEA R6, P6, R7, c[0x0][0x1f8], 0x1 ;  /* 0x00007e000706ea11 */ /* 0x000fe400078c08ff */
[----:B-----5:R-:W-:Y:S02]  /*5fe0*/  @!P0 IADD3.X R0, R17, UR20, RZ, P5, !PT ;  /* 0x0000001411008c10 */ /* 0x020fe4000affe4ff */
[----:B------:R-:W-:Y:S02]  /*5ff0*/  PLOP3.LUT P0, PT, PT, PT, UP3, 0x80, 0x0 ;  /* 0x000000000000781c */ /* 0x000fe40003f0f038 */
[----:B------:R-:W-:Y:S11]  /*6000*/  PLOP3.LUT P5, PT, PT, PT, UP3, 0x80, 0x0 ;  /* 0x000000000000781c */ /* 0x000ff60003faf038 */
[----:B------:R-:W-:Y:S02]  /*6010*/  @!P0 LEA.HI.X R7, R7, c[0x0][0x1fc], R0, 0x1, P6 ;  /* 0x00007f0007078a11 */ /* 0x000fe400030f0c00 */
[----:B------:R-:W-:Y:S01]  /*6020*/  @!P5 IADD3 R9, P5, R16, UR21, RZ ;  /* 0x000000151009dc10 */ /* 0x000fe2000ffbe0ff */
[----:B------:R-:W-:Y:S01]  /*6030*/  @!UP3 ULEA UR21, UP0, UR6, UR21, 0x5 ;  /* 0x000000150615b291 */ /* 0x000fe2000f80283f */
[----:B------:R-:W-:Y:S02]  /*6040*/  PLOP3.LUT P6, PT, PT, PT, UP3, 0x80, 0x0 ;  /* 0x000000000000781c */ /* 0x000fe40003fcf038 */
[----:B------:R-:W-:Y:S11]  /*6050*/  PLOP3.LUT P0, PT, PT, PT, UP3, 0x80, 0x0 ;  /* 0x000000000000781c */ /* 0x000ff60003f0f038 */
[C---:B------:R-:W-:Y:S02]  /*6060*/  @!P6 LEA R8, P6, R9.reuse, c[0x0][0x1f8], 0x1 ;  /* 0x00007e000908ea11 */ /* 0x040fe400078c08ff */
[----:B------:R-:W-:Y:S01]  /*6070*/  @!P0 IADD3.X R0, R252, UR20, RZ, P5, !PT ;  /* 0x00000014fc008c10 */ /* 0x000fe2000affe4ff */
[----:B------:R-:W-:Y:S01]  /*6080*/  @!UP3 ULEA.HI.X UR20, UR6, UR20, UR7, 0x5, UP0 ;  /* 0x000000140614b291 */ /* 0x000fe200080f2c07 */
[----:B------:R-:W-:Y:S02]  /*6090*/  PLOP3.LUT P0, PT, PT, PT, UP3, 0x80, 0x0 ;  /* 0x000000000000781c */ /* 0x000fe40003f0f038 */
[----:B------:R-:W-:Y:S11]  /*60a0*/  PLOP3.LUT P5, PT, PT, PT, UP3, 0x80, 0x0 ;  /* 0x000000000000781c */ /* 0x000ff60003faf038 */
[----:B------:R-:W-:Y:S02]  /*60b0*/  @!P0 LEA.HI.X R9, R9, c[0x0][0x1fc], R0, 0x1, P6 ;  /* 0x00007f0009098a11 */ /* 0x000fe400030f0c00 */
[----:B------:R-:W-:Y:S02]  /*60c0*/  @!P5 IADD3 R11, P5, R234, UR21, RZ ;  /* 0x00000015ea0bdc10 */ /* 0x000fe4000ffbe0ff */
[----:B------:R-:W-:Y:S02]  /*60d0*/  PLOP3.LUT P6, PT, PT, PT, UP3, 0x80, 0x0 ;  /* 0x000000000000781c */ /* 0x000fe40003fcf038 */
[----:B------:R-:W-:Y:S11]  /*60e0*/  PLOP3.LUT P0, PT, PT, PT, UP3, 0x80, 0x0 ;  /* 0x000000000000781c */ /* 0x000ff60003f0f038 */
[----:B------:R-:W-:Y:S02]  /*60f0*/  @!P6 LEA R10, P6, R11, c[0x0][0x1f8], 0x1 ;  /* 0x00007e000b0aea11 */ /* 0x000fe400078c08ff */
[----:B------:R-:W-:Y:S02]  /*6100*/  @!P0 IADD3.X R0, R239, UR20, RZ, P5, !PT ;  /* 0x00000014ef008c10 */ /* 0x000fe4000affe4ff */
[----:B------:R-:W-:Y:S02]  /*6110*/  PLOP3.LUT P0, PT, PT, PT, UP3, 0x80, 0x0 ;  /* 0x000000000000781c */ /* 0x000fe40003f0f038 */
[----:B------:R-:W-:Y:S11]  /*6120*/  PLOP3.LUT P5, PT, PT, PT, UP3, 0x80, 0x0 ;  /* 0x000000000000781c */ /* 0x000ff60003faf038 */
[----:B------:R-:W-:Y:S02]  /*6130*/  @!P0 LEA.HI.X R11, R11, c[0x0][0x1fc], R0, 0x1, P6 ;  /* 0x00007f000b0b8a11 */ /* 0x000fe400030f0c00 */
[----:B------:R-:W-:Y:S02]  /*6140*/  @!P5 IADD3 R13, P5, R13, UR21, RZ ;  /* 0x000000150d0ddc10 */ /* 0x000fe4000ffbe0ff */
[----:B------:R-:W-:Y:S02]  /*6150*/  PLOP3.LUT P6, PT, PT, PT, UP3, 0x80, 0x0 ;  /* 0x000000000000781c */ /* 0x000fe40003fcf038 */
[----:B------:R-:W-:Y:S11]  /*6160*/  PLOP3.LUT P0, PT, PT, PT, UP3, 0x80, 0x0 ;  /* 0x000000000000781c */ /* 0x000ff60003f0f038 */
[----:B------:R-:W-:Y:S02]  /*6170*/  @!UPT UIADD3 URZ, URZ, URZ, URZ ;  /* 0x0000003f3f3ff290 */ /* 0x000fe4000fffe03f */
[----:B------:R-:W-:Y:S02]  /*6180*/  @!P0 IADD3.X R0, R12, UR20, RZ, P5, !PT ;  /* 0x000000140c008c10 */ /* 0x000fe4000affe4ff */
[C---:B------:R-:W-:Y:S02]  /*6190*/  @!P6 LEA R12, P6, R13.reuse, c[0x0][0x1f8], 0x1 ;  /* 0x00007e000d0cea11 */ /* 0x040fe400078c08ff */
        /* <DEDUP_REMOVED lines=14> */
[----:B------:R-:W-:Y:S02]  /*6280*/  @!P0 IADD3.X R0, R252, UR20, RZ, P5, !PT ;  /* 0x00000014fc008c10 */ /* 0x000fe4000affe4ff */
[C---:B------:R-:W-:Y:S02]  /*6290*/  @!P6 LEA R29, P6, R17.reuse, c[0x0][0x1f8], 0x1 ;  /* 0x00007e00111dea11 */ /* 0x040fe400078c08ff */
[----:B------:R-:W-:Y:S02]  /*62a0*/  PLOP3.LUT P5, PT, PT, PT, UP3, 0x80, 0x0 ;  /* 0x000000000000781c */ /* 0x000fe40003faf038 */
[----:B------:R-:W-:Y:S02]  /*62b0*/  PLOP3.LUT P0, PT, PT, PT, UP3, 0x80, 0x0 ;  /* 0x000000000000781c */ /* 0x000fe40003f0f038 */
[----:B------:R-:W-:Y:S09]  /*62c0*/  PLOP3.LUT P0, PT, PT, PT, UP3, 0x80, 0x0 ;  /* 0x000000000000781c */ /* 0x000ff20003f0f038 */
[----:B------:R-:W-:Y:S02]  /*62d0*/  @!P5 LEA.HI.X R0, R17, c[0x0][0x1fc], R0, 0x1, P6 ;  /* 0x00007f001100da11 */ /* 0x000fe400030f0c00 */
[----:B------:R-:W-:Y:S02]  /*62e0*/  PLOP3.LUT P6, PT, PT, PT, UP3, 0x80, 0x0 ;  /* 0x000000000000781c */ /* 0x000fe40003fcf038 */
[----:B------:R-:W-:Y:S02]  /*62f0*/  PLOP3.LUT P5, PT, PT, PT, UP3, 0x80, 0x0 ;  /* 0x000000000000781c */ /* 0x000fe40003faf038 */
[----:B------:R-:W-:Y:S09]  /*6300*/  PLOP3.LUT P5, PT, PT, PT, UP3, 0x80, 0x0 ;  /* 0x000000000000781c */ /* 0x000ff20003faf038 */
[----:B------:R-:W-:Y:S01]  /*6310*/  @!PT LDS RZ, [RZ] ;  /* 0x00000000fffff984 */ /* 0x000fe20000000800 */
[----:B------:R-:W-:Y:S01]  /*6320*/  @!PT LDS RZ, [RZ] ;  /* 0x00000000fffff984 */ /* 0x000fe20000000800 */
[----:B------:R-:W-:Y:S01]  /*6330*/  @!PT LDS RZ, [RZ] ;  /* 0x00000000fffff984 */ /* 0x000fe20000000800 */
[----:B------:R2:W-:Y:S01]  /*6340*/  @!P6 LDGSTS.E.BYPASS.LTC128B.128 [R231+0x100], [R14.64], !P4 ;  /* 0x001000000ee7efae */ /* 0x0005e2000e101d52 */
[----:B------:R-:W-:Y:S02]  /*6350*/  PLOP3.LUT P6, PT, PT, PT, UP3, 0x80, 0x0 ;  /* 0x000000000000781c */ /* 0x000fe40003fcf038 */
[----:B------:R-:W-:Y:S02]  /*6360*/  PLOP3.LUT P6, PT, PT, PT, UP3, 0x80, 0x0 ;  /* 0x000000000000781c */ /* 0x000fe40003fcf038 */
[----:B------:R1:W-:Y:S01]  /*6370*/  @!P0 LDGSTS.E.BYPASS.LTC128B.128 [R231+0x2100], [R4.64], !P3 ;  /* 0x0210000004e78fae */ /* 0x0003e2000d901d52 */
[----:B------:R-:W-:Y:S02]  /*6380*/  PLOP3.LUT P0, PT, PT, PT, UP3, 0x80, 0x0 ;  /* 0x000000000000781c */ /* 0x000fe40003f0f038 */
[----:B------:R-:W-:Y:S02]  /*6390*/  PLOP3.LUT P0, PT, PT, PT, UP3, 0x80, 0x0 ;  /* 0x000000000000781c */ /* 0x000fe40003f0f038 */
[----:B------:R1:W-:Y:S01]  /*63a0*/  @!P5 LDGSTS.E.BYPASS.LTC128B.128 [R231+0x4100], [R6.64], !P2 ;  /* 0x0410000006e7dfae */ /* 0x0003e2000d101d52 */
[----:B------:R-:W-:Y:S02]  /*63b0*/  PLOP3.LUT P5, PT, PT, PT, UP3, 0x80, 0x0 ;  /* 0x000000000000781c */ /* 0x000fe40003faf038 */
[----:B------:R-:W-:Y:S03]  /*63c0*/  PLOP3.LUT P5, PT, PT, PT, UP3, 0x80, 0x0 ;  /* 0x000000000000781c */ /* 0x000fe60003faf038 */
[----:B------:R3:W-:Y:S01]  /*63d0*/  @!P6 LDGSTS.E.BYPASS.LTC128B.128 [R231+0x6100], [R8.64], !P1 ;  /* 0x0610000008e7efae */ /* 0x0007e2000c901d52 */
[----:B------:R-:W-:Y:S02]  /*63e0*/  PLOP3.LUT P6, PT, PT, PT, UP3, 0x80, 0x0 ;  /* 0x000000000000781c */ /* 0x000fe40003fcf038 */
[----:B------:R-:W-:Y:S02]  /*63f0*/  PLOP3.LUT P6, PT, PT, PT, UP3, 0x80, 0x0 ;  /* 0x000000000000781c */ /* 0x000fe40003fcf038 */
[----:B------:R3:W-:Y:S01]  /*6400*/  @!P0 LDGSTS.E.BYPASS.LTC128B.128 [R231+0x1100], [R10.64], !P4 ;  /* 0x011000000ae78fae */ /* 0x0007e2000e101d52 */
[----:B------:R-:W-:Y:S02]  /*6410*/  PLOP3.LUT P0, PT, PT, PT, UP3, 0x80, 0x0 ;  /* 0x000000000000781c */ /* 0x000fe40003f0f038 */
[----:B------:R-:W-:Y:S02]  /*6420*/  PLOP3.LUT P0, PT, PT, PT, UP3, 0x80, 0x0 ;  /* 0x000000000000781c */ /* 0x000fe40003f0f038 */
[----:B------:R2:W-:Y:S01]  /*6430*/  @!P5 LDGSTS.E.BYPASS.LTC128B.128 [R231+0x3100], [R12.64], !P3 ;  /* 0x031000000ce7dfae */ /* 0x0005e2000d901d52 */
[----:B------:R-:W-:Y:S01]  /*6440*/  PLOP3.LUT P5, PT, PT, PT, UP3, 0x80, 0x0 ;  /* 0x000000000000781c */ /* 0x000fe20003faf038 */
[----:B------:R-:W-:Y:S04]  /*6450*/  UISETP.GT.AND UP3, UPT, UR14, UR8, UPT ;  /* 0x000000080e00728c */ /* 0x000fe8000bf64270 */
[----:B------:R4:W-:Y:S02]  /*6460*/  @!P6 LDGSTS.E.BYPASS.LTC128B.128 [R231+0x5100], [R30.64], !P2 ;  /* 0x051000001ee7efae */ /* 0x0009e4000d101d52 */
[----:B------:R-:W-:Y:S01]  /*6470*/  PLOP3.LUT P6, PT, PT, PT, UP3, 0x80, 0x0 ;  /* 0x000000000000781c */ /* 0x000fe20003fcf038 */
[C---:B-1----:R-:W-:Y:S04]  /*6480*/  HMMA.16816.F32 R4, R164.reuse, R168, RZ ;  /* 0x000000a8a404723c */ /* 0x042fe800000018ff */
[----:B------:R-:W-:Y:S04]  /*6490*/  @UP3 UIADD3 UR22, UR14, -0x1, URZ ;  /* 0xffffffff0e163890 */ /* 0x000fe8000fffe03f */
[----:B------:R-:W-:Y:S02]  /*64a0*/  @UP3 UIMAD.WIDE.U32 UR24, UR22, UR4, URZ ;  /* 0x00000004161832a5 */ /* 0x000fe4000f8e003f */
[----:B------:R-:W-:Y:S02]  /*64b0*/  @UP3 USHF.R.S32.HI UR20, URZ, 0x1f, UR22 ;  /* 0x0000001f3f143899 */ /* 0x000fe40008011416 */
[----:B------:R-:W-:Y:S01]  /*64c0*/  @UP3 USHF.L.U32 UR21, UR24, 0x6, URZ ;  /* 0x0000000618153899 */ /* 0x000fe2000800063f */
[C---:B---3--:R-:W-:Y:S01]  /*64d0*/  HMMA.16816.F32 R8, R164.reuse, R170, RZ ;  /* 0x000000aaa408723c */ /* 0x048fe200000018ff */
[----:B------:R-:W-:Y:S04]  /*64e0*/  @UP3 UIMAD UR20, UR20, UR4, URZ ;  /* 0x00000004141432a4 */ /* 0x000fe8000f8e023f */
[----:B------:R-:W-:Y:S03]  /*64f0*/  @UP3 UIMAD UR20, UR22, UR5, UR20 ;  /* 0x00000005161432a4 */ /* 0x000fe6000f8e0214 */
[C---:B--2---:R-:W-:Y:S01]  /*6500*/  HMMA.16816.F32 R12, R164.reuse, R172, RZ ;  /* 0x000000aca40c723c */ /* 0x044fe200000018ff */
[----:B------:R-:W-:Y:S04]  /*6510*/  @UP3 UIADD3 UR20, UR25, UR20, URZ ;  /* 0x0000001419143290 */ /* 0x000fe8000fffe03f */
[----:B------:R-:W-:Y:S03]  /*6520*/  @UP3 USHF.L.U64.HI UR20, UR24, 0x6, UR20 ;  /* 0x0000000618143899 */ /* 0x000fe60008010214 */
[C---:B------:R-:W-:Y:S08]  /*6530*/  HMMA.16816.F32 R16, R164.reuse, R174, RZ ;  /* 0x000000aea410723c */ /* 0x040ff000000018ff */
[C---:B------:R-:W-:Y:S08]  /*6540*/  HMMA.16816.F32 R20, R164.reuse, R176, RZ ;  /* 0x000000b0a414723c */ /* 0x040ff000000018ff */
[C---:B------:R-:W-:Y:S07]  /*6550*/  HMMA.16816.F32 R24, R164.reuse, R178, RZ ;  /* 0x000000b2a418723c */ /* 0x040fee00000018ff */
[----:B------:R-:W-:Y:S02]  /*6560*/  @!P5 IMAD.MOV.U32 R178, RZ, RZ, R29 ;  /* 0x000000ffffb2d224 */ /* 0x000fe400078e001d */
[C---:B----4-:R-:W-:Y:S03]  /*6570*/  HMMA.16816.F32 R28, R164.reuse, R180, RZ ;  /* 0x000000b4a41c723c */ /* 0x050fe600000018ff */
[----:B------:R-:W-:Y:S01]  /*6580*/  @!P5 IMAD.MOV.U32 R179, RZ, RZ, R0 ;  /* 0x000000ffffb3d224 */ /* 0x000fe200078e0000 */
[----:B------:R-:W-:Y:S04]  /*6590*/  PLOP3.LUT P5, PT, PT, PT, UP3, 0x80, 0x0 ;  /* 0x000000000000781c */ /* 0x000fe80003faf038 */
[----:B------:R-:W-:Y:S01]  /*65a0*/  HMMA.16816.F32 R32, R164, R182, RZ ;  /* 0x000000b6a420723c */ /* 0x000fe200000018ff */
[----:B------:R1:W-:Y:S01]  /*65b0*/  @!P0 LDGSTS.E.BYPASS.LTC128B.128 [R231+0x7100], [R178.64], !P1 ;  /* 0x07100000b2e78fae */ /* 0x0003e2000c901d52 */
[----:B------:R-:W-:Y:S04]  /*65c0*/  PLOP3.LUT P0, PT, PT, PT, UP3, 0x80, 0x0 ;  /* 0x000000000000781c */ /* 0x000fe80003f0f038 */
[----:B------:R-:W-:Y:S02]  /*65d0*/  LDSM.16.M88.4 R168, [R225+0x10100] ;  /* 0x01010000e1a8783b */ /* 0x000fe40000000200 */
[C---:B------:R-:W-:Y:S03]  /*65e0*/  HMMA.16816.F32 R4, R184.reuse, R188, R4 ;  /* 0x000000bcb804723c */ /* 0x040fe60000001804 */
[----:B------:R-:W0:Y:S05]  /*65f0*/  LDGDEPBAR ;  /* 0x00000000000079af */ /* 0x000e2a0000000000 */
[C---:B------:R-:W-:Y:S01]  /*6600*/  HMMA.16816.F32 R8, R184.reuse, R190, R8 ;  /* 0x000000beb808723c */ /* 0x040fe20000001808 */
[----:B------:R-:W2:Y:S05]  /*6610*/  LDSM.16.M88.4 R172, [R224+0x8100] ;  /* 0x00810000e0ac783b */ /* 0x000eaa0000000200 */
[----:B------:R-:W3:Y:S02]  /*6620*/  LDSM.16.M88.4 R164, [R224+0x8900] ;  /* 0x00890000e0a4783b */ /* 0x000ee40000000200 */
[C---:B------:R-:W-:Y:S03]  /*6630*/  HMMA.16816.F32 R12, R184.reuse, R192, R12 ;  /* 0x000000c0b80c723c */ /* 0x040fe6000000180c */
[----:B------:R-:W-:Y:S05]  /*6640*/  LDSM.16.M88.4 R180, [R224+0x9900] ;  /* 0x00990000e0b4783b */ /* 0x000fea0000000200 */
[C---:B------:R-:W-:Y:S01]  /*6650*/  HMMA.16816.F32 R16, R184.reuse, R194, R16 ;  /* 0x000000c2b810723c */ /* 0x040fe20000001810 */
[----:B-1----:R-:W1:Y:S05]  /*6660*/  LDSM.16.M88.4 R176, [R224+0x9100] ;  /* 0x00910000e0b0783b */ /* 0x002e6a0000000200 */
[----:B------:R-:W-:Y:S02]  /*6670*/  LDSM.16.M88.4 R188, [R216] ;  /* 0x00000000d8bc783b */ /* 0x000fe40000000200 */
[C---:B------:R-:W-:Y:S03]  /*6680*/  HMMA.16816.F32 R20, R184.reuse, R196, R20 ;  /* 0x000000c4b814723c */ /* 0x040fe60000001814 */
[----:B------:R-:W-:Y:S05]  /*6690*/  LDSM.16.M88.4 R192, [R216+0x1000] ;  /* 0x00100000d8c0783b */ /* 0x000fea0000000200 */
        /* <DEDUP_REMOVED lines=8> */
[C---:B---3--:R-:W-:Y:S08]  /*6720*/  HMMA.16816.F32 R12, R168.reuse, R164, R12 ;  /* 0x000000a4a80c723c */ /* 0x048ff0000000180c */
[C---:B------:R-:W-:Y:S01]  /*6730*/  HMMA.16816.F32 R16, R168.reuse, R166, R16 ;  /* 0x000000a6a810723c */ /* 0x040fe20000001810 */
[----:B------:R-:W-:Y:S07]  /*6740*/  LDSM.16.M88.4 R164, [R230+0x14100] ;  /* 0x01410000e6a4783b */ /* 0x000fee0000000200 */
[C---:B-1----:R-:W-:Y:S08]  /*6750*/  HMMA.16816.F32 R20, R168.reuse, R176, R20 ;  /* 0x000000b0a814723c */ /* 0x042ff00000001814 */
[C---:B------:R-:W-:Y:S01]  /*6760*/  HMMA.16816.F32 R24, R168.reuse, R178, R24 ;  /* 0x000000b2a818723c */ /* 0x040fe20000001818 */
[----:B------:R-:W-:Y:S07]  /*6770*/  LDSM.16.M88.4 R176, [R229+0xa900] ;  /* 0x00a90000e5b0783b */ /* 0x000fee0000000200 */
[C---:B------:R-:W-:Y:S08]  /*6780*/  HMMA.16816.F32 R28, R168.reuse, R180, R28 ;  /* 0x000000b4a81c723c */ /* 0x040ff0000000181c */
[----:B------:R-:W-:Y:S01]  /*6790*/  HMMA.16816.F32 R32, R168, R182, R32 ;  /* 0x000000b6a820723c */ /* 0x000fe20000001820 */
[----:B------:R-:W1:Y:S05]  /*67a0*/  LDSM.16.M88.4 R168, [R229+0xa100] ;  /* 0x00a10000e5a8783b */ /* 0x000e6a0000000200 */
[----:B------:R-:W-:Y:S02]  /*67b0*/  LDSM.16.M88.4 R180, [R229+0xb900] ;  /* 0x00b90000e5b4783b */ /* 0x000fe40000000200 */
        /* <DEDUP_REMOVED lines=8> */
[----:B------:R-:W3:Y:S07]  /*6840*/  LDSM.16.M88.4 R192, [R215] ;  /* 0x00000000d7c0783b */ /* 0x000eee0000000200 */
[C---:B------:R-:W-:Y:S08]  /*6850*/  HMMA.16816.F32 R28, R184.reuse, R196, R28 ;  /* 0x000000c4b81c723c */ /* 0x040ff0000000181c */
[----:B------:R-:W-:Y:S01]  /*6860*/  HMMA.16816.F32 R32, R184, R198, R32 ;  /* 0x000000c6b820723c */ /* 0x000fe20000001820 */
[----:B------:R-:W4:Y:S05]  /*6870*/  LDSM.16.M88.4 R184, [R214] ;  /* 0x00000000d6b8783b */ /* 0x000f2a0000000200 */
[----:B------:R-:W-:Y:S02]  /*6880*/  LDSM.16.M88.4 R196, [R212] ;  /* 0x00000000d4c4783b */ /* 0x000fe40000000200 */
        /* <DEDUP_REMOVED lines=11> */
[----:B------:R-:W2:Y:S05]  /*6940*/  LDSM.16.M88.4 R164, [R225+0x14100] ;  /* 0x01410000e1a4783b */ /* 0x000eaa0000000200 */
[----:B------:R-:W5:Y:S02]  /*6950*/  LDSM.16.M88.4 R180, [R224+0xb100] ;  /* 0x00b10000e0b4783b */ /* 0x000f640000000200 */
[C---:B---3--:R-:W-:Y:S08]  /*6960*/  HMMA.16816.F32 R4, R188.reuse, R192, R4 ;  /* 0x000000c0bc04723c */ /* 0x048ff00000001804 */
[C---:B------:R-:W-:Y:S01]  /*6970*/  HMMA.16816.F32 R8, R188.reuse, R194, R8 ;  /* 0x000000c2bc08723c */ /* 0x040fe20000001808 */
[----:B------:R-:W3:Y:S07]  /*6980*/  LDSM.16.M88.4 R192, [R224+0xb900] ;  /* 0x00b90000e0c0783b */ /* 0x000eee0000000200 */
[C---:B----4-:R-:W-:Y:S08]  /*6990*/  HMMA.16816.F32 R12, R188.reuse, R184, R12 ;  /* 0x000000b8bc0c723c */ /* 0x050ff0000000180c */
[C---:B------:R-:W-:Y:S01]  /*69a0*/  HMMA.16816.F32 R16, R188.reuse, R186, R16 ;  /* 0x000000babc10723c */ /* 0x040fe20000001810 */
[----:B------:R-:W-:Y:S07]  /*69b0*/  LDSM.16.M88.4 R184, [R216+0x2000] ;  /* 0x00200000d8b8783b */ /* 0x000fee0000000200 */
[C---:B-1----:R-:W-:Y:S08]  /*69c0*/  HMMA.16816.F32 R20, R188.reuse, R168, R20 ;  /* 0x000000a8bc14723c */ /* 0x042ff00000001814 */
[C---:B------:R-:W-:Y:S01]  /*69d0*/  HMMA.16816.F32 R24, R188.reuse, R170, R24 ;  /* 0x000000aabc18723c */ /* 0x040fe20000001818 */
[----:B------:R-:W1:Y:S07]  /*69e0*/  LDSM.16.M88.4 R168, [R223+0x14100] ;  /* 0x01410000dfa8783b */ /* 0x000e6e0000000200 */
[C---:B------:R-:W-:Y:S08]  /*69f0*/  HMMA.16816.F32 R28, R188.reuse, R196, R28 ;  /* 0x000000c4bc1c723c */ /* 0x040ff0000000181c */
[----:B------:R-:W-:Y:S01]  /*6a00*/  HMMA.16816.F32 R32, R188, R198, R32 ;  /* 0x000000c6bc20723c */ /* 0x000fe20000001820 */
[----:B------:R-:W4:Y:S05]  /*6a10*/  LDSM.16.M88.4 R188, [R216+0x2800] ;  /* 0x00280000d8bc783b */ /* 0x000f2a0000000200 */
[----:B------:R-:W-:Y:S02]  /*6a20*/  LDSM.16.M88.4 R196, [R229+0xd900] ;  /* 0x00d90000e5c4783b */ /* 0x000fe40000000200 */
[C---:B--2---:R-:W-:Y:S08]  /*6a30*/  HMMA.16816.F32 R4, R164.reuse, R172, R4 ;  /* 0x000000aca404723c */ /* 0x044ff00000001804 */
[C---:B------:R-:W-:Y:S01]  /*6a40*/  HMMA.16816.F32 R8, R164.reuse, R174, R8 ;  /* 0x000000aea408723c */ /* 0x040fe20000001808 */
[----:B------:R-:W2:Y:S07]  /*6a50*/  LDSM.16.M88.4 R172, [R216+0x3000] ;  /* 0x00300000d8ac783b */ /* 0x000eae0000000200 */
[C---:B------:R-:W-:Y:S08]  /*6a60*/  HMMA.16816.F32 R12, R164.reuse, R176, R12 ;  /* 0x000000b0a40c723c */ /* 0x040ff0000000180c */
[C---:B------:R-:W-:Y:S01]  /*6a70*/  HMMA.16816.F32 R16, R164.reuse, R178, R16 ;  /* 0x000000b2a410723c */ /* 0x040fe20000001810 */
[----:B------:R-:W-:Y:S07]  /*6a80*/  LDSM.16.M88.4 R176, [R230+0x18100] ;  /* 0x01810000e6b0783b */ /* 0x000fee0000000200 */
[C---:B-----5:R-:W-:Y:S08]  /*6a90*/  HMMA.16816.F32 R20, R164.reuse, R180, R20 ;  /* 0x000000b4a414723c */ /* 0x060ff00000001814 */
[C---:B------:R-:W-:Y:S01]  /*6aa0*/  HMMA.16816.F32 R24, R164.reuse, R182, R24 ;  /* 0x000000b6a418723c */ /* 0x040fe20000001818 */
[----:B------:R-:W-:Y:S07]  /*6ab0*/  LDSM.16.M88.4 R180, [R229+0xc100] ;  /* 0x00c10000e5b4783b */ /* 0x000fee0000000200 */
[C---:B---3--:R-:W-:Y:S08]  /*6ac0*/  HMMA.16816.F32 R28, R164.reuse, R192, R28 ;  /* 0x000000c0a41c723c */ /* 0x048ff0000000181c */
[----:B------:R-:W-:Y:S01]  /*6ad0*/  HMMA.16816.F32 R32, R164, R194, R32 ;  /* 0x000000c2a420723c */ /* 0x000fe20000001820 */
[----:B------:R-:W3:Y:S05]  /*6ae0*/  LDSM.16.M88.4 R164, [R216+0x3800] ;  /* 0x00380000d8a4783b */ /* 0x000eea0000000200 */
[----:B------:R-:W5:Y:S02]  /*6af0*/  LDSM.16.M88.4 R192, [R229+0xc900] ;  /* 0x00c90000e5c0783b */ /* 0x000f640000000200 */
[C---:B-1----:R-:W-:Y:S08]  /*6b00*/  HMMA.16816.F32 R4, R168.reuse, R184, R4 ;  /* 0x000000b8a804723c */ /* 0x042ff00000001804 */
[C---:B------:R-:W-:Y:S01]  /*6b10*/  HMMA.16816.F32 R8, R168.reuse, R186, R8 ;  /* 0x000000baa808723c */ /* 0x040fe20000001808 */
[----:B------:R-:W1:Y:S07]  /*6b20*/  LDSM.16.M88.4 R184, [R229+0xd100] ;  /* 0x00d10000e5b8783b */ /* 0x000e6e0000000200 */
[C---:B----4-:R-:W-:Y:S08]  /*6b30*/  HMMA.16816.F32 R12, R168.reuse, R188, R12 ;  /* 0x000000bca80c723c */ /* 0x050ff0000000180c */
[C---:B------:R-:W-:Y:S01]  /*6b40*/  HMMA.16816.F32 R16, R168.reuse, R190, R16 ;  /* 0x000000bea810723c */ /* 0x040fe20000001810 */
[----:B------:R-:W-:Y:S07]  /*6b50*/  LDSM.16.M88.4 R188, [R225+0x18100] ;  /* 0x01810000e1bc783b */ /* 0x000fee0000000200 */
[C---:B--2---:R-:W-:Y:S08]  /*6b60*/  HMMA.16816.F32 R20, R168.reuse, R172, R20 ;  /* 0x000000aca814723c */ /* 0x044ff00000001814 */
[C---:B------:R-:W-:Y:S01]  /*6b70*/  HMMA.16816.F32 R24, R168.reuse, R174, R24 ;  /* 0x000000aea818723c */ /* 0x040fe20000001818 */
[----:B------:R-:W-:Y:S07]  /*6b80*/  LDSM.16.M88.4 R172, [R210] ;  /* 0x00000000d2ac783b */ /* 0x000fee0000000200 */
[C---:B---3--:R-:W-:Y:S08]  /*6b90*/  HMMA.16816.F32 R28, R168.reuse, R164, R28 ;  /* 0x000000a4a81c723c */ /* 0x048ff0000000181c */
[----:B------:R-:W-:Y:S01]  /*6ba0*/  HMMA.16816.F32 R32, R168, R166, R32 ;  /* 0x000000a6a820723c */ /* 0x000fe20000001820 */
[----:B------:R-:W-:Y:S05]  /*6bb0*/  LDSM.16.M88.4 R164, [R226+0x18100] ;  /* 0x01810000e2a4783b */ /* 0x000fea0000000200 */
[----:B------:R-:W2:Y:S02]  /*6bc0*/  LDSM.16.M88.4 R168, [R211] ;  /* 0x00000000d3a8783b */ /* 0x000ea40000000200 */
[C---:B------:R-:W-:Y:S08]  /*6bd0*/  HMMA.16816.F32 R4, R176.reuse, R180, R4 ;  /* 0x000000b4b004723c */ /* 0x040ff00000001804 */
[C---:B------:R-:W-:Y:S01]  /*6be0*/  HMMA.16816.F32 R8, R176.reuse, R182, R8 ;  /* 0x000000b6b008723c */ /* 0x040fe20000001808 */
[----:B------:R-:W3:Y:S07]  /*6bf0*/  LDSM.16.M88.4 R180, [R209] ;  /* 0x00000000d1b4783b */ /* 0x000eee0000000200 */
[C---:B-----5:R-:W-:Y:S08]  /*6c00*/  HMMA.16816.F32 R12, R176.reuse, R192, R12 ;  /* 0x000000c0b00c723c */ /* 0x060ff0000000180c */
[C---:B------:R-:W-:Y:S01]  /*6c10*/  HMMA.16816.F32 R16, R176.reuse, R194, R16 ;  /* 0x000000c2b010723c */ /* 0x040fe20000001810 */
[----:B------:R-:W-:Y:S07]  /*6c20*/  LDSM.16.M88.4 R192, [R224+0xc100] ;  /* 0x00c10000e0c0783b */ /* 0x000fee0000000200 */
[C---:B-1----:R-:W-:Y:S08]  /*6c30*/  HMMA.16816.F32 R20, R176.reuse, R184, R20 ;  /* 0x000000b8b014723c */ /* 0x042ff00000001814 */
[C---:B------:R-:W-:Y:S01]  /*6c40*/  HMMA.16816.F32 R24, R176.reuse, R186, R24 ;  /* 0x000000bab018723c */ /* 0x040fe20000001818 */
[----:B------:R-:W1:Y:S07]  /*6c50*/  LDSM.16.M88.4 R184, [R208] ;  /* 0x00000000d0b8783b */ /* 0x000e6e0000000200 */
[C---:B------:R-:W-:Y:S08]  /*6c60*/  HMMA.16816.F32 R28, R176.reuse, R196, R28 ;  /* 0x000000c4b01c723c */ /* 0x040ff0000000181c */
[----:B------:R-:W-:Y:S01]  /*6c70*/  HMMA.16816.F32 R32, R176, R198, R32 ;  /* 0x000000c6b020723c */ /* 0x000fe20000001820 */
[----:B------:R-:W-:Y:S07]  /*6c80*/  LDSM.16.M88.4 R176, [R223+0x18100] ;  /* 0x01810000dfb0783b */ /* 0x000fee0000000200 */
[C---:B--2---:R-:W-:Y:S08]  /*6c90*/  HMMA.16816.F32 R4, R164.reuse, R168, R4 ;  /* 0x000000a8a404723c */ /* 0x044ff00000001804 */
[C---:B------:R-:W-:Y:S01]  /*6ca0*/  HMMA.16816.F32 R8, R164.reuse, R170, R8 ;  /* 0x000000aaa408723c */ /* 0x040fe20000001808 */
[----:B------:R-:W2:Y:S07]  /*6cb0*/  LDSM.16.M88.4 R168, [R224+0xc900] ;  /* 0x00c90000e0a8783b */ /* 0x000eae0000000200 */
[C---:B------:R-:W-:Y:S08]  /*6cc0*/  HMMA.16816.F32 R12, R164.reuse, R172, R12 ;  /* 0x000000aca40c723c */ /* 0x040ff0000000180c */
[C---:B------:R-:W-:Y:S01]  /*6cd0*/  HMMA.16816.F32 R16, R164.reuse, R174, R16 ;  /* 0x000000aea410723c */ /* 0x040fe20000001810 */
[----:B------:R-:W-:Y:S07]  /*6ce0*/  LDSM.16.M88.4 R172, [R224+0xd900] ;  /* 0x00d90000e0ac783b */ /* 0x000fee0000000200 */
[C---:B---3--:R-:W-:Y:S08]  /*6cf0*/  HMMA.16816.F32 R20, R164.reuse, R180, R20 ;  /* 0x000000b4a414723c */ /* 0x048ff00000001814 */
[C---:B------:R-:W-:Y:S01]  /*6d00*/  HMMA.16816.F32 R24, R164.reuse, R182, R24 ;  /* 0x000000b6a418723c */ /* 0x040fe20000001818 */
[----:B------:R-:W-:Y:S07]  /*6d10*/  LDSM.16.M88.4 R180, [R216+0x4000] ;  /* 0x00400000d8b4783b */ /* 0x000fee0000000200 */
[C---:B-1----:R-:W-:Y:S08]  /*6d20*/  HMMA.16816.F32 R28, R164.reuse, R184, R28 ;  /* 0x000000b8a41c723c */ /* 0x042ff0000000181c */
[----:B------:R-:W-:Y:S01]  /*6d30*/  HMMA.16816.F32 R32, R164, R186, R32 ;  /* 0x000000baa420723c */ /* 0x000fe20000001820 */
[----:B------:R-:W1:Y:S05]  /*6d40*/  LDSM.16.M88.4 R164, [R224+0xd100] ;  /* 0x00d10000e0a4783b */ /* 0x000e6a0000000200 */
[----:B------:R-:W3:Y:S02]  /*6d50*/  LDSM.16.M88.4 R184, [R216+0x4800] ;  /* 0x00480000d8b8783b */ /* 0x000ee40000000200 */
[C---:B------:R-:W-:Y:S07]  /*6d60*/  HMMA.16816.F32 R4, R188.reuse, R192, R4 ;  /* 0x000000c0bc04723c */ /* 0x040fee0000001804 */
[----:B------:R-:W-:Y:S01]  /*6d70*/  @P6 IADD3 R193, P6, R236, UR21, RZ ;  /* 0x00000015ecc16c10 */ /* 0x000fe2000ffde0ff */
[C---:B------:R-:W-:Y:S08]  /*6d80*/  HMMA.16816.F32 R8, R188.reuse, R194, R8 ;  /* 0x000000c2bc08723c */ /* 0x040ff00000001808 */
[C---:B--2---:R-:W-:Y:S04]  /*6d90*/  HMMA.16816.F32 R12, R188.reuse, R168, R12 ;  /* 0x000000a8bc0c723c */ /* 0x044fe8000000180c */
[----:B------:R-:W-:Y:S02]  /*6da0*/  @P5 IADD3.X R194, R243, UR20, RZ, P6, !PT ;  /* 0x00000014f3c25c10 */ /* 0x000fe4000b7fe4ff */
[----:B------:R-:W-:Y:S02]  /*6db0*/  PLOP3.LUT P5, PT, PT, PT, UP3, 0x80, 0x0 ;  /* 0x000000000000781c */ /* 0x000fe40003faf038 */
[C---:B------:R-:W-:Y:S01]  /*6dc0*/  HMMA.16816.F32 R16, R188.reuse, R170, R16 ;  /* 0x000000aabc10723c */ /* 0x040fe20000001810 */
[----:B------:R-:W-:Y:S03]  /*6dd0*/  LDSM.16.M88.4 R168, [R216+0x5800] ;  /* 0x00580000d8a8783b */ /* 0x000fe60000000200 */
[C---:B------:R-:W-:Y:S02]  /*6de0*/  @P0 LEA R0, P6, R193.reuse, c[0x0][0x1c8], 0x1 ;  /* 0x00007200c1000a11 */ /* 0x040fe400078c08ff */
[----:B------:R-:W-:Y:S02]  /*6df0*/  PLOP3.LUT P0, PT, PT, PT, UP3, 0x80, 0x0 ;  /* 0x000000000000781c */ /* 0x000fe40003f0f038 */
[C---:B-1----:R-:W-:Y:S08]  /*6e00*/  HMMA.16816.F32 R20, R188.reuse, R164, R20 ;  /* 0x000000a4bc14723c */ /* 0x042ff00000001814 */
[C---:B------:R-:W-:Y:S01]  /*6e10*/  HMMA.16816.F32 R24, R188.reuse, R166, R24 ;  /* 0x000000a6bc18723c */ /* 0x040fe20000001818 */
[----:B------:R-:W1:Y:S03]  /*6e20*/  LDSM.16.M88.4 R164, [R216+0x5000] ;  /* 0x00500000d8a4783b */ /* 0x000e660000000200 */
[----:B------:R-:W-:Y:S02]  /*6e30*/  @P5 LEA.HI.X R193, R193, c[0x0][0x1cc], R194, 0x1, P6 ;  /* 0x00007300c1c15a11 */ /* 0x000fe400030f0cc2 */
[----:B------:R-:W-:Y:S02]  /*6e40*/  PLOP3.LUT P5, PT, PT, PT, UP3, 0x80, 0x0 ;  /* 0x000000000000781c */ /* 0x000fe40003faf038 */
[C---:B------:R-:W-:Y:S04]  /*6e50*/  HMMA.16816.F32 R28, R188.reuse, R172, R28 ;  /* 0x000000acbc1c723c */ /* 0x040fe8000000181c */
[----:B------:R-:W-:Y:S02]  /*6e60*/  @P0 IADD3 R195, P6, R251, UR21, RZ ;  /* 0x00000015fbc30c10 */ /* 0x000fe4000ffde0ff */
[----:B------:R-:W-:Y:S02]  /*6e70*/  PLOP3.LUT P0, PT, PT, PT, UP3, 0x80, 0x0 ;  /* 0x000000000000781c */ /* 0x000fe40003f0f038 */
[----:B------:R-:W-:Y:S01]  /*6e80*/  HMMA.16816.F32 R32, R188, R174, R32 ;  /* 0x000000aebc20723c */ /* 0x000fe20000001820 */
[----:B------:R-:W-:Y:S07]  /*6e90*/  LDSM.16.M88.4 R172, [R230+0x1c100] ;  /* 0x01c10000e6ac783b */ /* 0x000fee0000000200 */
[C---:B------:R-:W-:Y:S05]  /*6ea0*/  HMMA.16816.F32 R4, R176.reuse, R180, R4 ;  /* 0x000000b4b004723c */ /* 0x040fea0000001804 */
[----:B------:R-:W-:Y:S02]  /*6eb0*/  @P5 IADD3.X R190, R250, UR20, RZ, P6, !PT ;  /* 0x00000014fabe5c10 */ /* 0x000fe4000b7fe4ff */
[C---:B------:R-:W-:Y:S01]  /*6ec0*/  @P0 LEA R194, P6, R195.reuse, c[0x0][0x1c8], 0x1 ;  /* 0x00007200c3c20a11 */ /* 0x040fe200078c08ff */
[C---:B------:R-:W-:Y:S01]  /*6ed0*/  HMMA.16816.F32 R8, R176.reuse, R182, R8 ;  /* 0x000000b6b008723c */ /* 0x040fe20000001808 */
[----:B------:R-:W2:Y:S01]  /*6ee0*/  LDSM.16.M88.4 R180, [R229+0xe100] ;  /* 0x00e10000e5b4783b */ /* 0x000ea20000000200 */
[----:B------:R-:W-:Y:S02]  /*6ef0*/  PLOP3.LUT P5, PT, PT, PT, UP3, 0x80, 0x0 ;  /* 0x000000000000781c */ /* 0x000fe40003faf038 */
[----:B------:R-:W-:Y:S04]  /*6f00*/  PLOP3.LUT P0, PT, PT, PT, UP3, 0x80, 0x0 ;  /* 0x000000000000781c */ /* 0x000fe80003f0f038 */
[C---:B---3--:R-:W-:Y:S07]  /*6f10*/  HMMA.16816.F32 R12, R176.reuse, R184, R12 ;  /* 0x000000b8b00c723c */ /* 0x048fee000000180c */
[----:B------:R-:W-:Y:S01]  /*6f20*/  @P5 LEA.HI.X R195, R195, c[0x0][0x1cc], R190, 0x1, P6 ;  /* 0x00007300c3c35a11 */ /* 0x000fe200030f0cbe */
[C---:B------:R-:W-:Y:S01]  /*6f30*/  HMMA.16816.F32 R16, R176.reuse, R186, R16 ;  /* 0x000000bab010723c */ /* 0x040fe20000001810 */
[----:B------:R-:W3:Y:S01]  /*6f40*/  LDSM.16.M88.4 R184, [R229+0xe900] ;  /* 0x00e90000e5b8783b */ /* 0x000ee20000000200 */
[----:B------:R-:W-:Y:S02]  /*6f50*/  PLOP3.LUT P5, PT, PT, PT, UP3, 0x80, 0x0 ;  /* 0x000000000000781c */ /* 0x000fe40003faf038 */
[----:B------:R-:W-:Y:S02]  /*6f60*/  @P0 IADD3 R199, P6, R249, UR21, RZ ;  /* 0x00000015f9c70c10 */ /* 0x000fe4000ffde0ff */
[----:B------:R-:W4:Y:S01]  /*6f70*/  LDSM.16.M88.4 R188, [R229+0xf100] ;  /* 0x00f10000e5bc783b */ /* 0x000f220000000200 */
[----:B------:R-:W-:Y:S01]  /*6f80*/  PLOP3.LUT P0, PT, PT, PT, UP3, 0x80, 0x0 ;  /* 0x000000000000781c */ /* 0x000fe20003f0f038 */
[C---:B-1----:R-:W-:Y:S08]  /*6f90*/  HMMA.16816.F32 R20, R176.reuse, R164, R20 ;  /* 0x000000a4b014723c */ /* 0x042ff00000001814 */
[C---:B------:R-:W-:Y:S01]  /*6fa0*/  HMMA.16816.F32 R24, R176.reuse, R166, R24 ;  /* 0x000000a6b018723c */ /* 0x040fe20000001818 */
[----:B------:R-:W1:Y:S03]  /*6fb0*/  LDSM.16.M88.4 R164, [R229+0xf900] ;  /* 0x00f90000e5a4783b */ /* 0x000e660000000200 */
[----:B------:R-:W-:Y:S02]  /*6fc0*/  @P5 IADD3.X R202, R248, UR20, RZ, P6, !PT ;  /* 0x00000014f8ca5c10 */ /* 0x000fe4000b7fe4ff */
[C---:B------:R-:W-:Y:S02]  /*6fd0*/  @P0 LEA R198, P6, R199.reuse, c[0x0][0x1c8], 0x1 ;  /* 0x00007200c7c60a11 */ /* 0x040fe400078c08ff */
[C---:B------:R-:W-:Y:S01]  /*6fe0*/  HMMA.16816.F32 R28, R176.reuse, R168, R28 ;  /* 0x000000a8b01c723c */ /* 0x040fe2000000181c */
[----:B------:R-:W-:Y:S02]  /*6ff0*/  PLOP3.LUT P5, PT, PT, PT, UP3, 0x80, 0x0 ;  /* 0x000000000000781c */ /* 0x000fe40003faf038 */
[----:B------:R-:W-:Y:S05]  /*7000*/  PLOP3.LUT P0, PT, PT, PT, UP3, 0x80, 0x0 ;  /* 0x000000000000781c */ /* 0x000fea0003f0f038 */
[----:B------:R-:W-:Y:S01]  /*7010*/  HMMA.16816.F32 R32, R176, R170, R32 ;  /* 0x000000aab020723c */ /* 0x000fe20000001820 */
[----:B------:R-:W-:Y:S05]  /*7020*/  LDSM.16.M88.4 R168, [R226+0x1c100] ;  /* 0x01c10000e2a8783b */ /* 0x000fea0000000200 */
[----:B------:R-:W5:Y:S01]  /*7030*/  LDSM.16.M88.4 R176, [R207] ;  /* 0x00000000cfb0783b */ /* 0x000f620000000200 */
[----:B------:R-:W-:Y:S01]  /*7040*/  @P5 LEA.HI.X R199, R199, c[0x0][0x1cc], R202, 0x1, P6 ;  /* 0x00007300c7c75a11 */ /* 0x000fe200030f0cca */
[C---:B--2---:R-:W-:Y:S01]  /*7050*/  HMMA.16816.F32 R4, R172.reuse, R180, R4 ;  /* 0x000000b4ac04723c */ /* 0x044fe20000001804 */
[----:B------:R-:W-:Y:S04]  /*7060*/  PLOP3.LUT P5, PT, PT, PT, UP3, 0x80, 0x0 ;  /* 0x000000000000781c */ /* 0x000fe80003faf038 */
[----:B------:R-:W-:Y:S01]  /*7070*/  @P0 IADD3 R203, P6, R247, UR21, RZ ;  /* 0x00000015f7cb0c10 */ /* 0x000fe2000ffde0ff */
[----:B------:R-:W-:Y:S01]  /*7080*/  @UP3 UIADD3 UR21, UP0, UR13, UR21, URZ ;  /* 0x000000150d153290 */ /* 0x000fe2000ff1e03f */
[----:B------:R-:W-:Y:S01]  /*7090*/  PLOP3.LUT P0, PT, PT, PT, UP3, 0x80, 0x0 ;  /* 0x000000000000781c */ /* 0x000fe20003f0f038 */
[C---:B------:R-:W-:Y:S01]  /*70a0*/  HMMA.16816.F32 R8, R172.reuse, R182, R8 ;  /* 0x000000b6ac08723c */ /* 0x040fe20000001808 */
[----:B------:R-:W2:Y:S07]  /*70b0*/  LDSM.16.M88.4 R180, [R206] ;  /* 0x00000000ceb4783b */ /* 0x000eae0000000200 */
[C---:B---3--:R-:W-:Y:S08]  /*70c0*/  HMMA.16816.F32 R12, R172.reuse, R184, R12 ;  /* 0x000000b8ac0c723c */ /* 0x048ff0000000180c */
[C---:B------:R-:W-:Y:S07]  /*70d0*/  HMMA.16816.F32 R16, R172.reuse, R186, R16 ;  /* 0x000000baac10723c */ /* 0x040fee0000001810 */
[----:B------:R-:W-:Y:S01]  /*70e0*/  @P5 IADD3.X R186, R246, UR20, RZ, P6, !PT ;  /* 0x00000014f6ba5c10 */ /* 0x000fe2000b7fe4ff */
[C---:B----4-:R-:W-:Y:S01]  /*70f0*/  HMMA.16816.F32 R20, R172.reuse, R188, R20 ;  /* 0x000000bcac14723c */ /* 0x050fe20000001814 */
[----:B------:R-:W-:Y:S01]  /*7100*/  PLOP3.LUT P5, PT, PT, PT, UP3, 0x80, 0x0 ;  /* 0x000000000000781c */ /* 0x000fe20003faf038 */
[----:B------:R-:W-:Y:S02]  /*7110*/  @UP3 UIADD3.X UR20, UR12, UR20, URZ, UP0, !UPT ;  /* 0x000000140c143290 */ /* 0x000fe400087fe43f */
[C---:B------:R-:W-:Y:S02]  /*7120*/  @P0 LEA R202, P6, R203.reuse, c[0x0][0x1c8], 0x1 ;  /* 0x00007200cbca0a11 */ /* 0x040fe400078c08ff */
[----:B------:R-:W-:Y:S02]  /*7130*/  PLOP3.LUT P0, PT, PT, PT, UP3, 0x80, 0x0 ;  /* 0x000000000000781c */ /* 0x000fe40003f0f038 */
[C---:B------:R-:W-:Y:S01]  /*7140*/  HMMA.16816.F32 R24, R172.reuse, R190, R24 ;  /* 0x000000beac18723c */ /* 0x040fe20000001818 */
[----:B------:R-:W-:Y:S07]  /*7150*/  LDSM.16.M88.4 R188, [R204] ;  /* 0x00000000ccbc783b */ /* 0x000fee0000000200 */
[C---:B-1----:R-:W-:Y:S04]  /*7160*/  HMMA.16816.F32 R28, R172.reuse, R164, R28 ;  /* 0x000000a4ac1c723c */ /* 0x042fe8000000181c */
[----:B------:R-:W-:Y:S02]  /*7170*/  @P5 LEA.HI.X R203, R203, c[0x0][0x1cc], R186, 0x1, P6 ;  /* 0x00007300cbcb5a11 */ /* 0x000fe400030f0cba */
[----:B------:R-:W1:Y:S01]  /*7180*/  LDSM.16.M88.4 R184, [R205] ;  /* 0x00000000cdb8783b */ /* 0x000e620000000200 */
[----:B------:R-:W-:Y:S01]  /*7190*/  PLOP3.LUT P5, PT, PT, PT, UP3, 0x80, 0x0 ;  /* 0x000000000000781c */ /* 0x000fe20003faf038 */
[----:B------:R-:W-:Y:S03]  /*71a0*/  HMMA.16816.F32 R32, R172, R166, R32 ;  /* 0x000000a6ac20723c */ /* 0x000fe60000001820 */
[----:B------:R-:W-:Y:S01]  /*71b0*/  LDSM.16.M88.4 R164, [R225+0x1c100] ;  /* 0x01c10000e1a4783b */ /* 0x000fe20000000200 */
[----:B------:R-:W-:Y:S02]  /*71c0*/  @P0 IADD3 R201, P6, R236, UR21, RZ ;  /* 0x00000015ecc90c10 */ /* 0x000fe4000ffde0ff */
[----:B------:R-:W-:Y:S02]  /*71d0*/  PLOP3.LUT P0, PT, PT, PT, UP3, 0x80, 0x0 ;  /* 0x000000000000781c */ /* 0x000fe40003f0f038 */
[C---:B-----5:R-:W-:Y:S08]  /*71e0*/  HMMA.16816.F32 R4, R168.reuse, R176, R4 ;  /* 0x000000b0a804723c */ /* 0x060ff00000001804 */
[C---:B------:R-:W-:Y:S01]  /*71f0*/  HMMA.16816.F32 R8, R168.reuse, R178, R8 ;  /* 0x000000b2a808723c */ /* 0x040fe20000001808 */
[----:B------:R-:W-:Y:S03]  /*7200*/  LDSM.16.M88.4 R176, [R224+0xe900] ;  /* 0x00e90000e0b0783b */ /* 0x000fe60000000200 */
[----:B------:R-:W-:Y:S02]  /*7210*/  @P5 IADD3.X R174, R243, UR20, RZ, P6, !PT ;  /* 0x00000014f3ae5c10 */ /* 0x000fe4000b7fe4ff */
[----:B------:R-:W-:Y:S02]  /*7220*/  PLOP3.LUT P5, PT, PT, PT, UP3, 0x80, 0x0 ;  /* 0x000000000000781c */ /* 0x000fe40003faf038 */
[C---:B--2---:R-:W-:Y:S04]  /*7230*/  HMMA.16816.F32 R12, R168.reuse, R180, R12 ;  /* 0x000000b4a80c723c */ /* 0x044fe8000000180c */
[C---:B------:R-:W-:Y:S02]  /*7240*/  @P0 LEA R197, P6, R201.reuse, c[0x0][0x1c8], 0x1 ;  /* 0x00007200c9c50a11 */ /* 0x040fe400078c08ff */
[----:B------:R-:W-:Y:S02]  /*7250*/  PLOP3.LUT P0, PT, PT, PT, UP3, 0x80, 0x0 ;  /* 0x000000000000781c */ /* 0x000fe40003f0f038 */
[C---:B------:R-:W-:Y:S01]  /*7260*/  HMMA.16816.F32 R16, R168.reuse, R182, R16 ;  /* 0x000000b6a810723c */ /* 0x040fe20000001810 */
[----:B------:R-:W-:Y:S07]  /*7270*/  LDSM.16.M88.4 R180, [R224+0xf100] ;  /* 0x00f10000e0b4783b */ /* 0x000fee0000000200 */
[C---:B-1----:R-:W-:Y:S04]  /*7280*/  HMMA.16816.F32 R20, R168.reuse, R184, R20 ;  /* 0x000000b8a814723c */ /* 0x042fe80000001814 */
[----:B------:R-:W-:Y:S02]  /*7290*/  @P5 LEA.HI.X R201, R201, c[0x0][0x1cc], R174, 0x1, P6 ;  /* 0x00007300c9c95a11 */ /* 0x000fe400030f0cae */
[----:B------:R-:W1:Y:S01]  /*72a0*/  LDSM.16.M88.4 R172, [R224+0xe100] ;  /* 0x00e10000e0ac783b */ /* 0x000e620000000200 */
[----:B------:R-:W-:Y:S01]  /*72b0*/  @P0 IADD3 R192, P6, R251, UR21, RZ ;  /* 0x00000015fbc00c10 */ /* 0x000fe2000ffde0ff */
[C---:B------:R-:W-:Y:S01]  /*72c0*/  HMMA.16816.F32 R24, R168.reuse, R186, R24 ;  /* 0x000000baa818723c */ /* 0x040fe20000001818 */
[----:B------:R-:W-:Y:S02]  /*72d0*/  PLOP3.LUT P0, PT, PT, PT, UP3, 0x80, 0x0 ;  /* 0x000000000000781c */ /* 0x000fe40003f0f038 */
[----:B------:R-:W-:Y:S05]  /*72e0*/  PLOP3.LUT P5, PT, PT, PT, UP3, 0x80, 0x0 ;  /* 0x000000000000781c */ /* 0x000fea0003faf038 */
[C---:B------:R-:W-:Y:S08]  /*72f0*/  HMMA.16816.F32 R28, R168.reuse, R188, R28 ;  /* 0x000000bca81c723c */ /* 0x040ff0000000181c */
[----:B------:R-:W-:Y:S01]  /*7300*/  HMMA.16816.F32 R32, R168, R190, R32 ;  /* 0x000000bea820723c */ /* 0x000fe20000001820 */
[----:B------:R-:W2:Y:S03]  /*7310*/  LDSM.16.M88.4 R168, [R224+0xf900] ;  /* 0x00f90000e0a8783b */ /* 0x000ea60000000200 */
[----:B------:R-:W-:Y:S02]  /*7320*/  @P5 IADD3.X R187, R250, UR20, RZ, P6, !PT ;  /* 0x00000014fabb5c10 */ /* 0x000fe4000b7fe4ff */
[C---:B------:R-:W-:Y:S02]  /*7330*/  @P0 LEA R186, P6, R192.reuse, c[0x0][0x1c8], 0x1 ;  /* 0x00007200c0ba0a11 */ /* 0x040fe400078c08ff */
[----:B------:R-:W-:Y:S02]  /*7340*/  PLOP3.LUT P5, PT, PT, PT, UP3, 0x80, 0x0 ;  /* 0x000000000000781c */ /* 0x000fe40003faf038 */
[----:B------:R-:W-:Y:S11]  /*7350*/  PLOP3.LUT P0, PT, PT, PT, UP3, 0x80, 0x0 ;  /* 0x000000000000781c */ /* 0x000ff60003f0f038 */
[----:B------:R-:W-:Y:S01]  /*7360*/  @P5 LEA.HI.X R187, R192, c[0x0][0x1cc], R187, 0x1, P6 ;  /* 0x00007300c0bb5a11 */ /* 0x000fe200030f0cbb */
[C---:B-1----:R-:W-:Y:S01]  /*7370*/  HMMA.16816.F32 R4, R164.reuse, R172, R4 ;  /* 0x000000aca404723c */ /* 0x042fe20000001804 */
[----:B------:R-:W-:Y:S04]  /*7380*/  PLOP3.LUT P5, PT, PT, PT, UP3, 0x80, 0x0 ;  /* 0x000000000000781c */ /* 0x000fe80003faf038 */
[----:B------:R-:W-:Y:S02]  /*7390*/  @P0 IADD3 R185, P6, R249, UR21, RZ ;  /* 0x00000015f9b90c10 */ /* 0x000fe4000ffde0ff */
[----:B------:R-:W-:Y:S01]  /*73a0*/  PLOP3.LUT P0, PT, PT, PT, UP3, 0x80, 0x0 ;  /* 0x000000000000781c */ /* 0x000fe20003f0f038 */
[C---:B------:R-:W-:Y:S01]  /*73b0*/  HMMA.16816.F32 R8, R164.reuse, R174, R8 ;  /* 0x000000aea408723c */ /* 0x040fe20000001808 */
[----:B------:R-:W-:Y:S07]  /*73c0*/  LDSM.16.M88.4 R172, [R216+0x6800] ;  /* 0x00680000d8ac783b */ /* 0x000fee0000000200 */
[C---:B------:R-:W-:Y:S04]  /*73d0*/  HMMA.16816.F32 R12, R164.reuse, R176, R12 ;  /* 0x000000b0a40c723c */ /* 0x040fe8000000180c */
[C---:B------:R-:W-:Y:S02]  /*73e0*/  @P0 LEA R190, P0, R185.reuse, c[0x0][0x1c8], 0x1 ;  /* 0x00007200b9be0a11 */ /* 0x040fe400078008ff */
[----:B------:R-:W-:Y:S02]  /*73f0*/  @P5 IADD3.X R191, R248, UR20, RZ, P6, !PT ;  /* 0x00000014f8bf5c10 */ /* 0x000fe4000b7fe4ff */
[C---:B------:R-:W-:Y:S01]  /*7400*/  HMMA.16816.F32 R16, R164.reuse, R178, R16 ;  /* 0x000000b2a410723c */ /* 0x040fe20000001810 */
[----:B------:R-:W-:Y:S01]  /*7410*/  LDSM.16.M88.4 R176, [R216+0x7000] ;  /* 0x00700000d8b0783b */ /* 0x000fe20000000200 */
[----:B------:R-:W-:Y:S02]  /*7420*/  PLOP3.LUT P5, PT, PT, PT, UP3, 0x80, 0x0 ;  /* 0x000000000000781c */ /* 0x000fe40003faf038 */
[----:B------:R-:W-:Y:S04]  /*7430*/  PLOP3.LUT P6, PT, PT, PT, UP3, 0x80, 0x0 ;  /* 0x000000000000781c */ /* 0x000fe80003fcf038 */
[C---:B------:R-:W-:Y:S07]  /*7440*/  HMMA.16816.F32 R20, R164.reuse, R180, R20 ;  /* 0x000000b4a414723c */ /* 0x040fee0000001814 */
[----:B------:R-:W-:Y:S01]  /*7450*/  @P5 LEA.HI.X R191, R185, c[0x0][0x1cc], R191, 0x1, P0 ;  /* 0x00007300b9bf5a11 */ /* 0x000fe200000f0cbf */
[C---:B------:R-:W-:Y:S01]  /*7460*/  HMMA.16816.F32 R24, R164.reuse, R182, R24 ;  /* 0x000000b6a418723c */ /* 0x040fe20000001818 */
[----:B------:R-:W-:Y:S01]  /*7470*/  LDSM.16.M88.4 R180, [R216+0x7800] ;  /* 0x00780000d8b4783b */ /* 0x000fe20000000200 */
[----:B------:R-:W-:Y:S02]  /*7480*/  PLOP3.LUT P5, PT, PT, PT, UP3, 0x80, 0x0 ;  /* 0x000000000000781c */ /* 0x000fe40003faf038 */
[----:B------:R-:W-:Y:S02]  /*7490*/  PLOP3.LUT P0, PT, PT, PT, UP3, 0x80, 0x0 ;  /* 0x000000000000781c */ /* 0x000fe40003f0f038 */
[----:B------:R-:W-:Y:S02]  /*74a0*/  @P6 IADD3 R189, P6, R247, UR21, RZ ;  /* 0x00000015f7bd6c10 */ /* 0x000fe4000ffde0ff */
[C---:B--2---:R-:W-:Y:S08]  /*74b0*/  HMMA.16816.F32 R28, R164.reuse, R168, R28 ;  /* 0x000000a8a41c723c */ /* 0x044ff0000000181c */
[----:B------:R-:W-:Y:S01]  /*74c0*/  HMMA.16816.F32 R32, R164, R170, R32 ;  /* 0x000000aaa420723c */ /* 0x000fe20000001820 */
[----:B------:R-:W-:Y:S03]  /*74d0*/  LDSM.16.M88.4 R164, [R223+0x1c100] ;  /* 0x01c10000dfa4783b */ /* 0x000fe60000000200 */
[----:B------:R-:W-:Y:S01]  /*74e0*/  @P0 IMAD.MOV.U32 R192, RZ, RZ, R0 ;  /* 0x000000ffffc00224 */ /* 0x000fe200078e0000 */
[----:B------:R-:W-:Y:S01]  /*74f0*/  PLOP3.LUT P0, PT, PT, PT, UP3, 0x80, 0x0 ;  /* 0x000000000000781c */ /* 0x000fe20003f0f038 */
[----:B------:R-:W1:Y:S02]  /*7500*/  LDSM.16.M88.4 R168, [R216+0x6000] ;  /* 0x00600000d8a8783b */ /* 0x000e640000000200 */
[----:B------:R-:W-:Y:S04]  /*7510*/  DEPBAR.LE SB0, 0x0 ;  /* 0x000080000000791a */ /* 0x000fe80000000000 */
[----:B------:R-:W-:Y:S06]  /*7520*/  BAR.SYNC.DEFER_BLOCKING 0x0 ;  /* 0x0000000000007b1d */ /* 0x000fec0000010000 */
[----:B------:R-:W-:Y:S01]  /*7530*/  @P0 IADD3.X R0, R246, UR20, RZ, P6, !PT ;  /* 0x00000014f6000c10 */ /* 0x000fe2000b7fe4ff */
[----:B------:R-:W-:Y:S01]  /*7540*/  USHF.L.U32 UR20, UR14, 0x6, URZ ;  /* 0x000000060e147899 */ /* 0x000fe2000800063f */
[----:B------:R-:W-:Y:S02]  /*7550*/  PLOP3.LUT P0, PT, PT, PT, UP3, 0x80, 0x0 ;  /* 0x000000000000781c */ /* 0x000fe40003f0f038 */
[----:B------:R-:W-:Y:S02]  /*7560*/  PLOP3.LUT P6, PT, PT, PT, UP3, 0x80, 0x0 ;  /* 0x000000000000781c */ /* 0x000fe40003fcf038 */
[----:B------:R-:W-:Y:S01]  /*7570*/  PLOP3.LUT P6, PT, PT, PT, UP3, 0x80, 0x0 ;  /* 0x000000000000781c */ /* 0x000fe20003fcf038 */
[----:B------:R-:W-:Y:S01]  /*7580*/  @!PT LDS RZ, [RZ] ;  /* 0x00000000fffff984 */ /* 0x000fe20000000800 */
[----:B------:R-:W-:Y:S01]  /*7590*/  @!PT LDS RZ, [RZ] ;  /* 0x00000000fffff984 */ /* 0x000fe20000000800 */
[----:B------:R-:W-:Y:S01]  /*75a0*/  @!PT LDS RZ, [RZ] ;  /* 0x00000000fffff984 */ /* 0x000fe20000000800 */
[----:B------:R2:W-:Y:S01]  /*75b0*/  @P5 LDGSTS.E.BYPASS.LTC128B.128 [R231+0x8100], [R192.64], !P4 ;  /* 0x08100000c0e75fae */ /* 0x0005e2000e101d52 */
[----:B------:R-:W-:Y:S01]  /*75c0*/  PLOP3.LUT P5, PT, PT, PT, UP3, 0x80, 0x0 ;  /* 0x000000000000781c */ /* 0x000fe20003faf038 */
[C---:B-1----:R-:W-:Y:S11]  /*75d0*/  HMMA.16816.F32 R4, R164.reuse, R168, R4 ;  /* 0x000000a8a404723c */ /* 0x042ff60000001804 */
[----:B------:R-:W-:Y:S01]  /*75e0*/  @!UPT UIADD3 URZ, URZ, URZ, URZ ;  /* 0x0000003f3f3ff290 */ /* 0x000fe2000fffe03f */
[C---:B------:R-:W-:Y:S01]  /*75f0*/  @P5 LEA R185, P5, R189.reuse, c[0x0][0x1c8], 0x1 ;  /* 0x00007200bdb95a11 */ /* 0x040fe200078a08ff */
[C---:B------:R-:W-:Y:S08]  /*7600*/  HMMA.16816.F32 R8, R164.reuse, R170, R8 ;  /* 0x000000aaa408723c */ /* 0x040ff00000001808 */
[C---:B------:R-:W-:Y:S04]  /*7610*/  HMMA.16816.F32 R12, R164.reuse, R172, R12 ;  /* 0x000000aca40c723c */ /* 0x040fe8000000180c */
[----:B------:R-:W-:Y:S01]  /*7620*/  @P0 LEA.HI.X R0, R189, c[0x0][0x1cc], R0, 0x1, P5 ;  /* 0x00007300bd000a11 */ /* 0x000fe200028f0c00 */
[----:B--2---:R-:W-:Y:S01]  /*7630*/  IMAD.MOV.U32 R193, RZ, RZ, R233 ;  /* 0x000000ffffc17224 */ /* 0x004fe200078e00e9 */
[----:B------:R-:W-:Y:S02]  /*7640*/  PLOP3.LUT P5, PT, PT, PT, UP3, 0x80, 0x0 ;  /* 0x000000000000781c */ /* 0x000fe40003faf038 */
[----:B------:R-:W-:Y:S01]  /*7650*/  PLOP3.LUT P0, PT, PT, PT, UP3, 0x80, 0x0 ;  /* 0x000000000000781c */ /* 0x000fe20003f0f038 */
[C---:B------:R-:W-:Y:S01]  /*7660*/  HMMA.16816.F32 R16, R164.reuse, R174, R16 ;  /* 0x000000aea410723c */ /* 0x040fe20000001810 */
[----:B------:R-:W-:Y:S07]  /*7670*/  PLOP3.LUT P0, PT, PT, PT, UP3, 0x80, 0x0 ;  /* 0x000000000000781c */ /* 0x000fee0003f0f038 */
[C---:B------:R-:W-:Y:S02]  /*7680*/  HMMA.16816.F32 R20, R164.reuse, R176, R20 ;  /* 0x000000b0a414723c */ /* 0x040fe40000001814 */
[----:B------:R1:W-:Y:S01]  /*7690*/  @P5 LDGSTS.E.BYPASS.LTC128B.128 [R231+0xa100], [R194.64], !P3 ;  /* 0x0a100000c2e75fae */ /* 0x0003e2000d901d52 */
[----:B------:R-:W-:Y:S02]  /*76a0*/  PLOP3.LUT P5, PT, PT, PT, UP3, 0x80, 0x0 ;  /* 0x000000000000781c */ /* 0x000fe40003faf038 */
[----:B------:R-:W-:Y:S02]  /*76b0*/  PLOP3.LUT P5, PT, PT, PT, UP3, 0x80, 0x0 ;  /* 0x000000000000781c */ /* 0x000fe40003faf038 */
[----:B------:R2:W-:Y:S01]  /*76c0*/  @P6 LDGSTS.E.BYPASS.LTC128B.128 [R231+0xc100], [R198.64], !P2 ;  /* 0x0c100000c6e76fae */ /* 0x0005e2000d101d52 */
[----:B------:R-:W-:Y:S01]  /*76d0*/  PLOP3.LUT P6, PT, PT, PT, UP3, 0x80, 0x0 ;  /* 0x000000000000781c */ /* 0x000fe20003fcf038 */
[C---:B------:R-:W-:Y:S03]  /*76e0*/  HMMA.16816.F32 R24, R164.reuse, R178, R24 ;  /* 0x000000b2a418723c */ /* 0x040fe60000001818 */
[----:B------:R2:W-:Y:S01]  /*76f0*/  @P0 LDGSTS.E.BYPASS.LTC128B.128 [R231+0xe100], [R202.64], !P1 ;  /* 0x0e100000cae70fae */ /* 0x0005e2000c901d52 */
[----:B------:R-:W-:Y:S02]  /*7700*/  PLOP3.LUT P0, PT, PT, PT, UP3, 0x80, 0x0 ;  /* 0x000000000000781c */ /* 0x000fe40003f0f038 */
[----:B------:R-:W-:Y:S02]  /*7710*/  PLOP3.LUT P0, PT, PT, PT, UP3, 0x80, 0x0 ;  /* 0x000000000000781c */ /* 0x000fe40003f0f038 */
[----:B------:R-:W-:Y:S01]  /*7720*/  PLOP3.LUT P0, PT, PT, PT, UP3, 0x80, 0x0 ;  /* 0x000000000000781c */ /* 0x000fe20003f0f038 */
[C---:B------:R-:W-:Y:S03]  /*7730*/  HMMA.16816.F32 R28, R164.reuse, R180, R28 ;  /* 0x000000b4a41c723c */ /* 0x040fe6000000181c */
[----:B------:R-:W-:Y:S01]  /*7740*/  @P6 IMAD.MOV.U32 R200, RZ, RZ, R197 ;  /* 0x000000ffffc86224 */ /* 0x000fe200078e00c5 */
[----:B------:R-:W-:Y:S04]  /*7750*/  PLOP3.LUT P6, PT, PT, PT, UP3, 0x80, 0x0 ;  /* 0x000000000000781c */ /* 0x000fe80003fcf038 */
[----:B------:R2:W-:Y:S01]  /*7760*/  @P5 LDGSTS.E.BYPASS.LTC128B.128 [R231+0x9100], [R200.64], !P4 ;  /* 0x09100000c8e75fae */ /* 0x0005e2000e101d52 */
[----:B------:R-:W-:Y:S01]  /*7770*/  PLOP3.LUT P5, PT, PT, PT, UP2, 0x80, 0x0 ;  /* 0x000000000000781c */ /* 0x000fe20003faf028 */
[----:B------:R-:W-:Y:S07]  /*7780*/  HMMA.16816.F32 R32, R164, R182, R32 ;  /* 0x000000b6a420723c */ /* 0x000fee0000001820 */
[----:B------:R3:W-:Y:S01]  /*7790*/  @P6 LDGSTS.E.BYPASS.LTC128B.128 [R231+0xb100], [R186.64], !P3 ;  /* 0x0b100000bae76fae */ /* 0x0007e2000d901d52 */
[----:B------:R-:W-:Y:S04]  /*77a0*/  PLOP3.LUT P6, PT, PT, PT, UP3, 0x80, 0x0 ;  /* 0x000000000000781c */ /* 0x000fe80003fcf038 */
[----:B------:R-:W-:Y:S01]  /*77b0*/  @P5 IMAD.MOV.U32 R193, RZ, RZ, R245 ;  /* 0x000000ffffc15224 */ /* 0x000fe200078e00f5 */
[----:B------:R-:W-:Y:S04]  /*77c0*/  PLOP3.LUT P5, PT, PT, PT, UP3, 0x80, 0x0 ;  /* 0x000000000000781c */ /* 0x000fe80003faf038 */
[----:B-1----:R-:W1:Y:S05]  /*77d0*/  SHFL.IDX PT, R194, R193, RZ, 0x1c1f ;  /* 0x001c1fffc1c27589 */ /* 0x002e6a00000e0000 */
[----:B------:R4:W-:Y:S04]  /*77e0*/  @P6 LDGSTS.E.BYPASS.LTC128B.128 [R231+0xd100], [R190.64], !P2 ;  /* 0x0d100000bee76fae */ /* 0x0009e8000d101d52 */
[----:B----4-:R-:W-:Y:S02]  /*77f0*/  @P5 IMAD.MOV.U32 R190, RZ, RZ, R185 ;  /* 0x000000ffffbe5224 */ /* 0x010fe400078e00b9 */
[----:B------:R-:W-:Y:S02]  /*7800*/  @P5 IMAD.MOV.U32 R191, RZ, RZ, R0 ;  /* 0x000000ffffbf5224 */ /* 0x000fe400078e0000 */
[----:B------:R-:W-:Y:S02]  /*7810*/  IMAD.U32 R0, RZ, RZ, UR20 ;  /* 0x00000014ff007e24 */ /* 0x000fe4000f8e00ff */
[----:B------:R-:W-:Y:S01]  /*7820*/  IMAD.U32 R185, RZ, RZ, UR16 ;  /* 0x00000010ffb97e24 */ /* 0x000fe2000f8e00ff */
[----:B------:R4:W-:Y:S01]  /*7830*/  @P0 LDGSTS.E.BYPASS.LTC128B.128 [R231+0xf100], [R190.64], !P1 ;  /* 0x0f100000bee70fae */ /* 0x0009e2000c901d52 */
[----:B------:R-:W-:Y:S02]  /*7840*/  PLOP3.LUT P0, PT, PT, PT, UP1, 0x40, 0x0 ;  /* 0x000000000000781c */ /* 0x000fe40003f0e818 */
[----:B---3--:R-:W-:Y:S02]  /*7850*/  IADD3 R186, -R240, 0x1, -R0 ;  /* 0x00000001f0ba7810 */ /* 0x008fe40007ffe900 */
[----:B------:R-:W0:Y:S02]  /*7860*/  LDGDEPBAR ;  /* 0x00000000000079af */ /* 0x000e240000000000 */
[----:B------:R-:W-:Y:S04]  /*7870*/  IADD3 R185, -R185, UR9, R186 ;  /* 0x00000009b9b97c10 */ /* 0x000fe8000fffe1ba */
[C---:B------:R-:W-:Y:S02]  /*7880*/  IADD3 R187, R185.reuse, c[0x0][0x328], RZ ;  /* 0x0000ca00b9bb7a10 */ /* 0x040fe40007ffe0ff */
[----:B------:R-:W-:Y:S03]  /*7890*/  IADD3 R185, R185, UR15, RZ ;  /* 0x0000000fb9b97c10 */ /* 0x000fe6000fffe0ff */
[--C-:B-1----:R-:W-:Y:S02]  /*78a0*/  IMAD.IADD R195, R187, 0x1, R194.reuse ;  /* 0x00000001bbc37824 */ /* 0x102fe400078e02c2 */
[----:B----4-:R-:W-:Y:S01]  /*78b0*/  IMAD.IADD R191, R185, 0x1, R194 ;  /* 0x00000001b9bf7824 */ /* 0x010fe200078e02c2 */
[----:B------:R-:W-:-:S05]  /*78c0*/  @P0 BRA `(.L_x_963) ;  /* 0x0000019000000947 */ /* 0x000fca0003800000 */
[----:B--2---:R-:W-:Y:S01]  /*78d0*/  IMAD.U32 R165, RZ, RZ, UR16 ;  /* 0x00000010ffa57e24 */ /* 0x004fe2000f8e00ff */
        /* <DEDUP_REMOVED lines=13> */
.L_x_965:
[----:B------:R-:W-:Y:S04]  /*79b0*/  MOV R164, c[0x0][0x32c] ;  /* 0x0000cb0000a47a02 */ /* 0x000fe80000000f00 */
[----:B------:R-:W-:Y:S11]  /*79c0*/  ISETP.NE.AND P0, PT, R164, 0x1, PT ;  /* 0x00000001a400780c */ /* 0x000ff60003f05270 */
[----:B------:R-:W-:Y:S02]  /*79d0*/  @!UPT UIADD3 URZ, URZ, URZ, URZ ;  /* 0x0000003f3f3ff290 */ /* 0x000fe4000fffe03f */
[----:B------:R-:W-:Y:S05]  /*79e0*/  @P0 IMAD.HI.U32 R164, R165, c[0x0][0x330], RZ ;  /* 0x0000cc00a5a40a27 */ /* 0x000fea00078e00ff */
[----:B------:R-:W-:Y:S02]  /*79f0*/  @P0 SHF.R.U32.HI R165, RZ, c[0x0][0x334], R164 ;  /* 0x0000cd00ffa50a19 */ /* 0x000fe400000116a4 */
.L_x_966:
[----:B------:R-:W-:Y:S05]  /*7a00*/  BSYNC B0 ;  /* 0x0000000000007941 */ /* 0x000fea0003800000 */
.L_x_964:
[----:B------:R-:W-:Y:S04]  /*7a10*/  IMAD R165, R165, c[0x0][0x32c], -R0 ;  /* 0x0000cb00a5a57a24 */ /* 0x000fe800078e0a00 */
[----:B------:R-:W-:Y:S05]  /*7a20*/  IMAD.IADD R166, R165, 0x1, -R240 ;  /* 0x00000001a5a67824 */ /* 0x000fea00078e0af0 */
[----:B------:R-:W-:Y:S02]  /*7a30*/  IADD3 R164, R166, c[0x0][0x32c], RZ ;  /* 0x0000cb00a6a47a10 */ /* 0x000fe40007ffe0ff */
[----:B------:R-:W-:Y:S02]  /*7a40*/  IMNMX R191, R191, R166, !PT ;  /* 0x000000a6bfbf7217 */ /* 0x000fe40007800200 */
[----:B------:R-:W-:Y:S02]  /*7a50*/  IMNMX R195, R195, R164, PT ;  /* 0x000000a4c3c37217 */ /* 0x000fe40003800200 */
.L_x_963:
[----:B--2---:R-:W-:Y:S06]  /*7a60*/  UISETP.GT.AND UP0, UPT, UR14, -0x1, UPT ;  /* 0xffffffff0e00788c */ /* 0x004fec000bf04270 */
[----:B------:R-:W-:Y:S02]  /*7a70*/  PLOP3.LUT P0, PT, PT, PT, UP0, 0x80, 0x0 ;  /* 0x000000000000781c */ /* 0x000fe40003f0f008 */
[----:B------:R-:W-:Y:S02]  /*7a80*/  PLOP3.LUT P6, PT, PT, PT, UP0, 0x80, 0x0 ;  /* 0x000000000000781c */ /* 0x000fe40003fcf008 */
[C---:B------:R-:W-:Y:S02]  /*7a90*/  ISETP.GT.AND P0, PT, R191.reuse, RZ, P0 ;  /* 0x000000ffbf00720c */ /* 0x040fe40000704270 */
[----:B------:R-:W-:Y:S02]  /*7aa0*/  ISETP.GT.AND P6, PT, R191, 0x8, P6 ;  /* 0x00000008bf00780c */ /* 0x000fe400037c4270 */
[----:B------:R-:W-:Y:S02]  /*7ab0*/  ISETP.LT.OR P5, PT, R195, 0x1, P0 ;  /* 0x00000001c300780c */ /* 0x000fe400007a1670 */
[----:B------:R-:W-:Y:S02]  /*7ac0*/  PLOP3.LUT P0, PT, PT, PT, UP0, 0x80, 0x0 ;  /* 0x000000000000781c */ /* 0x000fe40003f0f008 */
[----:B------:R-:W-:Y:S02]  /*7ad0*/  FSEL R170, R4, -INF , !P5 ;  /* 0xff80000004aa7808 */ /* 0x000fe40006800000 */
[----:B------:R-:W-:Y:S01]  /*7ae0*/  ISETP.GT.AND P0, PT, R191, 0x1, P0 ;  /* 0x00000001bf00780c */ /* 0x000fe20000704270 */
[----:B------:R-:W1:Y:S01]  /*7af0*/  SHFL.IDX PT, R4, R193, 0x1, 0x1c1f ;  /* 0x003c1f00c1047f89 */ /* 0x000e6200000e0000 */
[----:B------:R-:W-:Y:S02]  /*7b00*/  PLOP3.LUT P5, PT, PT, PT, UP0, 0x80, 0x0 ;  /* 0x000000000000781c */ /* 0x000fe40003faf008 */
[----:B------:R-:W-:Y:S02]  /*7b10*/  ISETP.LT.OR P0, PT, R195, 0x2, P0 ;  /* 0x00000002c300780c */ /* 0x000fe40000701670 */
[----:B------:R-:W-:Y:S02]  /*7b20*/  ISETP.GT.AND P5, PT, R191, 0x9, P5 ;  /* 0x00000009bf00780c */ /* 0x000fe40002fa4270 */
[----:B------:R-:W-:Y:S02]  /*7b30*/  FSEL R168, R5, -INF , !P0 ;  /* 0xff80000005a87808 */ /* 0x000fe40004000000 */
[----:B------:R-:W-:Y:S02]  /*7b40*/  PLOP3.LUT P0, PT, PT, PT, UP0, 0x80, 0x0 ;  /* 0x000000000000781c */ /* 0x000fe40003f0f008 */
[----:B------:R-:W-:Y:S02]  /*7b50*/  ISETP.LT.OR P6, PT, R195, 0x9, P6 ;  /* 0x00000009c300780c */ /* 0x000fe400037c1670 */
[----:B------:R-:W-:Y:S02]  /*7b60*/  ISETP.GT.AND P0, PT, R191, 0x10, P0 ;  /* 0x00000010bf00780c */ /* 0x000fe40000704270 */
[C---:B------:R-:W-:Y:S02]  /*7b70*/  ISETP.LT.OR P5, PT, R195.reuse, 0xa, P5 ;  /* 0x0000000ac300780c */ /* 0x040fe40002fa1670 */
[----:B------:R-:W-:Y:S02]  /*7b80*/  ISETP.LT.OR P0, PT, R195, 0x11, P0 ;  /* 0x00000011c300780c */ /* 0x000fe40000701670 */
[----:B------:R-:W-:Y:S02]  /*7b90*/  FSEL R166, R8, -INF , !P6 ;  /* 0xff80000008a67808 */ /* 0x000fe40007000000 */
[----:B------:R-:W-:Y:S02]  /*7ba0*/  FSEL R186, R12, -INF , !P0 ;  /* 0xff8000000cba7808 */ /* 0x000fe40004000000 */
[----:B------:R-:W-:Y:S01]  /*7bb0*/  PLOP3.LUT P0, PT, PT, PT, UP0, 0x80, 0x0 ;  /* 0x000000000000781c */ /* 0x000fe20003f0f008 */
[--C-:B-1----:R-:W-:Y:S01]  /*7bc0*/  IMAD.IADD R187, R187, 0x1, R4.reuse ;  /* 0x00000001bbbb7824 */ /* 0x102fe200078e0204 */
[----:B------:R-:W-:Y:S01]  /*7bd0*/  PLOP3.LUT P6, PT, PT, PT, UP0, 0x80, 0x0 ;  /* 0x000000000000781c */ /* 0x000fe20003fcf008 */
[----:B------:R-:W-:Y:S01]  /*7be0*/  IMAD.IADD R185, R185, 0x1, R4 ;  /* 0x00000001b9b97824 */ /* 0x000fe200078e0204 */
        /* <DEDUP_REMOVED lines=43> */
[----:B------:R-:W-:Y:S01]  /*7ea0*/  FSEL R174, R33, -INF , !P5 ;  /* 0xff80000021ae7808 */ /* 0x000fe20006800000 */
        /* <DEDUP_REMOVED lines=15> */
.L_x_969:
[----:B------:R-:W-:Y:S04]  /*7fa0*/  MOV R4, c[0x0][0x32c] ;  /* 0x0000cb0000047a02 */ /* 0x000fe80000000f00 */
[----:B------:R-:W-:Y:S11]  /*7fb0*/  ISETP.NE.AND P0, PT, R4, 0x1, PT ;  /* 0x000000010400780c */ /* 0x000ff60003f05270 */
[----:B------:R-:W-:Y:S02]  /*7fc0*/  @!UPT UIADD3 URZ, URZ, URZ, URZ ;  /* 0x0000003f3f3ff290 */ /* 0x000fe4000fffe03f */
[----:B------:R-:W-:Y:S05]  /*7fd0*/  @P0 IMAD.HI.U32 R4, R5, c[0x0][0x330], RZ ;  /* 0x0000cc0005040a27 */ /* 0x000fea00078e00ff */
[----:B------:R-:W-:Y:S02]  /*7fe0*/  @P0 SHF.R.U32.HI R5, RZ, c[0x0][0x334], R4 ;  /* 0x0000cd00ff050a19 */ /* 0x000fe40000011604 */
.L_x_970:
[----:B------:R-:W-:Y:S05]  /*7ff0*/  BSYNC B0 ;  /* 0x0000000000007941 */ /* 0x000fea0003800000 */
.L_x_968:
[----:B------:R-:W-:Y:S04]  /*8000*/  IMAD R0, R5, c[0x0][0x32c], -R0 ;  /* 0x0000cb0005007a24 */ /* 0x000fe800078e0a00 */
[----:B------:R-:W-:Y:S05]  /*8010*/  IMAD.IADD R4, R0, 0x1, -R240 ;  /* 0x0000000100047824 */ /* 0x000fea00078e0af0 */
[----:B------:R-:W-:Y:S02]  /*8020*/  IADD3 R0, R4, c[0x0][0x32c], RZ ;  /* 0x0000cb0004007a10 */ /* 0x000fe40007ffe0ff */
[----:B------:R-:W-:Y:S02]  /*8030*/  IMNMX R185, R185, R4, !PT ;  /* 0x00000004b9b97217 */ /* 0x000fe40007800200 */
[----:B------:R-:W-:Y:S02]  /*8040*/  IMNMX R187, R187, R0, PT ;  /* 0x00000000bbbb7217 */ /* 0x000fe40003800200 */
.L_x_967:
[----:B------:R-:W-:Y:S02]  /*8050*/  FMNMX.FTZ R5, R170, R3, !PT ;  /* 0x00000003aa057209 */ /* 0x000fe40007810000 */
[----:B------:R-:W-:Y:S02]  /*8060*/  PLOP3.LUT P5, PT, PT, PT, UP0, 0x80, 0x0 ;  /* 0x000000000000781c */ /* 0x000fe40003faf008 */
[----:B------:R-:W-:Y:S02]  /*8070*/  FMNMX.FTZ R5, R168, R5, !PT ;  /* 0x00000005a8057209 */ /* 0x000fe40007810000 */
[C---:B------:R-:W-:Y:S02]  /*8080*/  ISETP.GT.AND P5, PT, R185.reuse, RZ, P5 ;  /* 0x000000ffb900720c */ /* 0x040fe40002fa4270 */
[----:B------:R-:W-:Y:S02]  /*8090*/  FMNMX.FTZ R5, R166, R5, !PT ;  /* 0x00000005a6057209 */ /* 0x000fe40007810000 */
[----:B------:R-:W-:Y:S02]  /*80a0*/  PLOP3.LUT P0, PT, PT, PT, UP0, 0x80, 0x0 ;  /* 0x000000000000781c */ /* 0x000fe40003f0f008 */
[----:B------:R-:W-:Y:S02]  /*80b0*/  FMNMX.FTZ R5, R8, R5, !PT ;  /* 0x0000000508057209 */ /* 0x000fe40007810000 */
[----:B------:R-:W-:Y:S02]  /*80c0*/  ISETP.GT.AND P0, PT, R185, 0x1, P0 ;  /* 0x00000001b900780c */ /* 0x000fe40000704270 */
[----:B------:R-:W-:Y:S02]  /*80d0*/  FMNMX.FTZ R0, R186, R5, !PT ;  /* 0x00000005ba007209 */ /* 0x000fe40007810000 */
[----:B------:R-:W-:Y:S02]  /*80e0*/  ISETP.LT.OR P5, PT, R187, 0x1, P5 ;  /* 0x00000001bb00780c */ /* 0x000fe40002fa1670 */
[----:B------:R-:W-:Y:S02]  /*80f0*/  FMNMX.FTZ R5, R189, R0, !PT ;  /* 0x00000000bd057209 */ /* 0x000fe40007810000 */
[----:B------:R-:W-:Y:S02]  /*8100*/  ISETP.LT.OR P0, PT, R187, 0x2, P0 ;  /* 0x00000002bb00780c */ /* 0x000fe40000701670 */
[----:B------:R-:W-:Y:S02]  /*8110*/  FMNMX.FTZ R5, R188, R5, !PT ;  /* 0x00000005bc057209 */ /* 0x000fe40007810000 */
[----:B------:R-:W-:Y:S02]  /*8120*/  FSEL R17, R6, -INF , !P5 ;  /* 0xff80000006117808 */ /* 0x000fe40006800000 */
[----:B------:R-:W-:Y:S02]  /*8130*/  FMNMX.FTZ R5, R190, R5, !PT ;  /* 0x00000005be057209 */ /* 0x000fe40007810000 */
[----:B------:R-:W-:Y:S02]  /*8140*/  PLOP3.LUT P6, PT, PT, PT, UP0, 0x80, 0x0 ;  /* 0x000000000000781c */ /* 0x000fe40003fcf008 */
[----:B------:R-:W-:Y:S02]  /*8150*/  PLOP3.LUT P5, PT, PT, PT, UP0, 0x80, 0x0 ;  /* 0x000000000000781c */ /* 0x000fe40003faf008 */
[----:B------:R-:W-:Y:S02]  /*8160*/  FMNMX.FTZ R5, R200, R5, !PT ;  /* 0x00000005c8057209 */ /* 0x000fe40007810000 */
[----:B------:R-:W-:Y:S02]  /*8170*/  FSEL R13, R7, -INF , !P0 ;  /* 0xff800000070d7808 */ /* 0x000fe40004000000 */
[C---:B------:R-:W-:Y:S02]  /*8180*/  ISETP.GT.AND P6, PT, R185.reuse, 0x8, P6 ;  /* 0x00000008b900780c */ /* 0x040fe400037c4270 */
[----:B------:R-:W-:Y:S02]  /*8190*/  ISETP.GT.AND P5, PT, R185, 0x9, P5 ;  /* 0x00000009b900780c */ /* 0x000fe40002fa4270 */
[----:B------:R-:W-:Y:S02]  /*81a0*/  PLOP3.LUT P0, PT, PT, PT, UP0, 0x80, 0x0 ;  /* 0x000000000000781c */ /* 0x000fe40003f0f008 */
[----:B------:R-:W-:Y:S02]  /*81b0*/  FMNMX.FTZ R5, R198, R5, !PT ;  /* 0x00000005c6057209 */ /* 0x000fe40007810000 */
[----:B------:R-:W-:Y:S02]  /*81c0*/  FMNMX.FTZ R0, R17, R2, !PT ;  /* 0x0000000211007209 */ /* 0x000fe40007810000 */
[C---:B------:R-:W-:Y:S02]  /*81d0*/  ISETP.LT.OR P6, PT, R187.reuse, 0x9, P6 ;  /* 0x00000009bb00780c */ /* 0x040fe400037c1670 */
[----:B------:R-:W-:Y:S02]  /*81e0*/  ISETP.LT.OR P5, PT, R187, 0xa, P5 ;  /* 0x0000000abb00780c */ /* 0x000fe40002fa1670 */
[----:B------:R-:W-:Y:S02]  /*81f0*/  ISETP.GT.AND P0, PT, R185, 0x10, P0 ;  /* 0x00000010b900780c */ /* 0x000fe40000704270 */
[----:B------:R-:W-:Y:S02]  /*8200*/  FMNMX.FTZ R5, R196, R5, !PT ;  /* 0x00000005c4057209 */ /* 0x000fe40007810000 */
[----:B------:R-:W-:Y:S02]  /*8210*/  FMNMX.FTZ R0, R13, R0, !PT ;  /* 0x000000000d007209 */ /* 0x000fe40007810000 */
[----:B------:R-:W-:Y:S02]  /*8220*/  FSEL R9, R10, -INF , !P6 ;  /* 0xff8000000a097808 */ /* 0x000fe40007000000 */
[----:B------:R-:W-:Y:S02]  /*8230*/  FSEL R11, R11, -INF , !P5 ;  /* 0xff8000000b0b7808 */ /* 0x000fe40006800000 */
[----:B------:R-:W-:Y:S02]  /*8240*/  ISETP.LT.OR P0, PT, R187, 0x11, P0 ;  /* 0x00000011bb00780c */ /* 0x000fe40000701670 */
[----:B------:R-:W-:Y:S02]  /*8250*/  PLOP3.LUT P6, PT, PT, PT, UP0, 0x80, 0x0 ;  /* 0x000000000000781c */ /* 0x000fe40003fcf008 */
[----:B------:R-:W-:Y:S02]  /*8260*/  PLOP3.LUT P5, PT, PT, PT, UP0, 0x80, 0x0 ;  /* 0x000000000000781c */ /* 0x000fe40003faf008 */
[----:B------:R-:W-:Y:S02]  /*8270*/  FMNMX.FTZ R4, R194, R5, !PT ;  /* 0x00000005c2047209 */ /* 0x000fe40007810000 */
[----:B------:R-:W-:Y:S02]  /*8280*/  FSEL R202, R14, -INF , !P0 ;  /* 0xff8000000eca7808 */ /* 0x000fe40004000000 */
[----:B------:R-:W-:Y:S02]  /*8290*/  FMNMX.FTZ R0, R9, R0, !PT ;  /* 0x0000000009007209 */ /* 0x000fe40007810000 */
[C---:B------:R-:W-:Y:S02]  /*82a0*/  ISETP.GT.AND P6, PT, R185.reuse, 0x11, P6 ;  /* 0x00000011b900780c */ /* 0x040fe400037c4270 */
[----:B------:R-:W-:Y:S02]  /*82b0*/  ISETP.GT.AND P5, PT, R185, 0x18, P5 ;  /* 0x00000018b900780c */ /* 0x000fe40002fa4270 */
[----:B------:R-:W-:Y:S02]  /*82c0*/  PLOP3.LUT P0, PT, PT, PT, UP0, 0x80, 0x0 ;  /* 0x000000000000781c */ /* 0x000fe40003f0f008 */
[----:B------:R-:W-:Y:S02]  /*82d0*/  FMNMX.FTZ R5, R179, R4, !PT ;  /* 0x00000004b3057209 */ /* 0x000fe40007810000 */
[----:B------:R-:W-:Y:S02]  /*82e0*/  FMNMX.FTZ R7, R11, R0, !PT ;  /* 0x000000000b077209 */ /* 0x000fe40007810000 */
[----:B------:R-:W-:Y:S02]  /*82f0*/  ISETP.GT.AND P0, PT, R185, 0x19, P0 ;  /* 0x00000019b900780c */ /* 0x000fe40000704270 */
[C---:B------:R-:W-:Y:S02]  /*8300*/  ISETP.LT.OR P5, PT, R187.reuse, 0x19, P5 ;  /* 0x00000019bb00780c */ /* 0x040fe40002fa1670 */
[C---:B------:R-:W-:Y:S02]  /*8310*/  ISETP.LT.OR P6, PT, R187.reuse, 0x12, P6 ;  /* 0x00000012bb00780c */ /* 0x040fe400037c1670 */
[----:B------:R-:W-:Y:S02]  /*8320*/  FMNMX.FTZ R5, R178, R5, !PT ;  /* 0x00000005b2057209 */ /* 0x000fe40007810000 */
[----:B------:R-:W-:Y:S02]  /*8330*/  FSEL R192, R18, -INF , !P5 ;  /* 0xff80000012c07808 */ /* 0x000fe40006800000 */
[----:B------:R-:W-:Y:S02]  /*8340*/  ISETP.LT.OR P0, PT, R187, 0x1a, P0 ;  /* 0x0000001abb00780c */ /* 0x000fe40000701670 */
[----:B------:R-:W-:Y:S02]  /*8350*/  FSEL R193, R15, -INF , !P6 ;  /* 0xff8000000fc17808 */ /* 0x000fe40007000000 */
[----:B------:R-:W-:Y:S02]  /*8360*/  FMNMX.FTZ R0, R202, R7, !PT ;  /* 0x00000007ca007209 */ /* 0x000fe40007810000 */
[----:B------:R-:W-:Y:S02]  /*8370*/  PLOP3.LUT P5, PT, PT, PT, UP0, 0x80, 0x0 ;  /* 0x000000000000781c */ /* 0x000fe40003faf008 */
[----:B------:R-:W-:Y:S02]  /*8380*/  FMNMX.FTZ R15, R176, R5, !PT ;  /* 0x00000005b00f7209 */ /* 0x000fe40007810000 */
[----:B------:R-:W-:Y:S02]  /*8390*/  FSEL R195, R19, -INF , !P0 ;  /* 0xff80000013c37808 */ /* 0x000fe40004000000 */
[----:B------:R-:W-:Y:S02]  /*83a0*/  ISETP.GT.AND P5, PT, R185, 0x20, P5 ;  /* 0x00000020b900780c */ /* 0x000fe40002fa4270 */
[----:B------:R-:W-:Y:S02]  /*83b0*/  FMNMX.FTZ R7, R193, R0, !PT ;  /* 0x00000000c1077209 */ /* 0x000fe40007810000 */
[----:B------:R-:W-:Y:S02]  /*83c0*/  PLOP3.LUT P0, PT, PT, PT, UP0, 0x80, 0x0 ;  /* 0x000000000000781c */ /* 0x000fe40003f0f008 */
[----:B------:R-:W-:Y:S02]  /*83d0*/  FMNMX.FTZ R5, R174, R15, !PT ;  /* 0x0000000fae057209 */ /* 0x000fe40007810000 */
[----:B------:R-:W-:Y:S02]  /*83e0*/  ISETP.LT.OR P5, PT, R187, 0x21, P5 ;  /* 0x00000021bb00780c */ /* 0x000fe40002fa1670 */
[----:B------:R-:W-:Y:S01]  /*83f0*/  ISETP.GT.AND P0, PT, R185, 0x21, P0 ;  /* 0x00000021b900780c */ /* 0x000fe20000704270 */
[----:B------:R-:W1:Y:S01]  /*8400*/  SHFL.BFLY PT, R0, R5, 0x2, 0x1f ;  /* 0x0c401f0005007f89 */ /* 0x000e6200000e0000 */
[----:B------:R-:W-:Y:S02]  /*8410*/  FMNMX.FTZ R4, R192, R7, !PT ;  /* 0x00000007c0047209 */ /* 0x000fe40007810000 */
[----:B------:R-:W-:Y:S02]  /*8420*/  PLOP3.LUT P6, PT, PT, PT, UP0, 0x80, 0x0 ;  /* 0x000000000000781c */ /* 0x000fe40003fcf008 */
[----:B------:R-:W-:Y:S02]  /*8430*/  FSEL R203, R22, -INF , !P5 ;  /* 0xff80000016cb7808 */ /* 0x000fe40006800000 */
[----:B------:R-:W-:Y:S02]  /*8440*/  ISETP.LT.OR P0, PT, R187, 0x22, P0 ;  /* 0x00000022bb00780c */ /* 0x000fe40000701670 */
[----:B------:R-:W-:Y:S02]  /*8450*/  ISETP.GT.AND P6, PT, R185, 0x28, P6 ;  /* 0x00000028b900780c */ /* 0x000fe400037c4270 */
[----:B------:R-:W-:Y:S02]  /*8460*/  FMNMX.FTZ R4, R195, R4, !PT ;  /* 0x00000004c3047209 */ /* 0x000fe40007810000 */
[----:B------:R-:W-:Y:S02]  /*8470*/  PLOP3.LUT P5, PT, PT, PT, UP0, 0x80, 0x0 ;  /* 0x000000000000781c */ /* 0x000fe40003faf008 */
[----:B------:R-:W-:Y:S02]  /*8480*/  FSEL R201, R23, -INF , !P0 ;  /* 0xff80000017c97808 */ /* 0x000fe40004000000 */
[----:B------:R-:W-:Y:S01]  /*8490*/  FMNMX.FTZ R4, R203, R4, !PT ;  /* 0x00000004cb047209 */ /* 0x000fe20007810000 */
[----:B------:R-:W-:Y:S01]  /*84a0*/  LDSM.16.MT88.4 R20, [R222+0x100] ;  /* 0x00010000de14783b */ /* 0x000fe20000004200 */
[----:B------:R-:W-:Y:S02]  /*84b0*/  ISETP.GT.AND P5, PT, R185, 0x29, P5 ;  /* 0x00000029b900780c */ /* 0x000fe40002fa4270 */
[C---:B------:R-:W-:Y:S02]  /*84c0*/  ISETP.LT.OR P6, PT, R187.reuse, 0x29, P6 ;  /* 0x00000029bb00780c */ /* 0x040fe400037c1670 */
[----:B------:R-:W-:Y:S02]  /*84d0*/  PLOP3.LUT P0, PT, PT, PT, UP0, 0x80, 0x0 ;  /* 0x000000000000781c */ /* 0x000fe40003f0f008 */
[----:B------:R-:W-:Y:S02]  /*84e0*/  FSEL R199, R26, -INF , !P6 ;  /* 0xff8000001ac77808 */ /* 0x000fe40007000000 */
[----:B------:R-:W-:Y:S02]  /*84f0*/  ISETP.LT.OR P5, PT, R187, 0x2a, P5 ;  /* 0x0000002abb00780c */ /* 0x000fe40002fa1670 */
[----:B------:R-:W-:Y:S02]  /*8500*/  ISETP.GT.AND P0, PT, R185, 0x30, P0 ;  /* 0x00000030b900780c */ /* 0x000fe40000704270 */
        /* <DEDUP_REMOVED lines=11> */
[----:B------:R-:W-:Y:S01]  /*85c0*/  PLOP3.LUT P0, PT, PT, PT, UP0, 0x80, 0x0 ;  /* 0x000000000000781c */ /* 0x000fe20003f0f008 */
[----:B------:R-:W-:Y:S01]  /*85d0*/  UISETP.GT.AND UP0, UPT, UR14, UR17, UPT ;  /* 0x000000110e00728c */ /* 0x000fe2000bf04270 */
[----:B------:R-:W-:Y:S01]  /*85e0*/  FSEL R175, R31, -INF , !P6 ;  /* 0xff8000001faf7808 */ /* 0x000fe20007000000 */
[----:B------:R-:W-:Y:S01]  /*85f0*/  UIADD3 UR14, UR14, -0x1, URZ ;  /* 0xffffffff0e0e7890 */ /* 0x000fe2000fffe03f */
[----:B------:R-:W-:Y:S01]  /*8600*/  ISETP.LT.OR P5, PT, R187, 0x39, P5 ;  /* 0x00000039bb00780c */ /* 0x000fe20002fa1670 */
[----:B------:R-:W-:Y:S01]  /*8610*/  LDSM.16.MT88.4 R28, [R221+0x100] ;  /* 0x00010000dd1c783b */ /* 0x000fe20000004200 */
[----:B------:R-:W-:Y:S02]  /*8620*/  FMNMX.FTZ R4, R177, R4, !PT ;  /* 0x00000004b1047209 */ /* 0x000fe40007810000 */
[----:B------:R-:W-:Y:S02]  /*8630*/  ISETP.GT.AND P0, PT, R185, 0x39, P0 ;  /* 0x00000039b900780c */ /* 0x000fe40000704270 */
[----:B------:R-:W-:Y:S02]  /*8640*/  FSEL R173, R34, -INF , !P5 ;  /* 0xff80000022ad7808 */ /* 0x000fe40006800000 */
[----:B------:R-:W-:Y:S04]  /*8650*/  ISETP.LT.OR P0, PT, R187, 0x3a, P0 ;  /* 0x0000003abb00780c */ /* 0x000fe80000701670 */
        /* <DEDUP_REMOVED lines=22> */
[--C-:B------:R-:W-:Y:S02]  /*87c0*/  FFMA.FTZ R176, R176, c[0x0][0x2d0], -R187.reuse ;  /* 0x0000b400b0b07a23 */ /* 0x100fe400000108bb */
[--C-:B------:R-:W-:Y:S01]  /*87d0*/  FFMA.FTZ R186, R186, c[0x0][0x2d0], -R187.reuse ;  /* 0x0000b400baba7a23 */ /* 0x100fe200000108bb */
[----:B------:R-:W2:Y:S01]  /*87e0*/  MUFU.EX2 R3, R6 ;  /* 0x0000000600037308 */ /* 0x000ea20000000800 */
[--C-:B------:R-:W-:Y:S02]  /*87f0*/  FFMA.FTZ R189, R189, c[0x0][0x2d0], -R187.reuse ;  /* 0x0000b400bdbd7a23 */ /* 0x100fe400000108bb */
[--C-:B------:R-:W-:Y:S01]  /*8800*/  FFMA.FTZ R188, R188, c[0x0][0x2d0], -R187.reuse ;  /* 0x0000b400bcbc7a23 */ /* 0x100fe200000108bb */
[----:B-1----:R-:W-:Y:S01]  /*8810*/  FMNMX.FTZ R164, R5, R164, !PT ;  /* 0x000000a405a47209 */ /* 0x002fe20007810000 */
[--C-:B------:R-:W-:Y:S02]  /*8820*/  FFMA.FTZ R191, R190, c[0x0][0x2d0], -R187.reuse ;  /* 0x0000b400bebf7a23 */ /* 0x100fe400000108bb */
[--C-:B------:R-:W-:Y:S01]  /*8830*/  FFMA.FTZ R200, R200, c[0x0][0x2d0], -R187.reuse ;  /* 0x0000b400c8c87a23 */ /* 0x100fe200000108bb */
[C---:B------:R-:W-:Y:S01]  /*8840*/  FSETP.NEU.FTZ.AND P0, PT, R164.reuse, -INF , PT ;  /* 0xff800000a400780b */ /* 0x040fe20003f1d000 */
[----:B------:R-:W-:Y:S01]  /*8850*/  FMUL.FTZ R172, R164, c[0x0][0x2d0] ;  /* 0x0000b400a4ac7a20 */ /* 0x000fe20000410000 */
[----:B------:R-:W1:Y:S01]  /*8860*/  MUFU.EX2 R167, R167 ;  /* 0x000000a700a77308 */ /* 0x000e620000000800 */
[--C-:B------:R-:W-:Y:S01]  /*8870*/  FFMA.FTZ R198, R198, c[0x0][0x2d0], -R187.reuse ;  /* 0x0000b400c6c67a23 */ /* 0x100fe200000108bb */
[----:B------:R-:W-:Y:S01]  /*8880*/  FSEL R5, R164, RZ, P0 ;  /* 0x000000ffa4057208 */ /* 0x000fe20000000000 */
[--C-:B------:R-:W-:Y:S01]  /*8890*/  FFMA.FTZ R196, R196, c[0x0][0x2d0], -R187.reuse ;  /* 0x0000b400c4c47a23 */ /* 0x100fe200000108bb */
[----:B------:R-:W-:Y:S01]  /*88a0*/  FSEL R172, R172, RZ, P0 ;  /* 0x000000ffacac7208 */ /* 0x000fe20000000000 */
[--C-:B------:R-:W-:Y:S01]  /*88b0*/  FFMA.FTZ R194, R194, c[0x0][0x2d0], -R187.reuse ;  /* 0x0000b400c2c27a23 */ /* 0x100fe200000108bb */
        /* <DEDUP_REMOVED lines=21> */
[----:B------:R-:W-:Y:S01]  /*8a10*/  FMUL.FTZ R33, R3, R153 ;  /* 0x0000009903217220 */ /* 0x000fe20000410000 */
[----:B------:R-:W-:Y:S01]  /*8a20*/  MUFU.EX2 R185, R185 ;  /* 0x000000b900b97308 */ /* 0x000fe20000000800 */
[--C-:B------:R-:W-:Y:S02]  /*8a30*/  FFMA.FTZ R177, R177, c[0x0][0x2d0], -R172.reuse ;  /* 0x0000b400b1b17a23 */ /* 0x100fe400000108ac */
[--C-:B------:R-:W-:Y:S01]  /*8a40*/  FFMA.FTZ R175, R175, c[0x0][0x2d0], -R172.reuse ;  /* 0x0000b400afaf7a23 */ /* 0x100fe200000108ac */
        /* <DEDUP_REMOVED lines=9> */
[C---:B------:R-:W-:Y:S01]  /*8ae0*/  FMUL.FTZ R10, R2.reuse, R158 ;  /* 0x0000009e020a7220 */ /* 0x040fe20000410000 */
[----:B------:R-:W-:Y:S01]  /*8af0*/  MUFU.EX2 R183, R183 ;  /* 0x000000b700b77308 */ /* 0x000fe20000000800 */
[C---:B------:R-:W-:Y:S01]  /*8b00*/  FMUL.FTZ R11, R2.reuse, R159 ;  /* 0x0000009f020b7220 */ /* 0x040fe20000410000 */
[----:B------:R-:W-:Y:S01]  /*8b10*/  LDSM.16.MT88.4 R160, [R222+0x4900] ;  /* 0x00490000dea0783b */ /* 0x000fe20000004200 */
[C---:B------:R-:W-:Y:S02]  /*8b20*/  FMUL.FTZ R18, R2.reuse, R138 ;  /* 0x0000008a02127220 */ /* 0x040fe40000410000 */
[C---:B------:R-:W-:Y:S02]  /*8b30*/  FMUL.FTZ R19, R2.reuse, R139 ;  /* 0x0000008b02137220 */ /* 0x040fe40000410000 */
[C---:B------:R-:W-:Y:S02]  /*8b40*/  FMUL.FTZ R26, R2.reuse, R146 ;  /* 0x00000092021a7220 */ /* 0x040fe40000410000 */
[C---:B------:R-:W-:Y:S01]  /*8b50*/  FMUL.FTZ R27, R2.reuse, R147 ;  /* 0x00000093021b7220 */ /* 0x040fe20000410000 */
[----:B------:R-:W1:Y:S01]  /*8b60*/  MUFU.EX2 R182, R182 ;  /* 0x000000b600b67308 */ /* 0x000e620000000800 */
[----:B------:R-:W-:Y:S01]  /*8b70*/  LDSM.16.MT88.4 R136, [R227+0x2100] ;  /* 0x00210000e388783b */ /* 0x000fe20000004200 */
[----:B------:R-:W-:Y:S01]  /*8b80*/  FMUL.FTZ R34, R2, R154 ;  /* 0x0000009a02227220 */ /* 0x000fe20000410000 */
[----:B--2---:R-:W-:Y:S01]  /*8b90*/  F2FP.PACK_AB R169, R184, R185 ;  /* 0x000000b9b8a9723e */ /* 0x004fe200000000ff */
[C---:B------:R-:W-:Y:S02]  /*8ba0*/  FMUL.FTZ R35, R2.reuse, R155 ;  /* 0x0000009b02237220 */ /* 0x040fe40000410000 */
[C---:B------:R-:W-:Y:S03]  /*8bb0*/  FMUL.FTZ R38, R2.reuse, R38 ;  /* 0x0000002602267220 */ /* 0x040fe60000410000 */
[----:B------:R-:W-:Y:S01]  /*8bc0*/  LDSM.16.MT88.4 R144, [R222+0x900] ;  /* 0x00090000de90783b */ /* 0x000fe20000004200 */
[C---:B------:R-:W-:Y:S01]  /*8bd0*/  FMUL.FTZ R39, R2.reuse, R39 ;  /* 0x0000002702277220 */ /* 0x040fe20000410000 */
[----:B------:R-:W-:Y:S01]  /*8be0*/  MUFU.EX2 R186, R186 ;  /* 0x000000ba00ba7308 */ /* 0x000fe20000000800 */
[C---:B------:R-:W-:Y:S02]  /*8bf0*/  FMUL.FTZ R42, R2.reuse, R42 ;  /* 0x0000002a022a7220 */ /* 0x040fe40000410000 */
[C---:B------:R-:W-:Y:S02]  /*8c00*/  FMUL.FTZ R43, R2.reuse, R43 ;  /* 0x0000002b022b7220 */ /* 0x040fe40000410000 */
[C---:B------:R-:W-:Y:S01]  /*8c10*/  FMUL.FTZ R45, R3.reuse, R45 ;  /* 0x0000002d032d7220 */ /* 0x040fe20000410000 */
[----:B------:R-:W-:Y:S01]  /*8c20*/  LDSM.16.MT88.4 R152, [R227+0x2900] ;  /* 0x00290000e398783b */ /* 0x000fe20000004200 */
[C---:B------:R-:W-:Y:S02]  /*8c30*/  FMUL.FTZ R46, R2.reuse, R46 ;  /* 0x0000002e022e7220 */ /* 0x040fe40000410000 */
[----:B------:R-:W-:Y:S01]  /*8c40*/  FMUL.FTZ R47, R2, R47 ;  /* 0x0000002f022f7220 */ /* 0x000fe20000410000 */
[----:B------:R-:W2:Y:S01]  /*8c50*/  MUFU.EX2 R189, R189 ;  /* 0x000000bd00bd7308 */ /* 0x000ea20000000800 */
[C---:B------:R-:W-:Y:S01]  /*8c60*/  FMUL.FTZ R48, R3.reuse, R48 ;  /* 0x0000003003307220 */ /* 0x040fe20000410000 */
[----:B-1----:R-:W-:Y:S02]  /*8c70*/  F2FP.PACK_AB R171, R182, R183 ;  /* 0x000000b7b6ab723e */ /* 0x002fe400000000ff */
[----:B------:R-:W-:Y:S01]  /*8c80*/  LDSM.16.MT88.4 R156, [R227+0x4900] ;  /* 0x00490000e39c783b */ /* 0x000fe20000004200 */
[C---:B------:R-:W-:Y:S02]  /*8c90*/  FMUL.FTZ R49, R3.reuse, R49 ;  /* 0x0000003103317220 */ /* 0x040fe40000410000 */
[C---:B------:R-:W-:Y:S02]  /*8ca0*/  FMUL.FTZ R50, R2.reuse, R50 ;  /* 0x0000003202327220 */ /* 0x040fe40000410000 */
[C---:B------:R-:W-:Y:S01]  /*8cb0*/  FMUL.FTZ R51, R2.reuse, R51 ;  /* 0x0000003302337220 */ /* 0x040fe20000410000 */
[C---:B---3--:R-:W-:Y:S01]  /*8cc0*/  HMMA.16816.F32 R4, R168.reuse, R12, R4 ;  /* 0x0000000ca804723c */ /* 0x048fe20000001804 */
[----:B------:R-:W-:Y:S04]  /*8cd0*/  MUFU.EX2 R188, R188 ;  /* 0x000000bc00bc7308 */ /* 0x000fe80000000800 */
[C---:B------:R-:W-:Y:S02]  /*8ce0*/  FMUL.FTZ R52, R3.reuse, R52 ;  /* 0x0000003403347220 */ /* 0x040fe40000410000 */
[C---:B------:R-:W-:Y:S01]  /*8cf0*/  FMUL.FTZ R12, R3.reuse, R132 ;  /* 0x00000084030c7220 */ /* 0x040fe20000410000 */
[C---:B------:R-:W-:Y:S03]  /*8d00*/  HMMA.16816.F32 R8, R168.reuse, R14, R8 ;  /* 0x0000000ea808723c */ /* 0x040fe60000001808 */
[----:B------:R-:W-:Y:S01]  /*8d10*/  MUFU.EX2 R191, R191 ;  /* 0x000000bf00bf7308 */ /* 0x000fe20000000800 */
[C---:B------:R-:W-:Y:S02]  /*8d20*/  FMUL.FTZ R13, R3.reuse, R133 ;  /* 0x00000085030d7220 */ /* 0x040fe40000410000 */
[C---:B------:R-:W-:Y:S02]  /*8d30*/  FMUL.FTZ R53, R3.reuse, R53 ;  /* 0x0000003503357220 */ /* 0x040fe40000410000 */
[C---:B------:R-:W-:Y:S04]  /*8d40*/  FMUL.FTZ R14, R2.reuse, R134 ;  /* 0x00000086020e7220 */ /* 0x040fe80000410000 */
[C---:B------:R-:W-:Y:S01]  /*8d50*/  FMUL.FTZ R15, R2.reuse, R135 ;  /* 0x00000087020f7220 */ /* 0x040fe20000410000 */
[----:B------:R-:W-:Y:S01]  /*8d60*/  MUFU.EX2 R200, R200 ;  /* 0x000000c800c87308 */ /* 0x000fe20000000800 */
[----:B------:R-:W1:Y:S01]  /*8d70*/  LDSM.16.MT88.4 R132, [R220+0x100] ;  /* 0x00010000dc84783b */ /* 0x000e620000004200 */
[C---:B------:R-:W-:Y:S02]  /*8d80*/  FMUL.FTZ R54, R2.reuse, R54 ;  /* 0x0000003602367220 */ /* 0x040fe40000410000 */
[C---:B------:R-:W-:Y:S02]  /*8d90*/  FMUL.FTZ R55, R2.reuse, R55 ;  /* 0x0000003702377220 */ /* 0x040fe40000410000 */
[C---:B------:R-:W-:Y:S03]  /*8da0*/  HMMA.16816.F32 R12, R168.reuse, R20, R12 ;  /* 0x00000014a80c723c */ /* 0x040fe6000000180c */
[C---:B------:R-:W-:Y:S01]  /*8db0*/  FMUL.FTZ R56, R3.reuse, R56 ;  /* 0x0000003803387220 */ /* 0x040fe20000410000 */
[----:B------:R-:W-:Y:S01]  /*8dc0*/  MUFU.EX2 R198, R198 ;  /* 0x000000c600c67308 */ /* 0x000fe20000000800 */
[C---:B------:R-:W-:Y:S02]  /*8dd0*/  FMUL.FTZ R57, R3.reuse, R57 ;  /* 0x0000003903397220 */ /* 0x040fe40000410000 */
[C---:B------:R-:W-:Y:S01]  /*8de0*/  FMUL.FTZ R20, R3.reuse, R140 ;  /* 0x0000008c03147220 */ /* 0x040fe20000410000 */
[C---:B------:R-:W-:Y:S04]  /*8df0*/  HMMA.16816.F32 R16, R168.reuse, R22, R16 ;  /* 0x00000016a810723c */ /* 0x040fe80000001810 */
[C---:B------:R-:W-:Y:S02]  /*8e00*/  FMUL.FTZ R21, R3.reuse, R141 ;  /* 0x0000008d03157220 */ /* 0x040fe40000410000 */
[C---:B------:R-:W-:Y:S01]  /*8e10*/  FMUL.FTZ R58, R2.reuse, R58 ;  /* 0x0000003a023a7220 */ /* 0x040fe20000410000 */
[----:B------:R-:W-:Y:S01]  /*8e20*/  MUFU.EX2 R196, R196 ;  /* 0x000000c400c47308 */ /* 0x000fe20000000800 */
[C---:B------:R-:W-:Y:S04]  /*8e30*/  FMUL.FTZ R22, R2.reuse, R142 ;  /* 0x0000008e02167220 */ /* 0x040fe80000410000 */
[C---:B------:R-:W-:Y:S02]  /*8e40*/  FMUL.FTZ R23, R2.reuse, R143 ;  /* 0x0000008f02177220 */ /* 0x040fe40000410000 */
[----:B------:R-:W3:Y:S01]  /*8e50*/  LDSM.16.MT88.4 R140, [R222+0x2100] ;  /* 0x00210000de8c783b */ /* 0x000ee20000004200 */
[C---:B------:R-:W-:Y:S02]  /*8e60*/  FMUL.FTZ R59, R2.reuse, R59 ;  /* 0x0000003b023b7220 */ /* 0x040fe40000410000 */
[C---:B------:R-:W-:Y:S01]  /*8e70*/  FMUL.FTZ R60, R3.reuse, R60 ;  /* 0x0000003c033c7220 */ /* 0x040fe20000410000 */
[----:B------:R-:W-:Y:S01]  /*8e80*/  MUFU.EX2 R194, R194 ;  /* 0x000000c200c27308 */ /* 0x000fe20000000800 */
        /* <DEDUP_REMOVED lines=24> */
[----:B------:R-:W4:Y:S03]  /*9010*/  LDSM.16.MT88.4 R136, [R220+0x2100] ;  /* 0x00210000dc88783b */ /* 0x000f260000004200 */
        /* <DEDUP_REMOVED lines=64> */
[C---:B------:R-:W-:Y:S03]  /*9420*/  FMUL.FTZ R113, R3.reuse, R113 ;  /* 0x0000007103717220 */ /* 0x040fe60000410000 */
[C---:B----4-:R-:W-:Y:S03]  /*9430*/  HMMA.16816.F32 R108, R168.reuse, R136, R108 ;  /* 0x00000088a86c723c */ /* 0x050fe6000000186c */
[C---:B------:R-:W-:Y:S02]  /*9440*/  FMUL.FTZ R114, R2.reuse, R114 ;  /* 0x0000007202727220 */ /* 0x040fe40000410000 */
[C---:B------:R-:W-:Y:S02]  /*9450*/  FMUL.FTZ R115, R2.reuse, R115 ;  /* 0x0000007302737220 */ /* 0x040fe40000410000 */
[C---:B------:R-:W-:Y:S02]  /*9460*/  FMUL.FTZ R116, R3.reuse, R116 ;  /* 0x0000007403747220 */ /* 0x040fe40000410000 */
[----:B------:R-:W-:Y:S03]  /*9470*/  FMUL.FTZ R117, R3, R117 ;  /* 0x0000007503757220 */ /* 0x000fe60000410000 */
[C---:B------:R-:W-:Y:S01]  /*9480*/  HMMA.16816.F32 R112, R168.reuse, R138, R112 ;  /* 0x0000008aa870723c */ /* 0x040fe20000001870 */
[----:B------:R-:W4:Y:S02]  /*9490*/  LDSM.16.MT88.4 R136, [R227+0x900] ;  /* 0x00090000e388783b */ /* 0x000f240000004200 */
[C---:B------:R-:W-:Y:S02]  /*94a0*/  FMUL.FTZ R118, R2.reuse, R118 ;  /* 0x0000007602767220 */ /* 0x040fe40000410000 */
[----:B------:R-:W-:Y:S02]  /*94b0*/  FMUL.FTZ R119, R2, R119 ;  /* 0x0000007702777220 */ /* 0x000fe40000410000 */
[--C-:B------:R-:W-:Y:S02]  /*94c0*/  FFMA.FTZ R190, R202, c[0x0][0x2d0], -R172.reuse ;  /* 0x0000b400cabe7a23 */ /* 0x100fe400000108ac */
[--C-:B------:R-:W-:Y:S03]  /*94d0*/  FFMA.FTZ R193, R193, c[0x0][0x2d0], -R172.reuse ;  /* 0x0000b400c1c17a23 */ /* 0x100fe600000108ac */
[C---:B---3--:R-:W-:Y:S01]  /*94e0*/  HMMA.16816.F32 R116, R168.reuse, R140, R116 ;  /* 0x0000008ca874723c */ /* 0x048fe20000001874 */
[----:B------:R-:W-:Y:S02]  /*94f0*/  MUFU.EX2 R190, R190 ;  /* 0x000000be00be7308 */ /* 0x000fe40000000800 */
[--C-:B------:R-:W-:Y:S02]  /*9500*/  FFMA.FTZ R192, R192, c[0x0][0x2d0], -R172.reuse ;  /* 0x0000b400c0c07a23 */ /* 0x100fe400000108ac */
[C---:B------:R-:W-:Y:S02]  /*9510*/  FMUL.FTZ R120, R3.reuse, R120 ;  /* 0x0000007803787220 */ /* 0x040fe40000410000 */
[----:B------:R-:W-:Y:S02]  /*9520*/  FMUL.FTZ R121, R3, R121 ;  /* 0x0000007903797220 */ /* 0x000fe40000410000 */
[C---:B------:R-:W-:Y:S02]  /*9530*/  FMUL.FTZ R122, R2.reuse, R122 ;  /* 0x0000007a027a7220 */ /* 0x040fe40000410000 */
[----:B------:R-:W3:Y:S01]  /*9540*/  MUFU.EX2 R193, R193 ;  /* 0x000000c100c17308 */ /* 0x000ee20000000800 */
[C---:B------:R-:W-:Y:S02]  /*9550*/  FMUL.FTZ R123, R2.reuse, R123 ;  /* 0x0000007b027b7220 */ /* 0x040fe40000410000 */
[--C-:B------:R-:W-:Y:S02]  /*9560*/  FFMA.FTZ R195, R195, c[0x0][0x2d0], -R172.reuse ;  /* 0x0000b400c3c37a23 */ /* 0x100fe400000108ac */
[--C-:B------:R-:W-:Y:S02]  /*9570*/  FFMA.FTZ R202, R203, c[0x0][0x2d0], -R172.reuse ;  /* 0x0000b400cbca7a23 */ /* 0x100fe400000108ac */
[--C-:B------:R-:W-:Y:S01]  /*9580*/  FFMA.FTZ R203, R179, c[0x0][0x2d0], -R187.reuse ;  /* 0x0000b400b3cb7a23 */ /* 0x100fe200000108bb */
[C---:B------:R-:W-:Y:S01]  /*9590*/  HMMA.16816.F32 R120, R168.reuse, R142, R120 ;  /* 0x0000008ea878723c */ /* 0x040fe20000001878 */
[----:B------:R-:W5:Y:S01]  /*95a0*/  LDSM.16.MT88.4 R140, [R221+0x900] ;  /* 0x00090000dd8c783b */ /* 0x000f620000004200 */
[----:B------:R-:W-:Y:S01]  /*95b0*/  MUFU.EX2 R192, R192 ;  /* 0x000000c000c07308 */ /* 0x000fe20000000800 */
[C---:B------:R-:W-:Y:S02]  /*95c0*/  FMUL.FTZ R124, R3.reuse, R124 ;  /* 0x0000007c037c7220 */ /* 0x040fe40000410000 */
[----:B------:R-:W-:Y:S02]  /*95d0*/  FMUL.FTZ R125, R3, R125 ;  /* 0x0000007d037d7220 */ /* 0x000fe40000410000 */
[C---:B------:R-:W-:Y:S02]  /*95e0*/  FMUL.FTZ R126, R2.reuse, R126 ;  /* 0x0000007e027e7220 */ /* 0x040fe40000410000 */
[----:B------:R-:W-:Y:S03]  /*95f0*/  FMUL.FTZ R127, R2, R127 ;  /* 0x0000007f027f7220 */ /* 0x000fe60000410000 */
[----:B------:R-:W4:Y:S01]  /*9600*/  MUFU.EX2 R195, R195 ;  /* 0x000000c300c37308 */ /* 0x000f220000000800 */
[----:B------:R-:W-:Y:S02]  /*9610*/  FFMA.FTZ R187, R174, c[0x0][0x2d0], -R187 ;  /* 0x0000b400aebb7a23 */ /* 0x000fe400000108bb */
[--C-:B------:R-:W-:Y:S01]  /*9620*/  FFMA.FTZ R201, R201, c[0x0][0x2d0], -R172.reuse ;  /* 0x0000b400c9c97a23 */ /* 0x100fe200000108ac */
[C---:B-1----:R-:W-:Y:S03]  /*9630*/  HMMA.16816.F32 R124, R168.reuse, R132, R124 ;  /* 0x00000084a87c723c */ /* 0x042fe6000000187c */
[C---:B------:R-:W-:Y:S02]  /*9640*/  FMUL.FTZ R128, R3.reuse, R128 ;  /* 0x0000008003807220 */ /* 0x040fe40000410000 */
[----:B------:R-:W-:Y:S01]  /*9650*/  FMUL.FTZ R129, R3, R129 ;  /* 0x0000008103817220 */ /* 0x000fe20000410000 */
[----:B------:R-:W1:Y:S01]  /*9660*/  MUFU.EX2 R202, R202 ;  /* 0x000000ca00ca7308 */ /* 0x000e620000000800 */
[C---:B------:R-:W-:Y:S01]  /*9670*/  FMUL.FTZ R130, R2.reuse, R130 ;  /* 0x0000008202827220 */ /* 0x040fe20000410000 */
[----:B--2---:R-:W-:Y:S01]  /*9680*/  F2FP.PACK_AB R132, R189, R186 ;  /* 0x000000babd84723e */ /* 0x004fe200000000ff */
[C---:B------:R-:W-:Y:S03]  /*9690*/  FMUL.FTZ R131, R2.reuse, R131 ;  /* 0x0000008302837220 */ /* 0x040fe60000410000 */
[----:B---3--:R-:W-:Y:S01]  /*96a0*/  F2FP.PACK_AB R133, R193, R190 ;  /* 0x000000bec185723e */ /* 0x008fe200000000ff */
[--C-:B------:R-:W-:Y:S02]  /*96b0*/  FFMA.FTZ R199, R199, c[0x0][0x2d0], -R172.reuse ;  /* 0x0000b400c7c77a23 */ /* 0x100fe400000108ac */
[----:B------:R-:W-:Y:S01]  /*96c0*/  FFMA.FTZ R197, R197, c[0x0][0x2d0], -R172 ;  /* 0x0000b400c5c57a23 */ /* 0x000fe200000108ac */
[----:B------:R-:W-:Y:S01]  /*96d0*/  HMMA.16816.F32 R128, R168, R134, R128 ;  /* 0x00000086a880723c */ /* 0x000fe20000001880 */
[----:B------:R-:W-:Y:S02]  /*96e0*/  MUFU.EX2 R169, R176 ;  /* 0x000000b000a97308 */ /* 0x000fe40000000800 */
[----:B------:R-:W-:Y:S02]  /*96f0*/  FFMA.FTZ R180, R3, R244, R180 ;  /* 0x000000f403b47223 */ /* 0x000fe400000100b4 */
[----:B------:R-:W-:Y:S02]  /*9700*/  FFMA.FTZ R185, R2, R241, R185 ;  /* 0x000000f102b97223 */ /* 0x000fe400000100b9 */
[----:B------:R-:W-:Y:S01]  /*9710*/  F2FP.PACK_AB R134, R191, R188 ;  /* 0x000000bcbf86723e */ /* 0x000fe200000000ff */
[----:B------:R-:W-:Y:S01]  /*9720*/  FADD.FTZ R167, R167, R180 ;  /* 0x000000b4a7a77221 */ /* 0x000fe20000010000 */
[----:B----4-:R-:W-:Y:S02]  /*9730*/  F2FP.PACK_AB R135, R195, R192 ;  /* 0x000000c0c387723e */ /* 0x010fe400000000ff */
[----:B------:R-:W-:Y:S01]  /*9740*/  MUFU.EX2 R168, R177 ;  /* 0x000000b100a87308 */ /* 0x000fe20000000800 */
[----:B------:R-:W-:Y:S02]  /*9750*/  FADD.FTZ R184, R184, R185 ;  /* 0x000000b9b8b87221 */ /* 0x000fe40000010000 */
[----:B------:R-:W-:Y:S02]  /*9760*/  FADD.FTZ R166, R166, R167 ;  /* 0x000000a7a6a67221 */ /* 0x000fe40000010000 */
[C---:B------:R-:W-:Y:S05]  /*9770*/  HMMA.16816.F32 R4, R132.reuse, R136, R4 ;  /* 0x000000888404723c */ /* 0x040fea0000001804 */
[----:B------:R-:W-:Y:S01]  /*9780*/  MUFU.EX2 R170, R175 ;  /* 0x000000af00aa7308 */ /* 0x000fe20000000800 */
[----:B------:R-:W-:Y:S02]  /*9790*/  FADD.FTZ R3, R183, R184 ;  /* 0x000000b8b7037221 */ /* 0x000fe40000010000 */
[C---:B------:R-:W-:Y:S01]  /*97a0*/  HMMA.16816.F32 R8, R132.reuse, R138, R8 ;  /* 0x0000008a8408723c */ /* 0x040fe20000001808 */
[----:B------:R-:W2:Y:S03]  /*97b0*/  LDSM.16.MT88.4 R136, [R222+0x2900] ;  /* 0x00290000de88783b */ /* 0x000ea60000004200 */
[----:B------:R-:W-:Y:S02]  /*97c0*/  FADD.FTZ R181, R181, R166 ;  /* 0x000000a6b5b57221 */ /* 0x000fe40000010000 */
[----:B------:R-:W-:Y:S01]  /*97d0*/  FADD.FTZ R3, R182, R3 ;  /* 0x00000003b6037221 */ /* 0x000fe20000010000 */
[----:B------:R-:W3:Y:S01]  /*97e0*/  MUFU.EX2 R201, R201 ;  /* 0x000000c900c97308 */ /* 0x000ee20000000800 */
[C---:B------:R-:W-:Y:S04]  /*97f0*/  HMMA.16816.F32 R12, R132.reuse, R144, R12 ;  /* 0x00000090840c723c */ /* 0x040fe8000000180c */
[----:B------:R-:W-:Y:S02]  /*9800*/  FADD.FTZ R186, R186, R181 ;  /* 0x000000b5baba7221 */ /* 0x000fe40000010000 */
[----:B------:R-:W-:Y:S02]  /*9810*/  FADD.FTZ R190, R190, R3 ;  /* 0x00000003bebe7221 */ /* 0x000fe40000010000 */
[C---:B------:R-:W-:Y:S01]  /*9820*/  HMMA.16816.F32 R16, R132.reuse, R146, R16 ;  /* 0x000000928410723c */ /* 0x040fe20000001810 */
[----:B------:R-:W-:Y:S01]  /*9830*/  LDSM.16.MT88.4 R144, [R220+0x2900] ;  /* 0x00290000dc90783b */ /* 0x000fe20000004200 */
[----:B------:R-:W4:Y:S02]  /*9840*/  MUFU.EX2 R199, R199 ;  /* 0x000000c700c77308 */ /* 0x000f240000000800 */
[----:B------:R-:W-:Y:S02]  /*9850*/  FADD.FTZ R189, R189, R186 ;  /* 0x000000babdbd7221 */ /* 0x000fe40000010000 */
[----:B------:R-:W-:Y:S02]  /*9860*/  FADD.FTZ R193, R193, R190 ;  /* 0x000000bec1c17221 */ /* 0x000fe40000010000 */
[C---:B-----5:R-:W-:Y:S04]  /*9870*/  HMMA.16816.F32 R20, R132.reuse, R140, R20 ;  /* 0x0000008c8414723c */ /* 0x060fe80000001814 */
[----:B------:R-:W5:Y:S01]  /*9880*/  MUFU.EX2 R197, R197 ;  /* 0x000000c500c57308 */ /* 0x000f620000000800 */
[----:B------:R-:W-:Y:S02]  /*9890*/  FADD.FTZ R188, R188, R189 ;  /* 0x000000bdbcbc7221 */ /* 0x000fe40000010000 */
[----:B------:R-:W-:Y:S01]  /*98a0*/  FADD.FTZ R192, R192, R193 ;  /* 0x000000c1c0c07221 */ /* 0x000fe20000010000 */
[C---:B------:R-:W-:Y:S01]  /*98b0*/  HMMA.16816.F32 R24, R132.reuse, R142, R24 ;  /* 0x0000008e8418723c */ /* 0x040fe20000001818 */
[----:B------:R-:W5:Y:S03]  /*98c0*/  LDSM.16.MT88.4 R140, [R221+0x2900] ;  /* 0x00290000dd8c783b */ /* 0x000f660000004200 */
[----:B------:R-:W-:Y:S02]  /*98d0*/  FADD.FTZ R3, R191, R188 ;  /* 0x000000bcbf037221 */ /* 0x000fe40000010000 */
[----:B------:R-:W-:Y:S01]  /*98e0*/  MUFU.EX2 R203, R203 ;  /* 0x000000cb00cb7308 */ /* 0x000fe20000000800 */
[----:B------:R-:W-:Y:S01]  /*98f0*/  FADD.FTZ R195, R195, R192 ;  /* 0x000000c0c3c37221 */ /* 0x000fe20000010000 */
[C---:B------:R-:W-:Y:S04]  /*9900*/  HMMA.16816.F32 R28, R132.reuse, R148, R28 ;  /* 0x00000094841c723c */ /* 0x040fe8000000181c */
[----:B------:R-:W-:Y:S02]  /*9910*/  FADD.FTZ R3, R200, R3 ;  /* 0x00000003c8037221 */ /* 0x000fe40000010000 */
[----:B-1----:R-:W-:Y:S02]  /*9920*/  FADD.FTZ R2, R202, R195 ;  /* 0x000000c3ca027221 */ /* 0x002fe40000010000 */
[C---:B------:R-:W-:Y:S01]  /*9930*/  HMMA.16816.F32 R32, R132.reuse, R150, R32 ;  /* 0x000000968420723c */ /* 0x040fe20000001820 */
[----:B------:R-:W1:Y:S01]  /*9940*/  LDSM.16.MT88.4 R148, [R221+0x4900] ;  /* 0x00490000dd94783b */ /* 0x000e620000004200 */
[----:B------:R-:W-:Y:S02]  /*9950*/  MUFU.EX2 R187, R187 ;  /* 0x000000bb00bb7308 */ /* 0x000fe40000000800 */
[----:B------:R-:W-:Y:S02]  /*9960*/  FADD.FTZ R3, R198, R3 ;  /* 0x00000003c6037221 */ /* 0x000fe40000010000 */
[----:B---3--:R-:W-:Y:S02]  /*9970*/  FADD.FTZ R2, R201, R2 ;  /* 0x00000002c9027221 */ /* 0x008fe40000010000 */
[C---:B------:R-:W-:Y:S04]  /*9980*/  HMMA.16816.F32 R36, R132.reuse, R152, R36 ;  /* 0x000000988424723c */ /* 0x040fe80000001824 */
[----:B------:R-:W-:Y:S02]  /*9990*/  FADD.FTZ R3, R196, R3 ;  /* 0x00000003c4037221 */ /* 0x000fe40000010000 */
[----:B----4-:R-:W-:Y:S02]  /*99a0*/  FADD.FTZ R2, R199, R2 ;  /* 0x00000002c7027221 */ /* 0x010fe40000010000 */
[C---:B------:R-:W-:Y:S01]  /*99b0*/  HMMA.16816.F32 R40, R132.reuse, R154, R40 ;  /* 0x0000009a8428723c */ /* 0x040fe20000001828 */
[----:B------:R-:W-:Y:S07]  /*99c0*/  LDSM.16.MT88.4 R152, [R222+0x1100] ;  /* 0x00110000de98783b */ /* 0x000fee0000004200 */
[C---:B--2---:R-:W-:Y:S08]  /*99d0*/  HMMA.16816.F32 R44, R132.reuse, R136, R44 ;  /* 0x00000088842c723c */ /* 0x044ff0000000182c */
[C---:B------:R-:W-:Y:S01]  /*99e0*/  HMMA.16816.F32 R48, R132.reuse, R138, R48 ;  /* 0x0000008a8430723c */ /* 0x040fe20000001830 */
[----:B------:R-:W2:Y:S07]  /*99f0*/  LDSM.16.MT88.4 R136, [R220+0x4900] ;  /* 0x00490000dc88783b */ /* 0x000eae0000004200 */
[C---:B-----5:R-:W-:Y:S08]  /*9a00*/  HMMA.16816.F32 R52, R132.reuse, R140, R52 ;  /* 0x0000008c8434723c */ /* 0x060ff00000001834 */
        /* <DEDUP_REMOVED lines=25> */
[----:B------:R-:W-:Y:S07]  /*9ba0*/  LDSM.16.MT88.4 R148, [R221+0x3100] ;  /* 0x00310000dd94783b */ /* 0x000fee0000004200 */
[C---:B--2---:R-:W-:Y:S08]  /*9bb0*/  HMMA.16816.F32 R124, R132.reuse, R136, R124 ;  /* 0x00000088847c723c */ /* 0x044ff0000000187c */
[----:B------:R-:W-:Y:S01]  /*9bc0*/  HMMA.16816.F32 R128, R132, R138, R128 ;  /* 0x0000008a8480723c */ /* 0x000fe20000001880 */
[----:B------:R-:W1:Y:S06]  /*9bd0*/  LDSM.16.MT88.4 R136, [R227+0x3100] ;  /* 0x00310000e388783b */ /* 0x000e6c0000004200 */
[----:B------:R-:W-:Y:S02]  /*9be0*/  F2FP.PACK_AB R132, R198, R200 ;  /* 0x000000c8c684723e */ /* 0x000fe400000000ff */
[C---:B------:R-:W-:Y:S03]  /*9bf0*/  F2FP.PACK_AB R134, R194.reuse, R196 ;  /* 0x000000c4c286723e */ /* 0x040fe600000000ff */
[----:B------:R-:W-:Y:S01]  /*9c00*/  F2FP.PACK_AB R133, R201, R202 ;  /* 0x000000cac985723e */ /* 0x000fe200000000ff */
[----:B------:R-:W-:Y:S01]  /*9c10*/  FADD.FTZ R194, R194, R3 ;  /* 0x00000003c2c27221 */ /* 0x000fe20000010000 */
[C---:B------:R-:W-:Y:S01]  /*9c20*/  F2FP.PACK_AB R135, R197.reuse, R199 ;  /* 0x000000c7c587723e */ /* 0x040fe200000000ff */
[----:B------:R-:W-:Y:S01]  /*9c30*/  FADD.FTZ R197, R197, R2 ;  /* 0x00000002c5c57221 */ /* 0x000fe20000010000 */
[----:B------:R-:W-:Y:S05]  /*9c40*/  MOV R3, R0 ;  /* 0x0000000000037202 */ /* 0x000fea0000000f00 */
        /* <DEDUP_REMOVED lines=20> */
[----:B------:R-:W-:Y:S07]  /*9d90*/  LDSM.16.MT88.4 R148, [R221+0x7100] ;  /* 0x00710000dd94783b */ /* 0x000fee0000004200 */
[C---:B---3--:R-:W-:Y:S01]  /*9da0*/  HMMA.16816.F32 R60, R132.reuse, R152, R60 ;  /* 0x00000098843c723c */ /* 0x048fe2000000183c */
[----:B------:R3:W1:Y:S07]  /*9db0*/  MUFU.EX2 R153, R178 ;  /* 0x000000b200997308 */ /* 0x00066e0000000800 */
[C---:B------:R-:W-:Y:S08]  /*9dc0*/  HMMA.16816.F32 R64, R132.reuse, R154, R64 ;  /* 0x0000009a8440723c */ /* 0x040ff00000001840 */
[C---:B----4-:R-:W-:Y:S08]  /*9dd0*/  HMMA.16816.F32 R68, R132.reuse, R144, R68 ;  /* 0x000000908444723c */ /* 0x050ff00000001844 */
[C---:B------:R-:W-:Y:S01]  /*9de0*/  HMMA.16816.F32 R72, R132.reuse, R146, R72 ;  /* 0x000000928448723c */ /* 0x040fe20000001848 */
[----:B------:R-:W4:Y:S07]  /*9df0*/  LDSM.16.MT88.4 R144, [R222+0x7100] ;  /* 0x00710000de90783b */ /* 0x000f2e0000004200 */
[C---:B------:R-:W-:Y:S01]  /*9e00*/  HMMA.16816.F32 R76, R132.reuse, R160, R76 ;  /* 0x000000a0844c723c */ /* 0x040fe2000000184c */
[----:B---3--:R-:W-:Y:S06]  /*9e10*/  LDSM.16.MT88.4 R176, [R222+0x3900] ;  /* 0x00390000deb0783b */ /* 0x008fec0000004200 */
[--C-:B------:R-:W-:Y:S01]  /*9e20*/  FFMA.FTZ R160, R173, c[0x0][0x2d0], -R172.reuse ;  /* 0x0000b400ada07a23 */ /* 0x100fe200000108ac */
[C---:B------:R-:W-:Y:S03]  /*9e30*/  HMMA.16816.F32 R80, R132.reuse, R162, R80 ;  /* 0x000000a28450723c */ /* 0x040fe60000001850 */
[----:B------:R-:W3:Y:S01]  /*9e40*/  MUFU.EX2 R171, R160 ;  /* 0x000000a000ab7308 */ /* 0x000ee20000000800 */
[----:B------:R-:W-:Y:S04]  /*9e50*/  FFMA.FTZ R172, R165, c[0x0][0x2d0], -R172 ;  /* 0x0000b400a5ac7a23 */ /* 0x000fe800000108ac */
[C---:B-----5:R-:W-:Y:S05]  /*9e60*/  HMMA.16816.F32 R84, R132.reuse, R156, R84 ;  /* 0x0000009c8454723c */ /* 0x060fea0000001854 */
[----:B------:R5:W2:Y:S03]  /*9e70*/  MUFU.EX2 R165, R172 ;  /* 0x000000ac00a57308 */ /* 0x000aa60000000800 */
[C---:B------:R-:W-:Y:S01]  /*9e80*/  HMMA.16816.F32 R88, R132.reuse, R158, R88 ;  /* 0x0000009e8458723c */ /* 0x040fe20000001858 */
[----:B------:R-:W-:Y:S07]  /*9e90*/  LDSM.16.MT88.4 R156, [R227+0x1900] ;  /* 0x00190000e39c783b */ /* 0x000fee0000004200 */
[C---:B-1----:R-:W-:Y:S08]  /*9ea0*/  HMMA.16816.F32 R92, R132.reuse, R136, R92 ;  /* 0x00000088845c723c */ /* 0x042ff0000000185c */
[C---:B------:R-:W-:Y:S01]  /*9eb0*/  HMMA.16816.F32 R96, R132.reuse, R138, R96 ;  /* 0x0000008a8460723c */ /* 0x040fe20000001860 */
[----:B------:R-:W1:Y:S07]  /*9ec0*/  LDSM.16.MT88.4 R136, [R220+0x7100] ;  /* 0x00710000dc88783b */ /* 0x000e6e0000004200 */
[C---:B--2---:R-:W-:Y:S01]  /*9ed0*/  HMMA.16816.F32 R100, R132.reuse, R140, R100 ;  /* 0x0000008c8464723c */ /* 0x044fe20000001864 */
[----:B-----5:R-:W-:Y:S07]  /*9ee0*/  LDSM.16.MT88.4 R172, [R227+0x3900] ;  /* 0x00390000e3ac783b */ /* 0x020fee0000004200 */
[C---:B------:R-:W-:Y:S01]  /*9ef0*/  HMMA.16816.F32 R104, R132.reuse, R142, R104 ;  /* 0x0000008e8468723c */ /* 0x040fe20000001868 */
[----:B------:R-:W2:Y:S07]  /*9f00*/  LDSM.16.MT88.4 R140, [R222+0x1900] ;  /* 0x00190000de8c783b */ /* 0x000eae0000004200 */
[C---:B----4-:R-:W-:Y:S08]  /*9f10*/  HMMA.16816.F32 R108, R132.reuse, R144, R108 ;  /* 0x00000090846c723c */ /* 0x050ff0000000186c */
[C---:B------:R-:W-:Y:S01]  /*9f20*/  HMMA.16816.F32 R112, R132.reuse, R146, R112 ;  /* 0x000000928470723c */ /* 0x040fe20000001870 */
[----:B------:R-:W4:Y:S07]  /*9f30*/  LDSM.16.MT88.4 R144, [R221+0x1900] ;  /* 0x00190000dd90783b */ /* 0x000f2e0000004200 */
[C---:B------:R-:W-:Y:S07]  /*9f40*/  HMMA.16816.F32 R116, R132.reuse, R148, R116 ;  /* 0x000000948474723c */ /* 0x040fee0000001874 */
[----:B------:R-:W-:Y:S01]  /*9f50*/  MOV R148, R153 ;  /* 0x0000009900947202 */ /* 0x000fe20000000f00 */
[C---:B------:R-:W-:Y:S01]  /*9f60*/  HMMA.16816.F32 R120, R132.reuse, R150, R120 ;  /* 0x000000968478723c */ /* 0x040fe20000001878 */
[----:B------:R-:W5:Y:S03]  /*9f70*/  LDSM.16.MT88.4 R152, [R220+0x1900] ;  /* 0x00190000dc98783b */ /* 0x000f660000004200 */
[----:B------:R-:W-:Y:S02]  /*9f80*/  MOV R149, R168 ;  /* 0x000000a800957202 */ /* 0x000fe40000000f00 */
[----:B------:R-:W-:Y:S01]  /*9f90*/  F2FP.PACK_AB R168, R148, R203 ;  /* 0x000000cb94a8723e */ /* 0x000fe200000000ff */
[----:B------:R-:W-:Y:S01]  /*9fa0*/  FADD.FTZ R203, R203, R194 ;  /* 0x000000c2cbcb7221 */ /* 0x000fe20000010000 */
[C---:B-1----:R-:W-:Y:S04]  /*9fb0*/  HMMA.16816.F32 R124, R132.reuse, R136, R124 ;  /* 0x00000088847c723c */ /* 0x042fe8000000187c */
[----:B------:R-:W-:Y:S02]  /*9fc0*/  MOV R150, R169 ;  /* 0x000000a900967202 */ /* 0x000fe40000000f00 */
[----:B------:R-:W-:Y:S02]  /*9fd0*/  MOV R151, R170 ;  /* 0x000000aa00977202 */ /* 0x000fe40000000f00 */
[----:B------:R-:W-:Y:S04]  /*9fe0*/  HMMA.16816.F32 R128, R132, R138, R128 ;  /* 0x0000008a8480723c */ /* 0x000fe80000001880 */
[----:B---3--:R-:W-:Y:S02]  /*9ff0*/  MOV R137, R171 ;  /* 0x000000ab00897202 */ /* 0x008fe40000000f00 */
[-C--:B------:R-:W-:Y:S02]  /*a000*/  F2FP.PACK_AB R170, R187, R150.reuse ;  /* 0x00000096bbaa723e */ /* 0x080fe400000000ff */
[----:B------:R-:W-:Y:S04]  /*a010*/  F2FP.PACK_AB R169, R151, R149 ;  /* 0x0000009597a9723e */ /* 0x000fe800000000ff */
[-C--:B------:R-:W-:Y:S07]  /*a020*/  F2FP.PACK_AB R171, R165, R137.reuse ;  /* 0x00000089a5ab723e */ /* 0x080fee00000000ff */
[C---:B------:R-:W-:Y:S01]  /*a030*/  HMMA.16816.F32 R160, R168.reuse, R156, R4 ;  /* 0x0000009ca8a0723c */ /* 0x040fe20000001804 */
[----:B------:R-:W1:Y:S07]  /*a040*/  LDSM.16.MT88.4 R4, [R221+0x3900] ;  /* 0x00390000dd04783b */ /* 0x000e6e0000004200 */
[C---:B------:R-:W-:Y:S07]  /*a050*/  HMMA.16816.F32 R156, R168.reuse, R158, R8 ;  /* 0x0000009ea89c723c */ /* 0x040fee0000001808 */
[----:B------:R-:W-:Y:S01]  /*a060*/  MOV R8, R137 ;  /* 0x0000008900087202 */ /* 0x000fe20000000f00 */
[C---:B--2---:R-:W-:Y:S01]  /*a070*/  HMMA.16816.F32 R132, R168.reuse, R140, R12 ;  /* 0x0000008ca884723c */ /* 0x044fe2000000180c */
[----:B------:R-:W-:Y:S03]  /*a080*/  LDSM.16.MT88.4 R12, [R227+0x5900] ;  /* 0x00590000e30c783b */ /* 0x000fe60000004200 */
[----:B------:R-:W-:Y:S02]  /*a090*/  MOV R9, R150 ;  /* 0x0000009600097202 */ /* 0x000fe40000000f00 */
[----:B------:R-:W-:Y:S02]  /*a0a0*/  MOV R10, R151 ;  /* 0x00000097000a7202 */ /* 0x000fe40000000f00 */
[C---:B------:R-:W-:Y:S04]  /*a0b0*/  HMMA.16816.F32 R136, R168.reuse, R142, R16 ;  /* 0x0000008ea888723c */ /* 0x040fe80000001810 */
[----:B------:R-:W-:Y:S03]  /*a0c0*/  MOV R11, R148 ;  /* 0x00000094000b7202 */ /* 0x000fe60000000f00 */
[----:B------:R-:W-:Y:S01]  /*a0d0*/  MOV R19, R149 ;  /* 0x0000009500137202 */ /* 0x000fe20000000f00 */
[C---:B----4-:R-:W-:Y:S01]  /*a0e0*/  HMMA.16816.F32 R140, R168.reuse, R144, R20 ;  /* 0x00000090a88c723c */ /* 0x050fe20000001814 */
[----:B------:R-:W-:Y:S07]  /*a0f0*/  LDSM.16.MT88.4 R20, [R221+0x5900] ;  /* 0x00590000dd14783b */ /* 0x000fee0000004200 */
[C---:B------:R-:W-:Y:S01]  /*a100*/  HMMA.16816.F32 R144, R168.reuse, R146, R24 ;  /* 0x00000092a890723c */ /* 0x040fe20000001818 */
[----:B------:R-:W-:Y:S07]  /*a110*/  LDSM.16.MT88.4 R24, [R220+0x5900] ;  /* 0x00590000dc18783b */ /* 0x000fee0000004200 */
[C---:B-----5:R-:W-:Y:S01]  /*a120*/  HMMA.16816.F32 R148, R168.reuse, R152, R28 ;  /* 0x00000098a894723c */ /* 0x060fe2000000181c */
[----:B------:R-:W-:Y:S07]  /*a130*/  LDSM.16.MT88.4 R28, [R227+0x7900] ;  /* 0x00790000e31c783b */ /* 0x000fee0000004200 */
[C---:B------:R-:W-:Y:S07]  /*a140*/  HMMA.16816.F32 R152, R168.reuse, R154, R32 ;  /* 0x0000009aa898723c */ /* 0x040fee0000001820 */
[----:B------:R-:W-:Y:S01]  /*a150*/  MOV R35, R8 ;  /* 0x0000000800237202 */ /* 0x000fe20000000f00 */
[C---:B------:R-:W-:Y:S04]  /*a160*/  HMMA.16816.F32 R36, R168.reuse, R172, R36 ;  /* 0x000000aca824723c */ /* 0x040fe80000001824 */
[----:B------:R-:W-:Y:S02]  /*a170*/  MOV R34, R9 ;  /* 0x0000000900227202 */ /* 0x000fe40000000f00 */
[----:B------:R-:W-:Y:S02]  /*a180*/  MOV R33, R10 ;  /* 0x0000000a00217202 */ /* 0x000fe40000000f00 */
[C---:B------:R-:W-:Y:S04]  /*a190*/  HMMA.16816.F32 R40, R168.reuse, R174, R40 ;  /* 0x000000aea828723c */ /* 0x040fe80000001828 */
[----:B------:R-:W-:Y:S02]  /*a1a0*/  MOV R32, R11 ;  /* 0x0000000b00207202 */ /* 0x000fe40000000f00 */
[----:B------:R-:W2:Y:S01]  /*a1b0*/  LDSM.16.MT88.4 R8, [R220+0x3900] ;  /* 0x00390000dc08783b */ /* 0x000ea20000004200 */
[----:B------:R-:W-:Y:S01]  /*a1c0*/  MOV R173, R19 ;  /* 0x0000001300ad7202 */ /* 0x000fe20000000f00 */
[C---:B------:R-:W-:Y:S04]  /*a1d0*/  HMMA.16816.F32 R44, R168.reuse, R176, R44 ;  /* 0x000000b0a82c723c */ /* 0x040fe8000000182c */
[----:B------:R-:W-:Y:S02]  /*a1e0*/  FADD.FTZ R197, R173, R197 ;  /* 0x000000c5adc57221 */ /* 0x000fe40000010000 */
[----:B------:R-:W3:Y:S01]  /*a1f0*/  LDSM.16.MT88.4 R16, [R222+0x5900] ;  /* 0x00590000de10783b */ /* 0x000ee20000004200 */
[----:B------:R-:W-:Y:S01]  /*a200*/  FADD.FTZ R203, R32, R203 ;  /* 0x000000cb20cb7221 */ /* 0x000fe20000010000 */
[C---:B------:R-:W-:Y:S04]  /*a210*/  HMMA.16816.F32 R48, R168.reuse, R178, R48 ;  /* 0x000000b2a830723c */ /* 0x040fe80000001830 */
[----:B------:R-:W-:Y:S02]  /*a220*/  FADD.FTZ R197, R33, R197 ;  /* 0x000000c521c57221 */ /* 0x000fe40000010000 */
[----:B------:R-:W-:Y:S02]  /*a230*/  FADD.FTZ R244, R34, R203 ;  /* 0x000000cb22f47221 */ /* 0x000fe40000010000 */
[C---:B-1----:R-:W-:Y:S04]  /*a240*/  HMMA.16816.F32 R52, R168.reuse, R4, R52 ;  /* 0x00000004a834723c */ /* 0x042fe80000001834 */
[----:B------:R-:W-:Y:S02]  /*a250*/  FADD.FTZ R2, R35, R197 ;  /* 0x000000c523027221 */ /* 0x000fe40000010000 */
[----:B------:R-:W-:Y:S02]  /*a260*/  FADD.FTZ R244, R187, R244 ;  /* 0x000000f4bbf47221 */ /* 0x000fe40000010000 */
[C---:B------:R-:W-:Y:S01]  /*a270*/  HMMA.16816.F32 R56, R168.reuse, R6, R56 ;  /* 0x00000006a838723c */ /* 0x040fe20000001838 */
[----:B------:R-:W1:Y:S03]  /*a280*/  LDSM.16.MT88.4 R4, [R222+0x7900] ;  /* 0x00790000de04783b */ /* 0x000e660000004200 */
[----:B------:R-:W-:Y:S01]  /*a290*/  FADD.FTZ R241, R165, R2 ;  /* 0x00000002a5f17221 */ /* 0x000fe20000010000 */
[-C--:B------:R-:W-:Y:S03]  /*a2a0*/  MOV R2, R164.reuse ;  /* 0x000000a400027202 */ /* 0x080fe60000000f00 */
[C---:B--2---:R-:W-:Y:S08]  /*a2b0*/  HMMA.16816.F32 R60, R168.reuse, R8, R60 ;  /* 0x00000008a83c723c */ /* 0x044ff0000000183c */
[C---:B------:R-:W-:Y:S01]  /*a2c0*/  HMMA.16816.F32 R64, R168.reuse, R10, R64 ;  /* 0x0000000aa840723c */ /* 0x040fe20000001840 */
[----:B------:R-:W2:Y:S07]  /*a2d0*/  LDSM.16.MT88.4 R8, [R221+0x7900] ;  /* 0x00790000dd08783b */ /* 0x000eae0000004200 */
[C---:B------:R-:W-:Y:S08]  /*a2e0*/  HMMA.16816.F32 R68, R168.reuse, R12, R68 ;  /* 0x0000000ca844723c */ /* 0x040ff00000001844 */
[C---:B------:R-:W-:Y:S01]  /*a2f0*/  HMMA.16816.F32 R72, R168.reuse, R14, R72 ;  /* 0x0000000ea848723c */ /* 0x040fe20000001848 */
[----:B------:R-:W4:Y:S07]  /*a300*/  LDSM.16.MT88.4 R12, [R220+0x7900] ;  /* 0x00790000dc0c783b */ /* 0x000f2e0000004200 */
        /* <DEDUP_REMOVED lines=12> */
[C---:B----4-:R-:W-:Y:S07]  /*a3d0*/  HMMA.16816.F32 R124, R168.reuse, R12, R124 ;  /* 0x0000000ca87c723c */ /* 0x050fee000000187c */
[----:B------:R-:W-:Y:S01]  /*a3e0*/  MOV R12, R164 ;  /* 0x000000a4000c7202 */ /* 0x000fe20000000f00 */
[----:B------:R-:W-:Y:S01]  /*a3f0*/  HMMA.16816.F32 R128, R168, R14, R128 ;  /* 0x0000000ea880723c */ /* 0x000fe20000001880 */
[----:B------:R-:W-:-:S07]  /*a400*/  @P0 BRA `(.L_x_971) ;  /* 0xffffb8e000000947 */ /* 0x000fce000383ffff */
.L_x_962:
        /* <DEDUP_REMOVED lines=23> */
.L_x_973:
[----:B------:R-:W-:Y:S02]  /*a580*/  ULDC UR4, c[0x0][0x32c] ;  /* 0x0000cb0000047ab9 */ /* 0x000fe40000000800 */
[----:B------:R-:W-:-:S03]  /*a590*/  UISETP.NE.AND UP0, UPT, UR4, 0x1, UPT ;  /* 0x000000010400788c */ /* 0x000fc6000bf05270 */
[----:B------:R-:W-:Y:S02]  /*a5a0*/  ULDC.64 UR4, c[0x0][0x330] ;  /* 0x0000cc0000047ab9 */ /* 0x000fe40000000a00 */
[----:B------:R-:W-:-:S07]  /*a5b0*/  UIMAD.WIDE.U32 UR20, UR7, UR4, URZ ;  /* 0x00000004071472a5 */ /* 0x000fce000f8e003f */
[----:B------:R-:W-:Y:S02]  /*a5c0*/  @UP0 UMOV UR17, UR21 ;  /* 0x0000001500110c82 */ /* 0x000fe40008000000 */
[----:B------:R-:W-:Y:S02]  /*a5d0*/  @UP0 USHF.R.U32.HI UR7, URZ, UR5, UR17 ;  /* 0x000000053f070299 */ /* 0x000fe40008011611 */
.L_x_974:
[----:B------:R-:W-:Y:S02]  /*a5e0*/  ULDC UR4, c[0x0][0x32c] ;  /* 0x0000cb0000047ab9 */ /* 0x000fe40000000800 */
[----:B------:R-:W-:-:S04]  /*a5f0*/  UIMAD UR4, UR7, UR4, URZ ;  /* 0x00000004070472a4 */ /* 0x000fc8000f8e023f */
[----:B------:R-:W-:-:S04]  /*a600*/  UISETP.LT.AND UP0, UPT, UR6, UR4, UPT ;  /* 0x000000040600728c */ /* 0x000fc8000bf01270 */
[----:B------:R-:W-:-:S04]  /*a610*/  USEL UR6, UR6, UR4, !UP0 ;  /* 0x0000000406067287 */ /* 0x000fc8000c000000 */
.L_x_972:
        /* <DEDUP_REMOVED lines=9> */
[C---:B------:R-:W-:Y:S01]  /*a6b0*/  IADD3 R2, P6, R234.reuse, 0x40, RZ ;  /* 0x00000040ea027810 */ /* 0x040fe20007fde0ff */
[----:B------:R-:W-:Y:S01]  /*a6c0*/  IMAD.MOV.U32 R165, RZ, RZ, R12 ;  /* 0x000000ffffa57224 */ /* 0x000fe200078e000c */
[C---:B------:R-:W-:Y:S01]  /*a6d0*/  IADD3 R3, P5, R234.reuse, 0x80, RZ ;  /* 0x00000080ea037810 */ /* 0x040fe20007fbe0ff */
[----:B------:R-:W-:Y:S01]  /*a6e0*/  UMOV UR20, UR14 ;  /* 0x0000000e00147c82 */ /* 0x000fe20008000000 */
[----:B------:R-:W-:Y:S01]  /*a6f0*/  IADD3 R251, P0, R234, 0xc0, RZ ;  /* 0x000000c0eafb7810 */ /* 0x000fe20007f1e0ff */
[----:B------:R1:W-:Y:S01]  /*a700*/  STL [R1+0x8], R2 ;  /* 0x0000080201007387 */ /* 0x0003e20000100800 */
[----:B------:R-:W-:Y:S01]  /*a710*/  ULDC.64 UR6, c[0x0][0x208] ;  /* 0x0000820000067ab9 */ /* 0x000fe20000000a00 */
[--C-:B------:R-:W-:Y:S01]  /*a720*/  IMAD.X R252, RZ, RZ, R239.reuse, P5 ;  /* 0x000000fffffc7224 */ /* 0x100fe200028e06ef */
[C---:B------:R-:W-:Y:S01]  /*a730*/  IADD3 R247, P5, R236.reuse, 0x80, RZ ;  /* 0x00000080ecf77810 */ /* 0x040fe20007fbe0ff */
[----:B------:R2:W-:Y:S01]  /*a740*/  STL [R1], R3 ;  /* 0x0000000301007387 */ /* 0x0005e20000100800 */
[----:B------:R-:W-:Y:S01]  /*a750*/  IMAD.X R250, RZ, RZ, R239, P0 ;  /* 0x000000fffffa7224 */ /* 0x000fe200000e06ef */
[----:B------:R-:W-:Y:S01]  /*a760*/  IADD3 R245, P0, R236, 0xc0, RZ ;  /* 0x000000c0ecf57810 */ /* 0x000fe20007f1e0ff */
[----:B------:R-:W-:Y:S01]  /*a770*/  ULDC.64 UR4, c[0x0][0x1e0] ;  /* 0x0000780000047ab9 */ /* 0x000fe20000000a00 */
[----:B------:R-:W-:-:S02]  /*a780*/  IMAD.X R246, RZ, RZ, R243, P5 ;  /* 0x000000fffff67224 */ /* 0x000fc400028e06f3 */
[----:B------:R-:W-:Y:S01]  /*a790*/  IADD3.X R166, RZ, R243, RZ, P0, !PT ;  /* 0x000000f3ffa67210 */ /* 0x000fe200007fe4ff */
[----:B-1----:R-:W-:Y:S01]  /*a7a0*/  IMAD.X R2, RZ, RZ, R239, P6 ;  /* 0x000000ffff027224 */ /* 0x002fe200030e06ef */
[----:B------:R-:W-:Y:S02]  /*a7b0*/  IADD3 R249, P6, R236, 0x40, RZ ;  /* 0x00000040ecf97810 */ /* 0x000fe40007fde0ff */
[----:B--2---:R-:W-:Y:S02]  /*a7c0*/  MOV R3, R0 ;  /* 0x0000000000037202 */ /* 0x004fe40000000f00 */
[----:B------:R1:W-:Y:S01]  /*a7d0*/  STL [R1+0x4], R2 ;  /* 0x0000040201007387 */ /* 0x0003e20000100800 */
[----:B------:R-:W-:-:S03]  /*a7e0*/  IMAD.X R248, RZ, RZ, R243, P6 ;  /* 0x000000fffff87224 */ /* 0x000fc600030e06f3 */
.L_x_976:
[----:B------:R-:W2:Y:S01]  /*a7f0*/  LDL R10, [R1+0x8] ;  /* 0x00000800010a7983 */ /* 0x000ea20000100800 */
[----:B------:R-:W-:Y:S01]  /*a800*/  UISETP.GT.AND UP3, UPT, UR8, UR20, UPT ;  /* 0x000000140800728c */ /* 0x000fe2000bf64270 */
[----:B------:R-:W-:Y:S04]  /*a810*/  DEPBAR.LE SB0, 0x0 ;  /* 0x000080000000791a */ /* 0x000fe80000000000 */
[----:B------:R-:W3:Y:S04]  /*a820*/  LDL R9, [R1+0x4] ;  /* 0x0000040001097983 */ /* 0x000ee80000100800 */
[----:B------:R-:W-:Y:S01]  /*a830*/  BAR.SYNC.DEFER_BLOCKING 0x0 ;  /* 0x0000000000007b1d */ /* 0x000fe20000010000 */
[----:B------:R-:W-:Y:S01]  /*a840*/  PLOP3.LUT P5, PT, PT, PT, UP3, 0x80, 0x0 ;  /* 0x000000000000781c */ /* 0x000fe20003faf038 */
[----:B------:R-:W-:Y:S01]  /*a850*/  @!UP3 UIMAD.WIDE.U32 UR22, UR20, UR6, URZ ;  /* 0x000000061416b2a5 */ /* 0x000fe2000f8e003f */
[----:B------:R-:W-:Y:S01]  /*a860*/  PLOP3.LUT P6, PT, PT, PT, UP3, 0x80, 0x0 ;  /* 0x000000000000781c */ /* 0x000fe20003fcf038 */
[----:B------:R-:W-:Y:S01]  /*a870*/  @!UP3 USHF.R.S32.HI UR14, URZ, 0x1f, UR20 ;  /* 0x0000001f3f0eb899 */ /* 0x000fe20008011414 */
[----:B------:R-:W-:Y:S01]  /*a880*/  PLOP3.LUT P0, PT, PT, PT, UP3, 0x80, 0x0 ;  /* 0x000000000000781c */ /* 0x000fe20003f0f038 */
[----:B------:R-:W-:Y:S02]  /*a890*/  @!UP3 USHF.L.U32 UR21, UR22, 0x6, URZ ;  /* 0x000000061615b899 */ /* 0x000fe4000800063f */
[----:B------:R-:W-:Y:S04]  /*a8a0*/  @!UP3 UIMAD UR14, UR14, UR6, URZ ;  /* 0x000000060e0eb2a4 */ /* 0x000fe8000f8e023f */
[----:B------:R-:W-:Y:S02]  /*a8b0*/  @!UP3 UIMAD UR14, UR20, UR7, UR14 ;  /* 0x00000007140eb2a4 */ /* 0x000fe4000f8e020e */
[----:B-1----:R-:W-:Y:S02]  /*a8c0*/  @!P5 IADD3 R2, P5, R234, UR21, RZ ;  /* 0x00000015ea02dc10 */ /* 0x002fe4000ffbe0ff */
[----:B------:R-:W-:Y:S04]  /*a8d0*/  @!UP3 UIADD3 UR14, UR23, UR14, URZ ;  /* 0x0000000e170eb290 */ /* 0x000fe8000fffe03f */
[----:B------:R-:W-:Y:S01]  /*a8e0*/  @!UP3 USHF.L.U64.HI UR14, UR22, 0x6, UR14 ;  /* 0x00000006160eb899 */ /* 0x000fe2000801020e */
[----:B------:R-:W-:Y:S06]  /*a8f0*/  LDSM.16.M88.4 R32, [R230+0x10100] ;  /* 0x01010000e620783b */ /* 0x000fec0000000200 */
[----:B------:R-:W-:Y:S02]  /*a900*/  @!P0 IADD3.X R23, R239, UR14, RZ, P5, !PT ;  /* 0x0000000eef178c10 */ /* 0x000fe4000affe4ff */
[----:B------:R-:W-:Y:S02]  /*a910*/  PLOP3.LUT P0, PT, PT, PT, UP3, 0x80, 0x0 ;  /* 0x000000000000781c */ /* 0x000fe40003f0f038 */
[----:B------:R-:W-:Y:S01]  /*a920*/  PLOP3.LUT P5, PT, PT, PT, UP3, 0x80, 0x0 ;  /* 0x000000000000781c */ /* 0x000fe20003faf038 */
[----:B------:R-:W4:Y:S04]  /*a930*/  LDL R8, [R1] ;  /* 0x0000000001087983 */ /* 0x000f280000100800 */
[----:B------:R-:W-:Y:S08]  /*a940*/  LDSM.16.M88.4 R16, [R229+0x8900] ;  /* 0x00890000e510783b */ /* 0x000ff00000000200 */
[----:B------:R-:W-:Y:S01]  /*a950*/  @!P5 LEA R22, P5, R2, c[0x0][0x1f8], 0x1 ;  /* 0x00007e000216da11 */ /* 0x000fe200078a08ff */
[----:B------:R-:W-:Y:S08]  /*a960*/  LDSM.16.M88.4 R24, [R229+0x9100] ;  /* 0x00910000e518783b */ /* 0x000ff00000000200 */
[----:B------:R-:W-:Y:S08]  /*a970*/  LDSM.16.M88.4 R168, [R229+0x9900] ;  /* 0x00990000e5a8783b */ /* 0x000ff00000000200 */
[----:B------:R-:W-:Y:S08]  /*a980*/  LDSM.16.M88.4 R172, [R226+0x10100] ;  /* 0x01010000e2ac783b */ /* 0x000ff00000000200 */
[----:B------:R-:W-:Y:S08]  /*a990*/  LDSM.16.M88.4 R176, [R228] ;  /* 0x00000000e4b0783b */ /* 0x000ff00000000200 */
[----:B------:R-:W-:Y:S08]  /*a9a0*/  LDSM.16.M88.4 R180, [R219] ;  /* 0x00000000dbb4783b */ /* 0x000ff00000000200 */
[----:B------:R-:W-:Y:S08]  /*a9b0*/  LDSM.16.M88.4 R184, [R218] ;  /* 0x00000000dab8783b */ /* 0x000ff00000000200 */
[----:B------:R-:W-:Y:S01]  /*a9c0*/  LDSM.16.M88.4 R188, [R217] ;  /* 0x00000000d9bc783b */ /* 0x000fe20000000200 */
        /* <DEDUP_REMOVED lines=9> */
[----:B------:R-:W-:Y:S02]  /*aa60*/  @!UPT UIADD3 URZ, URZ, URZ, URZ ;  /* 0x0000003f3f3ff290 */ /* 0x000fe4000fffe03f */
[----:B------:R-:W-:Y:S02]  /*aa70*/  @!P0 LEA.HI.X R5, R0, c[0x0][0x1fc], R5, 0x1, P6 ;  /* 0x00007f0000058a11 */ /* 0x000fe400030f0c05 */
[----:B----4-:R-:W-:Y:S02]  /*aa80*/  @!P5 IADD3 R0, P5, R8, UR21, RZ ;  /* 0x000000150800dc10 */ /* 0x010fe4000ffbe0ff */
[----:B------:R-:W-:Y:S02]  /*aa90*/  PLOP3.LUT P6, PT, PT, PT, UP3, 0x80, 0x0 ;  /* 0x000000000000781c */ /* 0x000fe40003fcf038 */
[----:B------:R-:W-:Y:S11]  /*aaa0*/  PLOP3.LUT P0, PT, PT, PT, UP3, 0x80, 0x0 ;  /* 0x000000000000781c */ /* 0x000ff60003f0f038 */
[----:B------:R-:W-:Y:S02]  /*aab0*/  @!P6 LEA R6, P6, R0, c[0x0][0x1f8], 0x1 ;  /* 0x00007e000006ea11 */ /* 0x000fe400078c08ff */
[----:B------:R-:W-:Y:S02]  /*aac0*/  @!P0 IADD3.X R7, R252, UR14, RZ, P5, !PT ;  /* 0x0000000efc078c10 */ /* 0x000fe4000affe4ff */
[----:B------:R-:W-:Y:S02]  /*aad0*/  PLOP3.LUT P0, PT, PT, PT, UP3, 0x80, 0x0 ;  /* 0x000000000000781c */ /* 0x000fe40003f0f038 */
[----:B------:R-:W-:Y:S11]  /*aae0*/  PLOP3.LUT P5, PT, PT, PT, UP3, 0x80, 0x0 ;  /* 0x000000000000781c */ /* 0x000ff60003faf038 */
[----:B------:R-:W-:Y:S02]  /*aaf0*/  @!P0 LEA.HI.X R7, R0, c[0x0][0x1fc], R7, 0x1, P6 ;  /* 0x00007f0000078a11 */ /* 0x000fe400030f0c07 */
[----:B------:R-:W-:Y:S01]  /*ab00*/  @!P5 IADD3 R0, P5, R251, UR21, RZ ;  /* 0x00000015fb00dc10 */ /* 0x000fe2000ffbe0ff */
[----:B------:R-:W-:Y:S01]  /*ab10*/  @!UP3 ULEA UR21, UP0, UR6, UR21, 0x5 ;  /* 0x000000150615b291 */ /* 0x000fe2000f80283f */
[----:B------:R-:W-:Y:S02]  /*ab20*/  PLOP3.LUT P6, PT, PT, PT, UP3, 0x80, 0x0 ;  /* 0x000000000000781c */ /* 0x000fe40003fcf038 */
[----:B------:R-:W-:Y:S11]  /*ab30*/  PLOP3.LUT P0, PT, PT, PT, UP3, 0x80, 0x0 ;  /* 0x000000000000781c */ /* 0x000ff60003f0f038 */
[----:B------:R-:W-:Y:S02]  /*ab40*/  @!P6 LEA R14, P6, R0, c[0x0][0x1f8], 0x1 ;  /* 0x00007e00000eea11 */ /* 0x000fe400078c08ff */
        /* <DEDUP_REMOVED lines=8> */
[C---:B------:R-:W-:Y:S02]  /*abd0*/  @!P6 LEA R20, P6, R0.reuse, c[0x0][0x1f8], 0x1 ;  /* 0x00007e000014ea11 */ /* 0x040fe400078c08ff */
[----:B------:R-:W-:Y:S02]  /*abe0*/  @!P0 IADD3.X R21, R239, UR14, RZ, P5, !PT ;  /* 0x0000000eef158c10 */ /* 0x000fe4000affe4ff */
[----:B------:R-:W-:Y:S02]  /*abf0*/  PLOP3.LUT P5, PT, PT, PT, UP3, 0x80, 0x0 ;  /* 0x000000000000781c */ /* 0x000fe40003faf038 */
[----:B------:R-:W-:Y:S11]  /*ac00*/  PLOP3.LUT P0, PT, PT, PT, UP3, 0x80, 0x0 ;  /* 0x000000000000781c */ /* 0x000ff60003f0f038 */
[----:B------:R-:W-:Y:S02]  /*ac10*/  @!UPT UIADD3 URZ, URZ, URZ, URZ ;  /* 0x0000003f3f3ff290 */ /* 0x000fe4000fffe03f */
        /* <DEDUP_REMOVED lines=8> */
[----:B------:R-:W-:Y:S02]  /*aca0*/  @!P0 LEA.HI.X R13, R0, c[0x0][0x1fc], R13, 0x1, P6 ;  /* 0x00007f00000d8a11 */ /* 0x000fe400030f0c0d */
[----:B------:R-:W-:Y:S02]  /*acb0*/  @!P5 IADD3 R0, P5, R8, UR21, RZ ;  /* 0x000000150800dc10 */ /* 0x000fe4000ffbe0ff */
[----:B------:R-:W-:Y:S01]  /*acc0*/  PLOP3.LUT P6, PT, PT, PT, UP3, 0x80, 0x0 ;  /* 0x000000000000781c */ /* 0x000fe20003fcf038 */
[----:B------:R-:W1:Y:S01]  /*acd0*/  LDSM.16.M88.4 R8, [R229+0x8100] ;  /* 0x00810000e508783b */ /* 0x000e620000000200 */
[----:B------:R-:W-:Y:S11]  /*ace0*/  PLOP3.LUT P0, PT, PT, PT, UP3, 0x80, 0x0 ;  /* 0x000000000000781c */ /* 0x000ff60003f0f038 */
[----:B------:R-:W-:Y:S02]  /*acf0*/  @!P6 LEA R192, P6, R0, c[0x0][0x1f8], 0x1 ;  /* 0x00007e0000c0ea11 */ /* 0x000fe400078c08ff */
[----:B------:R-:W-:Y:S02]  /*ad00*/  @!P0 IADD3.X R193, R252, UR14, RZ, P5, !PT ;  /* 0x0000000efcc18c10 */ /* 0x000fe4000affe4ff */
[----:B------:R-:W-:Y:S02]  /*ad10*/  PLOP3.LUT P0, PT, PT, PT, UP3, 0x80, 0x0 ;  /* 0x000000000000781c */ /* 0x000fe40003f0f038 */
[----:B------:R-:W-:Y:S11]  /*ad20*/  PLOP3.LUT P5, PT, PT, PT, UP3, 0x80, 0x0 ;  /* 0x000000000000781c */ /* 0x000ff60003faf038 */
[----:B------:R-:W-:Y:S02]  /*ad30*/  @!P0 LEA.HI.X R193, R0, c[0x0][0x1fc], R193, 0x1, P6 ;  /* 0x00007f0000c18a11 */ /* 0x000fe400030f0cc1 */
[----:B------:R-:W-:Y:S02]  /*ad40*/  PLOP3.LUT P0, PT, PT, PT, UP3, 0x80, 0x0 ;  /* 0x000000000000781c */ /* 0x000fe40003f0f038 */
[----:B------:R-:W-:Y:S02]  /*ad50*/  @!P5 IADD3 R2, P5, R251, UR21, RZ ;  /* 0x00000015fb02dc10 */ /* 0x000fe4000ffbe0ff */
[----:B------:R-:W-:Y:S11]  /*ad60*/  PLOP3.LUT P6, PT, PT, PT, UP3, 0x80, 0x0 ;  /* 0x000000000000781c */ /* 0x000ff60003fcf038 */
[----:B------:R-:W-:Y:S01]  /*ad70*/  @!P0 IADD3.X R167, R250, UR14, RZ, P5, !PT ;  /* 0x0000000efaa78c10 */ /* 0x000fe2000affe4ff */
[----:B------:R-:W-:Y:S01]  /*ad80*/  UIADD3 UR14, UR20, -0x1, URZ ;  /* 0xffffffff140e7890 */ /* 0x000fe2000fffe03f */
        /* <DEDUP_REMOVED lines=13> */
[----:B------:R-:W-:Y:S05]  /*ae60*/  PLOP3.LUT P6, PT, PT, PT, UP3, 0x80, 0x0 ;  /* 0x000000000000781c */ /* 0x000fea0003fcf038 */
        /* <DEDUP_REMOVED lines=13> */
[----:B------:R-:W-:Y:S01]  /*af40*/  PLOP3.LUT P5, PT, PT, PT, UP3, 0x80, 0x0 ;  /* 0x000000000000781c */ /* 0x000fe20003faf038 */
[----:B------:R-:W-:Y:S01]  /*af50*/  UISETP.GT.AND UP3, UPT, UR20, UR8, UPT ;  /* 0x000000081400728c */ /* 0x000fe2000bf64270 */
[C---:B-1----:R-:W-:Y:S05]  /*af60*/  HMMA.16816.F32 R4, R32.reuse, R8, RZ ;  /* 0x000000082004723c */ /* 0x042fea00000018ff */
[----:B------:R1:W-:Y:S01]  /*af70*/  @!P6 LDGSTS.E.BYPASS.LTC128B.128 [R231+0x5100], [R192.64], !P2 ;  /* 0x05100000c0e7efae */ /* 0x0003e2000d101d52 */
[----:B------:R-:W-:Y:S02]  /*af80*/  PLOP3.LUT P6, PT, PT, PT, UP3, 0x80, 0x0 ;  /* 0x000000000000781c */ /* 0x000fe40003fcf038 */
[C---:B------:R-:W-:Y:S02]  /*af90*/  HMMA.16816.F32 R8, R32.reuse, R10, RZ ;  /* 0x0000000a2008723c */ /* 0x040fe400000018ff */
[----:B------:R-:W-:Y:S02]  /*afa0*/  @UP3 UIMAD.WIDE.U32 UR24, UR14, UR4, URZ ;  /* 0x000000040e1832a5 */ /* 0x000fe4000f8e003f */
[----:B------:R-:W-:Y:S02]  /*afb0*/  @UP3 USHF.R.S32.HI UR21, URZ, 0x1f, UR14 ;  /* 0x0000001f3f153899 */ /* 0x000fe4000801140e */
[----:B------:R-:W-:Y:S02]  /*afc0*/  @UP3 USHF.L.U32 UR22, UR24, 0x6, URZ ;  /* 0x0000000618163899 */ /* 0x000fe4000800063f */
[----:B------:R-:W-:Y:S04]  /*afd0*/  @UP3 UIMAD UR21, UR21, UR4, URZ ;  /* 0x00000004151532a4 */ /* 0x000fe8000f8e023f */
[----:B------:R-:W-:Y:S01]  /*afe0*/  @UP3 UIMAD UR21, UR14, UR5, UR21 ;  /* 0x000000050e1532a4 */ /* 0x000fe2000f8e0215 */
[C---:B---3--:R-:W-:Y:S03]  /*aff0*/  HMMA.16816.F32 R12, R32.reuse, R16, RZ ;  /* 0x00000010200c723c */ /* 0x048fe600000018ff */
[----:B------:R-:W-:Y:S04]  /*b000*/  @UP3 UIADD3 UR21, UR25, UR21, URZ ;  /* 0x0000001519153290 */ /* 0x000fe8000fffe03f */
[----:B------:R-:W-:Y:S01]  /*b010*/  @UP3 USHF.L.U64.HI UR21, UR24, 0x6, UR21 ;  /* 0x0000000618153899 */ /* 0x000fe20008010215 */
[C---:B------:R-:W-:Y:S08]  /*b020*/  HMMA.16816.F32 R16, R32.reuse, R18, RZ ;  /* 0x000000122010723c */ /* 0x040ff000000018ff */
[C---:B--2---:R-:W-:Y:S08]  /*b030*/  HMMA.16816.F32 R20, R32.reuse, R24, RZ ;  /* 0x000000182014723c */ /* 0x044ff000000018ff */
[C---:B------:R-:W-:Y:S08]  /*b040*/  HMMA.16816.F32 R24, R32.reuse, R26, RZ ;  /* 0x0000001a2018723c */ /* 0x040ff000000018ff */
[C---:B------:R-:W-:Y:S07]  /*b050*/  HMMA.16816.F32 R28, R32.reuse, R168, RZ ;  /* 0x000000a8201c723c */ /* 0x040fee00000018ff */
[----:B------:R-:W-:Y:S01]  /*b060*/  @!P5 IMAD.MOV.U32 R168, RZ, RZ, R0 ;  /* 0x000000ffffa8d224 */ /* 0x000fe200078e0000 */
[----:B------:R-:W-:Y:S01]  /*b070*/  HMMA.16816.F32 R32, R32, R170, RZ ;  /* 0x000000aa2020723c */ /* 0x000fe200000018ff */
[----:B------:R-:W-:Y:S01]  /*b080*/  @!P5 IMAD.MOV.U32 R169, RZ, RZ, R167 ;  /* 0x000000ffffa9d224 */ /* 0x000fe200078e00a7 */
[----:B------:R-:W-:Y:S04]  /*b090*/  PLOP3.LUT P5, PT, PT, PT, UP3, 0x80, 0x0 ;  /* 0x000000000000781c */ /* 0x000fe80003faf038 */
[----:B------:R2:W-:Y:S01]  /*b0a0*/  @!P0 LDGSTS.E.BYPASS.LTC128B.128 [R231+0x7100], [R168.64], !P1 ;  /* 0x07100000a8e78fae */ /* 0x0005e2000c901d52 */
[----:B------:R-:W-:Y:S01]  /*b0b0*/  PLOP3.LUT P0, PT, PT, PT, UP3, 0x80, 0x0 ;  /* 0x000000000000781c */ /* 0x000fe20003f0f038 */
[C---:B------:R-:W-:Y:S06]  /*b0c0*/  HMMA.16816.F32 R4, R172.reuse, R176, R4 ;  /* 0x000000b0ac04723c */ /* 0x040fec0000001804 */
[----:B-1----:R-:W-:Y:S02]  /*b0d0*/  LDSM.16.M88.4 R192, [R225+0x10100] ;  /* 0x01010000e1c0783b */ /* 0x002fe40000000200 */
[C---:B------:R-:W-:Y:S06]  /*b0e0*/  HMMA.16816.F32 R8, R172.reuse, R178, R8 ;  /* 0x000000b2ac08723c */ /* 0x040fec0000001808 */
[----:B------:R-:W0:Y:S02]  /*b0f0*/  LDGDEPBAR ;  /* 0x00000000000079af */ /* 0x000e240000000000 */
[C---:B------:R-:W-:Y:S06]  /*b100*/  HMMA.16816.F32 R12, R172.reuse, R180, R12 ;  /* 0x000000b4ac0c723c */ /* 0x040fec000000180c */
[----:B------:R-:W1:Y:S02]  /*b110*/  LDSM.16.M88.4 R196, [R224+0x8100] ;  /* 0x00810000e0c4783b */ /* 0x000e640000000200 */
[C---:B------:R-:W-:Y:S06]  /*b120*/  HMMA.16816.F32 R16, R172.reuse, R182, R16 ;  /* 0x000000b6ac10723c */ /* 0x040fec0000001810 */
[----:B------:R-:W3:Y:S02]  /*b130*/  LDSM.16.M88.4 R200, [R224+0x8900] ;  /* 0x00890000e0c8783b */ /* 0x000ee40000000200 */
[C---:B------:R-:W-:Y:S06]  /*b140*/  HMMA.16816.F32 R20, R172.reuse, R184, R20 ;  /* 0x000000b8ac14723c */ /* 0x040fec0000001814 */
[----:B--2---:R-:W2:Y:S02]  /*b150*/  LDSM.16.M88.4 R168, [R224+0x9100] ;  /* 0x00910000e0a8783b */ /* 0x004ea40000000200 */
[C---:B------:R-:W-:Y:S06]  /*b160*/  HMMA.16816.F32 R24, R172.reuse, R186, R24 ;  /* 0x000000baac18723c */ /* 0x040fec0000001818 */
[----:B------:R-:W4:Y:S02]  /*b170*/  LDSM.16.M88.4 R176, [R224+0x9900] ;  /* 0x00990000e0b0783b */ /* 0x000f240000000200 */
[C---:B------:R-:W-:Y:S06]  /*b180*/  HMMA.16816.F32 R28, R172.reuse, R188, R28 ;  /* 0x000000bcac1c723c */ /* 0x040fec000000181c */
[----:B------:R-:W-:Y:S02]  /*b190*/  LDSM.16.M88.4 R180, [R223+0x10100] ;  /* 0x01010000dfb4783b */ /* 0x000fe40000000200 */
[----:B------:R-:W-:Y:S06]  /*b1a0*/  HMMA.16816.F32 R32, R172, R190, R32 ;  /* 0x000000beac20723c */ /* 0x000fec0000001820 */
[----:B------:R-:W5:Y:S02]  /*b1b0*/  LDSM.16.M88.4 R184, [R216] ;  /* 0x00000000d8b8783b */ /* 0x000f640000000200 */
[C---:B-1----:R-:W-:Y:S06]  /*b1c0*/  HMMA.16816.F32 R4, R192.reuse, R196, R4 ;  /* 0x000000c4c004723c */ /* 0x042fec0000001804 */
[----:B------:R-:W1:Y:S02]  /*b1d0*/  LDSM.16.M88.4 R172, [R216+0x800] ;  /* 0x00080000d8ac783b */ /* 0x000e640000000200 */
[C---:B------:R-:W-:Y:S06]  /*b1e0*/  HMMA.16816.F32 R8, R192.reuse, R198, R8 ;  /* 0x000000c6c008723c */ /* 0x040fec0000001808 */
[----:B------:R-:W1:Y:S02]  /*b1f0*/  LDSM.16.M88.4 R188, [R216+0x1000] ;  /* 0x00100000d8bc783b */ /* 0x000e640000000200 */
[C---:B---3--:R-:W-:Y:S06]  /*b200*/  HMMA.16816.F32 R12, R192.reuse, R200, R12 ;  /* 0x000000c8c00c723c */ /* 0x048fec000000180c */
[----:B------:R-:W-:Y:S02]  /*b210*/  LDSM.16.M88.4 R196, [R230+0x14100] ;  /* 0x01410000e6c4783b */ /* 0x000fe40000000200 */
[C---:B------:R-:W-:Y:S06]  /*b220*/  HMMA.16816.F32 R16, R192.reuse, R202, R16 ;  /* 0x000000cac010723c */ /* 0x040fec0000001810 */
[----:B------:R-:W-:Y:S02]  /*b230*/  LDSM.16.M88.4 R200, [R229+0xa100] ;  /* 0x00a10000e5c8783b */ /* 0x000fe40000000200 */
[C---:B--2---:R-:W-:Y:S08]  /*b240*/  HMMA.16816.F32 R20, R192.reuse, R168, R20 ;  /* 0x000000a8c014723c */ /* 0x044ff00000001814 */
[C---:B------:R-:W-:Y:S01]  /*b250*/  HMMA.16816.F32 R24, R192.reuse, R170, R24 ;  /* 0x000000aac018723c */ /* 0x040fe20000001818 */
[----:B------:R-:W2:Y:S07]  /*b260*/  LDSM.16.M88.4 R168, [R216+0x1800] ;  /* 0x00180000d8a8783b */ /* 0x000eae0000000200 */
[C---:B----4-:R-:W-:Y:S08]  /*b270*/  HMMA.16816.F32 R28, R192.reuse, R176, R28 ;  /* 0x000000b0c01c723c */ /* 0x050ff0000000181c */
[----:B------:R-:W-:Y:S01]  /*b280*/  HMMA.16816.F32 R32, R192, R178, R32 ;  /* 0x000000b2c020723c */ /* 0x000fe20000001820 */
[----:B------:R-:W3:Y:S07]  /*b290*/  LDSM.16.M88.4 R176, [R229+0xa900] ;  /* 0x00a90000e5b0783b */ /* 0x000eee0000000200 */
[C---:B-----5:R-:W-:Y:S01]  /*b2a0*/  HMMA.16816.F32 R4, R180.reuse, R184, R4 ;  /* 0x000000b8b404723c */ /* 0x060fe20000001804 */
[----:B------:R-:W4:Y:S07]  /*b2b0*/  LDSM.16.M88.4 R192, [R229+0xb100] ;  /* 0x00b10000e5c0783b */ /* 0x000f2e0000000200 */
[C---:B------:R-:W-:Y:S01]  /*b2c0*/  HMMA.16816.F32 R8, R180.reuse, R186, R8 ;  /* 0x000000bab408723c */ /* 0x040fe20000001808 */
[----:B------:R-:W5:Y:S07]  /*b2d0*/  LDSM.16.M88.4 R184, [R229+0xb900] ;  /* 0x00b90000e5b8783b */ /* 0x000f6e0000000200 */
[C---:B-1----:R-:W-:Y:S08]  /*b2e0*/  HMMA.16816.F32 R12, R180.reuse, R172, R12 ;  /* 0x000000acb40c723c */ /* 0x042ff0000000180c */
[C---:B------:R-:W-:Y:S01]  /*b2f0*/  HMMA.16816.F32 R16, R180.reuse, R174, R16 ;  /* 0x000000aeb410723c */ /* 0x040fe20000001810 */
[----:B------:R-:W-:Y:S07]  /*b300*/  LDSM.16.M88.4 R172, [R215] ;  /* 0x00000000d7ac783b */ /* 0x000fee0000000200 */
[C---:B------:R-:W-:Y:S08]  /*b310*/  HMMA.16816.F32 R20, R180.reuse, R188, R20 ;  /* 0x000000bcb414723c */ /* 0x040ff00000001814 */
[C---:B------:R-:W-:Y:S01]  /*b320*/  HMMA.16816.F32 R24, R180.reuse, R190, R24 ;  /* 0x000000beb418723c */ /* 0x040fe20000001818 */
[----:B------:R-:W-:Y:S07]  /*b330*/  LDSM.16.M88.4 R188, [R213] ;  /* 0x00000000d5bc783b */ /* 0x000fee0000000200 */
[C---:B--2---:R-:W-:Y:S08]  /*b340*/  HMMA.16816.F32 R28, R180.reuse, R168, R28 ;  /* 0x000000a8b41c723c */ /* 0x044ff0000000181c */
[----:B------:R-:W-:Y:S01]  /*b350*/  HMMA.16816.F32 R32, R180, R170, R32 ;  /* 0x000000aab420723c */ /* 0x000fe20000001820 */
[----:B------:R-:W1:Y:S07]  /*b360*/  LDSM.16.M88.4 R168, [R226+0x14100] ;  /* 0x01410000e2a8783b */ /* 0x000e6e0000000200 */
[C---:B------:R-:W-:Y:S01]  /*b370*/  HMMA.16816.F32 R4, R196.reuse, R200, R4 ;  /* 0x000000c8c404723c */ /* 0x040fe20000001804 */
[----:B------:R-:W2:Y:S07]  /*b380*/  LDSM.16.M88.4 R180, [R214] ;  /* 0x00000000d6b4783b */ /* 0x000eae0000000200 */
[C---:B------:R-:W-:Y:S01]  /*b390*/  HMMA.16816.F32 R8, R196.reuse, R202, R8 ;  /* 0x000000cac408723c */ /* 0x040fe20000001808 */
[----:B------:R-:W1:Y:S07]  /*b3a0*/  LDSM.16.M88.4 R200, [R212] ;  /* 0x00000000d4c8783b */ /* 0x000e6e0000000200 */
[C---:B---3--:R-:W-:Y:S08]  /*b3b0*/  HMMA.16816.F32 R12, R196.reuse, R176, R12 ;  /* 0x000000b0c40c723c */ /* 0x048ff0000000180c */
[C---:B------:R-:W-:Y:S01]  /*b3c0*/  HMMA.16816.F32 R16, R196.reuse, R178, R16 ;  /* 0x000000b2c410723c */ /* 0x040fe20000001810 */
[----:B------:R-:W-:Y:S07]  /*b3d0*/  LDSM.16.M88.4 R176, [R225+0x14100] ;  /* 0x01410000e1b0783b */ /* 0x000fee0000000200 */
[C---:B----4-:R-:W-:Y:S08]  /*b3e0*/  HMMA.16816.F32 R20, R196.reuse, R192, R20 ;  /* 0x000000c0c414723c */ /* 0x050ff00000001814 */
[C---:B------:R-:W-:Y:S01]  /*b3f0*/  HMMA.16816.F32 R24, R196.reuse, R194, R24 ;  /* 0x000000c2c418723c */ /* 0x040fe20000001818 */
[----:B------:R-:W3:Y:S07]  /*b400*/  LDSM.16.M88.4 R192, [R224+0xa100] ;  /* 0x00a10000e0c0783b */ /* 0x000eee0000000200 */
[C---:B-----5:R-:W-:Y:S08]  /*b410*/  HMMA.16816.F32 R28, R196.reuse, R184, R28 ;  /* 0x000000b8c41c723c */ /* 0x060ff0000000181c */
[----:B------:R-:W-:Y:S01]  /*b420*/  HMMA.16816.F32 R32, R196, R186, R32 ;  /* 0x000000bac420723c */ /* 0x000fe20000001820 */
[----:B------:R-:W4:Y:S07]  /*b430*/  LDSM.16.M88.4 R184, [R224+0xa900] ;  /* 0x00a90000e0b8783b */ /* 0x000f2e0000000200 */
[C---:B-1----:R-:W-:Y:S01]  /*b440*/  HMMA.16816.F32 R4, R168.reuse, R172, R4 ;  /* 0x000000aca804723c */ /* 0x042fe20000001804 */
[----:B------:R-:W1:Y:S07]  /*b450*/  LDSM.16.M88.4 R196, [R224+0xb100] ;  /* 0x00b10000e0c4783b */ /* 0x000e6e0000000200 */
[C---:B------:R-:W-:Y:S01]  /*b460*/  HMMA.16816.F32 R8, R168.reuse, R174, R8 ;  /* 0x000000aea808723c */ /* 0x040fe20000001808 */
[----:B------:R-:W5:Y:S07]  /*b470*/  LDSM.16.M88.4 R172, [R224+0xb900] ;  /* 0x00b90000e0ac783b */ /* 0x000f6e0000000200 */
[C---:B--2---:R-:W-:Y:S08]  /*b480*/  HMMA.16816.F32 R12, R168.reuse, R180, R12 ;  /* 0x000000b4a80c723c */ /* 0x044ff0000000180c */
[C---:B------:R-:W-:Y:S01]  /*b490*/  HMMA.16816.F32 R16, R168.reuse, R182, R16 ;  /* 0x000000b6a810723c */ /* 0x040fe20000001810 */
[----:B------:R-:W-:Y:S07]  /*b4a0*/  LDSM.16.M88.4 R180, [R223+0x14100] ;  /* 0x01410000dfb4783b */ /* 0x000fee0000000200 */
[C---:B------:R-:W-:Y:S08]  /*b4b0*/  HMMA.16816.F32 R20, R168.reuse, R188, R20 ;  /* 0x000000bca814723c */ /* 0x040ff00000001814 */
[C---:B------:R-:W-:Y:S01]  /*b4c0*/  HMMA.16816.F32 R24, R168.reuse, R190, R24 ;  /* 0x000000bea818723c */ /* 0x040fe20000001818 */
[----:B------:R-:W2:Y:S07]  /*b4d0*/  LDSM.16.M88.4 R188, [R216+0x2000] ;  /* 0x00200000d8bc783b */ /* 0x000eae0000000200 */
[C---:B------:R-:W-:Y:S08]  /*b4e0*/  HMMA.16816.F32 R28, R168.reuse, R200, R28 ;  /* 0x000000c8a81c723c */ /* 0x040ff0000000181c */
[----:B------:R-:W-:Y:S01]  /*b4f0*/  HMMA.16816.F32 R32, R168, R202, R32 ;  /* 0x000000caa820723c */ /* 0x000fe20000001820 */
[----:B------:R-:W2:Y:S07]  /*b500*/  LDSM.16.M88.4 R168, [R216+0x2800] ;  /* 0x00280000d8a8783b */ /* 0x000eae0000000200 */
[C---:B---3--:R-:W-:Y:S01]  /*b510*/  HMMA.16816.F32 R4, R176.reuse, R192, R4 ;  /* 0x000000c0b004723c */ /* 0x048fe20000001804 */
[----:B------:R-:W3:Y:S07]  /*b520*/  LDSM.16.M88.4 R200, [R216+0x3000] ;  /* 0x00300000d8c8783b */ /* 0x000eee0000000200 */
[C---:B------:R-:W-:Y:S01]  /*b530*/  HMMA.16816.F32 R8, R176.reuse, R194, R8 ;  /* 0x000000c2b008723c */ /* 0x040fe20000001808 */
[----:B------:R-:W-:Y:S07]  /*b540*/  LDSM.16.M88.4 R192, [R230+0x18100] ;  /* 0x01810000e6c0783b */ /* 0x000fee0000000200 */
[C---:B----4-:R-:W-:Y:S08]  /*b550*/  HMMA.16816.F32 R12, R176.reuse, R184, R12 ;  /* 0x000000b8b00c723c */ /* 0x050ff0000000180c */
[C---:B------:R-:W-:Y:S01]  /*b560*/  HMMA.16816.F32 R16, R176.reuse, R186, R16 ;  /* 0x000000bab010723c */ /* 0x040fe20000001810 */
[----:B------:R-:W4:Y:S07]  /*b570*/  LDSM.16.M88.4 R184, [R216+0x3800] ;  /* 0x00380000d8b8783b */ /* 0x000f2e0000000200 */
[C---:B-1----:R-:W-:Y:S08]  /*b580*/  HMMA.16816.F32 R20, R176.reuse, R196, R20 ;  /* 0x000000c4b014723c */ /* 0x042ff00000001814 */
[C---:B------:R-:W-:Y:S01]  /*b590*/  HMMA.16816.F32 R24, R176.reuse, R198, R24 ;  /* 0x000000c6b018723c */ /* 0x040fe20000001818 */
[----:B------:R-:W1:Y:S07]  /*b5a0*/  LDSM.16.M88.4 R196, [R229+0xc100] ;  /* 0x00c10000e5c4783b */ /* 0x000e6e0000000200 */
[C---:B-----5:R-:W-:Y:S08]  /*b5b0*/  HMMA.16816.F32 R28, R176.reuse, R172, R28 ;  /* 0x000000acb01c723c */ /* 0x060ff0000000181c */
[----:B------:R-:W-:Y:S01]  /*b5c0*/  HMMA.16816.F32 R32, R176, R174, R32 ;  /* 0x000000aeb020723c */ /* 0x000fe20000001820 */
[----:B------:R-:W-:Y:S07]  /*b5d0*/  LDSM.16.M88.4 R172, [R229+0xd100] ;  /* 0x00d10000e5ac783b */ /* 0x000fee0000000200 */
[C---:B--2---:R-:W-:Y:S01]  /*b5e0*/  HMMA.16816.F32 R4, R180.reuse, R188, R4 ;  /* 0x000000bcb404723c */ /* 0x044fe20000001804 */
[----:B------:R-:W-:Y:S07]  /*b5f0*/  LDSM.16.M88.4 R176, [R229+0xd900] ;  /* 0x00d90000e5b0783b */ /* 0x000fee0000000200 */
[C---:B------:R-:W-:Y:S01]  /*b600*/  HMMA.16816.F32 R8, R180.reuse, R190, R8 ;  /* 0x000000beb408723c */ /* 0x040fe20000001808 */
[----:B------:R-:W-:Y:S07]  /*b610*/  LDSM.16.M88.4 R188, [R226+0x18100] ;  /* 0x01810000e2bc783b */ /* 0x000fee0000000200 */
[C---:B------:R-:W-:Y:S08]  /*b620*/  HMMA.16816.F32 R12, R180.reuse, R168, R12 ;  /* 0x000000a8b40c723c */ /* 0x040ff0000000180c */
[C---:B------:R-:W-:Y:S01]  /*b630*/  HMMA.16816.F32 R16, R180.reuse, R170, R16 ;  /* 0x000000aab410723c */ /* 0x040fe20000001810 */
[----:B------:R-:W2:Y:S07]  /*b640*/  LDSM.16.M88.4 R168, [R229+0xc900] ;  /* 0x00c90000e5a8783b */ /* 0x000eae0000000200 */
[C---:B---3--:R-:W-:Y:S08]  /*b650*/  HMMA.16816.F32 R20, R180.reuse, R200, R20 ;  /* 0x000000c8b414723c */ /* 0x048ff00000001814 */
[C---:B------:R-:W-:Y:S01]  /*b660*/  HMMA.16816.F32 R24, R180.reuse, R202, R24 ;  /* 0x000000cab418723c */ /* 0x040fe20000001818 */
[----:B------:R-:W3:Y:S07]  /*b670*/  LDSM.16.M88.4 R200, [R211] ;  /* 0x00000000d3c8783b */ /* 0x000eee0000000200 */
[C---:B----4-:R-:W-:Y:S08]  /*b680*/  HMMA.16816.F32 R28, R180.reuse, R184, R28 ;  /* 0x000000b8b41c723c */ /* 0x050ff0000000181c */
[----:B------:R-:W-:Y:S01]  /*b690*/  HMMA.16816.F32 R32, R180, R186, R32 ;  /* 0x000000bab420723c */ /* 0x000fe20000001820 */
[----:B------:R-:W4:Y:S07]  /*b6a0*/  LDSM.16.M88.4 R180, [R210] ;  /* 0x00000000d2b4783b */ /* 0x000f2e0000000200 */
[C---:B-1----:R-:W-:Y:S01]  /*b6b0*/  HMMA.16816.F32 R4, R192.reuse, R196, R4 ;  /* 0x000000c4c004723c */ /* 0x042fe20000001804 */
[----:B------:R-:W1:Y:S07]  /*b6c0*/  LDSM.16.M88.4 R184, [R209] ;  /* 0x00000000d1b8783b */ /* 0x000e6e0000000200 */
[C---:B------:R-:W-:Y:S01]  /*b6d0*/  HMMA.16816.F32 R8, R192.reuse, R198, R8 ;  /* 0x000000c6c008723c */ /* 0x040fe20000001808 */
[----:B------:R-:W5:Y:S07]  /*b6e0*/  LDSM.16.M88.4 R196, [R208] ;  /* 0x00000000d0c4783b */ /* 0x000f6e0000000200 */
        /* <DEDUP_REMOVED lines=12> */
[----:B------:R-:W2:Y:S07]  /*b7b0*/  LDSM.16.M88.4 R200, [R224+0xd900] ;  /* 0x00d90000e0c8783b */ /* 0x000eae0000000200 */
[C---:B----4-:R-:W-:Y:S08]  /*b7c0*/  HMMA.16816.F32 R12, R188.reuse, R180, R12 ;  /* 0x000000b4bc0c723c */ /* 0x050ff0000000180c */
[C---:B------:R-:W-:Y:S01]  /*b7d0*/  HMMA.16816.F32 R16, R188.reuse, R182, R16 ;  /* 0x000000b6bc10723c */ /* 0x040fe20000001810 */
[----:B------:R-:W-:Y:S07]  /*b7e0*/  LDSM.16.M88.4 R180, [R223+0x18100] ;  /* 0x01810000dfb4783b */ /* 0x000fee0000000200 */
[C---:B-1----:R-:W-:Y:S08]  /*b7f0*/  HMMA.16816.F32 R20, R188.reuse, R184, R20 ;  /* 0x000000b8bc14723c */ /* 0x042ff00000001814 */
[C---:B------:R-:W-:Y:S01]  /*b800*/  HMMA.16816.F32 R24, R188.reuse, R186, R24 ;  /* 0x000000babc18723c */ /* 0x040fe20000001818 */
[----:B------:R-:W1:Y:S07]  /*b810*/  LDSM.16.M88.4 R184, [R216+0x4000] ;  /* 0x00400000d8b8783b */ /* 0x000e6e0000000200 */
[C---:B-----5:R-:W-:Y:S08]  /*b820*/  HMMA.16816.F32 R28, R188.reuse, R196, R28 ;  /* 0x000000c4bc1c723c */ /* 0x060ff0000000181c */
[----:B------:R-:W-:Y:S01]  /*b830*/  HMMA.16816.F32 R32, R188, R198, R32 ;  /* 0x000000c6bc20723c */ /* 0x000fe20000001820 */
[----:B------:R-:W4:Y:S07]  /*b840*/  LDSM.16.M88.4 R188, [R216+0x4800] ;  /* 0x00480000d8bc783b */ /* 0x000f2e0000000200 */
[C---:B--2---:R-:W-:Y:S01]  /*b850*/  HMMA.16816.F32 R4, R168.reuse, R172, R4 ;  /* 0x000000aca804723c */ /* 0x044fe20000001804 */
[----:B------:R-:W-:Y:S07]  /*b860*/  LDSM.16.M88.4 R196, [R229+0xe100] ;  /* 0x00e10000e5c4783b */ /* 0x000fee0000000200 */
[C---:B------:R-:W-:Y:S01]  /*b870*/  HMMA.16816.F32 R8, R168.reuse, R174, R8 ;  /* 0x000000aea808723c */ /* 0x040fe20000001808 */
[----:B------:R-:W2:Y:S07]  /*b880*/  LDSM.16.M88.4 R172, [R216+0x5000] ;  /* 0x00500000d8ac783b */ /* 0x000eae0000000200 */
[C---:B------:R-:W-:Y:S08]  /*b890*/  HMMA.16816.F32 R12, R168.reuse, R176, R12 ;  /* 0x000000b0a80c723c */ /* 0x040ff0000000180c */
[C---:B------:R-:W-:Y:S01]  /*b8a0*/  HMMA.16816.F32 R16, R168.reuse, R178, R16 ;  /* 0x000000b2a810723c */ /* 0x040fe20000001810 */
[----:B------:R-:W5:Y:S07]  /*b8b0*/  LDSM.16.M88.4 R176, [R216+0x5800] ;  /* 0x00580000d8b0783b */ /* 0x000f6e0000000200 */
[C---:B---3--:R-:W-:Y:S08]  /*b8c0*/  HMMA.16816.F32 R20, R168.reuse, R192, R20 ;  /* 0x000000c0a814723c */ /* 0x048ff00000001814 */
[C---:B------:R-:W-:Y:S01]  /*b8d0*/  HMMA.16816.F32 R24, R168.reuse, R194, R24 ;  /* 0x000000c2a818723c */ /* 0x040fe20000001818 */
[----:B------:R-:W3:Y:S07]  /*b8e0*/  LDSM.16.M88.4 R192, [R230+0x1c100] ;  /* 0x01c10000e6c0783b */ /* 0x000eee0000000200 */
        /* <DEDUP_REMOVED lines=8> */
[----:B------:R-:W-:Y:S07]  /*b970*/  LDSM.16.M88.4 R188, [R205] ;  /* 0x00000000cdbc783b */ /* 0x000fee0000000200 */
[C---:B--2---:R-:W-:Y:S08]  /*b980*/  HMMA.16816.F32 R20, R180.reuse, R172, R20 ;  /* 0x000000acb414723c */ /* 0x044ff00000001814 */
[C---:B------:R-:W-:Y:S01]  /*b990*/  HMMA.16816.F32 R24, R180.reuse, R174, R24 ;  /* 0x000000aeb418723c */ /* 0x040fe20000001818 */
[----:B------:R-:W2:Y:S07]  /*b9a0*/  LDSM.16.M88.4 R172, [R229+0xf900] ;  /* 0x00f90000e5ac783b */ /* 0x000eae0000000200 */
[C---:B-----5:R-:W-:Y:S08]  /*b9b0*/  HMMA.16816.F32 R28, R180.reuse, R176, R28 ;  /* 0x000000b0b41c723c */ /* 0x060ff0000000181c */
[----:B------:R-:W-:Y:S01]  /*b9c0*/  HMMA.16816.F32 R32, R180, R178, R32 ;  /* 0x000000b2b420723c */ /* 0x000fe20000001820 */
[----:B------:R-:W-:Y:S07]  /*b9d0*/  LDSM.16.M88.4 R176, [R207] ;  /* 0x00000000cfb0783b */ /* 0x000fee0000000200 */
[C---:B---3--:R-:W-:Y:S01]  /*b9e0*/  HMMA.16816.F32 R4, R192.reuse, R196, R4 ;  /* 0x000000c4c004723c */ /* 0x048fe20000001804 */
[----:B------:R-:W-:Y:S06]  /*b9f0*/  LDSM.16.M88.4 R180, [R206] ;  /* 0x00000000ceb4783b */ /* 0x000fec0000000200 */
[----:B------:R-:W-:Y:S01]  /*ba00*/  @P6 IADD3 R197, P6, R236, UR22, RZ ;  /* 0x00000016ecc56c10 */ /* 0x000fe2000ffde0ff */
[C---:B------:R-:W-:Y:S04]  /*ba10*/  HMMA.16816.F32 R8, R192.reuse, R198, R8 ;  /* 0x000000c6c008723c */ /* 0x040fe80000001808 */
[----:B------:R-:W-:Y:S04]  /*ba20*/  @P5 LEA R196, P5, R197, c[0x0][0x1c8], 0x1 ;  /* 0x00007200c5c45a11 */ /* 0x000fe800078a08ff */
[C---:B------:R-:W-:Y:S04]  /*ba30*/  HMMA.16816.F32 R12, R192.reuse, R168, R12 ;  /* 0x000000a8c00c723c */ /* 0x040fe8000000180c */
[----:B------:R-:W-:Y:S02]  /*ba40*/  @P0 IADD3.X R0, R243, UR21, RZ, P6, !PT ;  /* 0x00000015f3000c10 */ /* 0x000fe4000b7fe4ff */
[----:B------:R-:W-:Y:S02]  /*ba50*/  PLOP3.LUT P0, PT, PT, PT, UP3, 0x80, 0x0 ;  /* 0x000000000000781c */ /* 0x000fe40003f0f038 */
[C---:B------:R-:W-:Y:S01]  /*ba60*/  HMMA.16816.F32 R16, R192.reuse, R170, R16 ;  /* 0x000000aac010723c */ /* 0x040fe20000001810 */
[----:B------:R-:W3:Y:S01]  /*ba70*/  LDSM.16.M88.4 R168, [R226+0x1c100] ;  /* 0x01c10000e2a8783b */ /* 0x000ee20000000200 */
[----:B------:R-:W-:Y:S06]  /*ba80*/  PLOP3.LUT P6, PT, PT, PT, UP3, 0x80, 0x0 ;  /* 0x000000000000781c */ /* 0x000fec0003fcf038 */
[C---:B-1----:R-:W-:Y:S04]  /*ba90*/  HMMA.16816.F32 R20, R192.reuse, R184, R20 ;  /* 0x000000b8c014723c */ /* 0x042fe80000001814 */
[----:B------:R-:W-:Y:S02]  /*baa0*/  @P0 LEA.HI.X R197, R197, c[0x0][0x1cc], R0, 0x1, P5 ;  /* 0x00007300c5c50a11 */ /* 0x000fe400028f0c00 */
[----:B------:R-:W-:Y:S02]  /*bab0*/  PLOP3.LUT P5, PT, PT, PT, UP3, 0x80, 0x0 ;  /* 0x000000000000781c */ /* 0x000fe40003faf038 */
[C---:B------:R-:W-:Y:S01]  /*bac0*/  HMMA.16816.F32 R24, R192.reuse, R186, R24 ;  /* 0x000000bac018723c */ /* 0x040fe20000001818 */
[----:B------:R-:W-:Y:S01]  /*bad0*/  LDSM.16.M88.4 R184, [R224+0xe100] ;  /* 0x00e10000e0b8783b */ /* 0x000fe20000000200 */
[----:B------:R-:W-:Y:S02]  /*bae0*/  PLOP3.LUT P0, PT, PT, PT, UP3, 0x80, 0x0 ;  /* 0x000000000000781c */ /* 0x000fe40003f0f038 */
[----:B------:R-:W-:Y:S04]  /*baf0*/  @P6 IADD3 R199, P6, R249, UR22, RZ ;  /* 0x00000016f9c76c10 */ /* 0x000fe8000ffde0ff */
[C---:B--2---:R-:W-:Y:S04]  /*bb00*/  HMMA.16816.F32 R28, R192.reuse, R172, R28 ;  /* 0x000000acc01c723c */ /* 0x044fe8000000181c */
[C---:B------:R-:W-:Y:S04]  /*bb10*/  @P5 LEA R198, P5, R199.reuse, c[0x0][0x1c8], 0x1 ;  /* 0x00007200c7c65a11 */ /* 0x040fe800078a08ff */
[----:B------:R-:W-:Y:S01]  /*bb20*/  HMMA.16816.F32 R32, R192, R174, R32 ;  /* 0x000000aec020723c */ /* 0x000fe20000001820 */
[----:B------:R-:W1:Y:S03]  /*bb30*/  LDSM.16.M88.4 R172, [R204] ;  /* 0x00000000ccac783b */ /* 0x000e660000000200 */
[----:B------:R-:W-:Y:S02]  /*bb40*/  @P0 IADD3.X R0, R248, UR21, RZ, P6, !PT ;  /* 0x00000015f8000c10 */ /* 0x000fe4000b7fe4ff */
[----:B------:R-:W-:Y:S02]  /*bb50*/  PLOP3.LUT P0, PT, PT, PT, UP3, 0x80, 0x0 ;  /* 0x000000000000781c */ /* 0x000fe40003f0f038 */
[----:B------:R-:W-:Y:S01]  /*bb60*/  PLOP3.LUT P6, PT, PT, PT, UP3, 0x80, 0x0 ;  /* 0x000000000000781c */ /* 0x000fe20003fcf038 */
[C---:B---3--:R-:W-:Y:S01]  /*bb70*/  HMMA.16816.F32 R4, R168.reuse, R176, R4 ;  /* 0x000000b0a804723c */ /* 0x048fe20000001804 */
[----:B------:R-:W-:Y:S07]  /*bb80*/  LDSM.16.M88.4 R192, [R216+0x6000] ;  /* 0x00600000d8c0783b */ /* 0x000fee0000000200 */
[C---:B------:R-:W-:Y:S01]  /*bb90*/  HMMA.16816.F32 R8, R168.reuse, R178, R8 ;  /* 0x000000b2a808723c */ /* 0x040fe20000001808 */
[----:B------:R-:W2:Y:S03]  /*bba0*/  LDSM.16.M88.4 R176, [R225+0x1c100] ;  /* 0x01c10000e1b0783b */ /* 0x000ea60000000200 */
[----:B------:R-:W-:Y:S02]  /*bbb0*/  @P0 LEA.HI.X R199, R199, c[0x0][0x1cc], R0, 0x1, P5 ;  /* 0x00007300c7c70a11 */ /* 0x000fe400028f0c00 */
[----:B------:R-:W-:Y:S02]  /*bbc0*/  PLOP3.LUT P0, PT, PT, PT, UP3, 0x80, 0x0 ;  /* 0x000000000000781c */ /* 0x000fe40003f0f038 */
[C---:B------:R-:W-:Y:S01]  /*bbd0*/  HMMA.16816.F32 R12, R168.reuse, R180, R12 ;  /* 0x000000b4a80c723c */ /* 0x040fe2000000180c */
[----:B------:R-:W-:Y:S03]  /*bbe0*/  PLOP3.LUT P5, PT, PT, PT, UP3, 0x80, 0x0 ;  /* 0x000000000000781c */ /* 0x000fe60003faf038 */
[----:B------:R-:W-:Y:S04]  /*bbf0*/  @P6 IADD3 R201, P6, R247, UR22, RZ ;  /* 0x00000016f7c96c10 */ /* 0x000fe8000ffde0ff */
[C---:B------:R-:W-:Y:S01]  /*bc00*/  HMMA.16816.F32 R16, R168.reuse, R182, R16 ;  /* 0x000000b6a810723c */ /* 0x040fe20000001810 */
[----:B------:R-:W3:Y:S07]  /*bc10*/  LDSM.16.M88.4 R180, [R224+0xe900] ;  /* 0x00e90000e0b4783b */ /* 0x000eee0000000200 */
[C---:B------:R-:W-:Y:S04]  /*bc20*/  HMMA.16816.F32 R20, R168.reuse, R188, R20 ;  /* 0x000000bca814723c */ /* 0x040fe80000001814 */
[----:B------:R-:W-:Y:S02]  /*bc30*/  @P5 IADD3.X R0, R246, UR21, RZ, P6, !PT ;  /* 0x00000015f6005c10 */ /* 0x000fe4000b7fe4ff */
[C---:B------:R-:W-:Y:S02]  /*bc40*/  @P0 LEA R200, P6, R201.reuse, c[0x0][0x1c8], 0x1 ;  /* 0x00007200c9c80a11 */ /* 0x040fe400078c08ff */
[C---:B------:R-:W-:Y:S01]  /*bc50*/  HMMA.16816.F32 R24, R168.reuse, R190, R24 ;  /* 0x000000bea818723c */ /* 0x040fe20000001818 */
[----:B------:R-:W4:Y:S01]  /*bc60*/  LDSM.16.M88.4 R188, [R224+0xf100] ;  /* 0x00f10000e0bc783b */ /* 0x000f220000000200 */
[----:B------:R-:W-:Y:S02]  /*bc70*/  PLOP3.LUT P5, PT, PT, PT, UP3, 0x80, 0x0 ;  /* 0x000000000000781c */ /* 0x000fe40003faf038 */
[----:B------:R-:W-:Y:S04]  /*bc80*/  PLOP3.LUT P0, PT, PT, PT, UP3, 0x80, 0x0 ;  /* 0x000000000000781c */ /* 0x000fe80003f0f038 */
[C---:B-1----:R-:W-:Y:S07]  /*bc90*/  HMMA.16816.F32 R28, R168.reuse, R172, R28 ;  /* 0x000000aca81c723c */ /* 0x042fee000000181c */
[----:B------:R-:W-:Y:S01]  /*bca0*/  @P5 LEA.HI.X R201, R201, c[0x0][0x1cc], R0, 0x1, P6 ;  /* 0x00007300c9c95a11 */ /* 0x000fe200030f0c00 */
[----:B------:R-:W-:Y:S01]  /*bcb0*/  HMMA.16816.F32 R32, R168, R174, R32 ;  /* 0x000000aea820723c */ /* 0x000fe20000001820 */
[----:B------:R-:W1:Y:S01]  /*bcc0*/  LDSM.16.M88.4 R168, [R224+0xf900] ;  /* 0x00f90000e0a8783b */ /* 0x000e620000000200 */
[----:B------:R-:W-:Y:S02]  /*bcd0*/  PLOP3.LUT P5, PT, PT, PT, UP3, 0x80, 0x0 ;  /* 0x000000000000781c */ /* 0x000fe40003faf038 */
[----:B------:R-:W-:Y:S01]  /*bce0*/  @P0 IADD3 R0, P6, R245, UR22, RZ ;  /* 0x00000016f5000c10 */ /* 0x000fe2000ffde0ff */
[----:B------:R-:W-:Y:S01]  /*bcf0*/  @UP3 UIADD3 UR22, UP0, UR13, UR22, URZ ;  /* 0x000000160d163290 */ /* 0x000fe2000ff1e03f */
[----:B------:R-:W-:Y:S02]  /*bd00*/  PLOP3.LUT P0, PT, PT, PT, UP3, 0x80, 0x0 ;  /* 0x000000000000781c */ /* 0x000fe40003f0f038 */
[C---:B--2---:R-:W-:Y:S01]  /*bd10*/  HMMA.16816.F32 R4, R176.reuse, R184, R4 ;  /* 0x000000b8b004723c */ /* 0x044fe20000001804 */
[----:B------:R-:W2:Y:S07]  /*bd20*/  LDSM.16.M88.4 R172, [R223+0x1c100] ;  /* 0x01c10000dfac783b */ /* 0x000eae0000000200 */
[C---:B------:R-:W-:Y:S01]  /*bd30*/  HMMA.16816.F32 R8, R176.reuse, R186, R8 ;  /* 0x000000bab008723c */ /* 0x040fe20000001808 */
[----:B------:R-:W5:Y:S07]  /*bd40*/  LDSM.16.M88.4 R184, [R216+0x6800] ;  /* 0x00680000d8b8783b */ /* 0x000f6e0000000200 */
[C---:B---3--:R-:W-:Y:S08]  /*bd50*/  HMMA.16816.F32 R12, R176.reuse, R180, R12 ;  /* 0x000000b4b00c723c */ /* 0x048ff0000000180c */
[C---:B------:R-:W-:Y:S01]  /*bd60*/  HMMA.16816.F32 R16, R176.reuse, R182, R16 ;  /* 0x000000b6b010723c */ /* 0x040fe20000001810 */
[----:B------:R-:W3:Y:S07]  /*bd70*/  LDSM.16.M88.4 R180, [R216+0x7000] ;  /* 0x00700000d8b4783b */ /* 0x000eee0000000200 */
[C---:B----4-:R-:W-:Y:S08]  /*bd80*/  HMMA.16816.F32 R20, R176.reuse, R188, R20 ;  /* 0x000000bcb014723c */ /* 0x050ff00000001814 */
[C---:B------:R-:W-:Y:S08]  /*bd90*/  HMMA.16816.F32 R24, R176.reuse, R190, R24 ;  /* 0x000000beb018723c */ /* 0x040ff00000001818 */
[C---:B-1----:R-:W-:Y:S08]  /*bda0*/  HMMA.16816.F32 R28, R176.reuse, R168, R28 ;  /* 0x000000a8b01c723c */ /* 0x042ff0000000181c */
[----:B------:R-:W-:Y:S01]  /*bdb0*/  HMMA.16816.F32 R32, R176, R170, R32 ;  /* 0x000000aab020723c */ /* 0x000fe20000001820 */
[----:B------:R-:W1:Y:S01]  /*bdc0*/  LDSM.16.M88.4 R168, [R216+0x7800] ;  /* 0x00780000d8a8783b */ /* 0x000e620000000200 */
[----:B------:R-:W-:Y:S05]  /*bdd0*/  DEPBAR.LE SB0, 0x0 ;  /* 0x000080000000791a */ /* 0x000fea0000000000 */
[----:B------:R-:W-:Y:S01]  /*bde0*/  @P5 IADD3.X R177, R166, UR21, RZ, P6, !PT ;  /* 0x00000015a6b15c10 */ /* 0x000fe2000b7fe4ff */
[C---:B--2---:R-:W-:Y:S01]  /*bdf0*/  HMMA.16816.F32 R4, R172.reuse, R192, R4 ;  /* 0x000000c0ac04723c */ /* 0x044fe20000001804 */
[----:B------:R-:W-:Y:S01]  /*be00*/  BAR.SYNC.DEFER_BLOCKING 0x0 ;  /* 0x0000000000007b1d */ /* 0x000fe20000010000 */
[----:B------:R-:W-:Y:S01]  /*be10*/  @UP3 UIADD3.X UR21, UR12, UR21, URZ, UP0, !UPT ;  /* 0x000000150c153290 */ /* 0x000fe200087fe43f */
[----:B------:R-:W-:Y:S01]  /*be20*/  PLOP3.LUT P5, PT, PT, PT, UP3, 0x80, 0x0 ;  /* 0x000000000000781c */ /* 0x000fe20003faf038 */
[----:B------:R-:W-:Y:S01]  /*be30*/  UISETP.GT.AND UP0, UPT, UR20, UR17, UPT ;  /* 0x000000111400728c */ /* 0x000fe2000bf04270 */
[C---:B------:R-:W-:Y:S02]  /*be40*/  @P0 LEA R176, P6, R0.reuse, c[0x0][0x1c8], 0x1 ;  /* 0x0000720000b00a11 */ /* 0x040fe400078c08ff */
[----:B------:R-:W-:Y:S01]  /*be50*/  PLOP3.LUT P0, PT, PT, PT, UP3, 0x80, 0x0 ;  /* 0x000000000000781c */ /* 0x000fe20003f0f038 */
[C---:B------:R-:W-:Y:S08]  /*be60*/  HMMA.16816.F32 R8, R172.reuse, R194, R8 ;  /* 0x000000c2ac08723c */ /* 0x040ff00000001808 */
[C---:B-----5:R-:W-:Y:S04]  /*be70*/  HMMA.16816.F32 R12, R172.reuse, R184, R12 ;  /* 0x000000b8ac0c723c */ /* 0x060fe8000000180c */
[----:B------:R-:W-:Y:S02]  /*be80*/  @P5 LEA.HI.X R177, R0, c[0x0][0x1cc], R177, 0x1, P6 ;  /* 0x0000730000b15a11 */ /* 0x000fe400030f0cb1 */
[----:B------:R-:W-:Y:S02]  /*be90*/  @P0 IADD3 R179, P6, R236, UR22, RZ ;  /* 0x00000016ecb30c10 */ /* 0x000fe4000ffde0ff */
[C---:B------:R-:W-:Y:S01]  /*bea0*/  HMMA.16816.F32 R16, R172.reuse, R186, R16 ;  /* 0x000000baac10723c */ /* 0x040fe20000001810 */
[----:B------:R-:W-:Y:S02]  /*beb0*/  PLOP3.LUT P0, PT, PT, PT, UP3, 0x80, 0x0 ;  /* 0x000000000000781c */ /* 0x000fe40003f0f038 */
[----:B------:R-:W-:Y:S02]  /*bec0*/  PLOP3.LUT P5, PT, PT, PT, UP3, 0x80, 0x0 ;  /* 0x000000000000781c */ /* 0x000fe40003faf038 */
[----:B------:R-:W-:Y:S02]  /*bed0*/  FMNMX.FTZ R0, R4, R3, !PT ;  /* 0x0000000304007209 */ /* 0x000fe40007810000 */
[----:B------:R-:W-:Y:S01]  /*bee0*/  FMNMX.FTZ R164, R6, R165, !PT ;  /* 0x000000a506a47209 */ /* 0x000fe20007810000 */
[C---:B---3--:R-:W-:Y:S04]  /*bef0*/  HMMA.16816.F32 R20, R172.reuse, R180, R20 ;  /* 0x000000b4ac14723c */ /* 0x048fe80000001814 */
[----:B------:R-:W-:Y:S03]  /*bf00*/  FMNMX.FTZ R167, R5, R0, !PT ;  /* 0x0000000005a77209 */ /* 0x000fe60007810000 */
[----:B------:R-:W-:Y:S01]  /*bf10*/  FMNMX.FTZ R181, R7, R164, !PT ;  /* 0x000000a407b57209 */ /* 0x000fe20007810000 */
[C---:B------:R-:W-:Y:S04]  /*bf20*/  HMMA.16816.F32 R24, R172.reuse, R182, R24 ;  /* 0x000000b6ac18723c */ /* 0x040fe80000001818 */
[----:B------:R-:W-:Y:S02]  /*bf30*/  FMNMX.FTZ R2, R8, R167, !PT ;  /* 0x000000a708027209 */ /* 0x000fe40007810000 */
[----:B------:R-:W-:Y:S02]  /*bf40*/  FMNMX.FTZ R164, R10, R181, !PT ;  /* 0x000000b50aa47209 */ /* 0x000fe40007810000 */
[C---:B-1----:R-:W-:Y:S04]  /*bf50*/  HMMA.16816.F32 R28, R172.reuse, R168, R28 ;  /* 0x000000a8ac1c723c */ /* 0x042fe8000000181c */
[----:B------:R-:W-:Y:S02]  /*bf60*/  FMNMX.FTZ R167, R9, R2, !PT ;  /* 0x0000000209a77209 */ /* 0x000fe40007810000 */
[----:B------:R-:W-:Y:S02]  /*bf70*/  @P5 IADD3.X R0, R243, UR21, RZ, P6, !PT ;  /* 0x00000015f3005c10 */ /* 0x000fe4000b7fe4ff */
[----:B------:R-:W-:Y:S01]  /*bf80*/  HMMA.16816.F32 R32, R172, R170, R32 ;  /* 0x000000aaac20723c */ /* 0x000fe20000001820 */
[----:B------:R-:W-:Y:S03]  /*bf90*/  PLOP3.LUT P5, PT, PT, PT, UP3, 0x80, 0x0 ;  /* 0x000000000000781c */ /* 0x000fe60003faf038 */
[----:B------:R-:W-:Y:S02]  /*bfa0*/  @P0 LEA R178, P6, R179, c[0x0][0x1c8], 0x1 ;  /* 0x00007200b3b20a11 */ /* 0x000fe400078c08ff */
[----:B------:R-:W-:Y:S02]  /*bfb0*/  PLOP3.LUT P0, PT, PT, PT, UP3, 0x80, 0x0 ;  /* 0x000000000000781c */ /* 0x000fe40003f0f038 */
[----:B------:R-:W-:Y:S04]  /*bfc0*/  FMNMX.FTZ R2, R12, R167, !PT ;  /* 0x000000a70c027209 */ /* 0x000fe80007810000 */
[----:B------:R-:W-:Y:S02]  /*bfd0*/  FMNMX.FTZ R181, R11, R164, !PT ;  /* 0x000000a40bb57209 */ /* 0x000fe40007810000 */
[----:B------:R-:W-:Y:S02]  /*bfe0*/  FMNMX.FTZ R167, R13, R2, !PT ;  /* 0x000000020da77209 */ /* 0x000fe40007810000 */
[----:B------:R-:W-:Y:S02]  /*bff0*/  FMNMX.FTZ R164, R14, R181, !PT ;  /* 0x000000b50ea47209 */ /* 0x000fe40007810000 */
[----:B------:R-:W-:Y:S02]  /*c000*/  FMNMX.FTZ R2, R16, R167, !PT ;  /* 0x000000a710027209 */ /* 0x000fe40007810000 */
[----:B------:R-:W-:Y:S02]  /*c010*/  FMNMX.FTZ R181, R15, R164, !PT ;  /* 0x000000a40fb57209 */ /* 0x000fe40007810000 */
[----:B------:R-:W-:Y:S02]  /*c020*/  @P5 LEA.HI.X R179, R179, c[0x0][0x1cc], R0, 0x1, P6 ;  /* 0x00007300b3b35a11 */ /* 0x000fe400030f0c00 */
[----:B------:R-:W-:Y:S02]  /*c030*/  @P0 IADD3 R169, P6, R249, UR22, RZ ;  /* 0x00000016f9a90c10 */ /* 0x000fe4000ffde0ff */
[----:B------:R-:W-:Y:S02]  /*c040*/  PLOP3.LUT P0, PT, PT, PT, UP3, 0x80, 0x0 ;  /* 0x000000000000781c */ /* 0x000fe40003f0f038 */
[----:B------:R-:W-:Y:S02]  /*c050*/  PLOP3.LUT P5, PT, PT, PT, UP3, 0x80, 0x0 ;  /* 0x000000000000781c */ /* 0x000fe40003faf038 */
[----:B------:R-:W-:Y:S02]  /*c060*/  FMNMX.FTZ R167, R17, R2, !PT ;  /* 0x0000000211a77209 */ /* 0x000fe40007810000 */
[----:B------:R-:W-:Y:S02]  /*c070*/  FMNMX.FTZ R2, R18, R181, !PT ;  /* 0x000000b512027209 */ /* 0x000fe40007810000 */
[----:B------:R-:W-:Y:S02]  /*c080*/  FMNMX.FTZ R0, R20, R167, !PT ;  /* 0x000000a714007209 */ /* 0x000fe40007810000 */
[----:B------:R-:W-:Y:S02]  /*c090*/  FMNMX.FTZ R171, R19, R2, !PT ;  /* 0x0000000213ab7209 */ /* 0x000fe40007810000 */
[----:B------:R-:W-:Y:S02]  /*c0a0*/  FMNMX.FTZ R167, R21, R0, !PT ;  /* 0x0000000015a77209 */ /* 0x000fe40007810000 */
[----:B------:R-:W-:Y:S02]  /*c0b0*/  FMNMX.FTZ R164, R22, R171, !PT ;  /* 0x000000ab16a47209 */ /* 0x000fe40007810000 */
[----:B------:R-:W-:Y:S02]  /*c0c0*/  @P5 IADD3.X R0, R248, UR21, RZ, P6, !PT ;  /* 0x00000015f8005c10 */ /* 0x000fe4000b7fe4ff */
[----:B------:R-:W-:Y:S02]  /*c0d0*/  @P0 LEA R168, P6, R169, c[0x0][0x1c8], 0x1 ;  /* 0x00007200a9a80a11 */ /* 0x000fe400078c08ff */
        /* <DEDUP_REMOVED lines=8> */
[----:B------:R-:W-:Y:S02]  /*c160*/  @P5 LEA.HI.X R169, R169, c[0x0][0x1cc], R0, 0x1, P6 ;  /* 0x00007300a9a95a11 */ /* 0x000fe400030f0c00 */
[----:B------:R-:W-:Y:S02]  /*c170*/  FMNMX.FTZ R170, R30, R171, !PT ;  /* 0x000000ab1eaa7209 */ /* 0x000fe40007810000 */
[----:B------:R-:W-:Y:S02]  /*c180*/  @P0 IADD3 R171, P6, R247, UR22, RZ ;  /* 0x00000016f7ab0c10 */ /* 0x000fe4000ffde0ff */
[----:B------:R-:W-:Y:S02]  /*c190*/  PLOP3.LUT P0, PT, PT, PT, UP3, 0x80, 0x0 ;  /* 0x000000000000781c */ /* 0x000fe40003f0f038 */
[----:B------:R-:W-:Y:S02]  /*c1a0*/  PLOP3.LUT P5, PT, PT, PT, UP3, 0x80, 0x0 ;  /* 0x000000000000781c */ /* 0x000fe40003faf038 */
[----:B------:R-:W-:Y:S04]  /*c1b0*/  FMNMX.FTZ R167, R29, R2, !PT ;  /* 0x000000021da77209 */ /* 0x000fe80007810000 */
[----:B------:R-:W-:Y:S02]  /*c1c0*/  FMNMX.FTZ R2, R32, R167, !PT ;  /* 0x000000a720027209 */ /* 0x000fe40007810000 */
[----:B------:R-:W-:Y:S02]  /*c1d0*/  FMNMX.FTZ R167, R31, R170, !PT ;  /* 0x000000aa1fa77209 */ /* 0x000fe40007810000 */
[----:B------:R-:W-:Y:S02]  /*c1e0*/  FMNMX.FTZ R164, R33, R2, !PT ;  /* 0x0000000221a47209 */ /* 0x000fe40007810000 */
[----:B------:R-:W-:Y:S03]  /*c1f0*/  FMNMX.FTZ R2, R34, R167, !PT ;  /* 0x000000a722027209 */ /* 0x000fe60007810000 */
[----:B------:R-:W1:Y:S01]  /*c200*/  SHFL.BFLY PT, R175, R164, 0x2, 0x1f ;  /* 0x0c401f00a4af7f89 */ /* 0x000e6200000e0000 */
[----:B------:R-:W-:Y:S01]  /*c210*/  FMNMX.FTZ R0, R35, R2, !PT ;  /* 0x0000000223007209 */ /* 0x000fe20007810000 */
[----:B------:R-:W-:Y:S01]  /*c220*/  UMOV UR20, UR14 ;  /* 0x0000000e00147c82 */ /* 0x000fe20008000000 */
[----:B------:R-:W-:Y:S02]  /*c230*/  @P5 IADD3.X R2, R246, UR21, RZ, P6, !PT ;  /* 0x00000015f6025c10 */ /* 0x000fe4000b7fe4ff */
[C---:B------:R-:W-:Y:S02]  /*c240*/  @P0 LEA R170, P6, R171.reuse, c[0x0][0x1c8], 0x1 ;  /* 0x00007200abaa0a11 */ /* 0x040fe400078c08ff */
[----:B------:R-:W-:Y:S01]  /*c250*/  PLOP3.LUT P5, PT, PT, PT, UP3, 0x80, 0x0 ;  /* 0x000000000000781c */ /* 0x000fe20003faf038 */
[----:B------:R-:W2:Y:S01]  /*c260*/  SHFL.BFLY PT, R167, R0, 0x2, 0x1f ;  /* 0x0c401f0000a77f89 */ /* 0x000ea200000e0000 */
[----:B------:R-:W-:Y:S11]  /*c270*/  PLOP3.LUT P0, PT, PT, PT, UP3, 0x80, 0x0 ;  /* 0x000000000000781c */ /* 0x000ff60003f0f038 */
[----:B------:R-:W-:Y:S02]  /*c280*/  @P5 LEA.HI.X R171, R171, c[0x0][0x1cc], R2, 0x1, P6 ;  /* 0x00007300abab5a11 */ /* 0x000fe400030f0c02 */
[----:B------:R-:W-:Y:S02]  /*c290*/  PLOP3.LUT P5, PT, PT, PT, UP3, 0x80, 0x0 ;  /* 0x000000000000781c */ /* 0x000fe40003faf038 */
[----:B------:R-:W-:Y:S02]  /*c2a0*/  @P0 IADD3 R173, P6, R245, UR22, RZ ;  /* 0x00000016f5ad0c10 */ /* 0x000fe4000ffde0ff */
[----:B------:R-:W-:Y:S02]  /*c2b0*/  PLOP3.LUT P0, PT, PT, PT, UP3, 0x80, 0x0 ;  /* 0x000000000000781c */ /* 0x000fe40003f0f038 */
[----:B-1----:R-:W-:Y:S02]  /*c2c0*/  FMNMX.FTZ R175, R164, R175, !PT ;  /* 0x000000afa4af7209 */ /* 0x002fe40007810000 */
[----:B--2---:R-:W-:Y:S03]  /*c2d0*/  FMNMX.FTZ R167, R0, R167, !PT ;  /* 0x000000a700a77209 */ /* 0x004fe60007810000 */
[----:B------:R-:W1:Y:S04]  /*c2e0*/  SHFL.BFLY PT, R2, R175, 0x1, 0x1f ;  /* 0x0c201f00af027f89 */ /* 0x000e6800000e0000 */
[----:B------:R-:W-:Y:S02]  /*c2f0*/  @P5 IADD3.X R174, R166, UR21, RZ, P6, !PT ;  /* 0x00000015a6ae5c10 */ /* 0x000fe4000b7fe4ff */
[C---:B------:R-:W-:Y:S02]  /*c300*/  @P0 LEA R172, P6, R173.reuse, c[0x0][0x1c8], 0x1 ;  /* 0x00007200adac0a11 */ /* 0x040fe400078c08ff */
[----:B------:R-:W-:Y:S01]  /*c310*/  PLOP3.LUT P5, PT, PT, PT, UP3, 0x80, 0x0 ;  /* 0x000000000000781c */ /* 0x000fe20003faf038 */
[----:B------:R-:W2:Y:S01]  /*c320*/  SHFL.BFLY PT, R164, R167, 0x1, 0x1f ;  /* 0x0c201f00a7a47f89 */ /* 0x000ea200000e0000 */
[----:B------:R-:W-:Y:S02]  /*c330*/  PLOP3.LUT P0, PT, PT, PT, UP3, 0x80, 0x0 ;  /* 0x000000000000781c */ /* 0x000fe40003f0f038 */
[----:B------:R-:W-:Y:S09]  /*c340*/  PLOP3.LUT P0, PT, PT, PT, UP3, 0x80, 0x0 ;  /* 0x000000000000781c */ /* 0x000ff20003f0f038 */
[----:B------:R-:W-:Y:S02]  /*c350*/  @P5 LEA.HI.X R173, R173, c[0x0][0x1cc], R174, 0x1, P6 ;  /* 0x00007300adad5a11 */ /* 0x000fe400030f0cae */
[----:B------:R-:W-:Y:S02]  /*c360*/  PLOP3.LUT P6, PT, PT, PT, UP3, 0x80, 0x0 ;  /* 0x000000000000781c */ /* 0x000fe40003fcf038 */
[----:B------:R-:W-:Y:S02]  /*c370*/  PLOP3.LUT P5, PT, PT, PT, UP3, 0x80, 0x0 ;  /* 0x000000000000781c */ /* 0x000fe40003faf038 */
[----:B------:R-:W-:Y:S02]  /*c380*/  PLOP3.LUT P5, PT, PT, PT, UP3, 0x80, 0x0 ;  /* 0x000000000000781c */ /* 0x000fe40003faf038 */
[----:B-1----:R-:W-:Y:S02]  /*c390*/  FMNMX.FTZ R0, R175, R2, !PT ;  /* 0x00000002af007209 */ /* 0x002fe40007810000 */
[----:B--2---:R-:W-:Y:S03]  /*c3a0*/  FMNMX.FTZ R164, R167, R164, !PT ;  /* 0x000000a4a7a47209 */ /* 0x004fe60007810000 */
[----:B------:R-:W-:Y:S02]  /*c3b0*/  FMUL.FTZ R191, R0, c[0x0][0x2d0] ;  /* 0x0000b40000bf7a20 */ /* 0x000fe40000410000 */
[----:B------:R1:W-:Y:S01]  /*c3c0*/  @P6 LDGSTS.E.BYPASS.LTC128B.128 [R231+0x8100], [R196.64], !P4 ;  /* 0x08100000c4e76fae */ /* 0x0003e2000e101d52 */
[----:B------:R-:W-:Y:S01]  /*c3d0*/  PLOP3.LUT P6, PT, PT, PT, UP3, 0x80, 0x0 ;  /* 0x000000000000781c */ /* 0x000fe20003fcf038 */
[C---:B------:R-:W-:Y:S01]  /*c3e0*/  FMUL.FTZ R189, R164.reuse, c[0x0][0x2d0] ;  /* 0x0000b400a4bd7a20 */ /* 0x040fe20000410000 */
[----:B------:R-:W-:Y:S01]  /*c3f0*/  PLOP3.LUT P6, PT, PT, PT, UP3, 0x80, 0x0 ;  /* 0x000000000000781c */ /* 0x000fe20003fcf038 */
[----:B------:R-:W-:Y:S02]  /*c400*/  FADD.FTZ R165, -R164, R165 ;  /* 0x000000a5a4a57221 */ /* 0x000fe40000010100 */
[----:B------:R-:W-:Y:S02]  /*c410*/  FADD.FTZ R2, -R0, R3 ;  /* 0x0000000300027221 */ /* 0x000fe40000010100 */
[----:B------:R2:W-:Y:S01]  /*c420*/  @P0 LDGSTS.E.BYPASS.LTC128B.128 [R231+0xa100], [R198.64], !P3 ;  /* 0x0a100000c6e70fae */ /* 0x0005e2000d901d52 */
[----:B------:R-:W-:Y:S01]  /*c430*/  PLOP3.LUT P0, PT, PT, PT, UP3, 0x80, 0x0 ;  /* 0x000000000000781c */ /* 0x000fe20003f0f038 */
[--C-:B------:R-:W-:Y:S01]  /*c440*/  FFMA.FTZ R186, R4, c[0x0][0x2d0], -R191.reuse ;  /* 0x0000b40004ba7a23 */ /* 0x100fe200000108bf */
[----:B------:R-:W-:Y:S01]  /*c450*/  PLOP3.LUT P0, PT, PT, PT, UP3, 0x80, 0x0 ;  /* 0x000000000000781c */ /* 0x000fe20003f0f038 */
[--C-:B------:R-:W-:Y:S02]  /*c460*/  FFMA.FTZ R167, R8, c[0x0][0x2d0], -R191.reuse ;  /* 0x0000b40008a77a23 */ /* 0x100fe400000108bf */
[----:B------:R-:W-:Y:S02]  /*c470*/  FFMA.FTZ R184, R9, c[0x0][0x2d0], -R191 ;  /* 0x0000b40009b87a23 */ /* 0x000fe400000108bf */
[----:B------:R3:W-:Y:S01]  /*c480*/  @P5 LDGSTS.E.BYPASS.LTC128B.128 [R231+0xc100], [R200.64], !P2 ;  /* 0x0c100000c8e75fae */ /* 0x0007e2000d101d52 */
[----:B------:R-:W-:Y:S01]  /*c490*/  PLOP3.LUT P5, PT, PT, PT, UP3, 0x80, 0x0 ;  /* 0x000000000000781c */ /* 0x000fe20003faf038 */
[--C-:B------:R-:W-:Y:S01]  /*c4a0*/  FFMA.FTZ R190, R6, c[0x0][0x2d0], -R189.reuse ;  /* 0x0000b40006be7a23 */ /* 0x100fe200000108bd */
[----:B------:R-:W-:Y:S01]  /*c4b0*/  PLOP3.LUT P5, PT, PT, PT, UP3, 0x80, 0x0 ;  /* 0x000000000000781c */ /* 0x000fe20003faf038 */
[--C-:B------:R-:W-:Y:S01]  /*c4c0*/  FFMA.FTZ R185, R7, c[0x0][0x2d0], -R189.reuse ;  /* 0x0000b40007b97a23 */ /* 0x100fe200000108bd */
[----:B------:R-:W-:Y:S01]  /*c4d0*/  MUFU.EX2 R186, R186 ;  /* 0x000000ba00ba7308 */ /* 0x000fe20000000800 */
[--C-:B------:R-:W-:Y:S02]  /*c4e0*/  FFMA.FTZ R187, R10, c[0x0][0x2d0], -R189.reuse ;  /* 0x0000b4000abb7a23 */ /* 0x100fe400000108bd */
[----:B------:R4:W-:Y:S01]  /*c4f0*/  @P6 LDGSTS.E.BYPASS.LTC128B.128 [R231+0xe100], [R176.64], !P1 ;  /* 0x0e100000b0e76fae */ /* 0x0009e2000c901d52 */
[----:B------:R-:W-:Y:S01]  /*c500*/  PLOP3.LUT P6, PT, PT, PT, UP3, 0x80, 0x0 ;  /* 0x000000000000781c */ /* 0x000fe20003fcf038 */
[----:B------:R-:W-:Y:S01]  /*c510*/  FFMA.FTZ R188, R11, c[0x0][0x2d0], -R189 ;  /* 0x0000b4000bbc7a23 */ /* 0x000fe200000108bd */
[----:B------:R-:W-:Y:S01]  /*c520*/  PLOP3.LUT P6, PT, PT, PT, UP3, 0x80, 0x0 ;  /* 0x000000000000781c */ /* 0x000fe20003fcf038 */
[----:B------:R-:W-:Y:S02]  /*c530*/  FMUL.FTZ R3, R2, c[0x0][0x2d0] ;  /* 0x0000b40002037a20 */ /* 0x000fe40000410000 */
[----:B------:R-:W-:Y:S01]  /*c540*/  FMUL.FTZ R2, R165, c[0x0][0x2d0] ;  /* 0x0000b400a5027a20 */ /* 0x000fe20000410000 */
[----:B------:R-:W-:Y:S01]  /*c550*/  MUFU.EX2 R167, R167 ;  /* 0x000000a700a77308 */ /* 0x000fe20000000800 */
[----:B------:R4:W-:Y:S01]  /*c560*/  @P0 LDGSTS.E.BYPASS.LTC128B.128 [R231+0x9100], [R178.64], !P4 ;  /* 0x09100000b2e70fae */ /* 0x0009e2000e101d52 */
[----:B------:R-:W-:Y:S01]  /*c570*/  PLOP3.LUT P0, PT, PT, PT, UP3, 0x80, 0x0 ;  /* 0x000000000000781c */ /* 0x000fe20003f0f038 */
[--C-:B------:R-:W-:Y:S01]  /*c580*/  FFMA.FTZ R165, R5, c[0x0][0x2d0], -R191.reuse ;  /* 0x0000b40005a57a23 */ /* 0x100fe200000108bf */
[----:B------:R-:W-:Y:S01]  /*c590*/  PLOP3.LUT P0, PT, PT, PT, UP3, 0x80, 0x0 ;  /* 0x000000000000781c */ /* 0x000fe20003f0f038 */
[--C-:B------:R-:W-:Y:S02]  /*c5a0*/  FFMA.FTZ R192, R12, c[0x0][0x2d0], -R191.reuse ;  /* 0x0000b4000cc07a23 */ /* 0x100fe400000108bf */
[----:B------:R-:W-:Y:S02]  /*c5b0*/  FFMA.FTZ R193, R13, c[0x0][0x2d0], -R191 ;  /* 0x0000b4000dc17a23 */ /* 0x000fe400000108bf */
[----:B------:R5:W-:Y:S01]  /*c5c0*/  @P5 LDGSTS.E.BYPASS.LTC128B.128 [R231+0xb100], [R168.64], !P3 ;  /* 0x0b100000a8e75fae */ /* 0x000be2000d901d52 */
[----:B------:R-:W4:Y:S01]  /*c5d0*/  MUFU.EX2 R3, R3 ;  /* 0x0000000300037308 */ /* 0x000f220000000800 */
[--C-:B------:R-:W-:Y:S01]  /*c5e0*/  FFMA.FTZ R194, R14, c[0x0][0x2d0], -R189.reuse ;  /* 0x0000b4000ec27a23 */ /* 0x100fe200000108bd */
[----:B------:R-:W-:Y:S01]  /*c5f0*/  PLOP3.LUT P5, PT, PT, PT, UP3, 0x80, 0x0 ;  /* 0x000000000000781c */ /* 0x000fe20003faf038 */
[----:B------:R-:W-:Y:S02]  /*c600*/  FFMA.FTZ R195, R15, c[0x0][0x2d0], -R189 ;  /* 0x0000b4000fc37a23 */ /* 0x000fe400000108bd */
[--C-:B-1----:R-:W-:Y:S02]  /*c610*/  FFMA.FTZ R196, R16, c[0x0][0x2d0], -R191.reuse ;  /* 0x0000b40010c47a23 */ /* 0x102fe400000108bf */
[----:B------:R5:W-:Y:S01]  /*c620*/  @P6 LDGSTS.E.BYPASS.LTC128B.128 [R231+0xd100], [R170.64], !P2 ;  /* 0x0d100000aae76fae */ /* 0x000be2000d101d52 */
[----:B------:R-:W-:Y:S02]  /*c630*/  FFMA.FTZ R197, R17, c[0x0][0x2d0], -R191 ;  /* 0x0000b40011c57a23 */ /* 0x000fe400000108bf */
[----:B------:R-:W1:Y:S01]  /*c640*/  MUFU.EX2 R2, R2 ;  /* 0x0000000200027308 */ /* 0x000e620000000800 */
[--C-:B--2---:R-:W-:Y:S02]  /*c650*/  FFMA.FTZ R198, R18, c[0x0][0x2d0], -R189.reuse ;  /* 0x0000b40012c67a23 */ /* 0x104fe400000108bd */
[----:B------:R-:W-:Y:S02]  /*c660*/  FFMA.FTZ R199, R19, c[0x0][0x2d0], -R189 ;  /* 0x0000b40013c77a23 */ /* 0x000fe400000108bd */
[----:B------:R2:W-:Y:S01]  /*c670*/  @P0 LDGSTS.E.BYPASS.LTC128B.128 [R231+0xf100], [R172.64], !P1 ;  /* 0x0f100000ace70fae */ /* 0x0005e2000c901d52 */
[--C-:B---3--:R-:W-:Y:S01]  /*c680*/  FFMA.FTZ R200, R28, c[0x0][0x2d0], -R191.reuse ;  /* 0x0000b4001cc87a23 */ /* 0x108fe200000108bf */
[----:B------:R-:W-:Y:S01]  /*c690*/  PLOP3.LUT P0, PT, PT, PT, UP0, 0x80, 0x0 ;  /* 0x000000000000781c */ /* 0x000fe20003f0f008 */
[----:B------:R-:W-:Y:S02]  /*c6a0*/  FFMA.FTZ R201, R29, c[0x0][0x2d0], -R191 ;  /* 0x0000b4001dc97a23 */ /* 0x000fe400000108bf */
[----:B------:R-:W3:Y:S01]  /*c6b0*/  MUFU.EX2 R165, R165 ;  /* 0x000000a500a57308 */ /* 0x000ee20000000800 */
[--C-:B------:R-:W-:Y:S02]  /*c6c0*/  FFMA.FTZ R202, R30, c[0x0][0x2d0], -R189.reuse ;  /* 0x0000b4001eca7a23 */ /* 0x100fe400000108bd */
[----:B----4-:R-:W-:Y:S01]  /*c6d0*/  LDSM.16.MT88.4 R176, [R221+0x100] ;  /* 0x00010000ddb0783b */ /* 0x010fe20000004200 */
[C---:B------:R-:W-:Y:S02]  /*c6e0*/  FMUL.FTZ R4, R3.reuse, R160 ;  /* 0x000000a003047220 */ /* 0x040fe40000410000 */
[C---:B------:R-:W-:Y:S02]  /*c6f0*/  FMUL.FTZ R5, R3.reuse, R161 ;  /* 0x000000a103057220 */ /* 0x040fe40000410000 */
[C---:B------:R-:W-:Y:S02]  /*c700*/  FMUL.FTZ R8, R3.reuse, R156 ;  /* 0x0000009c03087220 */ /* 0x040fe40000410000 */
[----:B------:R-:W4:Y:S01]  /*c710*/  MUFU.EX2 R184, R184 ;  /* 0x000000b800b87308 */ /* 0x000f220000000800 */
[C---:B------:R-:W-:Y:S01]  /*c720*/  FMUL.FTZ R9, R3.reuse, R157 ;  /* 0x0000009d03097220 */ /* 0x040fe20000410000 */
[----:B------:R-:W-:Y:S01]  /*c730*/  LDSM.16.MT88.4 R12, [R220+0x6100] ;  /* 0x00610000dc0c783b */ /* 0x000fe20000004200 */
[----:B------:R-:W-:Y:S02]  /*c740*/  FMUL.FTZ R132, R3, R132 ;  /* 0x0000008403847220 */ /* 0x000fe40000410000 */
[C---:B-1----:R-:W-:Y:S02]  /*c750*/  FMUL.FTZ R6, R2.reuse, R162 ;  /* 0x000000a202067220 */ /* 0x042fe40000410000 */
[C---:B------:R-:W-:Y:S02]  /*c760*/  FMUL.FTZ R7, R2.reuse, R163 ;  /* 0x000000a302077220 */ /* 0x040fe40000410000 */
[C---:B------:R-:W-:Y:S01]  /*c770*/  FMUL.FTZ R10, R2.reuse, R158 ;  /* 0x0000009e020a7220 */ /* 0x040fe20000410000 */
[----:B-----5:R-:W1:Y:S01]  /*c780*/  LDSM.16.MT88.4 R168, [R227+0x100] ;  /* 0x00010000e3a8783b */ /* 0x020e620000004200 */
[----:B------:R-:W-:Y:S01]  /*c790*/  MUFU.EX2 R190, R190 ;  /* 0x000000be00be7308 */ /* 0x000fe20000000800 */
[C---:B------:R-:W-:Y:S01]  /*c7a0*/  FMUL.FTZ R11, R2.reuse, R159 ;  /* 0x0000009f020b7220 */ /* 0x040fe20000410000 */
[----:B---3--:R-:W-:Y:S01]  /*c7b0*/  F2FP.PACK_AB R160, R165, R186 ;  /* 0x000000baa5a0723e */ /* 0x008fe200000000ff */
[C---:B------:R-:W-:Y:S02]  /*c7c0*/  FMUL.FTZ R133, R3.reuse, R133 ;  /* 0x0000008503857220 */ /* 0x040fe40000410000 */
[C---:B------:R-:W-:Y:S02]  /*c7d0*/  FMUL.FTZ R134, R2.reuse, R134 ;  /* 0x0000008602867220 */ /* 0x040fe40000410000 */
[----:B--2---:R-:W2:Y:S01]  /*c7e0*/  LDSM.16.MT88.4 R172, [R222+0x100] ;  /* 0x00010000deac783b */ /* 0x004ea20000004200 */
[----:B------:R-:W-:Y:S02]  /*c7f0*/  FMUL.FTZ R135, R2, R135 ;  /* 0x0000008702877220 */ /* 0x000fe40000410000 */
[----:B------:R-:W3:Y:S01]  /*c800*/  MUFU.EX2 R185, R185 ;  /* 0x000000b900b97308 */ /* 0x000ee20000000800 */
[C---:B------:R-:W-:Y:S01]  /*c810*/  FMUL.FTZ R136, R3.reuse, R136 ;  /* 0x0000008803887220 */ /* 0x040fe20000410000 */
[----:B----4-:R-:W-:Y:S01]  /*c820*/  F2FP.PACK_AB R162, R184, R167 ;  /* 0x000000a7b8a2723e */ /* 0x010fe200000000ff */
[C---:B------:R-:W-:Y:S02]  /*c830*/  FMUL.FTZ R137, R3.reuse, R137 ;  /* 0x0000008903897220 */ /* 0x040fe40000410000 */
[----:B------:R-:W4:Y:S01]  /*c840*/  LDSM.16.MT88.4 R156, [R220+0x100] ;  /* 0x00010000dc9c783b */ /* 0x000f220000004200 */
[C---:B------:R-:W-:Y:S02]  /*c850*/  FMUL.FTZ R138, R2.reuse, R138 ;  /* 0x0000008a028a7220 */ /* 0x040fe40000410000 */
[C---:B------:R-:W-:Y:S02]  /*c860*/  FMUL.FTZ R139, R2.reuse, R139 ;  /* 0x0000008b028b7220 */ /* 0x040fe40000410000 */
[----:B------:R-:W-:Y:S01]  /*c870*/  MUFU.EX2 R187, R187 ;  /* 0x000000bb00bb7308 */ /* 0x000fe20000000800 */
[C---:B------:R-:W-:Y:S02]  /*c880*/  FMUL.FTZ R140, R3.reuse, R140 ;  /* 0x0000008c038c7220 */ /* 0x040fe40000410000 */
[----:B------:R-:W-:Y:S01]  /*c890*/  FMUL.FTZ R141, R3, R141 ;  /* 0x0000008d038d7220 */ /* 0x000fe20000410000 */
[----:B------:R-:W-:Y:S01]  /*c8a0*/  LDSM.16.MT88.4 R16, [R222+0x900] ;  /* 0x00090000de10783b */ /* 0x000fe20000004200 */
[C---:B------:R-:W-:Y:S02]  /*c8b0*/  FMUL.FTZ R142, R2.reuse, R142 ;  /* 0x0000008e028e7220 */ /* 0x040fe40000410000 */
[----:B------:R-:W-:Y:S02]  /*c8c0*/  FMUL.FTZ R143, R2, R143 ;  /* 0x0000008f028f7220 */ /* 0x000fe40000410000 */
[----:B------:R-:W-:Y:S01]  /*c8d0*/  FFMA.FTZ R203, R31, c[0x0][0x2d0], -R189 ;  /* 0x0000b4001fcb7a23 */ /* 0x000fe200000108bd */
[----:B------:R-:W5:Y:S01]  /*c8e0*/  MUFU.EX2 R188, R188 ;  /* 0x000000bc00bc7308 */ /* 0x000f620000000800 */
[----:B------:R-:W-:Y:S01]  /*c8f0*/  FFMA.FTZ R32, R32, c[0x0][0x2d0], -R191 ;  /* 0x0000b40020207a23 */ /* 0x000fe200000108bf */
[----:B------:R-:W-:Y:S01]  /*c900*/  LDSM.16.MT88.4 R180, [R220+0x2900] ;  /* 0x00290000dcb4783b */ /* 0x000fe20000004200 */
[----:B------:R-:W-:Y:S01]  /*c910*/  FMUL.FTZ R144, R3, R144 ;  /* 0x0000009003907220 */ /* 0x000fe20000410000 */
[----:B---3--:R-:W-:Y:S01]  /*c920*/  F2FP.PACK_AB R161, R185, R190 ;  /* 0x000000beb9a1723e */ /* 0x008fe200000000ff */
[C---:B------:R-:W-:Y:S02]  /*c930*/  FMUL.FTZ R145, R3.reuse, R145 ;  /* 0x0000009103917220 */ /* 0x040fe40000410000 */
[C---:B------:R-:W-:Y:S02]  /*c940*/  FMUL.FTZ R146, R2.reuse, R146 ;  /* 0x0000009202927220 */ /* 0x040fe40000410000 */
[C---:B------:R-:W-:Y:S01]  /*c950*/  FMUL.FTZ R147, R2.reuse, R147 ;  /* 0x0000009302937220 */ /* 0x040fe20000410000 */
[----:B------:R-:W-:Y:S01]  /*c960*/  LDSM.16.MT88.4 R28, [R221+0x7100] ;  /* 0x00710000dd1c783b */ /* 0x000fe20000004200 */
[C---:B------:R-:W-:Y:S01]  /*c970*/  FMUL.FTZ R148, R3.reuse, R148 ;  /* 0x0000009403947220 */ /* 0x040fe20000410000 */
[----:B------:R-:W-:Y:S01]  /*c980*/  MUFU.EX2 R192, R192 ;  /* 0x000000c000c07308 */ /* 0x000fe20000000800 */
[C---:B------:R-:W-:Y:S02]  /*c990*/  FMUL.FTZ R149, R3.reuse, R149 ;  /* 0x0000009503957220 */ /* 0x040fe40000410000 */
[C---:B------:R-:W-:Y:S02]  /*c9a0*/  FMUL.FTZ R150, R2.reuse, R150 ;  /* 0x0000009602967220 */ /* 0x040fe40000410000 */
[C---:B------:R-:W-:Y:S01]  /*c9b0*/  FMUL.FTZ R151, R2.reuse, R151 ;  /* 0x0000009702977220 */ /* 0x040fe20000410000 */
[----:B------:R-:W0:Y:S01]  /*c9c0*/  LDGDEPBAR ;  /* 0x00000000000079af */ /* 0x000e220000000000 */
[C---:B------:R-:W-:Y:S02]  /*c9d0*/  FMUL.FTZ R152, R3.reuse, R152 ;  /* 0x0000009803987220 */ /* 0x040fe40000410000 */
[C---:B------:R-:W-:Y:S01]  /*c9e0*/  FMUL.FTZ R153, R3.reuse, R153 ;  /* 0x0000009903997220 */ /* 0x040fe20000410000 */
[----:B------:R-:W3:Y:S01]  /*c9f0*/  MUFU.EX2 R193, R193 ;  /* 0x000000c100c17308 */ /* 0x000ee20000000800 */
[----:B------:R-:W-:Y:S01]  /*ca00*/  FMUL.FTZ R154, R2, R154 ;  /* 0x0000009a029a7220 */ /* 0x000fe20000410000 */
[----:B-----5:R-:W-:Y:S01]  /*ca10*/  F2FP.PACK_AB R163, R188, R187 ;  /* 0x000000bbbca3723e */ /* 0x020fe200000000ff */
[C---:B------:R-:W-:Y:S02]  /*ca20*/  FMUL.FTZ R155, R2.reuse, R155 ;  /* 0x0000009b029b7220 */ /* 0x040fe40000410000 */
[C---:B------:R-:W-:Y:S02]  /*ca30*/  FMUL.FTZ R36, R3.reuse, R36 ;  /* 0x0000002403247220 */ /* 0x040fe40000410000 */
[C---:B------:R-:W-:Y:S02]  /*ca40*/  FMUL.FTZ R37, R3.reuse, R37 ;  /* 0x0000002503257220 */ /* 0x040fe40000410000 */
[C---:B-1----:R-:W-:Y:S01]  /*ca50*/  HMMA.16816.F32 R4, R160.reuse, R168, R4 ;  /* 0x000000a8a004723c */ /* 0x042fe20000001804 */
[----:B------:R-:W-:Y:S04]  /*ca60*/  MUFU.EX2 R194, R194 ;  /* 0x000000c200c27308 */ /* 0x000fe80000000800 */
[C---:B------:R-:W-:Y:S02]  /*ca70*/  FMUL.FTZ R38, R2.reuse, R38 ;  /* 0x0000002602267220 */ /* 0x040fe40000410000 */
[C---:B------:R-:W-:Y:S01]  /*ca80*/  FMUL.FTZ R39, R2.reuse, R39 ;  /* 0x0000002702277220 */ /* 0x040fe20000410000 */
[C---:B------:R-:W-:Y:S01]  /*ca90*/  HMMA.16816.F32 R8, R160.reuse, R170, R8 ;  /* 0x000000aaa008723c */ /* 0x040fe20000001808 */
[----:B------:R-:W1:Y:S02]  /*caa0*/  LDSM.16.MT88.4 R168, [R227+0x2100] ;  /* 0x00210000e3a8783b */ /* 0x000e640000004200 */
[----:B------:R-:W5:Y:S01]  /*cab0*/  MUFU.EX2 R195, R195 ;  /* 0x000000c300c37308 */ /* 0x000f620000000800 */
[C---:B------:R-:W-:Y:S02]  /*cac0*/  FMUL.FTZ R40, R3.reuse, R40 ;  /* 0x0000002803287220 */ /* 0x040fe40000410000 */
[C---:B------:R-:W-:Y:S02]  /*cad0*/  FMUL.FTZ R41, R3.reuse, R41 ;  /* 0x0000002903297220 */ /* 0x040fe40000410000 */
[C---:B--2---:R-:W-:Y:S04]  /*cae0*/  HMMA.16816.F32 R132, R160.reuse, R172, R132 ;  /* 0x000000aca084723c */ /* 0x044fe80000001884 */
[C---:B------:R-:W-:Y:S01]  /*caf0*/  FMUL.FTZ R42, R2.reuse, R42 ;  /* 0x0000002a022a7220 */ /* 0x040fe20000410000 */
[----:B------:R-:W-:Y:S01]  /*cb00*/  MUFU.EX2 R196, R196 ;  /* 0x000000c400c47308 */ /* 0x000fe20000000800 */
[C---:B------:R-:W-:Y:S02]  /*cb10*/  FMUL.FTZ R43, R2.reuse, R43 ;  /* 0x0000002b022b7220 */ /* 0x040fe40000410000 */
[C---:B------:R-:W-:Y:S01]  /*cb20*/  HMMA.16816.F32 R136, R160.reuse, R174, R136 ;  /* 0x000000aea088723c */ /* 0x040fe20000001888 */
[----:B------:R-:W2:Y:S03]  /*cb30*/  LDSM.16.MT88.4 R172, [R222+0x2100] ;  /* 0x00210000deac783b */ /* 0x000ea60000004200 */
[C---:B------:R-:W-:Y:S02]  /*cb40*/  FMUL.FTZ R44, R3.reuse, R44 ;  /* 0x0000002c032c7220 */ /* 0x040fe40000410000 */
[C---:B------:R-:W-:Y:S01]  /*cb50*/  FMUL.FTZ R45, R3.reuse, R45 ;  /* 0x0000002d032d7220 */ /* 0x040fe20000410000 */
[----:B------:R-:W1:Y:S01]  /*cb60*/  MUFU.EX2 R197, R197 ;  /* 0x000000c500c57308 */ /* 0x000e620000000800 */
[C---:B------:R-:W-:Y:S04]  /*cb70*/  HMMA.16816.F32 R140, R160.reuse, R176, R140 ;  /* 0x000000b0a08c723c */ /* 0x040fe8000000188c */
[C---:B------:R-:W-:Y:S02]  /*cb80*/  FMUL.FTZ R46, R2.reuse, R46 ;  /* 0x0000002e022e7220 */ /* 0x040fe40000410000 */
[C---:B------:R-:W-:Y:S02]  /*cb90*/  FMUL.FTZ R47, R2.reuse, R47 ;  /* 0x0000002f022f7220 */ /* 0x040fe40000410000 */
[C---:B------:R-:W-:Y:S01]  /*cba0*/  HMMA.16816.F32 R144, R160.reuse, R178, R144 ;  /* 0x000000b2a090723c */ /* 0x040fe20000001890 */
[----:B------:R-:W-:Y:S01]  /*cbb0*/  LDSM.16.MT88.4 R176, [R221+0x2900] ;  /* 0x00290000ddb0783b */ /* 0x000fe20000004200 */
[----:B------:R-:W-:Y:S02]  /*cbc0*/  MUFU.EX2 R198, R198 ;  /* 0x000000c600c67308 */ /* 0x000fe40000000800 */
[C---:B------:R-:W-:Y:S02]  /*cbd0*/  FMUL.FTZ R48, R3.reuse, R48 ;  /* 0x0000003003307220 */ /* 0x040fe40000410000 */
[C---:B------:R-:W-:Y:S02]  /*cbe0*/  FMUL.FTZ R49, R3.reuse, R49 ;  /* 0x0000003103317220 */ /* 0x040fe40000410000 */
[C---:B----4-:R-:W-:Y:S04]  /*cbf0*/  HMMA.16816.F32 R148, R160.reuse, R156, R148 ;  /* 0x0000009ca094723c */ /* 0x050fe80000001894 */
[C---:B------:R-:W-:Y:S01]  /*cc00*/  FMUL.FTZ R50, R2.reuse, R50 ;  /* 0x0000003202327220 */ /* 0x040fe20000410000 */
[----:B------:R-:W4:Y:S01]  /*cc10*/  MUFU.EX2 R199, R199 ;  /* 0x000000c700c77308 */ /* 0x000f220000000800 */
[C---:B------:R-:W-:Y:S02]  /*cc20*/  FMUL.FTZ R51, R2.reuse, R51 ;  /* 0x0000003302337220 */ /* 0x040fe40000410000 */
[C---:B------:R-:W-:Y:S01]  /*cc30*/  HMMA.16816.F32 R152, R160.reuse, R158, R152 ;  /* 0x0000009ea098723c */ /* 0x040fe20000001898 */
[----:B------:R-:W3:Y:S03]  /*cc40*/  LDSM.16.MT88.4 R156, [R221+0x2100] ;  /* 0x00210000dd9c783b */ /* 0x000ee60000004200 */
[C---:B------:R-:W-:Y:S02]  /*cc50*/  FMUL.FTZ R52, R3.reuse, R52 ;  /* 0x0000003403347220 */ /* 0x040fe40000410000 */
[C---:B------:R-:W-:Y:S01]  /*cc60*/  FMUL.FTZ R53, R3.reuse, R53 ;  /* 0x0000003503357220 */ /* 0x040fe20000410000 */
[----:B------:R-:W-:Y:S01]  /*cc70*/  MUFU.EX2 R200, R200 ;  /* 0x000000c800c87308 */ /* 0x000fe20000000800 */
[C---:B-1----:R-:W-:Y:S04]  /*cc80*/  HMMA.16816.F32 R36, R160.reuse, R168, R36 ;  /* 0x000000a8a024723c */ /* 0x042fe80000001824 */
[C---:B------:R-:W-:Y:S02]  /*cc90*/  FMUL.FTZ R54, R2.reuse, R54 ;  /* 0x0000003602367220 */ /* 0x040fe40000410000 */
[C---:B------:R-:W-:Y:S02]  /*cca0*/  FMUL.FTZ R55, R2.reuse, R55 ;  /* 0x0000003702377220 */ /* 0x040fe40000410000 */
[C---:B------:R-:W-:Y:S01]  /*ccb0*/  HMMA.16816.F32 R40, R160.reuse, R170, R40 ;  /* 0x000000aaa028723c */ /* 0x040fe20000001828 */
[----:B------:R-:W1:Y:S01]  /*ccc0*/  LDSM.16.MT88.4 R168, [R220+0x2100] ;  /* 0x00210000dca8783b */ /* 0x000e620000004200 */
[----:B------:R-:W-:Y:S02]  /*ccd0*/  MUFU.EX2 R201, R201 ;  /* 0x000000c900c97308 */ /* 0x000fe40000000800 */
        /* <DEDUP_REMOVED lines=10> */
[----:B------:R-:W-:Y:S01]  /*cd80*/  MUFU.EX2 R203, R203 ;  /* 0x000000cb00cb7308 */ /* 0x000fe20000000800 */
[C---:B------:R-:W-:Y:S01]  /*cd90*/  FMUL.FTZ R62, R2.reuse, R62 ;  /* 0x0000003e023e7220 */ /* 0x040fe20000410000 */
[C---:B---3--:R-:W-:Y:S03]  /*cda0*/  HMMA.16816.F32 R52, R160.reuse, R156, R52 ;  /* 0x0000009ca034723c */ /* 0x048fe60000001834 */
[C---:B------:R-:W-:Y:S02]  /*cdb0*/  FMUL.FTZ R63, R2.reuse, R63 ;  /* 0x0000003f023f7220 */ /* 0x040fe40000410000 */
[C---:B------:R-:W-:Y:S02]  /*cdc0*/  FMUL.FTZ R64, R3.reuse, R64 ;  /* 0x0000004003407220 */ /* 0x040fe40000410000 */
[C---:B------:R-:W-:Y:S01]  /*cdd0*/  FMUL.FTZ R65, R3.reuse, R65 ;  /* 0x0000004103417220 */ /* 0x040fe20000410000 */
[C---:B------:R-:W-:Y:S01]  /*cde0*/  HMMA.16816.F32 R56, R160.reuse, R158, R56 ;  /* 0x0000009ea038723c */ /* 0x040fe20000001838 */
[----:B------:R-:W3:Y:S03]  /*cdf0*/  LDSM.16.MT88.4 R156, [R222+0x4100] ;  /* 0x00410000de9c783b */ /* 0x000ee60000004200 */
        /* <DEDUP_REMOVED lines=83> */
[----:B------:R-:W-:Y:S02]  /*d330*/  LDSM.16.MT88.4 R172, [R227+0x2900] ;  /* 0x00290000e3ac783b */ /* 0x000fe40000004200 */
[C---:B------:R-:W-:Y:S02]  /*d340*/  FMUL.FTZ R126, R2.reuse, R126 ;  /* 0x0000007e027e7220 */ /* 0x040fe40000410000 */
[C---:B------:R-:W-:Y:S02]  /*d350*/  FMUL.FTZ R127, R2.reuse, R127 ;  /* 0x0000007f027f7220 */ /* 0x040fe40000410000 */
[C---:B------:R-:W-:Y:S02]  /*d360*/  FMUL.FTZ R128, R3.reuse, R128 ;  /* 0x0000008003807220 */ /* 0x040fe40000410000 */
[----:B------:R-:W-:Y:S03]  /*d370*/  FMUL.FTZ R129, R3, R129 ;  /* 0x0000008103817220 */ /* 0x000fe60000410000 */
[C---:B------:R-:W-:Y:S03]  /*d380*/  HMMA.16816.F32 R124, R160.reuse, R12, R124 ;  /* 0x0000000ca07c723c */ /* 0x040fe6000000187c */
[C---:B------:R-:W-:Y:S02]  /*d390*/  FMUL.FTZ R130, R2.reuse, R130 ;  /* 0x0000008202827220 */ /* 0x040fe40000410000 */
[C---:B------:R-:W-:Y:S02]  /*d3a0*/  FMUL.FTZ R131, R2.reuse, R131 ;  /* 0x0000008302837220 */ /* 0x040fe40000410000 */
[----:B------:R-:W-:Y:S01]  /*d3b0*/  F2FP.PACK_AB R12, R193, R192 ;  /* 0x000000c0c10c723e */ /* 0x000fe200000000ff */
[----:B------:R-:W-:Y:S01]  /*d3c0*/  FFMA.FTZ R186, R3, R244, R186 ;  /* 0x000000f403ba7223 */ /* 0x000fe200000100ba */
[----:B-----5:R-:W-:Y:S03]  /*d3d0*/  F2FP.PACK_AB R13, R195, R194 ;  /* 0x000000c2c30d723e */ /* 0x020fe600000000ff */
[----:B------:R-:W-:Y:S01]  /*d3e0*/  HMMA.16816.F32 R128, R160, R14, R128 ;  /* 0x0000000ea080723c */ /* 0x000fe20000001880 */
[----:B------:R-:W2:Y:S02]  /*d3f0*/  LDSM.16.MT88.4 R160, [R220+0x900] ;  /* 0x00090000dca0783b */ /* 0x000ea40000004200 */
[----:B------:R-:W-:Y:S02]  /*d400*/  FFMA.FTZ R190, R2, R241, R190 ;  /* 0x000000f102be7223 */ /* 0x000fe400000100be */
[----:B------:R-:W-:Y:S02]  /*d410*/  FADD.FTZ R186, R165, R186 ;  /* 0x000000baa5ba7221 */ /* 0x000fe40000010000 */
[----:B------:R-:W-:Y:S01]  /*d420*/  F2FP.PACK_AB R14, R197, R196 ;  /* 0x000000c4c50e723e */ /* 0x000fe200000000ff */
[----:B------:R-:W-:Y:S01]  /*d430*/  FADD.FTZ R190, R185, R190 ;  /* 0x000000beb9be7221 */ /* 0x000fe20000010000 */
[----:B----4-:R-:W-:Y:S03]  /*d440*/  F2FP.PACK_AB R15, R199, R198 ;  /* 0x000000c6c70f723e */ /* 0x010fe600000000ff */
[----:B------:R-:W-:Y:S02]  /*d450*/  FADD.FTZ R167, R167, R186 ;  /* 0x000000baa7a77221 */ /* 0x000fe40000010000 */
[----:B------:R-:W-:Y:S02]  /*d460*/  FADD.FTZ R187, R187, R190 ;  /* 0x000000bebbbb7221 */ /* 0x000fe40000010000 */
[C---:B---3--:R-:W-:Y:S05]  /*d470*/  HMMA.16816.F32 R4, R12.reuse, R156, R4 ;  /* 0x0000009c0c04723c */ /* 0x048fea0000001804 */
[----:B------:R-:W-:Y:S02]  /*d480*/  FADD.FTZ R167, R184, R167 ;  /* 0x000000a7b8a77221 */ /* 0x000fe40000010000 */
[----:B------:R-:W-:Y:S01]  /*d490*/  FADD.FTZ R187, R188, R187 ;  /* 0x000000bbbcbb7221 */ /* 0x000fe20000010000 */
[C---:B------:R-:W-:Y:S01]  /*d4a0*/  HMMA.16816.F32 R8, R12.reuse, R158, R8 ;  /* 0x0000009e0c08723c */ /* 0x040fe20000001808 */
[----:B------:R-:W3:Y:S03]  /*d4b0*/  LDSM.16.MT88.4 R156, [R222+0x2900] ;  /* 0x00290000de9c783b */ /* 0x000ee60000004200 */
[----:B------:R-:W-:Y:S02]  /*d4c0*/  FADD.FTZ R192, R192, R167 ;  /* 0x000000a7c0c07221 */ /* 0x000fe40000010000 */
[----:B------:R-:W-:Y:S02]  /*d4d0*/  FADD.FTZ R194, R194, R187 ;  /* 0x000000bbc2c27221 */ /* 0x000fe40000010000 */
[C---:B------:R-:W-:Y:S04]  /*d4e0*/  HMMA.16816.F32 R132, R12.reuse, R16, R132 ;  /* 0x000000100c84723c */ /* 0x040fe80000001884 */
        /* <DEDUP_REMOVED lines=11> */
[----:B------:R-:W-:Y:S02]  /*d5a0*/  IMAD.MOV.U32 R165, RZ, RZ, R164 ;  /* 0x000000ffffa57224 */ /* 0x000fe400078e00a4 */
[----:B------:R-:W-:Y:S02]  /*d5b0*/  IMAD.MOV.U32 R3, RZ, RZ, R0 ;  /* 0x000000ffff037224 */ /* 0x000fe400078e0000 */
        /* <DEDUP_REMOVED lines=9> */
[C---:B------:R-:W-:Y:S07]  /*d650*/  HMMA.16816.F32 R52, R12.reuse, R176, R52 ;  /* 0x000000b00c34723c */ /* 0x040fee0000001834 */
[--C-:B------:R-:W-:Y:S01]  /*d660*/  FFMA.FTZ R176, R20, c[0x0][0x2d0], -R191.reuse ;  /* 0x0000b40014b07a23 */ /* 0x100fe200000108bf */
[C---:B------:R-:W-:Y:S04]  /*d670*/  HMMA.16816.F32 R56, R12.reuse, R178, R56 ;  /* 0x000000b20c38723c */ /* 0x040fe80000001838 */
[----:B------:R-:W-:Y:S01]  /*d680*/  FFMA.FTZ R177, R21, c[0x0][0x2d0], -R191 ;  /* 0x0000b40015b17a23 */ /* 0x000fe200000108bf */
[----:B------:R-:W-:Y:S02]  /*d690*/  MUFU.EX2 R176, R176 ;  /* 0x000000b000b07308 */ /* 0x000fe40000000800 */
[--C-:B------:R-:W-:Y:S01]  /*d6a0*/  FFMA.FTZ R178, R22, c[0x0][0x2d0], -R189.reuse ;  /* 0x0000b40016b27a23 */ /* 0x100fe200000108bd */
[C---:B------:R-:W-:Y:S04]  /*d6b0*/  HMMA.16816.F32 R60, R12.reuse, R180, R60 ;  /* 0x000000b40c3c723c */ /* 0x040fe8000000183c */
[----:B------:R-:W-:Y:S02]  /*d6c0*/  FFMA.FTZ R179, R23, c[0x0][0x2d0], -R189 ;  /* 0x0000b40017b37a23 */ /* 0x000fe400000108bd */
[----:B------:R-:W-:Y:S01]  /*d6d0*/  LDSM.16.MT88.4 R20, [R220+0x6900] ;  /* 0x00690000dc14783b */ /* 0x000fe20000004200 */
[--C-:B------:R-:W-:Y:S01]  /*d6e0*/  FFMA.FTZ R180, R24, c[0x0][0x2d0], -R191.reuse ;  /* 0x0000b40018b47a23 */ /* 0x100fe200000108bf */
[C---:B------:R-:W-:Y:S01]  /*d6f0*/  HMMA.16816.F32 R64, R12.reuse, R182, R64 ;  /* 0x000000b60c40723c */ /* 0x040fe20000001840 */
[----:B------:R-:W5:Y:S03]  /*d700*/  MUFU.EX2 R177, R177 ;  /* 0x000000b100b17308 */ /* 0x000f660000000800 */
[--C-:B------:R-:W-:Y:S02]  /*d710*/  FFMA.FTZ R181, R25, c[0x0][0x2d0], -R191.reuse ;  /* 0x0000b40019b57a23 */ /* 0x100fe400000108bf */
[----:B------:R-:W-:Y:S02]  /*d720*/  FFMA.FTZ R191, R33, c[0x0][0x2d0], -R191 ;  /* 0x0000b40021bf7a23 */ /* 0x000fe400000108bf */
[C---:B----4-:R-:W-:Y:S03]  /*d730*/  HMMA.16816.F32 R68, R12.reuse, R16, R68 ;  /* 0x000000100c44723c */ /* 0x050fe60000001844 */
[----:B------:R-:W-:Y:S01]  /*d740*/  MUFU.EX2 R178, R178 ;  /* 0x000000b200b27308 */ /* 0x000fe20000000800 */
[--C-:B------:R-:W-:Y:S02]  /*d750*/  FFMA.FTZ R182, R26, c[0x0][0x2d0], -R189.reuse ;  /* 0x0000b4001ab67a23 */ /* 0x100fe400000108bd */
[----:B------:R-:W-:Y:S02]  /*d760*/  FFMA.FTZ R183, R27, c[0x0][0x2d0], -R189 ;  /* 0x0000b4001bb77a23 */ /* 0x000fe400000108bd */
[C---:B------:R-:W-:Y:S01]  /*d770*/  HMMA.16816.F32 R72, R12.reuse, R18, R72 ;  /* 0x000000120c48723c */ /* 0x040fe20000001848 */
[----:B------:R-:W4:Y:S04]  /*d780*/  LDSM.16.MT88.4 R16, [R227+0x6900] ;  /* 0x00690000e310783b */ /* 0x000f280000004200 */
[----:B------:R-:W-:Y:S03]  /*d790*/  MUFU.EX2 R191, R191 ;  /* 0x000000bf00bf7308 */ /* 0x000fe60000000800 */
[C---:B-1----:R-:W-:Y:S01]  /*d7a0*/  HMMA.16816.F32 R76, R12.reuse, R168, R76 ;  /* 0x000000a80c4c723c */ /* 0x042fe2000000184c */
[----:B------:R-:W-:Y:S06]  /*d7b0*/  LDSM.16.MT88.4 R24, [R222+0x1100] ;  /* 0x00110000de18783b */ /* 0x000fec0000004200 */
[----:B------:R-:W1:Y:S01]  /*d7c0*/  MUFU.EX2 R179, R179 ;  /* 0x000000b300b37308 */ /* 0x000e620000000800 */
[C---:B------:R-:W-:Y:S01]  /*d7d0*/  HMMA.16816.F32 R80, R12.reuse, R170, R80 ;  /* 0x000000aa0c50723c */ /* 0x040fe20000001850 */
[----:B------:R-:W1:Y:S07]  /*d7e0*/  LDSM.16.MT88.4 R168, [R222+0x6900] ;  /* 0x00690000dea8783b */ /* 0x000e6e0000004200 */
[C---:B--2---:R-:W-:Y:S01]  /*d7f0*/  HMMA.16816.F32 R84, R12.reuse, R160, R84 ;  /* 0x000000a00c54723c */ /* 0x044fe20000001854 */
[----:B------:R-:W-:Y:S07]  /*d800*/  MUFU.EX2 R180, R180 ;  /* 0x000000b400b47308 */ /* 0x000fee0000000800 */
[C---:B------:R-:W-:Y:S01]  /*d810*/  HMMA.16816.F32 R88, R12.reuse, R162, R88 ;  /* 0x000000a20c58723c */ /* 0x040fe20000001858 */
[----:B------:R-:W2:Y:S02]  /*d820*/  LDSM.16.MT88.4 R160, [R221+0x6900] ;  /* 0x00690000dda0783b */ /* 0x000ea40000004200 */
[----:B------:R-:W1:Y:S05]  /*d830*/  MUFU.EX2 R181, R181 ;  /* 0x000000b500b57308 */ /* 0x000e6a0000000800 */
[C---:B---3--:R-:W-:Y:S05]  /*d840*/  HMMA.16816.F32 R92, R12.reuse, R156, R92 ;  /* 0x0000009c0c5c723c */ /* 0x048fea000000185c */
[----:B------:R-:W-:Y:S03]  /*d850*/  MUFU.EX2 R182, R182 ;  /* 0x000000b600b67308 */ /* 0x000fe60000000800 */
[C---:B------:R-:W-:Y:S01]  /*d860*/  HMMA.16816.F32 R96, R12.reuse, R158, R96 ;  /* 0x0000009e0c60723c */ /* 0x040fe20000001860 */
[----:B------:R-:W-:Y:S06]  /*d870*/  LDSM.16.MT88.4 R156, [R221+0x1100] ;  /* 0x00110000dd9c783b */ /* 0x000fec0000004200 */
[----:B------:R-:W3:Y:S01]  /*d880*/  MUFU.EX2 R183, R183 ;  /* 0x000000b700b77308 */ /* 0x000ee20000000800 */
        /* <DEDUP_REMOVED lines=8> */
[----:B------:R-:W-:Y:S07]  /*d910*/  LDSM.16.MT88.4 R160, [R227+0x3100] ;  /* 0x00310000e3a0783b */ /* 0x000fee0000004200 */
[C---:B------:R-:W-:Y:S08]  /*d920*/  HMMA.16816.F32 R124, R12.reuse, R20, R124 ;  /* 0x000000140c7c723c */ /* 0x040ff0000000187c */
[----:B------:R-:W-:Y:S01]  /*d930*/  HMMA.16816.F32 R128, R12, R22, R128 ;  /* 0x000000160c80723c */ /* 0x000fe20000001880 */
[----:B------:R-:W1:Y:S06]  /*d940*/  LDSM.16.MT88.4 R20, [R220+0x1100] ;  /* 0x00110000dc14783b */ /* 0x000e6c0000004200 */
[----:B-----5:R-:W-:Y:S01]  /*d950*/  F2FP.PACK_AB R12, R177, R176 ;  /* 0x000000b0b10c723e */ /* 0x020fe200000000ff */
[----:B------:R-:W-:Y:S01]  /*d960*/  FADD.FTZ R176, R176, R197 ;  /* 0x000000c5b0b07221 */ /* 0x000fe20000010000 */
[----:B------:R-:W-:Y:S03]  /*d970*/  F2FP.PACK_AB R13, R179, R178 ;  /* 0x000000b2b30d723e */ /* 0x000fe600000000ff */
[----:B------:R-:W-:Y:S01]  /*d980*/  F2FP.PACK_AB R14, R181, R180 ;  /* 0x000000b4b50e723e */ /* 0x000fe200000000ff */
[----:B------:R-:W-:Y:S01]  /*d990*/  FADD.FTZ R178, R178, R199 ;  /* 0x000000c7b2b27221 */ /* 0x000fe20000010000 */
[----:B---3--:R-:W-:Y:S01]  /*d9a0*/  F2FP.PACK_AB R15, R183, R182 ;  /* 0x000000b6b70f723e */ /* 0x008fe200000000ff */
[----:B------:R-:W-:Y:S02]  /*d9b0*/  FADD.FTZ R177, R177, R176 ;  /* 0x000000b0b1b17221 */ /* 0x000fe40000010000 */
[----:B------:R-:W-:Y:S02]  /*d9c0*/  FADD.FTZ R179, R179, R178 ;  /* 0x000000b2b3b37221 */ /* 0x000fe40000010000 */
[----:B------:R-:W-:Y:S02]  /*d9d0*/  FADD.FTZ R180, R180, R177 ;  /* 0x000000b1b4b47221 */ /* 0x000fe40000010000 */
[C---:B----4-:R-:W-:Y:S03]  /*d9e0*/  HMMA.16816.F32 R4, R12.reuse, R16, R4 ;  /* 0x000000100c04723c */ /* 0x050fe60000001804 */
[----:B------:R-:W-:Y:S02]  /*d9f0*/  FADD.FTZ R182, R182, R179 ;  /* 0x000000b3b6b67221 */ /* 0x000fe40000010000 */
[----:B------:R-:W-:Y:S02]  /*da00*/  FADD.FTZ R181, R181, R180 ;  /* 0x000000b4b5b57221 */ /* 0x000fe40000010000 */
[----:B------:R-:W-:Y:S01]  /*da10*/  FADD.FTZ R183, R183, R182 ;  /* 0x000000b6b7b77221 */ /* 0x000fe20000010000 */
        /* <DEDUP_REMOVED lines=11> */
[C---:B------:R-:W-:Y:S01]  /*dad0*/  HMMA.16816.F32 R36, R12.reuse, R160, R36 ;  /* 0x000000a00c24723c */ /* 0x040fe20000001824 */
[----:B------:R4:W-:Y:S06]  /*dae0*/  MUFU.EX2 R161, R32 ;  /* 0x0000002000a17308 */ /* 0x0009ec0000000800 */
[--C-:B------:R-:W-:Y:S01]  /*daf0*/  FFMA.FTZ R160, R34, c[0x0][0x2d0], -R189.reuse ;  /* 0x0000b40022a07a23 */ /* 0x100fe200000108bd */
[C---:B------:R-:W-:Y:S03]  /*db00*/  HMMA.16816.F32 R40, R12.reuse, R162, R40 ;  /* 0x000000a20c28723c */ /* 0x040fe60000001828 */
[----:B------:R-:W5:Y:S01]  /*db10*/  MUFU.EX2 R163, R160 ;  /* 0x000000a000a37308 */ /* 0x000f620000000800 */
[----:B------:R-:W-:Y:S04]  /*db20*/  FFMA.FTZ R189, R35, c[0x0][0x2d0], -R189 ;  /* 0x0000b40023bd7a23 */ /* 0x000fe800000108bd */
[C---:B------:R-:W-:Y:S05]  /*db30*/  HMMA.16816.F32 R44, R12.reuse, R168, R44 ;  /* 0x000000a80c2c723c */ /* 0x040fea000000182c */
[----:B------:R-:W1:Y:S03]  /*db40*/  MUFU.EX2 R189, R189 ;  /* 0x000000bd00bd7308 */ /* 0x000e660000000800 */
[C---:B------:R-:W-:Y:S01]  /*db50*/  HMMA.16816.F32 R48, R12.reuse, R170, R48 ;  /* 0x000000aa0c30723c */ /* 0x040fe20000001830 */
[----:B------:R-:W-:Y:S07]  /*db60*/  LDSM.16.MT88.4 R168, [R222+0x1900] ;  /* 0x00190000dea8783b */ /* 0x000fee0000004200 */
[C---:B--2---:R-:W-:Y:S01]  /*db70*/  HMMA.16816.F32 R52, R12.reuse, R16, R52 ;  /* 0x000000100c34723c */ /* 0x044fe20000001834 */
[----:B----4-:R-:W-:Y:S07]  /*db80*/  LDSM.16.MT88.4 R32, [R221+0x1900] ;  /* 0x00190000dd20783b */ /* 0x010fee0000004200 */
[C---:B------:R-:W-:Y:S01]  /*db90*/  HMMA.16816.F32 R56, R12.reuse, R18, R56 ;  /* 0x000000120c38723c */ /* 0x040fe20000001838 */
[----:B------:R-:W2:Y:S07]  /*dba0*/  LDSM.16.MT88.4 R16, [R221+0x5100] ;  /* 0x00510000dd10783b */ /* 0x000eae0000004200 */
[C---:B---3--:R-:W-:Y:S08]  /*dbb0*/  HMMA.16816.F32 R60, R12.reuse, R24, R60 ;  /* 0x000000180c3c723c */ /* 0x048ff0000000183c */
        /* <DEDUP_REMOVED lines=14> */
[C---:B------:R-:W-:Y:S08]  /*dca0*/  HMMA.16816.F32 R100, R12.reuse, R156, R100 ;  /* 0x0000009c0c64723c */ /* 0x040ff00000001864 */
[C---:B------:R-:W-:Y:S08]  /*dcb0*/  HMMA.16816.F32 R104, R12.reuse, R158, R104 ;  /* 0x0000009e0c68723c */ /* 0x040ff00000001868 */
[C---:B-1----:R-:W-:Y:S08]  /*dcc0*/  HMMA.16816.F32 R108, R12.reuse, R20, R108 ;  /* 0x000000140c6c723c */ /* 0x042ff0000000186c */
[C---:B------:R-:W-:Y:S01]  /*dcd0*/  HMMA.16816.F32 R112, R12.reuse, R22, R112 ;  /* 0x000000160c70723c */ /* 0x040fe20000001870 */
[----:B------:R-:W1:Y:S07]  /*dce0*/  LDSM.16.MT88.4 R20, [R227+0x3900] ;  /* 0x00390000e314783b */ /* 0x000e6e0000004200 */
[C---:B------:R-:W-:Y:S07]  /*dcf0*/  HMMA.16816.F32 R116, R12.reuse, R28, R116 ;  /* 0x0000001c0c74723c */ /* 0x040fee0000001874 */
[----:B-----5:R-:W-:Y:S01]  /*dd00*/  IMAD.MOV.U32 R28, RZ, RZ, R163 ;  /* 0x000000ffff1c7224 */ /* 0x020fe200078e00a3 */
[C---:B------:R-:W-:Y:S04]  /*dd10*/  HMMA.16816.F32 R120, R12.reuse, R30, R120 ;  /* 0x0000001e0c78723c */ /* 0x040fe80000001878 */
[----:B------:R-:W-:Y:S04]  /*dd20*/  IMAD.MOV.U32 R29, RZ, RZ, R161 ;  /* 0x000000ffff1d7224 */ /* 0x000fe800078e00a1 */
[C---:B--2---:R-:W-:Y:S08]  /*dd30*/  HMMA.16816.F32 R124, R12.reuse, R16, R124 ;  /* 0x000000100c7c723c */ /* 0x044ff0000000187c */
[----:B------:R-:W-:Y:S01]  /*dd40*/  HMMA.16816.F32 R128, R12, R18, R128 ;  /* 0x000000120c80723c */ /* 0x000fe20000001880 */
[----:B------:R-:W2:Y:S06]  /*dd50*/  LDSM.16.MT88.4 R16, [R222+0x3900] ;  /* 0x00390000de10783b */ /* 0x000eac0000004200 */
[----:B------:R-:W-:Y:S02]  /*dd60*/  F2FP.PACK_AB R14, R191, R29 ;  /* 0x0000001dbf0e723e */ /* 0x000fe400000000ff */
[----:B------:R-:W-:Y:S03]  /*dd70*/  F2FP.PACK_AB R15, R189, R28 ;  /* 0x0000001cbd0f723e */ /* 0x000fe600000000ff */
[----:B------:R-:W-:Y:S01]  /*dd80*/  F2FP.PACK_AB R12, R201, R200 ;  /* 0x000000c8c90c723e */ /* 0x000fe200000000ff */
[----:B------:R-:W-:Y:S01]  /*dd90*/  FADD.FTZ R200, R200, R181 ;  /* 0x000000b5c8c87221 */ /* 0x000fe20000010000 */
[----:B------:R-:W-:Y:S01]  /*dda0*/  F2FP.PACK_AB R13, R203, R202 ;  /* 0x000000cacb0d723e */ /* 0x000fe200000000ff */
[----:B------:R-:W-:Y:S02]  /*ddb0*/  FADD.FTZ R202, R202, R183 ;  /* 0x000000b7caca7221 */ /* 0x000fe40000010000 */
[----:B------:R-:W-:Y:S02]  /*ddc0*/  FADD.FTZ R200, R201, R200 ;  /* 0x000000c8c9c87221 */ /* 0x000fe40000010000 */
[----:B------:R-:W-:Y:S02]  /*ddd0*/  FADD.FTZ R202, R203, R202 ;  /* 0x000000cacbca7221 */ /* 0x000fe40000010000 */
[C---:B---3--:R-:W-:Y:S01]  /*dde0*/  HMMA.16816.F32 R160, R12.reuse, R24, R4 ;  /* 0x000000180ca0723c */ /* 0x048fe20000001804 */
[----:B------:R-:W3:Y:S07]  /*ddf0*/  LDSM.16.MT88.4 R4, [R221+0x3900] ;  /* 0x00390000dd04783b */ /* 0x000eee0000004200 */
[C---:B------:R-:W-:Y:S01]  /*de00*/  HMMA.16816.F32 R156, R12.reuse, R26, R8 ;  /* 0x0000001a0c9c723c */ /* 0x040fe20000001808 */
[----:B------:R-:W4:Y:S07]  /*de10*/  LDSM.16.MT88.4 R8, [R220+0x3900] ;  /* 0x00390000dc08783b */ /* 0x000f2e0000004200 */
[C---:B------:R-:W-:Y:S01]  /*de20*/  HMMA.16816.F32 R132, R12.reuse, R168, R132 ;  /* 0x000000a80c84723c */ /* 0x040fe20000001884 */
[----:B------:R-:W5:Y:S07]  /*de30*/  LDSM.16.MT88.4 R24, [R227+0x5900] ;  /* 0x00590000e318783b */ /* 0x000f6e0000004200 */
[C---:B------:R-:W-:Y:S01]  /*de40*/  HMMA.16816.F32 R136, R12.reuse, R170, R136 ;  /* 0x000000aa0c88723c */ /* 0x040fe20000001888 */
[----:B------:R-:W-:Y:S07]  /*de50*/  LDSM.16.MT88.4 R168, [R227+0x7900] ;  /* 0x00790000e3a8783b */ /* 0x000fee0000004200 */
[C---:B------:R-:W-:Y:S08]  /*de60*/  HMMA.16816.F32 R140, R12.reuse, R32, R140 ;  /* 0x000000200c8c723c */ /* 0x040ff0000000188c */
[C---:B------:R-:W-:Y:S01]  /*de70*/  HMMA.16816.F32 R144, R12.reuse, R34, R144 ;  /* 0x000000220c90723c */ /* 0x040fe20000001890 */
[----:B------:R-:W-:Y:S07]  /*de80*/  LDSM.16.MT88.4 R32, [R220+0x5900] ;  /* 0x00590000dc20783b */ /* 0x000fee0000004200 */
[C---:B------:R-:W-:Y:S07]  /*de90*/  HMMA.16816.F32 R148, R12.reuse, R172, R148 ;  /* 0x000000ac0c94723c */ /* 0x040fee0000001894 */
[----:B------:R-:W-:Y:S01]  /*dea0*/  IMAD.MOV.U32 R173, RZ, RZ, R28 ;  /* 0x000000ffffad7224 */ /* 0x000fe200078e001c */
[C---:B------:R-:W-:Y:S04]  /*deb0*/  HMMA.16816.F32 R152, R12.reuse, R174, R152 ;  /* 0x000000ae0c98723c */ /* 0x040fe80000001898 */
[----:B------:R-:W-:Y:S02]  /*dec0*/  IMAD.MOV.U32 R172, RZ, RZ, R29 ;  /* 0x000000ffffac7224 */ /* 0x000fe400078e001d */
[----:B------:R-:W4:Y:S01]  /*ded0*/  LDSM.16.MT88.4 R28, [R222+0x5900] ;  /* 0x00590000de1c783b */ /* 0x000f220000004200 */
[----:B------:R-:W-:Y:S01]  /*dee0*/  FADD.FTZ R202, R173, R202 ;  /* 0x000000caadca7221 */ /* 0x000fe20000010000 */
[C---:B-1----:R-:W-:Y:S04]  /*def0*/  HMMA.16816.F32 R36, R12.reuse, R20, R36 ;  /* 0x000000140c24723c */ /* 0x042fe80000001824 */
[----:B------:R-:W-:Y:S02]  /*df00*/  FADD.FTZ R200, R172, R200 ;  /* 0x000000c8acc87221 */ /* 0x000fe40000010000 */
[----:B------:R-:W-:Y:S02]  /*df10*/  FADD.FTZ R241, R189, R202 ;  /* 0x000000cabdf17221 */ /* 0x000fe40000010000 */
[C---:B------:R-:W-:Y:S01]  /*df20*/  HMMA.16816.F32 R40, R12.reuse, R22, R40 ;  /* 0x000000160c28723c */ /* 0x040fe20000001828 */
[----:B------:R-:W1:Y:S03]  /*df30*/  LDSM.16.MT88.4 R20, [R221+0x5900] ;  /* 0x00590000dd14783b */ /* 0x000e660000004200 */
[----:B------:R-:W-:Y:S04]  /*df40*/  FADD.FTZ R244, R191, R200 ;  /* 0x000000c8bff47221 */ /* 0x000fe80000010000 */
        /* <DEDUP_REMOVED lines=9> */
[C---:B-----5:R-:W-:Y:S08]  /*dfe0*/  HMMA.16816.F32 R68, R12.reuse, R24, R68 ;  /* 0x000000180c44723c */ /* 0x060ff00000001844 */
[C---:B------:R-:W-:Y:S08]  /*dff0*/  HMMA.16816.F32 R72, R12.reuse, R26, R72 ;  /* 0x0000001a0c48723c */ /* 0x040ff00000001848 */
[C---:B------:R-:W-:Y:S08]  /*e000*/  HMMA.16816.F32 R76, R12.reuse, R28, R76 ;  /* 0x0000001c0c4c723c */ /* 0x040ff0000000184c */
        /* <DEDUP_REMOVED lines=9> */
[C---:B---3--:R-:W-:Y:S08]  /*e0a0*/  HMMA.16816.F32 R116, R12.reuse, R4, R116 ;  /* 0x000000040c74723c */ /* 0x048ff00000001874 */
[C---:B------:R-:W-:Y:S08]  /*e0b0*/  HMMA.16816.F32 R120, R12.reuse, R6, R120 ;  /* 0x000000060c78723c */ /* 0x040ff00000001878 */
[C---:B----4-:R-:W-:Y:S08]  /*e0c0*/  HMMA.16816.F32 R124, R12.reuse, R8, R124 ;  /* 0x000000080c7c723c */ /* 0x050ff0000000187c */
[----:B------:R-:W-:Y:S07]  /*e0d0*/  HMMA.16816.F32 R128, R12, R10, R128 ;  /* 0x0000000a0c80723c */ /* 0x000fee0000001880 */
[----:B------:R-:W-:Y:S01]  /*e0e0*/  IMAD.MOV.U32 R12, RZ, RZ, R164 ;  /* 0x000000ffff0c7224 */ /* 0x000fe200078e00a4 */
[----:B------:R-:W-:-:S05]  /*e0f0*/  @P0 BRA `(.L_x_976) ;  /* 0xffffc6f000000947 */ /* 0x000fca000383ffff */
.L_x_975:
[----:B------:R-:W-:-:S06]  /*e100*/  UISETP.GE.AND UP0, UPT, UR14, UR8, UPT ;  /* 0x000000080e00728c */ /* 0x000fcc000bf06270 */
[----:B------:R-:W-:-:S13]  /*e110*/  PLOP3.LUT P0, PT, PT, PT, UP0, 0x80, 0x0 ;  /* 0x000000000000781c */ /* 0x000fda0003f0f008 */
[----:B------:R-:W-:Y:S05]  /*e120*/  @!P0 BRA `(.L_x_977) ;  /* 0x000043b000008947 */ /* 0x000fea0003800000 */
[C---:B------:R-:W-:Y:S01]  /*e130*/  IADD3 R202, P6, R234.reuse, 0x40, RZ ;  /* 0x00000040eaca7810 */ /* 0x040fe20007fde0ff */
[----:B------:R-:W-:Y:S01]  /*e140*/  ULDC.64 UR4, c[0x0][0x208] ;  /* 0x0000820000047ab9 */ /* 0x000fe20000000a00 */
[C---:B------:R-:W-:Y:S01]  /*e150*/  IADD3 R198, P0, R234.reuse, 0xc0, RZ ;  /* 0x000000c0eac67810 */ /* 0x040fe20007f1e0ff */
[----:B------:R-:W-:Y:S01]  /*e160*/  IMAD.MOV.U32 R3, RZ, RZ, R0 ;  /* 0x000000ffff037224 */ /* 0x000fe200078e0000 */
[----:B------:R-:W-:Y:S01]  /*e170*/  IADD3 R200, P5, R234, 0x80, RZ ;  /* 0x00000080eac87810 */ /* 0x000fe20007fbe0ff */
[--C-:B------:R-:W-:Y:S01]  /*e180*/  IMAD.X R203, RZ, RZ, R239.reuse, P6 ;  /* 0x000000ffffcb7224 */ /* 0x100fe200030e06ef */
[C---:B------:R-:W-:Y:S01]  /*e190*/  IADD3 R197, P6, R236.reuse, 0x40, RZ ;  /* 0x00000040ecc57810 */ /* 0x040fe20007fde0ff */
[--C-:B------:R-:W-:Y:S01]  /*e1a0*/  IMAD.X R199, RZ, RZ, R239.reuse, P0 ;  /* 0x000000ffffc77224 */ /* 0x100fe200000e06ef */
[C---:B------:R-:W-:Y:S01]  /*e1b0*/  IADD3 R193, P0, R236.reuse, 0xc0, RZ ;  /* 0x000000c0ecc17810 */ /* 0x040fe20007f1e0ff */
[----:B------:R-:W-:Y:S01]  /*e1c0*/  IMAD.X R201, RZ, RZ, R239, P5 ;  /* 0x000000ffffc97224 */ /* 0x000fe200028e06ef */
[----:B------:R-:W-:Y:S01]  /*e1d0*/  IADD3 R195, P5, R236, 0x80, RZ ;  /* 0x00000080ecc37810 */ /* 0x000fe20007fbe0ff */
[--C-:B------:R-:W-:Y:S01]  /*e1e0*/  IMAD.X R196, RZ, RZ, R243.reuse, P6 ;  /* 0x000000ffffc47224 */ /* 0x100fe200030e06f3 */
[----:B------:R-:W-:Y:S01]  /*e1f0*/  MOV R2, R12 ;  /* 0x0000000c00027202 */ /* 0x000fe20000000f00 */
[----:B------:R-:W-:Y:S01]  /*e200*/  IMAD.X R192, RZ, RZ, R243, P0 ;  /* 0x000000ffffc07224 */ /* 0x000fe200000e06f3 */
[----:B------:R-:W-:Y:S01]  /*e210*/  IADD3.X R194, RZ, R243, RZ, P5, !PT ;  /* 0x000000f3ffc27210 */ /* 0x000fe20002ffe4ff */
[----:B------:R-:W-:Y:S01]  /*e220*/  USHF.L.U64.HI UR21, UR4, 0x5, UR5 ;  /* 0x0000000504157899 */ /* 0x000fe20008010205 */
[----:B------:R-:W-:Y:S01]  /*e230*/  MOV R238, R234 ;  /* 0x000000ea00ee7202 */ /* 0x000fe20000000f00 */
[----:B------:R-:W-:-:S03]  /*e240*/  USHF.L.U32 UR20, UR4, 0x5, URZ ;  /* 0x0000000504147899 */ /* 0x000fc6000800063f */
[----:B------:R-:W-:Y:S02]  /*e250*/  ULDC.64 UR4, c[0x0][0x1e0] ;  /* 0x0000780000047ab9 */ /* 0x000fe40000000a00 */
.L_x_986:
[----:B------:R-:W-:Y:S04]  /*e260*/  DEPBAR.LE SB0, 0x0 ;  /* 0x000080000000791a */ /* 0x000fe80000000000 */
[----:B------:R-:W-:Y:S01]  /*e270*/  BAR.SYNC.DEFER_BLOCKING 0x0 ;  /* 0x0000000000007b1d */ /* 0x000fe20000010000 */
[----:B------:R-:W-:Y:S01]  /*e280*/  USHF.R.S32.HI UR7, URZ, 0x1f, UR14 ;  /* 0x0000001f3f077899 */ /* 0x000fe2000801140e */
[----:B------:R-:W-:Y:S01]  /*e290*/  IMAD.U32 R13, RZ, RZ, UR14 ;  /* 0x0000000eff0d7e24 */ /* 0x000fe2000f8e00ff */
[----:B------:R-:W-:Y:S01]  /*e2a0*/  UIMAD UR6, UR10, UR14, URZ ;  /* 0x0000000e0a0672a4 */ /* 0x000fe2000f8e023f */
[----:B------:R-:W-:Y:S01]  /*e2b0*/  IMAD.U32 R21, RZ, RZ, UR14 ;  /* 0x0000000eff157e24 */ /* 0x000fe2000f8e00ff */
[----:B------:R-:W-:Y:S01]  /*e2c0*/  UIMAD.WIDE.U32 UR22, UR14, UR11, UR20 ;  /* 0x0000000b0e1672a5 */ /* 0x000fe2000f8e0014 */
[----:B------:R-:W-:Y:S01]  /*e2d0*/  IMAD.U32 R15, RZ, RZ, UR14 ;  /* 0x0000000eff0f7e24 */ /* 0x000fe2000f8e00ff */
[----:B------:R-:W-:Y:S01]  /*e2e0*/  UIMAD UR6, UR7, UR11, UR6 ;  /* 0x0000000b070672a4 */ /* 0x000fe2000f8e0206 */
[----:B------:R-:W-:Y:S01]  /*e2f0*/  IMAD.WIDE.U32 R168, R13, UR11, R198 ;  /* 0x0000000b0da87c25 */ /* 0x000fe2000f8e00c6 */
[----:B------:R-:W-:Y:S03]  /*e300*/  UISETP.GT.AND UP3, UPT, UR14, UR8, UPT ;  /* 0x000000080e00728c */ /* 0x000fe6000bf64270 */
[----:B------:R-:W-:Y:S04]  /*e310*/  IMAD.WIDE.U32 R20, R21, UR11, R238 ;  /* 0x0000000b15147c25 */ /* 0x000fe8000f8e00ee */
[----:B------:R-:W-:Y:S01]  /*e320*/  IMAD.WIDE.U32 R28, R15, UR11, R200 ;  /* 0x0000000b0f1c7c25 */ /* 0x000fe2000f8e00c8 */
[----:B------:R-:W-:Y:S02]  /*e330*/  LEA R30, P0, R20, c[0x0][0x1f8], 0x1 ;  /* 0x00007e00141e7a11 */ /* 0x000fe400078008ff */
[----:B------:R-:W-:Y:S01]  /*e340*/  IADD3 R0, R21, UR6, RZ ;  /* 0x0000000615007c10 */ /* 0x000fe2000fffe0ff */
[----:B------:R-:W-:Y:S01]  /*e350*/  IMAD.U32 R23, RZ, RZ, UR14 ;  /* 0x0000000eff177e24 */ /* 0x000fe2000f8e00ff */
[----:B------:R-:W-:Y:S01]  /*e360*/  LEA R250, P5, R28, c[0x0][0x1f8], 0x1 ;  /* 0x00007e001cfa7a11 */ /* 0x000fe200078a08ff */
[----:B------:R-:W-:Y:S01]  /*e370*/  @UP3 UIADD3 UR17, UR14, -0x1, URZ ;  /* 0xffffffff0e113890 */ /* 0x000fe2000fffe03f */
[----:B------:R-:W-:Y:S01]  /*e380*/  LEA.HI.X R31, R20, c[0x0][0x1fc], R0, 0x1, P0 ;  /* 0x00007f00141f7a11 */ /* 0x000fe200000f0c00 */
[----:B------:R-:W-:Y:S01]  /*e390*/  LDSM.16.M88.4 R32, [R230+0x10100] ;  /* 0x01010000e620783b */ /* 0x000fe20000000200 */
[----:B------:R-:W-:Y:S01]  /*e3a0*/  LEA R248, P0, R168, c[0x0][0x1f8], 0x1 ;  /* 0x00007e00a8f87a11 */ /* 0x000fe200078008ff */
[----:B------:R-:W-:Y:S01]  /*e3b0*/  IMAD.WIDE.U32 R22, R23, UR11, R202 ;  /* 0x0000000b17167c25 */ /* 0x000fe2000f8e00ca */
[----:B------:R-:W-:Y:S02]  /*e3c0*/  IADD3 R20, R29, UR6, RZ ;  /* 0x000000061d147c10 */ /* 0x000fe4000fffe0ff */
[----:B------:R-:W1:Y:S02]  /*e3d0*/  LDSM.16.M88.4 R8, [R229+0x8100] ;  /* 0x00810000e508783b */ /* 0x000e640000000200 */
[----:B------:R-:W-:Y:S02]  /*e3e0*/  LEA R188, P6, R22, c[0x0][0x1f8], 0x1 ;  /* 0x00007e0016bc7a11 */ /* 0x000fe400078c08ff */
[----:B------:R-:W-:Y:S01]  /*e3f0*/  LEA.HI.X R251, R28, c[0x0][0x1fc], R20, 0x1, P5 ;  /* 0x00007f001cfb7a11 */ /* 0x000fe200028f0c14 */
[----:B------:R-:W2:Y:S01]  /*e400*/  LDSM.16.M88.4 R16, [R229+0x8900] ;  /* 0x00890000e510783b */ /* 0x000ea20000000200 */
[----:B------:R-:W-:Y:S02]  /*e410*/  IADD3 R0, R23, UR6, RZ ;  /* 0x0000000617007c10 */ /* 0x000fe4000fffe0ff */
[----:B------:R-:W-:Y:S02]  /*e420*/  IADD3 R28, P5, R234, UR22, RZ ;  /* 0x00000016ea1c7c10 */ /* 0x000fe4000ffbe0ff */
[----:B------:R-:W3:Y:S01]  /*e430*/  LDSM.16.M88.4 R24, [R229+0x9100] ;  /* 0x00910000e518783b */ /* 0x000ee20000000200 */
[----:B------:R-:W-:Y:S04]  /*e440*/  LEA.HI.X R189, R22, c[0x0][0x1fc], R0, 0x1, P6 ;  /* 0x00007f0016bd7a11 */ /* 0x000fe800030f0c00 */
[----:B------:R-:W4:Y:S05]  /*e450*/  LDSM.16.M88.4 R164, [R229+0x9900] ;  /* 0x00990000e5a4783b */ /* 0x000f2a0000000200 */
[----:B------:R-:W-:Y:S05]  /*e460*/  LDSM.16.M88.4 R172, [R228] ;  /* 0x00000000e4ac783b */ /* 0x000fea0000000200 */
[----:B------:R-:W-:Y:S05]  /*e470*/  LDSM.16.M88.4 R176, [R219] ;  /* 0x00000000dbb0783b */ /* 0x000fea0000000200 */
[----:B------:R-:W-:Y:S05]  /*e480*/  LDSM.16.M88.4 R180, [R218] ;  /* 0x00000000dab4783b */ /* 0x000fea0000000200 */
[----:B------:R-:W-:Y:S01]  /*e490*/  LDSM.16.M88.4 R184, [R217] ;  /* 0x00000000d9b8783b */ /* 0x000fe20000000200 */
[C---:B-1----:R-:W-:Y:S08]  /*e4a0*/  HMMA.16816.F32 R4, R32.reuse, R8, RZ ;  /* 0x000000082004723c */ /* 0x042ff000000018ff */
[C---:B------:R-:W-:Y:S08]  /*e4b0*/  HMMA.16816.F32 R8, R32.reuse, R10, RZ ;  /* 0x0000000a2008723c */ /* 0x040ff000000018ff */
[C---:B--2---:R-:W-:Y:S07]  /*e4c0*/  HMMA.16816.F32 R12, R32.reuse, R16, RZ ;  /* 0x00000010200c723c */ /* 0x044fee00000018ff */
[----:B------:R-:W-:Y:S01]  /*e4d0*/  IADD3 R16, R169, UR6, RZ ;  /* 0x00000006a9107c10 */ /* 0x000fe2000fffe0ff */
[----:B------:R-:W-:Y:S04]  /*e4e0*/  UIADD3 UR6, UR6, UR23, URZ ;  /* 0x0000001706067290 */ /* 0x000fe8000fffe03f */
[----:B------:R-:W-:Y:S02]  /*e4f0*/  LEA.HI.X R249, R168, c[0x0][0x1fc], R16, 0x1, P0 ;  /* 0x00007f00a8f97a11 */ /* 0x000fe400000f0c10 */
[C---:B------:R-:W-:Y:S01]  /*e500*/  HMMA.16816.F32 R16, R32.reuse, R18, RZ ;  /* 0x000000122010723c */ /* 0x040fe200000018ff */
[----:B------:R-:W1:Y:S01]  /*e510*/  LDSM.16.M88.4 R168, [R226+0x10100] ;  /* 0x01010000e2a8783b */ /* 0x000e620000000200 */
[----:B------:R-:W-:Y:S02]  /*e520*/  LEA R190, P0, R28, c[0x0][0x1f8], 0x1 ;  /* 0x00007e001cbe7a11 */ /* 0x000fe400078008ff */
[----:B------:R-:W-:Y:S02]  /*e530*/  IADD3.X R29, R239, UR6, RZ, P5, !PT ;  /* 0x00000006ef1d7c10 */ /* 0x000fe4000affe4ff */
[----:B------:R-:W-:Y:S01]  /*e540*/  @!PT LDS RZ, [RZ] ;  /* 0x00000000fffff984 */ /* 0x000fe20000000800 */
[----:B------:R-:W-:Y:S01]  /*e550*/  @!PT LDS RZ, [RZ] ;  /* 0x00000000fffff984 */ /* 0x000fe20000000800 */
[----:B------:R-:W-:Y:S01]  /*e560*/  @!PT LDS RZ, [RZ] ;  /* 0x00000000fffff984 */ /* 0x000fe20000000800 */
[----:B------:R4:W-:Y:S01]  /*e570*/  LDGSTS.E.BYPASS.LTC128B.128 [R231+0x100], [R30.64], !P4 ;  /* 0x001000001ee77fae */ /* 0x0009e2000e101d52 */
[----:B------:R-:W-:Y:S01]  /*e580*/  IADD3 R0, P5, R202, UR22, RZ ;  /* 0x00000016ca007c10 */ /* 0x000fe2000ffbe0ff */
[C---:B---3--:R-:W-:Y:S01]  /*e590*/  HMMA.16816.F32 R20, R32.reuse, R24, RZ ;  /* 0x000000182014723c */ /* 0x048fe200000018ff */
[----:B------:R-:W-:Y:S02]  /*e5a0*/  LEA.HI.X R191, R28, c[0x0][0x1fc], R29, 0x1, P0 ;  /* 0x00007f001cbf7a11 */ /* 0x000fe400000f0c1d */
[----:B------:R2:W-:Y:S01]  /*e5b0*/  LDGSTS.E.BYPASS.LTC128B.128 [R231+0x2100], [R188.64], !P3 ;  /* 0x02100000bce77fae */ /* 0x0005e2000d901d52 */
[----:B------:R-:W-:Y:S04]  /*e5c0*/  LEA R246, P0, R0, c[0x0][0x1f8], 0x1 ;  /* 0x00007e0000f67a11 */ /* 0x000fe800078008ff */
[C---:B------:R-:W-:Y:S01]  /*e5d0*/  HMMA.16816.F32 R24, R32.reuse, R26, RZ ;  /* 0x0000001a2018723c */ /* 0x040fe200000018ff */
[----:B------:R3:W-:Y:S05]  /*e5e0*/  LDGSTS.E.BYPASS.LTC128B.128 [R231+0x4100], [R250.64], !P2 ;  /* 0x04100000fae77fae */ /* 0x0007ea000d101d52 */
[----:B------:R5:W-:Y:S05]  /*e5f0*/  LDGSTS.E.BYPASS.LTC128B.128 [R231+0x6100], [R248.64], !P1 ;  /* 0x06100000f8e77fae */ /* 0x000bea000c901d52 */
[----:B------:R3:W-:Y:S01]  /*e600*/  LDGSTS.E.BYPASS.LTC128B.128 [R231+0x1100], [R190.64], !P4 ;  /* 0x01100000bee77fae */ /* 0x0007e2000e101d52 */
[C---:B----4-:R-:W-:Y:S01]  /*e610*/  HMMA.16816.F32 R28, R32.reuse, R164, RZ ;  /* 0x000000a4201c723c */ /* 0x050fe200000018ff */
[----:B--2---:R-:W-:Y:S06]  /*e620*/  IADD3.X R189, R203, UR6, RZ, P5, !PT ;  /* 0x00000006cbbd7c10 */ /* 0x004fec000affe4ff */
[----:B------:R-:W-:Y:S01]  /*e630*/  IADD3 R164, P5, R198, UR22, RZ ;  /* 0x00000016c6a47c10 */ /* 0x000fe2000ffbe0ff */
[----:B------:R-:W-:Y:S01]  /*e640*/  HMMA.16816.F32 R32, R32, R166, RZ ;  /* 0x000000a62020723c */ /* 0x000fe200000018ff */
[----:B------:R-:W-:Y:S03]  /*e650*/  LEA.HI.X R247, R0, c[0x0][0x1fc], R189, 0x1, P0 ;  /* 0x00007f0000f77a11 */ /* 0x000fe600000f0cbd */
[----:B------:R-:W-:Y:S01]  /*e660*/  IADD3 R0, P0, R200, UR22, RZ ;  /* 0x00000016c8007c10 */ /* 0x000fe2000ff1e0ff */
[----:B------:R-:W-:Y:S01]  /*e670*/  @UP3 UIMAD.WIDE.U32 UR22, UR17, UR4, URZ ;  /* 0x00000004111632a5 */ /* 0x000fe2000f8e003f */
[----:B------:R2:W-:Y:S01]  /*e680*/  LDGSTS.E.BYPASS.LTC128B.128 [R231+0x3100], [R246.64], !P3 ;  /* 0x03100000f6e77fae */ /* 0x0005e2000d901d52 */
[----:B------:R-:W-:Y:S01]  /*e690*/  IADD3.X R167, R199, UR6, RZ, P5, !PT ;  /* 0x00000006c7a77c10 */ /* 0x000fe2000affe4ff */
[C---:B-1----:R-:W-:Y:S01]  /*e6a0*/  HMMA.16816.F32 R4, R168.reuse, R172, R4 ;  /* 0x000000aca804723c */ /* 0x042fe20000001804 */
[----:B------:R-:W-:Y:S01]  /*e6b0*/  @UP3 USHF.L.U32 UR7, UR22, 0x6, URZ ;  /* 0x0000000616073899 */ /* 0x000fe2000800063f */
[----:B------:R-:W-:Y:S03]  /*e6c0*/  PLOP3.LUT P5, PT, PT, PT, UP3, 0x80, 0x0 ;  /* 0x000000000000781c */ /* 0x000fe60003faf038 */
[----:B------:R-:W-:Y:S01]  /*e6d0*/  IADD3.X R165, R201, UR6, RZ, P0, !PT ;  /* 0x00000006c9a57c10 */ /* 0x000fe200087fe4ff */
[----:B------:R-:W-:Y:S01]  /*e6e0*/  @UP3 USHF.R.S32.HI UR6, URZ, 0x1f, UR17 ;  /* 0x0000001f3f063899 */ /* 0x000fe20008011411 */
[C---:B-----5:R-:W-:Y:S01]  /*e6f0*/  LEA R248, P6, R0.reuse, c[0x0][0x1f8], 0x1 ;  /* 0x00007e0000f87a11 */ /* 0x060fe200078c08ff */
[C---:B------:R-:W-:Y:S02]  /*e700*/  HMMA.16816.F32 R8, R168.reuse, R174, R8 ;  /* 0x000000aea808723c */ /* 0x040fe40000001808 */
[----:B------:R-:W-:Y:S02]  /*e710*/  @UP3 UIMAD UR6, UR6, UR4, URZ ;  /* 0x00000004060632a4 */ /* 0x000fe4000f8e023f */
[----:B------:R-:W-:Y:S02]  /*e720*/  LEA.HI.X R249, R0, c[0x0][0x1fc], R165, 0x1, P6 ;  /* 0x00007f0000f97a11 */ /* 0x000fe400030f0ca5 */
[C---:B---3--:R-:W-:Y:S01]  /*e730*/  LEA R250, P0, R164.reuse, c[0x0][0x1f8], 0x1 ;  /* 0x00007e00a4fa7a11 */ /* 0x048fe200078008ff */
[----:B------:R-:W-:Y:S01]  /*e740*/  @UP3 UIMAD UR6, UR17, UR5, UR6 ;  /* 0x00000005110632a4 */ /* 0x000fe2000f8e0206 */
[C---:B------:R-:W-:Y:S01]  /*e750*/  HMMA.16816.F32 R12, R168.reuse, R176, R12 ;  /* 0x000000b0a80c723c */ /* 0x040fe2000000180c */
[----:B------:R1:W-:Y:S01]  /*e760*/  LDGSTS.E.BYPASS.LTC128B.128 [R231+0x5100], [R248.64], !P2 ;  /* 0x05100000f8e77fae */ /* 0x0003e2000d101d52 */
[----:B------:R-:W-:Y:S01]  /*e770*/  PLOP3.LUT P6, PT, PT, PT, UP3, 0x80, 0x0 ;  /* 0x000000000000781c */ /* 0x000fe20003fcf038 */
[----:B------:R-:W-:Y:S01]  /*e780*/  @UP3 UIADD3 UR6, UR23, UR6, URZ ;  /* 0x0000000617063290 */ /* 0x000fe2000fffe03f */
[----:B------:R-:W-:Y:S02]  /*e790*/  LEA.HI.X R251, R164, c[0x0][0x1fc], R167, 0x1, P0 ;  /* 0x00007f00a4fb7a11 */ /* 0x000fe400000f0ca7 */
[----:B------:R-:W-:Y:S01]  /*e7a0*/  PLOP3.LUT P0, PT, PT, PT, UP3, 0x80, 0x0 ;  /* 0x000000000000781c */ /* 0x000fe20003f0f038 */
[----:B------:R-:W-:Y:S01]  /*e7b0*/  @UP3 USHF.L.U64.HI UR6, UR22, 0x6, UR6 ;  /* 0x0000000616063899 */ /* 0x000fe20008010206 */
[C---:B------:R-:W-:Y:S01]  /*e7c0*/  HMMA.16816.F32 R16, R168.reuse, R178, R16 ;  /* 0x000000b2a810723c */ /* 0x040fe20000001810 */
[----:B------:R1:W-:Y:S05]  /*e7d0*/  LDGSTS.E.BYPASS.LTC128B.128 [R231+0x7100], [R250.64], !P1 ;  /* 0x07100000fae77fae */ /* 0x0003ea000c901d52 */
[----:B------:R-:W-:Y:S01]  /*e7e0*/  LDSM.16.M88.4 R164, [R225+0x10100] ;  /* 0x01010000e1a4783b */ /* 0x000fe20000000200 */
[----:B------:R-:W-:Y:S01]  /*e7f0*/  @P6 IADD3 R245, P6, R236, UR7, RZ ;  /* 0x00000007ecf56c10 */ /* 0x000fe2000ffde0ff */
[C---:B------:R-:W-:Y:S03]  /*e800*/  HMMA.16816.F32 R20, R168.reuse, R180, R20 ;  /* 0x000000b4a814723c */ /* 0x040fe60000001814 */
[----:B------:R-:W3:Y:S01]  /*e810*/  LDSM.16.M88.4 R188, [R224+0x8100] ;  /* 0x00810000e0bc783b */ /* 0x000ee20000000200 */
[----:B------:R-:W-:Y:S04]  /*e820*/  @P5 LEA R0, P5, R245, c[0x0][0x1c8], 0x1 ;  /* 0x00007200f5005a11 */ /* 0x000fe800078a08ff */
[C---:B------:R-:W-:Y:S01]  /*e830*/  HMMA.16816.F32 R24, R168.reuse, R182, R24 ;  /* 0x000000b6a818723c */ /* 0x040fe20000001818 */
[----:B------:R-:W4:Y:S05]  /*e840*/  LDSM.16.M88.4 R172, [R224+0x8900] ;  /* 0x00890000e0ac783b */ /* 0x000f2a0000000200 */
[----:B------:R-:W0:Y:S02]  /*e850*/  LDGDEPBAR ;  /* 0x00000000000079af */ /* 0x000e240000000000 */
[C---:B------:R-:W-:Y:S03]  /*e860*/  HMMA.16816.F32 R28, R168.reuse, R184, R28 ;  /* 0x000000b8a81c723c */ /* 0x040fe6000000181c */
[----:B------:R-:W-:Y:S05]  /*e870*/  LDSM.16.M88.4 R176, [R224+0x9900] ;  /* 0x00990000e0b0783b */ /* 0x000fea0000000200 */
[----:B------:R-:W-:Y:S01]  /*e880*/  HMMA.16816.F32 R32, R168, R186, R32 ;  /* 0x000000baa820723c */ /* 0x000fe20000001820 */
[----:B------:R-:W5:Y:S05]  /*e890*/  LDSM.16.M88.4 R168, [R224+0x9100] ;  /* 0x00910000e0a8783b */ /* 0x000f6a0000000200 */
[----:B------:R-:W-:Y:S05]  /*e8a0*/  LDSM.16.M88.4 R180, [R223+0x10100] ;  /* 0x01010000dfb4783b */ /* 0x000fea0000000200 */
[----:B------:R-:W1:Y:S01]  /*e8b0*/  LDSM.16.M88.4 R184, [R216] ;  /* 0x00000000d8b8783b */ /* 0x000e620000000200 */
[C---:B---3--:R-:W-:Y:S08]  /*e8c0*/  HMMA.16816.F32 R4, R164.reuse, R188, R4 ;  /* 0x000000bca404723c */ /* 0x048ff00000001804 */
[C---:B------:R-:W-:Y:S01]  /*e8d0*/  HMMA.16816.F32 R8, R164.reuse, R190, R8 ;  /* 0x000000bea408723c */ /* 0x040fe20000001808 */
[----:B------:R-:W3:Y:S07]  /*e8e0*/  LDSM.16.M88.4 R188, [R216+0x800] ;  /* 0x00080000d8bc783b */ /* 0x000eee0000000200 */
[C---:B----4-:R-:W-:Y:S08]  /*e8f0*/  HMMA.16816.F32 R12, R164.reuse, R172, R12 ;  /* 0x000000aca40c723c */ /* 0x050ff0000000180c */
[C---:B------:R-:W-:Y:S01]  /*e900*/  HMMA.16816.F32 R16, R164.reuse, R174, R16 ;  /* 0x000000aea410723c */ /* 0x040fe20000001810 */
[----:B------:R-:W4:Y:S07]  /*e910*/  LDSM.16.M88.4 R172, [R216+0x1000] ;  /* 0x00100000d8ac783b */ /* 0x000f2e0000000200 */
[C---:B-----5:R-:W-:Y:S08]  /*e920*/  HMMA.16816.F32 R20, R164.reuse, R168, R20 ;  /* 0x000000a8a414723c */ /* 0x060ff00000001814 */
[C---:B------:R-:W-:Y:S01]  /*e930*/  HMMA.16816.F32 R24, R164.reuse, R170, R24 ;  /* 0x000000aaa418723c */ /* 0x040fe20000001818 */
[----:B------:R-:W-:Y:S07]  /*e940*/  LDSM.16.M88.4 R168, [R230+0x14100] ;  /* 0x01410000e6a8783b */ /* 0x000fee0000000200 */
[C---:B------:R-:W-:Y:S08]  /*e950*/  HMMA.16816.F32 R28, R164.reuse, R176, R28 ;  /* 0x000000b0a41c723c */ /* 0x040ff0000000181c */
[----:B------:R-:W-:Y:S01]  /*e960*/  HMMA.16816.F32 R32, R164, R178, R32 ;  /* 0x000000b2a420723c */ /* 0x000fe20000001820 */
[----:B------:R-:W5:Y:S05]  /*e970*/  LDSM.16.M88.4 R164, [R216+0x1800] ;  /* 0x00180000d8a4783b */ /* 0x000f6a0000000200 */
[----:B------:R-:W2:Y:S02]  /*e980*/  LDSM.16.M88.4 R176, [R229+0xa100] ;  /* 0x00a10000e5b0783b */ /* 0x000ea40000000200 */
[C---:B-1----:R-:W-:Y:S08]  /*e990*/  HMMA.16816.F32 R4, R180.reuse, R184, R4 ;  /* 0x000000b8b404723c */ /* 0x042ff00000001804 */
[C---:B------:R-:W-:Y:S01]  /*e9a0*/  HMMA.16816.F32 R8, R180.reuse, R186, R8 ;  /* 0x000000bab408723c */ /* 0x040fe20000001808 */
[----:B------:R-:W1:Y:S07]  /*e9b0*/  LDSM.16.M88.4 R184, [R229+0xa900] ;  /* 0x00a90000e5b8783b */ /* 0x000e6e0000000200 */
[C---:B---3--:R-:W-:Y:S08]  /*e9c0*/  HMMA.16816.F32 R12, R180.reuse, R188, R12 ;  /* 0x000000bcb40c723c */ /* 0x048ff0000000180c */
[C---:B------:R-:W-:Y:S01]  /*e9d0*/  HMMA.16816.F32 R16, R180.reuse, R190, R16 ;  /* 0x000000beb410723c */ /* 0x040fe20000001810 */
[----:B------:R-:W3:Y:S07]  /*e9e0*/  LDSM.16.M88.4 R188, [R229+0xb100] ;  /* 0x00b10000e5bc783b */ /* 0x000eee0000000200 */
[C---:B----4-:R-:W-:Y:S08]  /*e9f0*/  HMMA.16816.F32 R20, R180.reuse, R172, R20 ;  /* 0x000000acb414723c */ /* 0x050ff00000001814 */
[C---:B------:R-:W-:Y:S01]  /*ea00*/  HMMA.16816.F32 R24, R180.reuse, R174, R24 ;  /* 0x000000aeb418723c */ /* 0x040fe20000001818 */
[----:B------:R-:W4:Y:S07]  /*ea10*/  LDSM.16.M88.4 R172, [R229+0xb900] ;  /* 0x00b90000e5ac783b */ /* 0x000f2e0000000200 */
[C---:B-----5:R-:W-:Y:S08]  /*ea20*/  HMMA.16816.F32 R28, R180.reuse, R164, R28 ;  /* 0x000000a4b41c723c */ /* 0x060ff0000000181c */
[----:B------:R-:W-:Y:S01]  /*ea30*/  HMMA.16816.F32 R32, R180, R166, R32 ;  /* 0x000000a6b420723c */ /* 0x000fe20000001820 */
[----:B------:R-:W-:Y:S05]  /*ea40*/  LDSM.16.M88.4 R164, [R226+0x14100] ;  /* 0x01410000e2a4783b */ /* 0x000fea0000000200 */
[----:B------:R-:W-:Y:S02]  /*ea50*/  LDSM.16.M88.4 R180, [R214] ;  /* 0x00000000d6b4783b */ /* 0x000fe40000000200 */
[C---:B--2---:R-:W-:Y:S08]  /*ea60*/  HMMA.16816.F32 R4, R168.reuse, R176, R4 ;  /* 0x000000b0a804723c */ /* 0x044ff00000001804 */
[C---:B------:R-:W-:Y:S01]  /*ea70*/  HMMA.16816.F32 R8, R168.reuse, R178, R8 ;  /* 0x000000b2a808723c */ /* 0x040fe20000001808 */
[----:B------:R-:W2:Y:S07]  /*ea80*/  LDSM.16.M88.4 R176, [R215] ;  /* 0x00000000d7b0783b */ /* 0x000eae0000000200 */
[C---:B-1----:R-:W-:Y:S08]  /*ea90*/  HMMA.16816.F32 R12, R168.reuse, R184, R12 ;  /* 0x000000b8a80c723c */ /* 0x042ff0000000180c */
[C---:B------:R-:W-:Y:S01]  /*eaa0*/  HMMA.16816.F32 R16, R168.reuse, R186, R16 ;  /* 0x000000baa810723c */ /* 0x040fe20000001810 */
[----:B------:R-:W1:Y:S07]  /*eab0*/  LDSM.16.M88.4 R184, [R213] ;  /* 0x00000000d5b8783b */ /* 0x000e6e0000000200 */
[C---:B---3--:R-:W-:Y:S08]  /*eac0*/  HMMA.16816.F32 R20, R168.reuse, R188, R20 ;  /* 0x000000bca814723c */ /* 0x048ff00000001814 */
[C---:B------:R-:W-:Y:S01]  /*ead0*/  HMMA.16816.F32 R24, R168.reuse, R190, R24 ;  /* 0x000000bea818723c */ /* 0x040fe20000001818 */
[----:B------:R-:W3:Y:S07]  /*eae0*/  LDSM.16.M88.4 R188, [R212] ;  /* 0x00000000d4bc783b */ /* 0x000eee0000000200 */
[C---:B----4-:R-:W-:Y:S08]  /*eaf0*/  HMMA.16816.F32 R28, R168.reuse, R172, R28 ;  /* 0x000000aca81c723c */ /* 0x050ff0000000181c */
[----:B------:R-:W-:Y:S01]  /*eb00*/  HMMA.16816.F32 R32, R168, R174, R32 ;  /* 0x000000aea820723c */ /* 0x000fe20000001820 */
[----:B------:R-:W-:Y:S05]  /*eb10*/  LDSM.16.M88.4 R168, [R225+0x14100] ;  /* 0x01410000e1a8783b */ /* 0x000fea0000000200 */
[----:B------:R-:W4:Y:S02]  /*eb20*/  LDSM.16.M88.4 R172, [R224+0xa100] ;  /* 0x00a10000e0ac783b */ /* 0x000f240000000200 */
[C---:B--2---:R-:W-:Y:S08]  /*eb30*/  HMMA.16816.F32 R4, R164.reuse, R176, R4 ;  /* 0x000000b0a404723c */ /* 0x044ff00000001804 */
[C---:B------:R-:W-:Y:S01]  /*eb40*/  HMMA.16816.F32 R8, R164.reuse, R178, R8 ;  /* 0x000000b2a408723c */ /* 0x040fe20000001808 */
[----:B------:R-:W2:Y:S07]  /*eb50*/  LDSM.16.M88.4 R176, [R224+0xa900] ;  /* 0x00a90000e0b0783b */ /* 0x000eae0000000200 */
[C---:B------:R-:W-:Y:S08]  /*eb60*/  HMMA.16816.F32 R12, R164.reuse, R180, R12 ;  /* 0x000000b4a40c723c */ /* 0x040ff0000000180c */
[C---:B------:R-:W-:Y:S01]  /*eb70*/  HMMA.16816.F32 R16, R164.reuse, R182, R16 ;  /* 0x000000b6a410723c */ /* 0x040fe20000001810 */
[----:B------:R-:W5:Y:S07]  /*eb80*/  LDSM.16.M88.4 R180, [R224+0xb100] ;  /* 0x00b10000e0b4783b */ /* 0x000f6e0000000200 */
[C---:B-1----:R-:W-:Y:S08]  /*eb90*/  HMMA.16816.F32 R20, R164.reuse, R184, R20 ;  /* 0x000000b8a414723c */ /* 0x042ff00000001814 */
[C---:B------:R-:W-:Y:S01]  /*eba0*/  HMMA.16816.F32 R24, R164.reuse, R186, R24 ;  /* 0x000000baa418723c */ /* 0x040fe20000001818 */
[----:B------:R-:W1:Y:S07]  /*ebb0*/  LDSM.16.M88.4 R184, [R224+0xb900] ;  /* 0x00b90000e0b8783b */ /* 0x000e6e0000000200 */
[C---:B---3--:R-:W-:Y:S08]  /*ebc0*/  HMMA.16816.F32 R28, R164.reuse, R188, R28 ;  /* 0x000000bca41c723c */ /* 0x048ff0000000181c */
[----:B------:R-:W-:Y:S01]  /*ebd0*/  HMMA.16816.F32 R32, R164, R190, R32 ;  /* 0x000000bea420723c */ /* 0x000fe20000001820 */
[----:B------:R-:W-:Y:S05]  /*ebe0*/  LDSM.16.M88.4 R164, [R223+0x14100] ;  /* 0x01410000dfa4783b */ /* 0x000fea0000000200 */
[----:B------:R-:W3:Y:S02]  /*ebf0*/  LDSM.16.M88.4 R188, [R216+0x2000] ;  /* 0x00200000d8bc783b */ /* 0x000ee40000000200 */
[C---:B----4-:R-:W-:Y:S08]  /*ec00*/  HMMA.16816.F32 R4, R168.reuse, R172, R4 ;  /* 0x000000aca804723c */ /* 0x050ff00000001804 */
[C---:B------:R-:W-:Y:S01]  /*ec10*/  HMMA.16816.F32 R8, R168.reuse, R174, R8 ;  /* 0x000000aea808723c */ /* 0x040fe20000001808 */
[----:B------:R-:W4:Y:S07]  /*ec20*/  LDSM.16.M88.4 R172, [R216+0x2800] ;  /* 0x00280000d8ac783b */ /* 0x000f2e0000000200 */
[C---:B--2---:R-:W-:Y:S08]  /*ec30*/  HMMA.16816.F32 R12, R168.reuse, R176, R12 ;  /* 0x000000b0a80c723c */ /* 0x044ff0000000180c */
[C---:B------:R-:W-:Y:S01]  /*ec40*/  HMMA.16816.F32 R16, R168.reuse, R178, R16 ;  /* 0x000000b2a810723c */ /* 0x040fe20000001810 */
[----:B------:R-:W-:Y:S07]  /*ec50*/  LDSM.16.M88.4 R176, [R216+0x3800] ;  /* 0x00380000d8b0783b */ /* 0x000fee0000000200 */
[C---:B-----5:R-:W-:Y:S08]  /*ec60*/  HMMA.16816.F32 R20, R168.reuse, R180, R20 ;  /* 0x000000b4a814723c */ /* 0x060ff00000001814 */
[C---:B------:R-:W-:Y:S01]  /*ec70*/  HMMA.16816.F32 R24, R168.reuse, R182, R24 ;  /* 0x000000b6a818723c */ /* 0x040fe20000001818 */
[----:B------:R-:W-:Y:S07]  /*ec80*/  LDSM.16.M88.4 R180, [R230+0x18100] ;  /* 0x01810000e6b4783b */ /* 0x000fee0000000200 */
[C---:B-1----:R-:W-:Y:S08]  /*ec90*/  HMMA.16816.F32 R28, R168.reuse, R184, R28 ;  /* 0x000000b8a81c723c */ /* 0x042ff0000000181c */
[----:B------:R-:W-:Y:S01]  /*eca0*/  HMMA.16816.F32 R32, R168, R186, R32 ;  /* 0x000000baa820723c */ /* 0x000fe20000001820 */
[----:B------:R-:W1:Y:S05]  /*ecb0*/  LDSM.16.M88.4 R168, [R216+0x3000] ;  /* 0x00300000d8a8783b */ /* 0x000e6a0000000200 */
[----:B------:R-:W2:Y:S02]  /*ecc0*/  LDSM.16.M88.4 R184, [R229+0xc100] ;  /* 0x00c10000e5b8783b */ /* 0x000ea40000000200 */
        /* <DEDUP_REMOVED lines=8> */
[----:B------:R-:W1:Y:S07]  /*ed50*/  LDSM.16.M88.4 R168, [R229+0xd900] ;  /* 0x00d90000e5a8783b */ /* 0x000e6e0000000200 */
[C---:B------:R-:W-:Y:S08]  /*ed60*/  HMMA.16816.F32 R28, R164.reuse, R176, R28 ;  /* 0x000000b0a41c723c */ /* 0x040ff0000000181c */
[----:B------:R-:W-:Y:S01]  /*ed70*/  HMMA.16816.F32 R32, R164, R178, R32 ;  /* 0x000000b2a420723c */ /* 0x000fe20000001820 */
[----:B------:R-:W-:Y:S05]  /*ed80*/  LDSM.16.M88.4 R164, [R226+0x18100] ;  /* 0x01810000e2a4783b */ /* 0x000fea0000000200 */
[----:B------:R-:W5:Y:S02]  /*ed90*/  LDSM.16.M88.4 R176, [R211] ;  /* 0x00000000d3b0783b */ /* 0x000f640000000200 */
[C---:B--2---:R-:W-:Y:S08]  /*eda0*/  HMMA.16816.F32 R4, R180.reuse, R184, R4 ;  /* 0x000000b8b404723c */ /* 0x044ff00000001804 */
[C---:B------:R-:W-:Y:S01]  /*edb0*/  HMMA.16816.F32 R8, R180.reuse, R186, R8 ;  /* 0x000000bab408723c */ /* 0x040fe20000001808 */
[----:B------:R-:W2:Y:S07]  /*edc0*/  LDSM.16.M88.4 R184, [R210] ;  /* 0x00000000d2b8783b */ /* 0x000eae0000000200 */
[C---:B---3--:R-:W-:Y:S08]  /*edd0*/  HMMA.16816.F32 R12, R180.reuse, R188, R12 ;  /* 0x000000bcb40c723c */ /* 0x048ff0000000180c */
[C---:B------:R-:W-:Y:S01]  /*ede0*/  HMMA.16816.F32 R16, R180.reuse, R190, R16 ;  /* 0x000000beb410723c */ /* 0x040fe20000001810 */
[----:B------:R-:W3:Y:S07]  /*edf0*/  LDSM.16.M88.4 R188, [R209] ;  /* 0x00000000d1bc783b */ /* 0x000eee0000000200 */
[C---:B----4-:R-:W-:Y:S08]  /*ee00*/  HMMA.16816.F32 R20, R180.reuse, R172, R20 ;  /* 0x000000acb414723c */ /* 0x050ff00000001814 */
[C---:B------:R-:W-:Y:S01]  /*ee10*/  HMMA.16816.F32 R24, R180.reuse, R174, R24 ;  /* 0x000000aeb418723c */ /* 0x040fe20000001818 */
[----:B------:R-:W4:Y:S07]  /*ee20*/  LDSM.16.M88.4 R172, [R208] ;  /* 0x00000000d0ac783b */ /* 0x000f2e0000000200 */
[C---:B-1----:R-:W-:Y:S08]  /*ee30*/  HMMA.16816.F32 R28, R180.reuse, R168, R28 ;  /* 0x000000a8b41c723c */ /* 0x042ff0000000181c */
[----:B------:R-:W-:Y:S01]  /*ee40*/  HMMA.16816.F32 R32, R180, R170, R32 ;  /* 0x000000aab420723c */ /* 0x000fe20000001820 */
[----:B------:R-:W-:Y:S05]  /*ee50*/  LDSM.16.M88.4 R168, [R225+0x18100] ;  /* 0x01810000e1a8783b */ /* 0x000fea0000000200 */
[----:B------:R-:W1:Y:S02]  /*ee60*/  LDSM.16.M88.4 R180, [R224+0xc100] ;  /* 0x00c10000e0b4783b */ /* 0x000e640000000200 */
[C---:B-----5:R-:W-:Y:S08]  /*ee70*/  HMMA.16816.F32 R4, R164.reuse, R176, R4 ;  /* 0x000000b0a404723c */ /* 0x060ff00000001804 */
[C---:B------:R-:W-:Y:S01]  /*ee80*/  HMMA.16816.F32 R8, R164.reuse, R178, R8 ;  /* 0x000000b2a408723c */ /* 0x040fe20000001808 */
[----:B------:R-:W5:Y:S07]  /*ee90*/  LDSM.16.M88.4 R176, [R224+0xc900] ;  /* 0x00c90000e0b0783b */ /* 0x000f6e0000000200 */
        /* <DEDUP_REMOVED lines=8> */
[----:B------:R-:W-:Y:S05]  /*ef20*/  LDSM.16.M88.4 R164, [R223+0x18100] ;  /* 0x01810000dfa4783b */ /* 0x000fea0000000200 */
[----:B------:R-:W4:Y:S02]  /*ef30*/  LDSM.16.M88.4 R172, [R216+0x4000] ;  /* 0x00400000d8ac783b */ /* 0x000f240000000200 */
[C---:B-1----:R-:W-:Y:S08]  /*ef40*/  HMMA.16816.F32 R4, R168.reuse, R180, R4 ;  /* 0x000000b4a804723c */ /* 0x042ff00000001804 */
[C---:B------:R-:W-:Y:S01]  /*ef50*/  HMMA.16816.F32 R8, R168.reuse, R182, R8 ;  /* 0x000000b6a808723c */ /* 0x040fe20000001808 */
[----:B------:R-:W1:Y:S07]  /*ef60*/  LDSM.16.M88.4 R180, [R216+0x4800] ;  /* 0x00480000d8b4783b */ /* 0x000e6e0000000200 */
[C---:B-----5:R-:W-:Y:S08]  /*ef70*/  HMMA.16816.F32 R12, R168.reuse, R176, R12 ;  /* 0x000000b0a80c723c */ /* 0x060ff0000000180c */
[C---:B------:R-:W-:Y:S01]  /*ef80*/  HMMA.16816.F32 R16, R168.reuse, R178, R16 ;  /* 0x000000b2a810723c */ /* 0x040fe20000001810 */
[----:B------:R-:W-:Y:S07]  /*ef90*/  LDSM.16.M88.4 R176, [R216+0x5800] ;  /* 0x00580000d8b0783b */ /* 0x000fee0000000200 */
[C---:B--2---:R-:W-:Y:S08]  /*efa0*/  HMMA.16816.F32 R20, R168.reuse, R184, R20 ;  /* 0x000000b8a814723c */ /* 0x044ff00000001814 */
[C---:B------:R-:W-:Y:S01]  /*efb0*/  HMMA.16816.F32 R24, R168.reuse, R186, R24 ;  /* 0x000000baa818723c */ /* 0x040fe20000001818 */
[----:B------:R-:W-:Y:S07]  /*efc0*/  LDSM.16.M88.4 R184, [R230+0x1c100] ;  /* 0x01c10000e6b8783b */ /* 0x000fee0000000200 */
[C---:B---3--:R-:W-:Y:S08]  /*efd0*/  HMMA.16816.F32 R28, R168.reuse, R188, R28 ;  /* 0x000000bca81c723c */ /* 0x048ff0000000181c */
[----:B------:R-:W-:Y:S01]  /*efe0*/  HMMA.16816.F32 R32, R168, R190, R32 ;  /* 0x000000bea820723c */ /* 0x000fe20000001820 */
[----:B------:R-:W2:Y:S05]  /*eff0*/  LDSM.16.M88.4 R168, [R216+0x5000] ;  /* 0x00500000d8a8783b */ /* 0x000eaa0000000200 */
[----:B------:R-:W3:Y:S02]  /*f000*/  LDSM.16.M88.4 R188, [R229+0xe100] ;  /* 0x00e10000e5bc783b */ /* 0x000ee40000000200 */
[C---:B----4-:R-:W-:Y:S08]  /*f010*/  HMMA.16816.F32 R4, R164.reuse, R172, R4 ;  /* 0x000000aca404723c */ /* 0x050ff00000001804 */
[C---:B------:R-:W-:Y:S01]  /*f020*/  HMMA.16816.F32 R8, R164.reuse, R174, R8 ;  /* 0x000000aea408723c */ /* 0x040fe20000001808 */
[----:B------:R-:W4:Y:S07]  /*f030*/  LDSM.16.M88.4 R172, [R229+0xe900] ;  /* 0x00e90000e5ac783b */ /* 0x000f2e0000000200 */
[C---:B-1----:R-:W-:Y:S08]  /*f040*/  HMMA.16816.F32 R12, R164.reuse, R180, R12 ;  /* 0x000000b4a40c723c */ /* 0x042ff0000000180c */
[C---:B------:R-:W-:Y:S01]  /*f050*/  HMMA.16816.F32 R16, R164.reuse, R182, R16 ;  /* 0x000000b6a410723c */ /* 0x040fe20000001810 */
[----:B------:R-:W1:Y:S07]  /*f060*/  LDSM.16.M88.4 R180, [R229+0xf100] ;  /* 0x00f10000e5b4783b */ /* 0x000e6e0000000200 */
[C---:B--2---:R-:W-:Y:S08]  /*f070*/  HMMA.16816.F32 R20, R164.reuse, R168, R20 ;  /* 0x000000a8a414723c */ /* 0x044ff00000001814 */
[C---:B------:R-:W-:Y:S01]  /*f080*/  HMMA.16816.F32 R24, R164.reuse, R170, R24 ;  /* 0x000000aaa418723c */ /* 0x040fe20000001818 */
[----:B------:R-:W-:Y:S07]  /*f090*/  LDSM.16.M88.4 R168, [R226+0x1c100] ;  /* 0x01c10000e2a8783b */ /* 0x000fee0000000200 */
[C---:B------:R-:W-:Y:S08]  /*f0a0*/  HMMA.16816.F32 R28, R164.reuse, R176, R28 ;  /* 0x000000b0a41c723c */ /* 0x040ff0000000181c */
[----:B------:R-:W-:Y:S01]  /*f0b0*/  HMMA.16816.F32 R32, R164, R178, R32 ;  /* 0x000000b2a420723c */ /* 0x000fe20000001820 */
[----:B------:R-:W2:Y:S05]  /*f0c0*/  LDSM.16.M88.4 R164, [R229+0xf900] ;  /* 0x00f90000e5a4783b */ /* 0x000eaa0000000200 */
[----:B------:R-:W-:Y:S02]  /*f0d0*/  LDSM.16.M88.4 R176, [R206] ;  /* 0x00000000ceb0783b */ /* 0x000fe40000000200 */
[C---:B---3--:R-:W-:Y:S08]  /*f0e0*/  HMMA.16816.F32 R4, R184.reuse, R188, R4 ;  /* 0x000000bcb804723c */ /* 0x048ff00000001804 */
[C---:B------:R-:W-:Y:S01]  /*f0f0*/  HMMA.16816.F32 R8, R184.reuse, R190, R8 ;  /* 0x000000beb808723c */ /* 0x040fe20000001808 */
[----:B------:R-:W-:Y:S07]  /*f100*/  LDSM.16.M88.4 R188, [R204] ;  /* 0x00000000ccbc783b */ /* 0x000fee0000000200 */
[C---:B----4-:R-:W-:Y:S08]  /*f110*/  HMMA.16816.F32 R12, R184.reuse, R172, R12 ;  /* 0x000000acb80c723c */ /* 0x050ff0000000180c */
[C---:B------:R-:W-:Y:S01]  /*f120*/  HMMA.16816.F32 R16, R184.reuse, R174, R16 ;  /* 0x000000aeb810723c */ /* 0x040fe20000001810 */
[----:B------:R-:W3:Y:S07]  /*f130*/  LDSM.16.M88.4 R172, [R207] ;  /* 0x00000000cfac783b */ /* 0x000eee0000000200 */
[C---:B-1----:R-:W-:Y:S08]  /*f140*/  HMMA.16816.F32 R20, R184.reuse, R180, R20 ;  /* 0x000000b4b814723c */ /* 0x042ff00000001814 */
[C---:B------:R-:W-:Y:S01]  /*f150*/  HMMA.16816.F32 R24, R184.reuse, R182, R24 ;  /* 0x000000b6b818723c */ /* 0x040fe20000001818 */
[----:B------:R-:W1:Y:S07]  /*f160*/  LDSM.16.M88.4 R180, [R205] ;  /* 0x00000000cdb4783b */ /* 0x000e6e0000000200 */
[C---:B--2---:R-:W-:Y:S07]  /*f170*/  HMMA.16816.F32 R28, R184.reuse, R164, R28 ;  /* 0x000000a4b81c723c */ /* 0x044fee000000181c */
[----:B------:R-:W-:Y:S01]  /*f180*/  @P0 IADD3.X R164, R243, UR6, RZ, P6, !PT ;  /* 0x00000006f3a40c10 */ /* 0x000fe2000b7fe4ff */
[----:B------:R-:W-:Y:S01]  /*f190*/  HMMA.16816.F32 R32, R184, R166, R32 ;  /* 0x000000a6b820723c */ /* 0x000fe20000001820 */
[----:B------:R-:W-:Y:S02]  /*f1a0*/  PLOP3.LUT P0, PT, PT, PT, UP3, 0x80, 0x0 ;  /* 0x000000000000781c */ /* 0x000fe40003f0f038 */
[----:B------:R-:W-:Y:S05]  /*f1b0*/  PLOP3.LUT P6, PT, PT, PT, UP3, 0x80, 0x0 ;  /* 0x000000000000781c */ /* 0x000fea0003fcf038 */
[C---:B---3--:R-:W-:Y:S06]  /*f1c0*/  HMMA.16816.F32 R4, R168.reuse, R172, R4 ;  /* 0x000000aca804723c */ /* 0x048fec0000001804 */
[----:B------:R-:W-:Y:S02]  /*f1d0*/  @P0 LEA.HI.X R185, R245, c[0x0][0x1cc], R164, 0x1, P5 ;  /* 0x00007300f5b90a11 */ /* 0x000fe400028f0ca4 */
[----:B------:R-:W-:Y:S01]  /*f1e0*/  LDSM.16.M88.4 R164, [R225+0x1c100] ;  /* 0x01c10000e1a4783b */ /* 0x000fe20000000200 */
[C---:B------:R-:W-:Y:S01]  /*f1f0*/  HMMA.16816.F32 R8, R168.reuse, R174, R8 ;  /* 0x000000aea808723c */ /* 0x040fe20000001808 */
[----:B------:R-:W-:Y:S02]  /*f200*/  PLOP3.LUT P5, PT, PT, PT, UP3, 0x80, 0x0 ;  /* 0x000000000000781c */ /* 0x000fe40003faf038 */
[----:B------:R-:W-:Y:S01]  /*f210*/  PLOP3.LUT P0, PT, PT, PT, UP3, 0x80, 0x0 ;  /* 0x000000000000781c */ /* 0x000fe20003f0f038 */
[----:B------:R-:W2:Y:S01]  /*f220*/  LDSM.16.M88.4 R172, [R224+0xe100] ;  /* 0x00e10000e0ac783b */ /* 0x000ea20000000200 */
[----:B------:R-:W-:Y:S03]  /*f230*/  @P6 IADD3 R187, P6, R197, UR7, RZ ;  /* 0x00000007c5bb6c10 */ /* 0x000fe6000ffde0ff */
[C---:B------:R-:W-:Y:S06]  /*f240*/  HMMA.16816.F32 R12, R168.reuse, R176, R12 ;  /* 0x000000b0a80c723c */ /* 0x040fec000000180c */
[C---:B------:R-:W-:Y:S02]  /*f250*/  @P5 LEA R186, P5, R187.reuse, c[0x0][0x1c8], 0x1 ;  /* 0x00007200bbba5a11 */ /* 0x040fe400078a08ff */
[C---:B------:R-:W-:Y:S01]  /*f260*/  HMMA.16816.F32 R16, R168.reuse, R178, R16 ;  /* 0x000000b2a810723c */ /* 0x040fe20000001810 */
[----:B------:R-:W3:Y:S03]  /*f270*/  LDSM.16.M88.4 R176, [R224+0xe900] ;  /* 0x00e90000e0b0783b */ /* 0x000ee60000000200 */
[----:B------:R-:W-:Y:S02]  /*f280*/  @P0 IADD3.X R184, R196, UR6, RZ, P6, !PT ;  /* 0x00000006c4b80c10 */ /* 0x000fe4000b7fe4ff */
[----:B------:R-:W-:Y:S02]  /*f290*/  PLOP3.LUT P0, PT, PT, PT, UP3, 0x80, 0x0 ;  /* 0x000000000000781c */ /* 0x000fe40003f0f038 */
[C---:B-1----:R-:W-:Y:S01]  /*f2a0*/  HMMA.16816.F32 R20, R168.reuse, R180, R20 ;  /* 0x000000b4a814723c */ /* 0x042fe20000001814 */
[----:B------:R-:W-:Y:S07]  /*f2b0*/  PLOP3.LUT P6, PT, PT, PT, UP3, 0x80, 0x0 ;  /* 0x000000000000781c */ /* 0x000fee0003fcf038 */
[C---:B------:R-:W-:Y:S01]  /*f2c0*/  HMMA.16816.F32 R24, R168.reuse, R182, R24 ;  /* 0x000000b6a818723c */ /* 0x040fe20000001818 */
[----:B------:R-:W1:Y:S03]  /*f2d0*/  LDSM.16.M88.4 R180, [R224+0xf100] ;  /* 0x00f10000e0b4783b */ /* 0x000e660000000200 */
[----:B------:R-:W-:Y:S02]  /*f2e0*/  @P0 LEA.HI.X R187, R187, c[0x0][0x1cc], R184, 0x1, P5 ;  /* 0x00007300bbbb0a11 */ /* 0x000fe400028f0cb8 */
[----:B------:R-:W-:Y:S02]  /*f2f0*/  @P6 IADD3 R184, P6, R195, UR7, RZ ;  /* 0x00000007c3b86c10 */ /* 0x000fe4000ffde0ff */
[C---:B------:R-:W-:Y:S01]  /*f300*/  HMMA.16816.F32 R28, R168.reuse, R188, R28 ;  /* 0x000000bca81c723c */ /* 0x040fe2000000181c */
[----:B------:R-:W-:Y:S02]  /*f310*/  PLOP3.LUT P5, PT, PT, PT, UP3, 0x80, 0x0 ;  /* 0x000000000000781c */ /* 0x000fe40003faf038 */
[----:B------:R-:W-:Y:S05]  /*f320*/  PLOP3.LUT P0, PT, PT, PT, UP3, 0x80, 0x0 ;  /* 0x000000000000781c */ /* 0x000fea0003f0f038 */
[----:B------:R-:W-:Y:S01]  /*f330*/  HMMA.16816.F32 R32, R168, R190, R32 ;  /* 0x000000bea820723c */ /* 0x000fe20000001820 */
[----:B------:R-:W4:Y:S05]  /*f340*/  LDSM.16.M88.4 R168, [R224+0xf900] ;  /* 0x00f90000e0a8783b */ /* 0x000f2a0000000200 */
[----:B------:R-:W-:Y:S02]  /*f350*/  @P5 IADD3.X R189, R194, UR6, RZ, P6, !PT ;  /* 0x00000006c2bd5c10 */ /* 0x000fe4000b7fe4ff */
[----:B------:R-:W-:Y:S01]  /*f360*/  PLOP3.LUT P5, PT, PT, PT, UP3, 0x80, 0x0 ;  /* 0x000000000000781c */ /* 0x000fe20003faf038 */
[C---:B--2---:R-:W-:Y:S01]  /*f370*/  HMMA.16816.F32 R4, R164.reuse, R172, R4 ;  /* 0x000000aca404723c */ /* 0x044fe20000001804 */
[----:B------:R-:W-:Y:S04]  /*f380*/  PLOP3.LUT P6, PT, PT, PT, UP3, 0x80, 0x0 ;  /* 0x000000000000781c */ /* 0x000fe80003fcf038 */
[C---:B------:R-:W-:Y:S03]  /*f390*/  @P0 LEA R188, P0, R184.reuse, c[0x0][0x1c8], 0x1 ;  /* 0x00007200b8bc0a11 */ /* 0x040fe600078008ff */
[C---:B------:R-:W-:Y:S01]  /*f3a0*/  HMMA.16816.F32 R8, R164.reuse, R174, R8 ;  /* 0x000000aea408723c */ /* 0x040fe20000001808 */
[----:B------:R-:W-:Y:S07]  /*f3b0*/  LDSM.16.M88.4 R172, [R216+0x6800] ;  /* 0x00680000d8ac783b */ /* 0x000fee0000000200 */
[C---:B---3--:R-:W-:Y:S04]  /*f3c0*/  HMMA.16816.F32 R12, R164.reuse, R176, R12 ;  /* 0x000000b0a40c723c */ /* 0x048fe8000000180c */
[----:B------:R-:W-:Y:S02]  /*f3d0*/  @P5 LEA.HI.X R189, R184, c[0x0][0x1cc], R189, 0x1, P0 ;  /* 0x00007300b8bd5a11 */ /* 0x000fe400000f0cbd */
[----:B------:R-:W-:Y:S02]  /*f3e0*/  PLOP3.LUT P0, PT, PT, PT, UP3, 0x80, 0x0 ;  /* 0x000000000000781c */ /* 0x000fe40003f0f038 */
[----:B------:R-:W-:Y:S01]  /*f3f0*/  PLOP3.LUT P5, PT, PT, PT, UP3, 0x80, 0x0 ;  /* 0x000000000000781c */ /* 0x000fe20003faf038 */
[C---:B------:R-:W-:Y:S01]  /*f400*/  HMMA.16816.F32 R16, R164.reuse, R178, R16 ;  /* 0x000000b2a410723c */ /* 0x040fe20000001810 */
[----:B------:R-:W-:Y:S07]  /*f410*/  LDSM.16.M88.4 R176, [R216+0x7000] ;  /* 0x00700000d8b0783b */ /* 0x000fee0000000200 */
[C---:B-1----:R-:W-:Y:S04]  /*f420*/  HMMA.16816.F32 R20, R164.reuse, R180, R20 ;  /* 0x000000b4a414723c */ /* 0x042fe80000001814 */
[----:B------:R-:W-:Y:S01]  /*f430*/  @P0 IMAD.MOV.U32 R184, RZ, RZ, R0 ;  /* 0x000000ffffb80224 */ /* 0x000fe200078e0000 */
[----:B------:R-:W-:Y:S02]  /*f440*/  PLOP3.LUT P0, PT, PT, PT, UP3, 0x80, 0x0 ;  /* 0x000000000000781c */ /* 0x000fe40003f0f038 */
[----:B------:R-:W-:Y:S01]  /*f450*/  @P6 IADD3 R0, P6, R193, UR7, RZ ;  /* 0x00000007c1006c10 */ /* 0x000fe2000ffde0ff */
[C---:B------:R-:W-:Y:S01]  /*f460*/  HMMA.16816.F32 R24, R164.reuse, R182, R24 ;  /* 0x000000b6a418723c */ /* 0x040fe20000001818 */
[----:B------:R-:W-:Y:S01]  /*f470*/  LDSM.16.M88.4 R180, [R216+0x7800] ;  /* 0x00780000d8b4783b */ /* 0x000fe20000000200 */
[----:B------:R-:W-:Y:S06]  /*f480*/  @UP3 UIADD3 UR7, UP0, UR13, UR7, URZ ;  /* 0x000000070d073290 */ /* 0x000fec000ff1e03f */
[C---:B----4-:R-:W-:Y:S04]  /*f490*/  HMMA.16816.F32 R28, R164.reuse, R168, R28 ;  /* 0x000000a8a41c723c */ /* 0x050fe8000000181c */
[----:B------:R-:W-:Y:S01]  /*f4a0*/  @P0 IADD3.X R245, R192, UR6, RZ, P6, !PT ;  /* 0x00000006c0f50c10 */ /* 0x000fe2000b7fe4ff */
[----:B------:R-:W-:Y:S01]  /*f4b0*/  @UP3 UIADD3.X UR6, UR12, UR6, URZ, UP0, !UPT ;  /* 0x000000060c063290 */ /* 0x000fe200087fe43f */
[----:B------:R-:W-:Y:S02]  /*f4c0*/  PLOP3.LUT P0, PT, PT, PT, UP3, 0x80, 0x0 ;  /* 0x000000000000781c */ /* 0x000fe40003f0f038 */
[----:B------:R-:W-:Y:S01]  /*f4d0*/  HMMA.16816.F32 R32, R164, R170, R32 ;  /* 0x000000aaa420723c */ /* 0x000fe20000001820 */
[----:B------:R-:W-:Y:S05]  /*f4e0*/  LDSM.16.M88.4 R164, [R223+0x1c100] ;  /* 0x01c10000dfa4783b */ /* 0x000fea0000000200 */
[----:B------:R-:W1:Y:S02]  /*f4f0*/  LDSM.16.M88.4 R168, [R216+0x6000] ;  /* 0x00600000d8a8783b */ /* 0x000e640000000200 */
[----:B------:R-:W-:Y:S04]  /*f500*/  DEPBAR.LE SB0, 0x0 ;  /* 0x000080000000791a */ /* 0x000fe80000000000 */
[----:B------:R-:W-:Y:S06]  /*f510*/  BAR.SYNC.DEFER_BLOCKING 0x0 ;  /* 0x0000000000007b1d */ /* 0x000fec0000010000 */
[----:B------:R-:W-:Y:S01]  /*f520*/  @!PT LDS RZ, [RZ] ;  /* 0x00000000fffff984 */ /* 0x000fe20000000800 */
[----:B------:R-:W-:Y:S01]  /*f530*/  @!PT LDS RZ, [RZ] ;  /* 0x00000000fffff984 */ /* 0x000fe20000000800 */
[----:B------:R-:W-:Y:S01]  /*f540*/  @!PT LDS RZ, [RZ] ;  /* 0x00000000fffff984 */ /* 0x000fe20000000800 */
[----:B------:R2:W-:Y:S01]  /*f550*/  @P5 LDGSTS.E.BYPASS.LTC128B.128 [R231+0x8100], [R184.64], !P4 ;  /* 0x08100000b8e75fae */ /* 0x0005e2000e101d52 */
[----:B------:R-:W-:Y:S01]  /*f560*/  PLOP3.LUT P5, PT, PT, PT, UP3, 0x80, 0x0 ;  /* 0x000000000000781c */ /* 0x000fe20003faf038 */
[C---:B-1----:R-:W-:Y:S11]  /*f570*/  HMMA.16816.F32 R4, R164.reuse, R168, R4 ;  /* 0x000000a8a404723c */ /* 0x042ff60000001804 */
[----:B------:R-:W-:Y:S01]  /*f580*/  @!UPT UIADD3 URZ, URZ, URZ, URZ ;  /* 0x0000003f3f3ff290 */ /* 0x000fe2000fffe03f */
[C---:B------:R-:W-:Y:S02]  /*f590*/  @P5 LEA R246, P6, R0.reuse, c[0x0][0x1c8], 0x1 ;  /* 0x0000720000f65a11 */ /* 0x040fe400078c08ff */
[----:B------:R-:W-:Y:S01]  /*f5a0*/  PLOP3.LUT P5, PT, PT, PT, UP3, 0x80, 0x0 ;  /* 0x000000000000781c */ /* 0x000fe20003faf038 */
[C---:B------:R-:W-:Y:S01]  /*f5b0*/  HMMA.16816.F32 R8, R164.reuse, R170, R8 ;  /* 0x000000aaa408723c */ /* 0x040fe20000001808 */
[----:B------:R-:W-:Y:S07]  /*f5c0*/  PLOP3.LUT P5, PT, PT, PT, UP3, 0x80, 0x0 ;  /* 0x000000000000781c */ /* 0x000fee0003faf038 */
[C---:B------:R-:W-:Y:S04]  /*f5d0*/  HMMA.16816.F32 R12, R164.reuse, R172, R12 ;  /* 0x000000aca40c723c */ /* 0x040fe8000000180c */
[----:B------:R-:W-:Y:S02]  /*f5e0*/  @P0 LEA.HI.X R245, R0, c[0x0][0x1cc], R245, 0x1, P6 ;  /* 0x0000730000f50a11 */ /* 0x000fe400030f0cf5 */
[----:B------:R-:W-:Y:S02]  /*f5f0*/  PLOP3.LUT P6, PT, PT, PT, UP3, 0x80, 0x0 ;  /* 0x000000000000781c */ /* 0x000fe40003fcf038 */
[----:B------:R-:W-:Y:S01]  /*f600*/  PLOP3.LUT P0, PT, PT, PT, UP3, 0x80, 0x0 ;  /* 0x000000000000781c */ /* 0x000fe20003f0f038 */
[C---:B------:R-:W-:Y:S08]  /*f610*/  HMMA.16816.F32 R16, R164.reuse, R174, R16 ;  /* 0x000000aea410723c */ /* 0x040ff00000001810 */
[C---:B------:R-:W-:Y:S04]  /*f620*/  HMMA.16816.F32 R20, R164.reuse, R176, R20 ;  /* 0x000000b0a414723c */ /* 0x040fe80000001814 */
[----:B------:R-:W-:Y:S01]  /*f630*/  @P6 IADD3 R0, P6, R236, UR7, RZ ;  /* 0x00000007ec006c10 */ /* 0x000fe2000ffde0ff */
[----:B------:R1:W-:Y:S01]  /*f640*/  @P0 LDGSTS.E.BYPASS.LTC128B.128 [R231+0xa100], [R186.64], !P3 ;  /* 0x0a100000bae70fae */ /* 0x0003e2000d901d52 */
[----:B------:R-:W-:Y:S02]  /*f650*/  PLOP3.LUT P0, PT, PT, PT, UP3, 0x80, 0x0 ;  /* 0x000000000000781c */ /* 0x000fe40003f0f038 */
[C---:B------:R-:W-:Y:S08]  /*f660*/  HMMA.16816.F32 R24, R164.reuse, R178, R24 ;  /* 0x000000b2a418723c */ /* 0x040ff00000001818 */
[C---:B------:R-:W-:Y:S04]  /*f670*/  HMMA.16816.F32 R28, R164.reuse, R180, R28 ;  /* 0x000000b4a41c723c */ /* 0x040fe8000000181c */
[----:B------:R-:W-:Y:S02]  /*f680*/  @P5 IADD3.X R191, R243, UR6, RZ, P6, !PT ;  /* 0x00000006f3bf5c10 */ /* 0x000fe4000b7fe4ff */
[----:B------:R-:W-:Y:S02]  /*f690*/  PLOP3.LUT P5, PT, PT, PT, UP3, 0x80, 0x0 ;  /* 0x000000000000781c */ /* 0x000fe40003faf038 */
[C---:B------:R-:W-:Y:S01]  /*f6a0*/  @P0 LEA R190, P6, R0.reuse, c[0x0][0x1c8], 0x1 ;  /* 0x0000720000be0a11 */ /* 0x040fe200078c08ff */
[----:B------:R-:W-:Y:S01]  /*f6b0*/  HMMA.16816.F32 R32, R164, R182, R32 ;  /* 0x000000b6a420723c */ /* 0x000fe20000001820 */
[----:B------:R-:W-:Y:S02]  /*f6c0*/  PLOP3.LUT P0, PT, PT, PT, UP3, 0x80, 0x0 ;  /* 0x000000000000781c */ /* 0x000fe40003f0f038 */
[----:B------:R-:W-:Y:S04]  /*f6d0*/  PLOP3.LUT P0, PT, PT, PT, UP3, 0x80, 0x0 ;  /* 0x000000000000781c */ /* 0x000fe80003f0f038 */
[----:B------:R-:W-:Y:S05]  /*f6e0*/  IMAD.U32 R166, RZ, RZ, UR16 ;  /* 0x00000010ffa67e24 */ /* 0x000fea000f8e00ff */
[----:B------:R-:W-:Y:S02]  /*f6f0*/  @P5 LEA.HI.X R191, R0, c[0x0][0x1cc], R191, 0x1, P6 ;  /* 0x0000730000bf5a11 */ /* 0x000fe400030f0cbf */
[----:B------:R-:W-:Y:S02]  /*f700*/  PLOP3.LUT P6, PT, PT, PT, UP3, 0x80, 0x0 ;  /* 0x000000000000781c */ /* 0x000fe40003fcf038 */
[----:B------:R-:W-:Y:S11]  /*f710*/  PLOP3.LUT P5, PT, PT, PT, UP3, 0x80, 0x0 ;  /* 0x000000000000781c */ /* 0x000ff60003faf038 */
[----:B------:R-:W-:Y:S02]  /*f720*/  @P6 IADD3 R0, P6, R197, UR7, RZ ;  /* 0x00000007c5006c10 */ /* 0x000fe4000ffde0ff */
[----:B------:R3:W-:Y:S01]  /*f730*/  @P5 LDGSTS.E.BYPASS.LTC128B.128 [R231+0xc100], [R188.64], !P2 ;  /* 0x0c100000bce75fae */ /* 0x0007e2000d101d52 */
[----:B------:R-:W-:Y:S10]  /*f740*/  PLOP3.LUT P5, PT, PT, PT, UP3, 0x80, 0x0 ;  /* 0x000000000000781c */ /* 0x000ff40003faf038 */
[----:B--2---:R-:W-:Y:S02]  /*f750*/  @P0 IADD3.X R185, R196, UR6, RZ, P6, !PT ;  /* 0x00000006c4b90c10 */ /* 0x004fe4000b7fe4ff */
[----:B------:R-:W-:Y:S02]  /*f760*/  PLOP3.LUT P0, PT, PT, PT, UP3, 0x80, 0x0 ;  /* 0x000000000000781c */ /* 0x000fe40003f0f038 */
[C---:B------:R-:W-:Y:S02]  /*f770*/  @P5 LEA R184, P6, R0.reuse, c[0x0][0x1c8], 0x1 ;  /* 0x0000720000b85a11 */ /* 0x040fe400078c08ff */
[----:B------:R-:W-:Y:S11]  /*f780*/  PLOP3.LUT P5, PT, PT, PT, UP3, 0x80, 0x0 ;  /* 0x000000000000781c */ /* 0x000ff60003faf038 */
[----:B------:R-:W-:Y:S02]  /*f790*/  @P0 LEA.HI.X R185, R0, c[0x0][0x1cc], R185, 0x1, P6 ;  /* 0x0000730000b90a11 */ /* 0x000fe400030f0cb9 */
[----:B------:R-:W-:Y:S02]  /*f7a0*/  PLOP3.LUT P0, PT, PT, PT, UP3, 0x80, 0x0 ;  /* 0x000000000000781c */ /* 0x000fe40003f0f038 */
[----:B------:R-:W-:Y:S02]  /*f7b0*/  @P5 IADD3 R0, P6, R195, UR7, RZ ;  /* 0x00000007c3005c10 */ /* 0x000fe4000ffde0ff */
[----:B------:R-:W-:Y:S11]  /*f7c0*/  PLOP3.LUT P5, PT, PT, PT, UP3, 0x80, 0x0 ;  /* 0x000000000000781c */ /* 0x000ff60003faf038 */
[----:B------:R-:W-:Y:S02]  /*f7d0*/  @P0 IADD3.X R169, R194, UR6, RZ, P6, !PT ;  /* 0x00000006c2a90c10 */ /* 0x000fe4000b7fe4ff */
[----:B------:R-:W-:Y:S02]  /*f7e0*/  PLOP3.LUT P0, PT, PT, PT, UP3, 0x80, 0x0 ;  /* 0x000000000000781c */ /* 0x000fe40003f0f038 */
[C---:B------:R-:W-:Y:S02]  /*f7f0*/  @P5 LEA R168, P6, R0.reuse, c[0x0][0x1c8], 0x1 ;  /* 0x0000720000a85a11 */ /* 0x040fe400078c08ff */
[----:B------:R-:W-:Y:S11]  /*f800*/  PLOP3.LUT P5, PT, PT, PT, UP3, 0x80, 0x0 ;  /* 0x000000000000781c */ /* 0x000ff60003faf038 */
[----:B------:R-:W-:Y:S02]  /*f810*/  @P0 LEA.HI.X R169, R0, c[0x0][0x1cc], R169, 0x1, P6 ;  /* 0x0000730000a90a11 */ /* 0x000fe400030f0ca9 */
[----:B------:R-:W-:Y:S02]  /*f820*/  PLOP3.LUT P0, PT, PT, PT, UP3, 0x80, 0x0 ;  /* 0x000000000000781c */ /* 0x000fe40003f0f038 */
[----:B------:R-:W-:Y:S02]  /*f830*/  @P5 IADD3 R0, P6, R193, UR7, RZ ;  /* 0x00000007c1005c10 */ /* 0x000fe4000ffde0ff */
[----:B------:R-:W-:Y:S11]  /*f840*/  PLOP3.LUT P5, PT, PT, PT, UP3, 0x80, 0x0 ;  /* 0x000000000000781c */ /* 0x000ff60003faf038 */
[----:B------:R-:W-:Y:S01]  /*f850*/  @P0 IADD3.X R171, R192, UR6, RZ, P6, !PT ;  /* 0x00000006c0ab0c10 */ /* 0x000fe2000b7fe4ff */
[----:B------:R-:W-:Y:S01]  /*f860*/  USHF.L.U32 UR6, UR14, 0x6, URZ ;  /* 0x000000060e067899 */ /* 0x000fe2000800063f */
[----:B------:R-:W-:Y:S02]  /*f870*/  PLOP3.LUT P0, PT, PT, PT, UP3, 0x80, 0x0 ;  /* 0x000000000000781c */ /* 0x000fe40003f0f038 */
[C---:B------:R-:W-:Y:S02]  /*f880*/  @P5 LEA R170, P6, R0.reuse, c[0x0][0x1c8], 0x1 ;  /* 0x0000720000aa5a11 */ /* 0x040fe400078c08ff */
[----:B------:R-:W-:Y:S11]  /*f890*/  PLOP3.LUT P5, PT, PT, PT, UP2, 0x80, 0x0 ;  /* 0x000000000000781c */ /* 0x000ff60003faf028 */
[----:B------:R-:W-:Y:S01]  /*f8a0*/  @P0 LEA.HI.X R171, R0, c[0x0][0x1cc], R171, 0x1, P6 ;  /* 0x0000730000ab0a11 */ /* 0x000fe200030f0cab */
[----:B------:R-:W-:Y:S01]  /*f8b0*/  IMAD.MOV.U32 R0, RZ, RZ, R233 ;  /* 0x000000ffff007224 */ /* 0x000fe200078e00e9 */
[----:B------:R-:W-:Y:S01]  /*f8c0*/  PLOP3.LUT P6, PT, PT, PT, UP3, 0x80, 0x0 ;  /* 0x000000000000781c */ /* 0x000fe20003fcf038 */
[----:B-1----:R-:W-:Y:S01]  /*f8d0*/  @P5 IMAD.HI.U32 R186, R233, c[0x0][0x2c8], RZ ;  /* 0x0000b200e9ba5a27 */ /* 0x002fe200078e00ff */
[----:B------:R-:W-:Y:S02]  /*f8e0*/  PLOP3.LUT P0, PT, PT, PT, UP2, 0x80, 0x0 ;  /* 0x000000000000781c */ /* 0x000fe40003f0f028 */
[----:B------:R-:W-:Y:S09]  /*f8f0*/  PLOP3.LUT P5, PT, PT, PT, UP3, 0x80, 0x0 ;  /* 0x000000000000781c */ /* 0x000ff20003faf038 */
[----:B------:R-:W-:Y:S01]  /*f900*/  @P6 IMAD.MOV.U32 R247, RZ, RZ, R245 ;  /* 0x000000fffff76224 */ /* 0x000fe200078e00f5 */
[----:B------:R-:W-:Y:S02]  /*f910*/  PLOP3.LUT P6, PT, PT, PT, UP3, 0x80, 0x0 ;  /* 0x000000000000781c */ /* 0x000fe40003fcf038 */
[----:B------:R-:W-:Y:S02]  /*f920*/  @P0 SHF.R.U32.HI R0, RZ, c[0x0][0x2cc], R186 ;  /* 0x0000b300ff000a19 */ /* 0x000fe400000116ba */
[----:B------:R1:W-:Y:S01]  /*f930*/  @P5 LDGSTS.E.BYPASS.LTC128B.128 [R231+0xe100], [R246.64], !P1 ;  /* 0x0e100000f6e75fae */ /* 0x0003e2000c901d52 */
[----:B------:R-:W-:Y:S02]  /*f940*/  PLOP3.LUT P0, PT, PT, PT, UP3, 0x80, 0x0 ;  /* 0x000000000000781c */ /* 0x000fe40003f0f038 */
[----:B------:R-:W-:Y:S02]  /*f950*/  PLOP3.LUT P0, PT, PT, PT, UP3, 0x80, 0x0 ;  /* 0x000000000000781c */ /* 0x000fe40003f0f038 */
[----:B------:R-:W2:Y:S01]  /*f960*/  SHFL.IDX PT, R173, R0, RZ, 0x1c1f ;  /* 0x001c1fff00ad7589 */ /* 0x000ea200000e0000 */
[----:B------:R-:W-:Y:S02]  /*f970*/  PLOP3.LUT P5, PT, PT, PT, UP3, 0x80, 0x0 ;  /* 0x000000000000781c */ /* 0x000fe40003faf038 */
[----:B------:R-:W-:Y:S02]  /*f980*/  PLOP3.LUT P5, PT, PT, PT, UP3, 0x80, 0x0 ;  /* 0x000000000000781c */ /* 0x000fe40003faf038 */
[----:B------:R3:W-:Y:S01]  /*f990*/  @P6 LDGSTS.E.BYPASS.LTC128B.128 [R231+0x9100], [R190.64], !P4 ;  /* 0x09100000bee76fae */ /* 0x0007e2000e101d52 */
[----:B------:R-:W-:Y:S02]  /*f9a0*/  PLOP3.LUT P6, PT, PT, PT, UP3, 0x80, 0x0 ;  /* 0x000000000000781c */ /* 0x000fe40003fcf038 */
[----:B------:R-:W-:Y:S03]  /*f9b0*/  PLOP3.LUT P6, PT, PT, PT, UP3, 0x80, 0x0 ;  /* 0x000000000000781c */ /* 0x000fe60003fcf038 */
[----:B------:R3:W-:Y:S01]  /*f9c0*/  @P0 LDGSTS.E.BYPASS.LTC128B.128 [R231+0xb100], [R184.64], !P3 ;  /* 0x0b100000b8e70fae */ /* 0x0007e2000d901d52 */
[----:B------:R-:W-:Y:S02]  /*f9d0*/  PLOP3.LUT P0, PT, PT, PT, UP3, 0x80, 0x0 ;  /* 0x000000000000781c */ /* 0x000fe40003f0f038 */
[----:B------:R-:W-:Y:S02]  /*f9e0*/  PLOP3.LUT P0, PT, PT, PT, UP1, 0x40, 0x0 ;  /* 0x000000000000781c */ /* 0x000fe40003f0e818 */
[----:B------:R2:W-:Y:S05]  /*f9f0*/  @P5 LDGSTS.E.BYPASS.LTC128B.128 [R231+0xd100], [R168.64], !P2 ;  /* 0x0d100000a8e75fae */ /* 0x0005ea000d101d52 */
[----:B------:R3:W-:Y:S01]  /*fa00*/  @P6 LDGSTS.E.BYPASS.LTC128B.128 [R231+0xf100], [R170.64], !P1 ;  /* 0x0f100000aae76fae */ /* 0x0007e2000c901d52 */
[----:B-1----:R-:W-:Y:S04]  /*fa10*/  IMAD.U32 R247, RZ, RZ, UR6 ;  /* 0x00000006fff77e24 */ /* 0x002fe8000f8e00ff */
[----:B------:R-:W0:Y:S01]  /*fa20*/  LDGDEPBAR ;  /* 0x00000000000079af */ /* 0x000e220000000000 */
[----:B------:R-:W-:Y:S04]  /*fa30*/  IADD3 R165, -R240, 0x1, -R247 ;  /* 0x00000001f0a57810 */ /* 0x000fe80007ffe9f7 */
[----:B------:R-:W-:Y:S04]  /*fa40*/  IADD3 R166, -R166, UR9, R165 ;  /* 0x00000009a6a67c10 */ /* 0x000fe8000fffe1a5 */
[C---:B------:R-:W-:Y:S02]  /*fa50*/  IADD3 R172, R166.reuse, c[0x0][0x328], RZ ;  /* 0x0000ca00a6ac7a10 */ /* 0x040fe40007ffe0ff */
[----:B------:R-:W-:Y:S03]  /*fa60*/  IADD3 R166, R166, UR15, RZ ;  /* 0x0000000fa6a67c10 */ /* 0x000fe6000fffe0ff */
[--C-:B--2---:R-:W-:Y:S02]  /*fa70*/  IMAD.IADD R169, R172, 0x1, R173.reuse ;  /* 0x00000001aca97824 */ /* 0x104fe400078e02ad */
[----:B------:R-:W-:Y:S01]  /*fa80*/  IMAD.IADD R168, R166, 0x1, R173 ;  /* 0x00000001a6a87824 */ /* 0x000fe200078e02ad */
[----:B------:R-:W-:-:S05]  /*fa90*/  @P0 BRA `(.L_x_978) ;  /* 0x0000019000000947 */ /* 0x000fca0003800000 */
[----:B------:R-:W-:Y:S01]  /*faa0*/  IMAD.U32 R164, RZ, RZ, UR16 ;  /* 0x00000010ffa47e24 */ /* 0x000fe2000f8e00ff */
[----:B------:R-:W-:Y:S04]  /*fab0*/  BSSY B0, `(.L_x_979) ;  /* 0x0000012000007945 */ /* 0x000fe80003800000 */
[----:B---3--:R-:W-:Y:S04]  /*fac0*/  IADD3 R170, -R164, UR9, R173 ;  /* 0x00000009a4aa7c10 */ /* 0x008fe8000fffe1ad */
        /* <DEDUP_REMOVED lines=11> */
.L_x_980:
[----:B------:R-:W-:Y:S04]  /*fb80*/  MOV R164, c[0x0][0x32c] ;  /* 0x0000cb0000a47a02 */ /* 0x000fe80000000f00 */
[----:B------:R-:W-:Y:S11]  /*fb90*/  ISETP.NE.AND P0, PT, R164, 0x1, PT ;  /* 0x00000001a400780c */ /* 0x000ff60003f05270 */
[----:B------:R-:W-:Y:S02]  /*fba0*/  @!UPT UIADD3 URZ, URZ, URZ, URZ ;  /* 0x0000003f3f3ff290 */ /* 0x000fe4000fffe03f */
[----:B------:R-:W-:Y:S05]  /*fbb0*/  @P0 IMAD.HI.U32 R164, R170, c[0x0][0x330], RZ ;  /* 0x0000cc00aaa40a27 */ /* 0x000fea00078e00ff */
[----:B------:R-:W-:Y:S02]  /*fbc0*/  @P0 SHF.R.U32.HI R170, RZ, c[0x0][0x334], R164 ;  /* 0x0000cd00ffaa0a19 */ /* 0x000fe400000116a4 */
.L_x_981:
[----:B------:R-:W-:Y:S05]  /*fbd0*/  BSYNC B0 ;  /* 0x0000000000007941 */ /* 0x000fea0003800000 */
.L_x_979:
[----:B------:R-:W-:Y:S04]  /*fbe0*/  IMAD R165, R170, c[0x0][0x32c], -R247 ;  /* 0x0000cb00aaa57a24 */ /* 0x000fe800078e0af7 */
[----:B------:R-:W-:Y:S05]  /*fbf0*/  IMAD.IADD R165, R165, 0x1, -R240 ;  /* 0x00000001a5a57824 */ /* 0x000fea00078e0af0 */
[----:B------:R-:W-:Y:S02]  /*fc00*/  IADD3 R164, R165, c[0x0][0x32c], RZ ;  /* 0x0000cb00a5a47a10 */ /* 0x000fe40007ffe0ff */
[----:B------:R-:W-:Y:S02]  /*fc10*/  IMNMX R168, R168, R165, !PT ;  /* 0x000000a5a8a87217 */ /* 0x000fe40007800200 */
[----:B------:R-:W-:Y:S02]  /*fc20*/  IMNMX R169, R169, R164, PT ;  /* 0x000000a4a9a97217 */ /* 0x000fe40003800200 */
.L_x_978:
[----:B------:R-:W-:Y:S06]  /*fc30*/  UISETP.GT.AND UP0, UPT, UR14, -0x1, UPT ;  /* 0xffffffff0e00788c */ /* 0x000fec000bf04270 */
[----:B------:R-:W-:Y:S02]  /*fc40*/  PLOP3.LUT P0, PT, PT, PT, UP0, 0x80, 0x0 ;  /* 0x000000000000781c */ /* 0x000fe40003f0f008 */
[----:B------:R-:W-:Y:S02]  /*fc50*/  PLOP3.LUT P6, PT, PT, PT, UP0, 0x80, 0x0 ;  /* 0x000000000000781c */ /* 0x000fe40003fcf008 */
[C---:B------:R-:W-:Y:S02]  /*fc60*/  ISETP.GT.AND P0, PT, R168.reuse, RZ, P0 ;  /* 0x000000ffa800720c */ /* 0x040fe40000704270 */
[----:B------:R-:W-:Y:S02]  /*fc70*/  ISETP.GT.AND P6, PT, R168, 0x8, P6 ;  /* 0x00000008a800780c */ /* 0x000fe400037c4270 */
[C---:B------:R-:W-:Y:S02]  /*fc80*/  ISETP.LT.OR P5, PT, R169.reuse, 0x1, P0 ;  /* 0x00000001a900780c */ /* 0x040fe400007a1670 */
[----:B------:R-:W-:Y:S02]  /*fc90*/  PLOP3.LUT P0, PT, PT, PT, UP0, 0x80, 0x0 ;  /* 0x000000000000781c */ /* 0x000fe40003f0f008 */
[----:B------:R-:W-:Y:S02]  /*fca0*/  FSEL R164, R4, -INF , !P5 ;  /* 0xff80000004a47808 */ /* 0x000fe40006800000 */
[C---:B------:R-:W-:Y:S02]  /*fcb0*/  ISETP.GT.AND P0, PT, R168.reuse, 0x1, P0 ;  /* 0x00000001a800780c */ /* 0x040fe40000704270 */
[----:B------:R-:W-:Y:S02]  /*fcc0*/  PLOP3.LUT P5, PT, PT, PT, UP0, 0x80, 0x0 ;  /* 0x000000000000781c */ /* 0x000fe40003faf008 */
[----:B------:R-:W-:Y:S02]  /*fcd0*/  ISETP.LT.OR P0, PT, R169, 0x2, P0 ;  /* 0x00000002a900780c */ /* 0x000fe40000701670 */
[C---:B------:R-:W-:Y:S02]  /*fce0*/  ISETP.GT.AND P5, PT, R168.reuse, 0x9, P5 ;  /* 0x00000009a800780c */ /* 0x040fe40002fa4270 */
[----:B------:R-:W-:Y:S02]  /*fcf0*/  FSEL R167, R5, -INF , !P0 ;  /* 0xff80000005a77808 */ /* 0x000fe40004000000 */
[----:B------:R-:W-:Y:S01]  /*fd00*/  PLOP3.LUT P0, PT, PT, PT, UP0, 0x80, 0x0 ;  /* 0x000000000000781c */ /* 0x000fe20003f0f008 */
[----:B------:R-:W1:Y:S01]  /*fd10*/  SHFL.IDX PT, R5, R0, 0x1, 0x1c1f ;  /* 0x003c1f0000057f89 */ /* 0x000e6200000e0000 */
[C---:B------:R-:W-:Y:S02]  /*fd20*/  ISETP.LT.OR P6, PT, R169.reuse, 0x9, P6 ;  /* 0x00000009a900780c */ /* 0x040fe400037c1670 */
[----:B------:R-:W-:Y:S02]  /*fd30*/  ISETP.GT.AND P0, PT, R168, 0x10, P0 ;  /* 0x00000010a800780c */ /* 0x000fe40000704270 */
[C---:B------:R-:W-:Y:S02]  /*fd40*/  ISETP.LT.OR P5, PT, R169.reuse, 0xa, P5 ;  /* 0x0000000aa900780c */ /* 0x040fe40002fa1670 */
[----:B------:R-:W-:Y:S02]  /*fd50*/  ISETP.LT.OR P0, PT, R169, 0x11, P0 ;  /* 0x00000011a900780c */ /* 0x000fe40000701670 */
[----:B------:R-:W-:Y:S02]  /*fd60*/  FSEL R165, R8, -INF , !P6 ;  /* 0xff80000008a57808 */ /* 0x000fe40007000000 */
[----:B------:R-:W-:Y:S02]  /*fd70*/  FSEL R179, R12, -INF , !P0 ;  /* 0xff8000000cb37808 */ /* 0x000fe40004000000 */
[----:B------:R-:W-:Y:S02]  /*fd80*/  PLOP3.LUT P0, PT, PT, PT, UP0, 0x80, 0x0 ;  /* 0x000000000000781c */ /* 0x000fe40003f0f008 */
[----:B------:R-:W-:Y:S02]  /*fd90*/  PLOP3.LUT P6, PT, PT, PT, UP0, 0x80, 0x0 ;  /* 0x000000000000781c */ /* 0x000fe40003fcf008 */
[----:B------:R-:W-:Y:S02]  /*fda0*/  FSEL R9, R9, -INF , !P5 ;  /* 0xff80000009097808 */ /* 0x000fe40006800000 */
[----:B------:R-:W-:Y:S02]  /*fdb0*/  PLOP3.LUT P5, PT, PT, PT, UP0, 0x80, 0x0 ;  /* 0x000000000000781c */ /* 0x000fe40003faf008 */
[C---:B------:R-:W-:Y:S02]  /*fdc0*/  ISETP.GT.AND P0, PT, R168.reuse, 0x19, P0 ;  /* 0x00000019a800780c */ /* 0x040fe40000704270 */
[----:B------:R-:W-:Y:S01]  /*fdd0*/  ISETP.GT.AND P6, PT, R168, 0x11, P6 ;  /* 0x00000011a800780c */ /* 0x000fe200037c4270 */
[--C-:B-1----:R-:W-:Y:S01]  /*fde0*/  IMAD.IADD R0, R172, 0x1, R5.reuse ;  /* 0x00000001ac007824 */ /* 0x102fe200078e0205 */
[----:B------:R-:W-:Y:S01]  /*fdf0*/  ISETP.GT.AND P5, PT, R168, 0x18, P5 ;  /* 0x00000018a800780c */ /* 0x000fe20002fa4270 */
[----:B------:R-:W-:Y:S01]  /*fe00*/  IMAD.IADD R166, R166, 0x1, R5 ;  /* 0x00000001a6a67824 */ /* 0x000fe200078e0205 */
[C---:B------:R-:W-:Y:S02]  /*fe10*/  ISETP.LT.OR P0, PT, R169.reuse, 0x1a, P0 ;  /* 0x0000001aa900780c */ /* 0x040fe40000701670 */
[C---:B------:R-:W-:Y:S02]  /*fe20*/  ISETP.LT.OR P6, PT, R169.reuse, 0x12, P6 ;  /* 0x00000012a900780c */ /* 0x040fe400037c1670 */
[----:B------:R-:W-:Y:S02]  /*fe30*/  ISETP.LT.OR P5, PT, R169, 0x19, P5 ;  /* 0x00000019a900780c */ /* 0x000fe40002fa1670 */
[----:B------:R-:W-:Y:S02]  /*fe40*/  FSEL R183, R17, -INF , !P0 ;  /* 0xff80000011b77808 */ /* 0x000fe40004000000 */
[----:B------:R-:W-:Y:S02]  /*fe50*/  PLOP3.LUT P0, PT, PT, PT, UP0, 0x80, 0x0 ;  /* 0x000000000000781c */ /* 0x000fe40003f0f008 */
[----:B---3--:R-:W-:Y:S02]  /*fe60*/  FSEL R185, R13, -INF , !P6 ;  /* 0xff8000000db97808 */ /* 0x008fe40007000000 */
        /* <DEDUP_REMOVED lines=48> */
.L_x_984:
[----:B------:R-:W-:Y:S04]  /*10170*/  MOV R4, c[0x0][0x32c] ;  /* 0x0000cb0000047a02 */ /* 0x000fe80000000f00 */
[----:B------:R-:W-:Y:S11]  /*10180*/  ISETP.NE.AND P0, PT, R4, 0x1, PT ;  /* 0x000000010400780c */ /* 0x000ff60003f05270 */
[----:B------:R-:W-:Y:S02]  /*10190*/  @!UPT UIADD3 URZ, URZ, URZ, URZ ;  /* 0x0000003f3f3ff290 */ /* 0x000fe4000fffe03f */
[----:B------:R-:W-:Y:S05]  /*101a0*/  @P0 IMAD.HI.U32 R4, R8, c[0x0][0x330], RZ ;  /* 0x0000cc0008040a27 */ /* 0x000fea00078e00ff */
[----:B------:R-:W-:Y:S02]  /*101b0*/  @P0 SHF.R.U32.HI R8, RZ, c[0x0][0x334], R4 ;  /* 0x0000cd00ff080a19 */ /* 0x000fe40000011604 */
.L_x_985:
[----:B------:R-:W-:Y:S05]  /*101c0*/  BSYNC B0 ;  /* 0x0000000000007941 */ /* 0x000fea0003800000 */
.L_x_983:
[----:B------:R-:W-:Y:S04]  /*101d0*/  IMAD R247, R8, c[0x0][0x32c], -R247 ;  /* 0x0000cb0008f77a24 */ /* 0x000fe800078e0af7 */
[----:B------:R-:W-:Y:S05]  /*101e0*/  IMAD.IADD R247, R247, 0x1, -R240 ;  /* 0x00000001f7f77824 */ /* 0x000fea00078e0af0 */
[----:B------:R-:W-:Y:S02]  /*101f0*/  IADD3 R5, R247, c[0x0][0x32c], RZ ;  /* 0x0000cb00f7057a10 */ /* 0x000fe40007ffe0ff */
[----:B------:R-:W-:Y:S02]  /*10200*/  IMNMX R166, R166, R247, !PT ;  /* 0x000000f7a6a67217 */ /* 0x000fe40007800200 */
[----:B------:R-:W-:Y:S02]  /*10210*/  IMNMX R0, R0, R5, PT ;  /* 0x0000000500007217 */ /* 0x000fe40003800200 */
.L_x_982:
        /* <DEDUP_REMOVED lines=8> */
[----:B------:R-:W-:Y:S02]  /*102a0*/  ISETP.LT.OR P5, PT, R0, 0x1, P5 ;  /* 0x000000010000780c */ /* 0x000fe40002fa1670 */
[----:B------:R-:W-:Y:S02]  /*102b0*/  FMNMX.FTZ R4, R179, R4, !PT ;  /* 0x00000004b3047209 */ /* 0x000fe40007810000 */
[----:B------:R-:W-:Y:S02]  /*102c0*/  FSEL R17, R6, -INF , !P5 ;  /* 0xff80000006117808 */ /* 0x000fe40006800000 */
[----:B------:R-:W-:Y:S02]  /*102d0*/  PLOP3.LUT P6, PT, PT, PT, UP0, 0x80, 0x0 ;  /* 0x000000000000781c */ /* 0x000fe40003fcf008 */
[----:B------:R-:W-:Y:S02]  /*102e0*/  ISETP.LT.OR P0, PT, R0, 0x2, P0 ;  /* 0x000000020000780c */ /* 0x000fe40000701670 */
[----:B------:R-:W-:Y:S02]  /*102f0*/  PLOP3.LUT P5, PT, PT, PT, UP0, 0x80, 0x0 ;  /* 0x000000000000781c */ /* 0x000fe40003faf008 */
[----:B------:R-:W-:Y:S02]  /*10300*/  FMNMX.FTZ R4, R185, R4, !PT ;  /* 0x00000004b9047209 */ /* 0x000fe40007810000 */
[----:B------:R-:W-:Y:S02]  /*10310*/  FSEL R16, R7, -INF , !P0 ;  /* 0xff80000007107808 */ /* 0x000fe40004000000 */
[C---:B------:R-:W-:Y:S02]  /*10320*/  ISETP.GT.AND P6, PT, R166.reuse, 0x8, P6 ;  /* 0x00000008a600780c */ /* 0x040fe400037c4270 */
[----:B------:R-:W-:Y:S02]  /*10330*/  ISETP.GT.AND P5, PT, R166, 0x9, P5 ;  /* 0x00000009a600780c */ /* 0x000fe40002fa4270 */
[----:B------:R-:W-:Y:S02]  /*10340*/  PLOP3.LUT P0, PT, PT, PT, UP0, 0x80, 0x0 ;  /* 0x000000000000781c */ /* 0x000fe40003f0f008 */
        /* <DEDUP_REMOVED lines=8> */
[----:B------:R-:W-:Y:S02]  /*103d0*/  FMNMX.FTZ R7, R16, R7, !PT ;  /* 0x0000000710077209 */ /* 0x000fe40007810000 */
[----:B------:R-:W-:Y:S02]  /*103e0*/  ISETP.LT.OR P0, PT, R0, 0x11, P0 ;  /* 0x000000110000780c */ /* 0x000fe40000701670 */
[----:B------:R-:W-:Y:S02]  /*103f0*/  PLOP3.LUT P6, PT, PT, PT, UP0, 0x80, 0x0 ;  /* 0x000000000000781c */ /* 0x000fe40003fcf008 */
[----:B------:R-:W-:Y:S02]  /*10400*/  PLOP3.LUT P5, PT, PT, PT, UP0, 0x80, 0x0 ;  /* 0x000000000000781c */ /* 0x000fe40003faf008 */
[----:B------:R-:W-:Y:S02]  /*10410*/  FMNMX.FTZ R4, R245, R4, !PT ;  /* 0x00000004f5047209 */ /* 0x000fe40007810000 */
[----:B------:R-:W-:Y:S02]  /*10420*/  FMNMX.FTZ R7, R10, R7, !PT ;  /* 0x000000070a077209 */ /* 0x000fe40007810000 */
[C---:B------:R-:W-:Y:S02]  /*10430*/  ISETP.GT.AND P6, PT, R166.reuse, 0x11, P6 ;  /* 0x00000011a600780c */ /* 0x040fe400037c4270 */
[----:B------:R-:W-:Y:S02]  /*10440*/  ISETP.GT.AND P5, PT, R166, 0x18, P5 ;  /* 0x00000018a600780c */ /* 0x000fe40002fa4270 */
[----:B------:R-:W-:Y:S02]  /*10450*/  FSEL R250, R14, -INF , !P0 ;  /* 0xff8000000efa7808 */ /* 0x000fe40004000000 */
[----:B------:R-:W-:Y:S02]  /*10460*/  PLOP3.LUT P0, PT, PT, PT, UP0, 0x80, 0x0 ;  /* 0x000000000000781c */ /* 0x000fe40003f0f008 */
[----:B------:R-:W-:Y:S02]  /*10470*/  FMNMX.FTZ R4, R191, R4, !PT ;  /* 0x00000004bf047209 */ /* 0x000fe40007810000 */
[----:B------:R-:W-:Y:S02]  /*10480*/  FMNMX.FTZ R7, R8, R7, !PT ;  /* 0x0000000708077209 */ /* 0x000fe40007810000 */
[----:B------:R-:W-:Y:S02]  /*10490*/  ISETP.GT.AND P0, PT, R166, 0x19, P0 ;  /* 0x00000019a600780c */ /* 0x000fe40000704270 */
[C---:B------:R-:W-:Y:S02]  /*104a0*/  ISETP.LT.OR P5, PT, R0.reuse, 0x19, P5 ;  /* 0x000000190000780c */ /* 0x040fe40002fa1670 */
[C---:B------:R-:W-:Y:S02]  /*104b0*/  ISETP.LT.OR P6, PT, R0.reuse, 0x12, P6 ;  /* 0x000000120000780c */ /* 0x040fe400037c1670 */
[----:B------:R-:W-:Y:S02]  /*104c0*/  FMNMX.FTZ R4, R189, R4, !PT ;  /* 0x00000004bd047209 */ /* 0x000fe40007810000 */
[----:B------:R-:W-:Y:S02]  /*104d0*/  ISETP.LT.OR P0, PT, R0, 0x1a, P0 ;  /* 0x0000001a0000780c */ /* 0x000fe40000701670 */
[----:B------:R-:W-:Y:S02]  /*104e0*/  FSEL R186, R18, -INF , !P5 ;  /* 0xff80000012ba7808 */ /* 0x000fe40006800000 */
[----:B------:R-:W-:Y:S02]  /*104f0*/  FSEL R184, R15, -INF , !P6 ;  /* 0xff8000000fb87808 */ /* 0x000fe40007000000 */
[----:B------:R-:W-:Y:S02]  /*10500*/  PLOP3.LUT P5, PT, PT, PT, UP0, 0x80, 0x0 ;  /* 0x000000000000781c */ /* 0x000fe40003faf008 */
[----:B------:R-:W-:Y:S02]  /*10510*/  FMNMX.FTZ R7, R250, R7, !PT ;  /* 0x00000007fa077209 */ /* 0x000fe40007810000 */
[----:B------:R-:W-:Y:S02]  /*10520*/  FMNMX.FTZ R4, R187, R4, !PT ;  /* 0x00000004bb047209 */ /* 0x000fe40007810000 */
[----:B------:R-:W-:Y:S02]  /*10530*/  FSEL R32, R19, -INF , !P0 ;  /* 0xff80000013207808 */ /* 0x000fe40004000000 */
[----:B------:R-:W-:Y:S02]  /*10540*/  ISETP.GT.AND P5, PT, R166, 0x20, P5 ;  /* 0x00000020a600780c */ /* 0x000fe40002fa4270 */
[----:B------:R-:W-:Y:S02]  /*10550*/  FMNMX.FTZ R7, R184, R7, !PT ;  /* 0x00000007b8077209 */ /* 0x000fe40007810000 */
[----:B------:R-:W-:Y:S02]  /*10560*/  PLOP3.LUT P0, PT, PT, PT, UP0, 0x80, 0x0 ;  /* 0x000000000000781c */ /* 0x000fe40003f0f008 */
[----:B------:R-:W-:Y:S02]  /*10570*/  FMNMX.FTZ R4, R177, R4, !PT ;  /* 0x00000004b1047209 */ /* 0x000fe40007810000 */
[----:B------:R-:W-:Y:S02]  /*10580*/  ISETP.LT.OR P5, PT, R0, 0x21, P5 ;  /* 0x000000210000780c */ /* 0x000fe40002fa1670 */
[----:B------:R-:W-:Y:S02]  /*10590*/  FMNMX.FTZ R7, R186, R7, !PT ;  /* 0x00000007ba077209 */ /* 0x000fe40007810000 */
[----:B------:R-:W-:Y:S02]  /*105a0*/  ISETP.GT.AND P0, PT, R166, 0x21, P0 ;  /* 0x00000021a600780c */ /* 0x000fe40000704270 */
[----:B------:R-:W-:Y:S02]  /*105b0*/  PLOP3.LUT P6, PT, PT, PT, UP0, 0x80, 0x0 ;  /* 0x000000000000781c */ /* 0x000fe40003fcf008 */
[----:B------:R-:W-:Y:S02]  /*105c0*/  FMNMX.FTZ R5, R175, R4, !PT ;  /* 0x00000004af057209 */ /* 0x000fe40007810000 */
[----:B------:R-:W-:Y:S02]  /*105d0*/  FSEL R248, R22, -INF , !P5 ;  /* 0xff80000016f87808 */ /* 0x000fe40006800000 */
[----:B------:R-:W-:Y:S02]  /*105e0*/  FMNMX.FTZ R7, R32, R7, !PT ;  /* 0x0000000720077209 */ /* 0x000fe40007810000 */
[----:B------:R-:W-:Y:S02]  /*105f0*/  ISETP.LT.OR P0, PT, R0, 0x22, P0 ;  /* 0x000000220000780c */ /* 0x000fe40000701670 */
[----:B------:R-:W-:Y:S02]  /*10600*/  ISETP.GT.AND P6, PT, R166, 0x28, P6 ;  /* 0x00000028a600780c */ /* 0x000fe400037c4270 */
[----:B------:R-:W-:Y:S02]  /*10610*/  PLOP3.LUT P5, PT, PT, PT, UP0, 0x80, 0x0 ;  /* 0x000000000000781c */ /* 0x000fe40003faf008 */
[----:B------:R-:W-:Y:S02]  /*10620*/  FMNMX.FTZ R4, R174, R5, !PT ;  /* 0x00000005ae047209 */ /* 0x000fe40007810000 */
[----:B------:R-:W-:Y:S02]  /*10630*/  FSEL R246, R23, -INF , !P0 ;  /* 0xff80000017f67808 */ /* 0x000fe40004000000 */
[----:B------:R-:W-:Y:S01]  /*10640*/  ISETP.LT.OR P6, PT, R0, 0x29, P6 ;  /* 0x000000290000780c */ /* 0x000fe200037c1670 */
[----:B------:R-:W-:Y:S01]  /*10650*/  LDSM.16.MT88.4 R20, [R227+0x100] ;  /* 0x00010000e314783b */ /* 0x000fe20000004200 */
[----:B------:R-:W-:Y:S02]  /*10660*/  ISETP.GT.AND P5, PT, R166, 0x29, P5 ;  /* 0x00000029a600780c */ /* 0x000fe40002fa4270 */
[----:B------:R-:W-:Y:S02]  /*10670*/  PLOP3.LUT P0, PT, PT, PT, UP0, 0x80, 0x0 ;  /* 0x000000000000781c */ /* 0x000fe40003f0f008 */
[----:B------:R-:W-:Y:S02]  /*10680*/  FMNMX.FTZ R7, R248, R7, !PT ;  /* 0x00000007f8077209 */ /* 0x000fe40007810000 */
[----:B------:R-:W-:Y:S02]  /*10690*/  FMNMX.FTZ R5, R173, R4, !PT ;  /* 0x00000004ad057209 */ /* 0x000fe40007810000 */
[----:B------:R-:W-:Y:S02]  /*106a0*/  FSEL R190, R26, -INF , !P6 ;  /* 0xff8000001abe7808 */ /* 0x000fe40007000000 */
[----:B------:R-:W-:Y:S01]  /*106b0*/  ISETP.LT.OR P5, PT, R0, 0x2a, P5 ;  /* 0x0000002a0000780c */ /* 0x000fe20002fa1670 */
[----:B------:R-:W1:Y:S01]  /*106c0*/  SHFL.BFLY PT, R4, R5, 0x2, 0x1f ;  /* 0x0c401f0005047f89 */ /* 0x000e6200000e0000 */
        /* <DEDUP_REMOVED lines=16> */
[----:B------:R-:W-:Y:S02]  /*107d0*/  FSEL R172, R31, -INF , !P6 ;  /* 0xff8000001fac7808 */ /* 0x000fe40007000000 */
[----:B------:R-:W-:Y:S01]  /*107e0*/  ISETP.LT.OR P5, PT, R0, 0x39, P5 ;  /* 0x000000390000780c */ /* 0x000fe20002fa1670 */
[----:B------:R-:W-:Y:S01]  /*107f0*/  LDSM.16.MT88.4 R28, [R221+0x100] ;  /* 0x00010000dd1c783b */ /* 0x000fe20000004200 */
[----:B------:R-:W-:Y:S02]  /*10800*/  ISETP.GT.AND P0, PT, R166, 0x39, P0 ;  /* 0x00000039a600780c */ /* 0x000fe40000704270 */
[----:B------:R-:W-:Y:S02]  /*10810*/  FMNMX.FTZ R11, R176, R11, !PT ;  /* 0x0000000bb00b7209 */ /* 0x000fe40007810000 */
[----:B------:R-:W-:Y:S02]  /*10820*/  FSEL R170, R34, -INF , !P5 ;  /* 0xff80000022aa7808 */ /* 0x000fe40006800000 */
[----:B------:R-:W-:Y:S02]  /*10830*/  ISETP.LT.OR P0, PT, R0, 0x3a, P0 ;  /* 0x0000003a0000780c */ /* 0x000fe40000701670 */
[----:B------:R-:W-:Y:S02]  /*10840*/  FMNMX.FTZ R11, R172, R11, !PT ;  /* 0x0000000bac0b7209 */ /* 0x000fe40007810000 */
[----:B------:R-:W-:Y:S02]  /*10850*/  FSEL R13, R35, -INF , !P0 ;  /* 0xff800000230d7808 */ /* 0x000fe40004000000 */
[----:B------:R-:W-:Y:S04]  /*10860*/  FMNMX.FTZ R0, R170, R11, !PT ;  /* 0x0000000baa007209 */ /* 0x000fe80007810000 */
[----:B------:R-:W-:Y:S02]  /*10870*/  FMNMX.FTZ R7, R13, R0, !PT ;  /* 0x000000000d077209 */ /* 0x000fe40007810000 */
[----:B-1----:R-:W-:Y:S03]  /*10880*/  FMNMX.FTZ R6, R5, R4, !PT ;  /* 0x0000000405067209 */ /* 0x002fe60007810000 */
[----:B------:R-:W1:Y:S08]  /*10890*/  SHFL.BFLY PT, R4, R7, 0x2, 0x1f ;  /* 0x0c401f0007047f89 */ /* 0x000e7000000e0000 */
[----:B------:R-:W2:Y:S01]  /*108a0*/  SHFL.BFLY PT, R11, R6, 0x1, 0x1f ;  /* 0x0c201f00060b7f89 */ /* 0x000ea200000e0000 */
[----:B-1----:R-:W-:Y:S07]  /*108b0*/  FMNMX.FTZ R5, R7, R4, !PT ;  /* 0x0000000407057209 */ /* 0x002fee0007810000 */
[----:B------:R-:W1:Y:S01]  /*108c0*/  SHFL.BFLY PT, R12, R5, 0x1, 0x1f ;  /* 0x0c201f00050c7f89 */ /* 0x000e6200000e0000 */
[----:B--2---:R-:W-:Y:S04]  /*108d0*/  FMNMX.FTZ R0, R6, R11, !PT ;  /* 0x0000000b06007209 */ /* 0x004fe80007810000 */
[C---:B------:R-:W-:Y:S01]  /*108e0*/  FSETP.NEU.FTZ.AND P0, PT, R0.reuse, -INF , PT ;  /* 0xff8000000000780b */ /* 0x040fe20003f1d000 */
[C---:B------:R-:W-:Y:S03]  /*108f0*/  FMUL.FTZ R178, R0.reuse, c[0x0][0x2d0] ;  /* 0x0000b40000b27a20 */ /* 0x040fe60000410000 */
[----:B------:R-:W-:Y:S02]  /*10900*/  FSEL R4, R0, RZ, P0 ;  /* 0x000000ff00047208 */ /* 0x000fe40000000000 */
[----:B------:R-:W-:Y:S03]  /*10910*/  FSEL R178, R178, RZ, P0 ;  /* 0x000000ffb2b27208 */ /* 0x000fe60000000000 */
[----:B------:R-:W-:Y:S02]  /*10920*/  FADD.FTZ R3, -R4, R3 ;  /* 0x0000000304037221 */ /* 0x000fe40000010100 */
[--C-:B------:R-:W-:Y:S02]  /*10930*/  FFMA.FTZ R15, R167, c[0x0][0x2d0], -R178.reuse ;  /* 0x0000b400a70f7a23 */ /* 0x100fe400000108b2 */
[--C-:B------:R-:W-:Y:S02]  /*10940*/  FFMA.FTZ R14, R165, c[0x0][0x2d0], -R178.reuse ;  /* 0x0000b400a50e7a23 */ /* 0x100fe400000108b2 */
[--C-:B------:R-:W-:Y:S01]  /*10950*/  FFMA.FTZ R165, R9, c[0x0][0x2d0], -R178.reuse ;  /* 0x0000b40009a57a23 */ /* 0x100fe200000108b2 */
[----:B-1----:R-:W-:Y:S01]  /*10960*/  FMNMX.FTZ R12, R5, R12, !PT ;  /* 0x0000000c050c7209 */ /* 0x002fe20007810000 */
[--C-:B------:R-:W-:Y:S01]  /*10970*/  FFMA.FTZ R164, R164, c[0x0][0x2d0], -R178.reuse ;  /* 0x0000b400a4a47a23 */ /* 0x100fe200000108b2 */
[----:B------:R-:W-:Y:S01]  /*10980*/  MUFU.EX2 R15, R15 ;  /* 0x0000000f000f7308 */ /* 0x000fe20000000800 */
[----:B------:R-:W-:Y:S01]  /*10990*/  FMUL.FTZ R6, R3, c[0x0][0x2d0] ;  /* 0x0000b40003067a20 */ /* 0x000fe20000410000 */
[C---:B------:R-:W-:Y:S01]  /*109a0*/  FSETP.NEU.FTZ.AND P0, PT, R12.reuse, -INF , PT ;  /* 0xff8000000c00780b */ /* 0x040fe20003f1d000 */
[C---:B------:R-:W-:Y:S02]  /*109b0*/  FMUL.FTZ R171, R12.reuse, c[0x0][0x2d0] ;  /* 0x0000b4000cab7a20 */ /* 0x040fe40000410000 */
[--C-:B------:R-:W-:Y:S01]  /*109c0*/  FFMA.FTZ R180, R185, c[0x0][0x2d0], -R178.reuse ;  /* 0x0000b400b9b47a23 */ /* 0x100fe200000108b2 */
[----:B------:R-:W-:Y:S01]  /*109d0*/  FSEL R5, R12, RZ, P0 ;  /* 0x000000ff0c057208 */ /* 0x000fe20000000000 */
[--C-:B------:R-:W-:Y:S01]  /*109e0*/  FFMA.FTZ R179, R179, c[0x0][0x2d0], -R178.reuse ;  /* 0x0000b400b3b37a23 */ /* 0x100fe200000108b2 */
[----:B------:R-:W-:Y:S01]  /*109f0*/  FSEL R171, R171, RZ, P0 ;  /* 0x000000ffabab7208 */ /* 0x000fe20000000000 */
[----:B------:R-:W-:Y:S01]  /*10a00*/  FFMA.FTZ R181, R181, c[0x0][0x2d0], -R178 ;  /* 0x0000b400b5b57a23 */ /* 0x000fe200000108b2 */
[----:B------:R-:W1:Y:S01]  /*10a10*/  MUFU.EX2 R3, R6 ;  /* 0x0000000600037308 */ /* 0x000e620000000800 */
[----:B------:R-:W-:Y:S01]  /*10a20*/  FADD.FTZ R5, -R5, R2 ;  /* 0x0000000205057221 */ /* 0x000fe20000010100 */
[----:B------:R-:W-:Y:S01]  /*10a30*/  PLOP3.LUT P0, PT, PT, PT, UP0, 0x80, 0x0 ;  /* 0x000000000000781c */ /* 0x000fe20003f0f008 */
[--C-:B------:R-:W-:Y:S02]  /*10a40*/  FFMA.FTZ R167, R10, c[0x0][0x2d0], -R171.reuse ;  /* 0x0000b4000aa77a23 */ /* 0x100fe400000108ab */
[--C-:B------:R-:W-:Y:S02]  /*10a50*/  FFMA.FTZ R166, R8, c[0x0][0x2d0], -R171.reuse ;  /* 0x0000b40008a67a23 */ /* 0x100fe400000108ab */
[--C-:B------:R-:W-:Y:S02]  /*10a60*/  FFMA.FTZ R169, R17, c[0x0][0x2d0], -R171.reuse ;  /* 0x0000b40011a97a23 */ /* 0x100fe400000108ab */
[--C-:B------:R-:W-:Y:S01]  /*10a70*/  FFMA.FTZ R168, R16, c[0x0][0x2d0], -R171.reuse ;  /* 0x0000b40010a87a23 */ /* 0x100fe200000108ab */
[----:B------:R-:W2:Y:S01]  /*10a80*/  MUFU.EX2 R164, R164 ;  /* 0x000000a400a47308 */ /* 0x000ea20000000800 */
[----:B------:R-:W-:Y:S02]  /*10a90*/  FMUL.FTZ R2, R5, c[0x0][0x2d0] ;  /* 0x0000b40005027a20 */ /* 0x000fe40000410000 */
[--C-:B------:R-:W-:Y:S02]  /*10aa0*/  FFMA.FTZ R185, R186, c[0x0][0x2d0], -R171.reuse ;  /* 0x0000b400bab97a23 */ /* 0x100fe400000108ab */
[--C-:B------:R-:W-:Y:S02]  /*10ab0*/  FFMA.FTZ R186, R32, c[0x0][0x2d0], -R171.reuse ;  /* 0x0000b40020ba7a23 */ /* 0x100fe400000108ab */
[----:B------:R-:W-:Y:S01]  /*10ac0*/  LDSM.16.MT88.4 R32, [R221+0x900] ;  /* 0x00090000dd20783b */ /* 0x000fe20000004200 */
[--C-:B------:R-:W-:Y:S02]  /*10ad0*/  FFMA.FTZ R182, R183, c[0x0][0x2d0], -R178.reuse ;  /* 0x0000b400b7b67a23 */ /* 0x100fe400000108b2 */
[----:B------:R-:W3:Y:S01]  /*10ae0*/  MUFU.EX2 R2, R2 ;  /* 0x0000000200027308 */ /* 0x000ee20000000800 */
[--C-:B------:R-:W-:Y:S02]  /*10af0*/  FFMA.FTZ R183, R250, c[0x0][0x2d0], -R171.reuse ;  /* 0x0000b400fab77a23 */ /* 0x100fe400000108ab */
[--C-:B------:R-:W-:Y:S02]  /*10b00*/  FFMA.FTZ R184, R184, c[0x0][0x2d0], -R171.reuse ;  /* 0x0000b400b8b87a23 */ /* 0x100fe400000108ab */
[C---:B-1----:R-:W-:Y:S02]  /*10b10*/  FMUL.FTZ R4, R3.reuse, R160 ;  /* 0x000000a003047220 */ /* 0x042fe40000410000 */
[C---:B------:R-:W-:Y:S02]  /*10b20*/  FMUL.FTZ R5, R3.reuse, R161 ;  /* 0x000000a103057220 */ /* 0x040fe40000410000 */
[C---:B------:R-:W-:Y:S01]  /*10b30*/  FMUL.FTZ R8, R3.reuse, R156 ;  /* 0x0000009c03087220 */ /* 0x040fe20000410000 */
[----:B------:R-:W-:Y:S01]  /*10b40*/  MUFU.EX2 R14, R14 ;  /* 0x0000000e000e7308 */ /* 0x000fe20000000800 */
[C---:B------:R-:W-:Y:S02]  /*10b50*/  FMUL.FTZ R9, R3.reuse, R157 ;  /* 0x0000009d03097220 */ /* 0x040fe40000410000 */
[----:B------:R-:W-:Y:S01]  /*10b60*/  FMUL.FTZ R132, R3, R132 ;  /* 0x0000008403847220 */ /* 0x000fe20000410000 */
[----:B--2---:R-:W-:Y:S01]  /*10b70*/  F2FP.PACK_AB R16, R15, R164 ;  /* 0x000000a40f10723e */ /* 0x004fe200000000ff */
[C---:B------:R-:W-:Y:S02]  /*10b80*/  FMUL.FTZ R133, R3.reuse, R133 ;  /* 0x0000008503857220 */ /* 0x040fe40000410000 */
[C---:B------:R-:W-:Y:S02]  /*10b90*/  FMUL.FTZ R136, R3.reuse, R136 ;  /* 0x0000008803887220 */ /* 0x040fe40000410000 */
[C---:B------:R-:W-:Y:S01]  /*10ba0*/  FMUL.FTZ R137, R3.reuse, R137 ;  /* 0x0000008903897220 */ /* 0x040fe20000410000 */
[----:B------:R-:W1:Y:S01]  /*10bb0*/  MUFU.EX2 R165, R165 ;  /* 0x000000a500a57308 */ /* 0x000e620000000800 */
[C---:B------:R-:W-:Y:S02]  /*10bc0*/  FMUL.FTZ R140, R3.reuse, R140 ;  /* 0x0000008c038c7220 */ /* 0x040fe40000410000 */
[----:B------:R-:W-:Y:S02]  /*10bd0*/  FMUL.FTZ R141, R3, R141 ;  /* 0x0000008d038d7220 */ /* 0x000fe40000410000 */
[C---:B---3--:R-:W-:Y:S02]  /*10be0*/  FMUL.FTZ R6, R2.reuse, R162 ;  /* 0x000000a202067220 */ /* 0x048fe40000410000 */
[C---:B------:R-:W-:Y:S02]  /*10bf0*/  FMUL.FTZ R7, R2.reuse, R163 ;  /* 0x000000a302077220 */ /* 0x040fe40000410000 */
[C---:B------:R-:W-:Y:S01]  /*10c00*/  FMUL.FTZ R10, R2.reuse, R158 ;  /* 0x0000009e020a7220 */ /* 0x040fe20000410000 */
[----:B------:R-:W-:Y:S01]  /*10c10*/  MUFU.EX2 R169, R169 ;  /* 0x000000a900a97308 */ /* 0x000fe20000000800 */
[C---:B------:R-:W-:Y:S02]  /*10c20*/  FMUL.FTZ R11, R2.reuse, R159 ;  /* 0x0000009f020b7220 */ /* 0x040fe40000410000 */
[C---:B------:R-:W-:Y:S01]  /*10c30*/  FMUL.FTZ R134, R2.reuse, R134 ;  /* 0x0000008602867220 */ /* 0x040fe20000410000 */
[----:B------:R-:W-:Y:S01]  /*10c40*/  LDSM.16.MT88.4 R156, [R220+0x900] ;  /* 0x00090000dc9c783b */ /* 0x000fe20000004200 */
[C---:B------:R-:W-:Y:S02]  /*10c50*/  FMUL.FTZ R135, R2.reuse, R135 ;  /* 0x0000008702877220 */ /* 0x040fe40000410000 */
[C---:B------:R-:W-:Y:S02]  /*10c60*/  FMUL.FTZ R138, R2.reuse, R138 ;  /* 0x0000008a028a7220 */ /* 0x040fe40000410000 */
[C---:B------:R-:W-:Y:S01]  /*10c70*/  FMUL.FTZ R139, R2.reuse, R139 ;  /* 0x0000008b028b7220 */ /* 0x040fe20000410000 */
[----:B------:R-:W2:Y:S01]  /*10c80*/  MUFU.EX2 R168, R168 ;  /* 0x000000a800a87308 */ /* 0x000ea20000000800 */
[C---:B------:R-:W-:Y:S02]  /*10c90*/  FMUL.FTZ R142, R2.reuse, R142 ;  /* 0x0000008e028e7220 */ /* 0x040fe40000410000 */
[C---:B------:R-:W-:Y:S01]  /*10ca0*/  FMUL.FTZ R143, R2.reuse, R143 ;  /* 0x0000008f028f7220 */ /* 0x040fe20000410000 */
[----:B-1----:R-:W-:Y:S01]  /*10cb0*/  F2FP.PACK_AB R18, R165, R14 ;  /* 0x0000000ea512723e */ /* 0x002fe200000000ff */
        /* <DEDUP_REMOVED lines=8> */
[----:B------:R-:W-:Y:S01]  /*10d40*/  FMUL.FTZ R151, R2, R151 ;  /* 0x0000009702977220 */ /* 0x000fe20000410000 */
[----:B------:R-:W1:Y:S01]  /*10d50*/  MUFU.EX2 R166, R166 ;  /* 0x000000a600a67308 */ /* 0x000e620000000800 */
[C---:B------:R-:W-:Y:S02]  /*10d60*/  FMUL.FTZ R152, R3.reuse, R152 ;  /* 0x0000009803987220 */ /* 0x040fe40000410000 */
[C---:B------:R-:W-:Y:S01]  /*10d70*/  FMUL.FTZ R153, R3.reuse, R153 ;  /* 0x0000009903997220 */ /* 0x040fe20000410000 */
[----:B--2---:R-:W-:Y:S01]  /*10d80*/  F2FP.PACK_AB R17, R168, R169 ;  /* 0x000000a9a811723e */ /* 0x004fe200000000ff */
        /* <DEDUP_REMOVED lines=9> */
[----:B------:R-:W2:Y:S01]  /*10e20*/  MUFU.EX2 R180, R180 ;  /* 0x000000b400b47308 */ /* 0x000ea20000000800 */
[C---:B------:R-:W-:Y:S02]  /*10e30*/  FMUL.FTZ R42, R2.reuse, R42 ;  /* 0x0000002a022a7220 */ /* 0x040fe40000410000 */
[----:B------:R-:W-:Y:S01]  /*10e40*/  FMUL.FTZ R43, R2, R43 ;  /* 0x0000002b022b7220 */ /* 0x000fe20000410000 */
[----:B-1----:R-:W-:Y:S01]  /*10e50*/  F2FP.PACK_AB R19, R166, R167 ;  /* 0x000000a7a613723e */ /* 0x002fe200000000ff */
[C---:B------:R-:W-:Y:S02]  /*10e60*/  FMUL.FTZ R44, R3.reuse, R44 ;  /* 0x0000002c032c7220 */ /* 0x040fe40000410000 */
[C---:B------:R-:W-:Y:S02]  /*10e70*/  FMUL.FTZ R45, R3.reuse, R45 ;  /* 0x0000002d032d7220 */ /* 0x040fe40000410000 */
[C---:B------:R-:W-:Y:S01]  /*10e80*/  FMUL.FTZ R46, R2.reuse, R46 ;  /* 0x0000002e022e7220 */ /* 0x040fe20000410000 */
[----:B------:R-:W-:Y:S01]  /*10e90*/  MUFU.EX2 R181, R181 ;  /* 0x000000b500b57308 */ /* 0x000fe20000000800 */
[C---:B------:R-:W-:Y:S05]  /*10ea0*/  HMMA.16816.F32 R4, R16.reuse, R20, R4 ;  /* 0x000000141004723c */ /* 0x040fea0000001804 */
[C---:B------:R-:W-:Y:S02]  /*10eb0*/  FMUL.FTZ R47, R2.reuse, R47 ;  /* 0x0000002f022f7220 */ /* 0x040fe40000410000 */
[C---:B------:R-:W-:Y:S01]  /*10ec0*/  FMUL.FTZ R48, R3.reuse, R48 ;  /* 0x0000003003307220 */ /* 0x040fe20000410000 */
[C---:B------:R-:W-:Y:S01]  /*10ed0*/  HMMA.16816.F32 R8, R16.reuse, R22, R8 ;  /* 0x000000161008723c */ /* 0x040fe20000001808 */
[----:B------:R-:W1:Y:S01]  /*10ee0*/  LDSM.16.MT88.4 R20, [R220+0x100] ;  /* 0x00010000dc14783b */ /* 0x000e620000004200 */
[----:B------:R-:W3:Y:S02]  /*10ef0*/  MUFU.EX2 R182, R182 ;  /* 0x000000b600b67308 */ /* 0x000ee40000000800 */
[C---:B------:R-:W-:Y:S02]  /*10f00*/  FMUL.FTZ R49, R3.reuse, R49 ;  /* 0x0000003103317220 */ /* 0x040fe40000410000 */
[C---:B------:R-:W-:Y:S02]  /*10f10*/  FMUL.FTZ R50, R2.reuse, R50 ;  /* 0x0000003202327220 */ /* 0x040fe40000410000 */
[C---:B------:R-:W-:Y:S04]  /*10f20*/  HMMA.16816.F32 R132, R16.reuse, R24, R132 ;  /* 0x000000181084723c */ /* 0x040fe80000001884 */
[C---:B------:R-:W-:Y:S01]  /*10f30*/  FMUL.FTZ R51, R2.reuse, R51 ;  /* 0x0000003302337220 */ /* 0x040fe20000410000 */
[----:B------:R-:W-:Y:S01]  /*10f40*/  MUFU.EX2 R183, R183 ;  /* 0x000000b700b77308 */ /* 0x000fe20000000800 */
[C---:B------:R-:W-:Y:S02]  /*10f50*/  FMUL.FTZ R52, R3.reuse, R52 ;  /* 0x0000003403347220 */ /* 0x040fe40000410000 */
[C---:B------:R-:W-:Y:S01]  /*10f60*/  HMMA.16816.F32 R136, R16.reuse, R26, R136 ;  /* 0x0000001a1088723c */ /* 0x040fe20000001888 */
[----:B------:R-:W4:Y:S03]  /*10f70*/  LDSM.16.MT88.4 R24, [R227+0x2100] ;  /* 0x00210000e318783b */ /* 0x000f260000004200 */
[C---:B------:R-:W-:Y:S02]  /*10f80*/  FMUL.FTZ R53, R3.reuse, R53 ;  /* 0x0000003503357220 */ /* 0x040fe40000410000 */
[C---:B------:R-:W-:Y:S01]  /*10f90*/  FMUL.FTZ R54, R2.reuse, R54 ;  /* 0x0000003602367220 */ /* 0x040fe20000410000 */
[----:B------:R-:W5:Y:S01]  /*10fa0*/  MUFU.EX2 R184, R184 ;  /* 0x000000b800b87308 */ /* 0x000f620000000800 */
[C---:B------:R-:W-:Y:S04]  /*10fb0*/  HMMA.16816.F32 R140, R16.reuse, R28, R140 ;  /* 0x0000001c108c723c */ /* 0x040fe8000000188c */
[C---:B------:R-:W-:Y:S02]  /*10fc0*/  FMUL.FTZ R55, R2.reuse, R55 ;  /* 0x0000003702377220 */ /* 0x040fe40000410000 */
[C---:B------:R-:W-:Y:S02]  /*10fd0*/  FMUL.FTZ R56, R3.reuse, R56 ;  /* 0x0000003803387220 */ /* 0x040fe40000410000 */
[C---:B------:R-:W-:Y:S01]  /*10fe0*/  HMMA.16816.F32 R144, R16.reuse, R30, R144 ;  /* 0x0000001e1090723c */ /* 0x040fe20000001890 */
[----:B------:R-:W2:Y:S01]  /*10ff0*/  LDSM.16.MT88.4 R28, [R222+0x2100] ;  /* 0x00210000de1c783b */ /* 0x000ea20000004200 */
[----:B------:R-:W-:Y:S02]  /*11000*/  MUFU.EX2 R185, R185 ;  /* 0x000000b900b97308 */ /* 0x000fe40000000800 */
[C---:B------:R-:W-:Y:S02]  /*11010*/  FMUL.FTZ R57, R3.reuse, R57 ;  /* 0x0000003903397220 */ /* 0x040fe40000410000 */
[C---:B------:R-:W-:Y:S02]  /*11020*/  FMUL.FTZ R58, R2.reuse, R58 ;  /* 0x0000003a023a7220 */ /* 0x040fe40000410000 */
[C---:B------:R-:W-:Y:S01]  /*11030*/  FMUL.FTZ R59, R2.reuse, R59 ;  /* 0x0000003b023b7220 */ /* 0x040fe20000410000 */
[C---:B-1----:R-:W-:Y:S03]  /*11040*/  HMMA.16816.F32 R148, R16.reuse, R20, R148 ;  /* 0x000000141094723c */ /* 0x042fe60000001894 */
[C---:B------:R-:W-:Y:S01]  /*11050*/  FMUL.FTZ R60, R3.reuse, R60 ;  /* 0x0000003c033c7220 */ /* 0x040fe20000410000 */
[----:B------:R-:W1:Y:S01]  /*11060*/  MUFU.EX2 R186, R186 ;  /* 0x000000ba00ba7308 */ /* 0x000e620000000800 */
        /* <DEDUP_REMOVED lines=103> */
[----:B------:R-:W-:Y:S03]  /*116e0*/  FMUL.FTZ R129, R3, R129 ;  /* 0x0000008103817220 */ /* 0x000fe60000410000 */
[C---:B-1----:R-:W-:Y:S03]  /*116f0*/  HMMA.16816.F32 R124, R16.reuse, R20, R124 ;  /* 0x00000014107c723c */ /* 0x042fe6000000187c */
[C---:B------:R-:W-:Y:S02]  /*11700*/  FMUL.FTZ R130, R2.reuse, R130 ;  /* 0x0000008202827220 */ /* 0x040fe40000410000 */
[----:B------:R-:W-:Y:S02]  /*11710*/  FMUL.FTZ R131, R2, R131 ;  /* 0x0000008302837220 */ /* 0x000fe40000410000 */
[--C-:B------:R-:W-:Y:S02]  /*11720*/  FFMA.FTZ R245, R245, c[0x0][0x2d0], -R178.reuse ;  /* 0x0000b400f5f57a23 */ /* 0x100fe400000108b2 */
[--C-:B------:R-:W-:Y:S03]  /*11730*/  FFMA.FTZ R250, R191, c[0x0][0x2d0], -R178.reuse ;  /* 0x0000b400bffa7a23 */ /* 0x100fe600000108b2 */
[----:B------:R-:W-:Y:S01]  /*11740*/  HMMA.16816.F32 R128, R16, R22, R128 ;  /* 0x000000161080723c */ /* 0x000fe20000001880 */
[----:B------:R-:W1:Y:S01]  /*11750*/  LDSM.16.MT88.4 R20, [R227+0x2900] ;  /* 0x00290000e314783b */ /* 0x000e620000004200 */
[----:B------:R-:W-:Y:S01]  /*11760*/  MUFU.EX2 R245, R245 ;  /* 0x000000f500f57308 */ /* 0x000fe20000000800 */
[--C-:B------:R-:W-:Y:S02]  /*11770*/  FFMA.FTZ R189, R189, c[0x0][0x2d0], -R178.reuse ;  /* 0x0000b400bdbd7a23 */ /* 0x100fe400000108b2 */
[--C-:B------:R-:W-:Y:S02]  /*11780*/  FFMA.FTZ R252, R187, c[0x0][0x2d0], -R178.reuse ;  /* 0x0000b400bbfc7a23 */ /* 0x100fe400000108b2 */
[----:B------:R-:W-:Y:S01]  /*11790*/  F2FP.PACK_AB R16, R180, R179 ;  /* 0x000000b3b410723e */ /* 0x000fe200000000ff */
[--C-:B------:R-:W-:Y:S01]  /*117a0*/  FFMA.FTZ R187, R248, c[0x0][0x2d0], -R171.reuse ;  /* 0x0000b400f8bb7a23 */ /* 0x100fe200000108ab */
[----:B---3--:R-:W-:Y:S03]  /*117b0*/  F2FP.PACK_AB R18, R182, R181 ;  /* 0x000000b5b612723e */ /* 0x008fe600000000ff */
[----:B-----5:R-:W-:Y:S01]  /*117c0*/  F2FP.PACK_AB R17, R184, R183 ;  /* 0x000000b7b811723e */ /* 0x020fe200000000ff */
[----:B------:R-:W-:Y:S01]  /*117d0*/  MUFU.EX2 R250, R250 ;  /* 0x000000fa00fa7308 */ /* 0x000fe20000000800 */
[----:B------:R-:W-:Y:S01]  /*117e0*/  F2FP.PACK_AB R19, R186, R185 ;  /* 0x000000b9ba13723e */ /* 0x000fe200000000ff */
[--C-:B------:R-:W-:Y:S02]  /*117f0*/  FFMA.FTZ R246, R246, c[0x0][0x2d0], -R171.reuse ;  /* 0x0000b400f6f67a23 */ /* 0x100fe400000108ab */
[--C-:B------:R-:W-:Y:S02]  /*11800*/  FFMA.FTZ R190, R190, c[0x0][0x2d0], -R171.reuse ;  /* 0x0000b400bebe7a23 */ /* 0x100fe400000108ab */
[--C-:B------:R-:W-:Y:S02]  /*11810*/  FFMA.FTZ R191, R188, c[0x0][0x2d0], -R171.reuse ;  /* 0x0000b400bcbf7a23 */ /* 0x100fe400000108ab */
[C---:B----4-:R-:W-:Y:S02]  /*11820*/  HMMA.16816.F32 R4, R16.reuse, R24, R4 ;  /* 0x000000181004723c */ /* 0x050fe40000001804 */
[----:B------:R-:W-:Y:S01]  /*11830*/  MUFU.EX2 R189, R189 ;  /* 0x000000bd00bd7308 */ /* 0x000fe20000000800 */
[--C-:B------:R-:W-:Y:S02]  /*11840*/  FFMA.FTZ R177, R177, c[0x0][0x2d0], -R178.reuse ;  /* 0x0000b400b1b17a23 */ /* 0x100fe400000108b2 */
[--C-:B------:R-:W-:Y:S02]  /*11850*/  FFMA.FTZ R188, R175, c[0x0][0x2d0], -R178.reuse ;  /* 0x0000b400afbc7a23 */ /* 0x100fe400000108b2 */
[--C-:B------:R-:W-:Y:S01]  /*11860*/  FFMA.FTZ R174, R174, c[0x0][0x2d0], -R178.reuse ;  /* 0x0000b400aeae7a23 */ /* 0x100fe200000108b2 */
[C---:B------:R-:W-:Y:S01]  /*11870*/  HMMA.16816.F32 R8, R16.reuse, R26, R8 ;  /* 0x0000001a1008723c */ /* 0x040fe20000001808 */
[----:B------:R-:W3:Y:S03]  /*11880*/  LDSM.16.MT88.4 R24, [R222+0x2900] ;  /* 0x00290000de18783b */ /* 0x000ee60000004200 */
[----:B------:R-:W-:Y:S01]  /*11890*/  MUFU.EX2 R252, R252 ;  /* 0x000000fc00fc7308 */ /* 0x000fe20000000800 */
[--C-:B------:R-:W-:Y:S02]  /*118a0*/  FFMA.FTZ R175, R176, c[0x0][0x2d0], -R171.reuse ;  /* 0x0000b400b0af7a23 */ /* 0x100fe400000108ab */
[--C-:B------:R-:W-:Y:S01]  /*118b0*/  FFMA.FTZ R172, R172, c[0x0][0x2d0], -R171.reuse ;  /* 0x0000b400acac7a23 */ /* 0x100fe200000108ab */
[C---:B--2---:R-:W-:Y:S04]  /*118c0*/  HMMA.16816.F32 R132, R16.reuse, R28, R132 ;  /* 0x0000001c1084723c */ /* 0x044fe80000001884 */
[--C-:B------:R-:W-:Y:S02]  /*118d0*/  FFMA.FTZ R170, R170, c[0x0][0x2d0], -R171.reuse ;  /* 0x0000b400aaaa7a23 */ /* 0x100fe400000108ab */
[----:B------:R-:W2:Y:S01]  /*118e0*/  MUFU.EX2 R187, R187 ;  /* 0x000000bb00bb7308 */ /* 0x000ea20000000800 */
[----:B------:R-:W-:Y:S01]  /*118f0*/  FFMA.FTZ R171, R13, c[0x0][0x2d0], -R171 ;  /* 0x0000b4000dab7a23 */ /* 0x000fe200000108ab */
[C---:B------:R-:W-:Y:S01]  /*11900*/  HMMA.16816.F32 R136, R16.reuse, R30, R136 ;  /* 0x0000001e1088723c */ /* 0x040fe20000001888 */
[----:B------:R-:W4:Y:S03]  /*11910*/  LDSM.16.MT88.4 R28, [R221+0x2900] ;  /* 0x00290000dd1c783b */ /* 0x000f260000004200 */
[----:B------:R-:W-:Y:S02]  /*11920*/  FFMA.FTZ R178, R173, c[0x0][0x2d0], -R178 ;  /* 0x0000b400adb27a23 */ /* 0x000fe400000108b2 */
[----:B------:R-:W-:Y:S02]  /*11930*/  FFMA.FTZ R164, R3, R244, R164 ;  /* 0x000000f403a47223 */ /* 0x000fe400000100a4 */
[C---:B------:R-:W-:Y:S01]  /*11940*/  HMMA.16816.F32 R140, R16.reuse, R32, R140 ;  /* 0x00000020108c723c */ /* 0x040fe2000000188c */
[----:B------:R-:W5:Y:S03]  /*11950*/  MUFU.EX2 R246, R246 ;  /* 0x000000f600f67308 */ /* 0x000f660000000800 */
[----:B------:R-:W-:Y:S02]  /*11960*/  FFMA.FTZ R169, R2, R241, R169 ;  /* 0x000000f102a97223 */ /* 0x000fe400000100a9 */
[----:B------:R-:W-:Y:S02]  /*11970*/  FADD.FTZ R15, R15, R164 ;  /* 0x000000a40f0f7221 */ /* 0x000fe40000010000 */
[C---:B------:R-:W-:Y:S01]  /*11980*/  HMMA.16816.F32 R144, R16.reuse, R34, R144 ;  /* 0x000000221090723c */ /* 0x040fe20000001890 */
[----:B------:R-:W2:Y:S02]  /*11990*/  LDSM.16.MT88.4 R32, [R220+0x2900] ;  /* 0x00290000dc20783b */ /* 0x000ea40000004200 */
[----:B------:R-:W2:Y:S01]  /*119a0*/  MUFU.EX2 R190, R190 ;  /* 0x000000be00be7308 */ /* 0x000ea20000000800 */
[----:B------:R-:W-:Y:S02]  /*119b0*/  FADD.FTZ R168, R168, R169 ;  /* 0x000000a9a8a87221 */ /* 0x000fe40000010000 */
[----:B------:R-:W-:Y:S02]  /*119c0*/  FADD.FTZ R14, R14, R15 ;  /* 0x0000000f0e0e7221 */ /* 0x000fe40000010000 */
[C---:B------:R-:W-:Y:S04]  /*119d0*/  HMMA.16816.F32 R148, R16.reuse, R156, R148 ;  /* 0x0000009c1094723c */ /* 0x040fe80000001894 */
[----:B------:R-:W-:Y:S01]  /*119e0*/  FADD.FTZ R167, R167, R168 ;  /* 0x000000a8a7a77221 */ /* 0x000fe20000010000 */
[----:B------:R-:W2:Y:S01]  /*119f0*/  MUFU.EX2 R191, R191 ;  /* 0x000000bf00bf7308 */ /* 0x000ea20000000800 */
[----:B------:R-:W-:Y:S02]  /*11a00*/  FADD.FTZ R14, R165, R14 ;  /* 0x0000000ea50e7221 */ /* 0x000fe40000010000 */
[C---:B------:R-:W-:Y:S01]  /*11a10*/  HMMA.16816.F32 R152, R16.reuse, R158, R152 ;  /* 0x0000009e1098723c */ /* 0x040fe20000001898 */
[----:B------:R-:W2:Y:S03]  /*11a20*/  LDSM.16.MT88.4 R156, [R227+0x4900] ;  /* 0x00490000e39c783b */ /* 0x000ea60000004200 */
[----:B------:R-:W-:Y:S02]  /*11a30*/  FADD.FTZ R166, R166, R167 ;  /* 0x000000a7a6a67221 */ /* 0x000fe40000010000 */
[----:B------:R-:W-:Y:S01]  /*11a40*/  FADD.FTZ R179, R179, R14 ;  /* 0x0000000eb3b37221 */ /* 0x000fe20000010000 */
[----:B------:R-:W-:Y:S01]  /*11a50*/  MUFU.EX2 R177, R177 ;  /* 0x000000b100b17308 */ /* 0x000fe20000000800 */
[C---:B-1----:R-:W-:Y:S04]  /*11a60*/  HMMA.16816.F32 R36, R16.reuse, R20, R36 ;  /* 0x000000141024723c */ /* 0x042fe80000001824 */
[----:B------:R-:W-:Y:S02]  /*11a70*/  FADD.FTZ R183, R183, R166 ;  /* 0x000000a6b7b77221 */ /* 0x000fe40000010000 */
[----:B------:R-:W-:Y:S02]  /*11a80*/  FADD.FTZ R180, R180, R179 ;  /* 0x000000b3b4b47221 */ /* 0x000fe40000010000 */
[C---:B------:R-:W-:Y:S01]  /*11a90*/  HMMA.16816.F32 R40, R16.reuse, R22, R40 ;  /* 0x000000161028723c */ /* 0x040fe20000001828 */
[----:B------:R-:W1:Y:S01]  /*11aa0*/  LDSM.16.MT88.4 R20, [R222+0x4900] ;  /* 0x00490000de14783b */ /* 0x000e620000004200 */
[----:B------:R-:W1:Y:S02]  /*11ab0*/  MUFU.EX2 R188, R188 ;  /* 0x000000bc00bc7308 */ /* 0x000e640000000800 */
[----:B------:R-:W-:Y:S02]  /*11ac0*/  FADD.FTZ R184, R184, R183 ;  /* 0x000000b7b8b87221 */ /* 0x000fe40000010000 */
[----:B------:R-:W-:Y:S02]  /*11ad0*/  FADD.FTZ R181, R181, R180 ;  /* 0x000000b4b5b57221 */ /* 0x000fe40000010000 */
[C---:B---3--:R-:W-:Y:S04]  /*11ae0*/  HMMA.16816.F32 R44, R16.reuse, R24, R44 ;  /* 0x00000018102c723c */ /* 0x048fe8000000182c */
[----:B------:R-:W-:Y:S01]  /*11af0*/  MUFU.EX2 R174, R174 ;  /* 0x000000ae00ae7308 */ /* 0x000fe20000000800 */
[----:B------:R-:W-:Y:S02]  /*11b00*/  FADD.FTZ R185, R185, R184 ;  /* 0x000000b8b9b97221 */ /* 0x000fe40000010000 */
[----:B------:R-:W-:Y:S01]  /*11b10*/  FADD.FTZ R182, R182, R181 ;  /* 0x000000b5b6b67221 */ /* 0x000fe20000010000 */
[C---:B------:R-:W-:Y:S01]  /*11b20*/  HMMA.16816.F32 R48, R16.reuse, R26, R48 ;  /* 0x0000001a1030723c */ /* 0x040fe20000001830 */
[----:B------:R-:W3:Y:S03]  /*11b30*/  LDSM.16.MT88.4 R24, [R221+0x4900] ;  /* 0x00490000dd18783b */ /* 0x000ee60000004200 */
[----:B------:R-:W-:Y:S02]  /*11b40*/  FADD.FTZ R186, R186, R185 ;  /* 0x000000b9baba7221 */ /* 0x000fe40000010000 */
[----:B------:R-:W1:Y:S02]  /*11b50*/  MUFU.EX2 R173, R178 ;  /* 0x000000b200ad7308 */ /* 0x000e640000000800 */
[C---:B----4-:R-:W-:Y:S04]  /*11b60*/  HMMA.16816.F32 R52, R16.reuse, R28, R52 ;  /* 0x0000001c1034723c */ /* 0x050fe80000001834 */
[----:B--2---:R-:W-:Y:S04]  /*11b70*/  FADD.FTZ R3, R187, R186 ;  /* 0x000000babb037221 */ /* 0x004fe80000010000 */
[C---:B------:R-:W-:Y:S01]  /*11b80*/  HMMA.16816.F32 R56, R16.reuse, R30, R56 ;  /* 0x0000001e1038723c */ /* 0x040fe20000001838 */
[----:B------:R-:W2:Y:S01]  /*11b90*/  LDSM.16.MT88.4 R28, [R220+0x4900] ;  /* 0x00490000dc1c783b */ /* 0x000ea20000004200 */
[----:B------:R-:W-:Y:S02]  /*11ba0*/  MUFU.EX2 R175, R175 ;  /* 0x000000af00af7308 */ /* 0x000fe40000000800 */
[----:B-----5:R-:W-:Y:S04]  /*11bb0*/  FADD.FTZ R3, R246, R3 ;  /* 0x00000003f6037221 */ /* 0x020fe80000010000 */
[C---:B------:R-:W-:Y:S04]  /*11bc0*/  HMMA.16816.F32 R60, R16.reuse, R32, R60 ;  /* 0x00000020103c723c */ /* 0x040fe8000000183c */
[----:B------:R-:W4:Y:S01]  /*11bd0*/  MUFU.EX2 R172, R172 ;  /* 0x000000ac00ac7308 */ /* 0x000f220000000800 */
[----:B------:R-:W-:Y:S01]  /*11be0*/  FADD.FTZ R2, R190, R3 ;  /* 0x00000003be027221 */ /* 0x000fe20000010000 */
[----:B------:R-:W-:Y:S02]  /*11bf0*/  MOV R3, R0 ;  /* 0x0000000000037202 */ /* 0x000fe40000000f00 */
[C---:B------:R-:W-:Y:S01]  /*11c00*/  HMMA.16816.F32 R64, R16.reuse, R34, R64 ;  /* 0x000000221040723c */ /* 0x040fe20000001840 */
[----:B------:R-:W5:Y:S03]  /*11c10*/  LDSM.16.MT88.4 R32, [R227+0x6900] ;  /* 0x00690000e320783b */ /* 0x000f660000004200 */
[----:B------:R-:W-:Y:S02]  /*11c20*/  FADD.FTZ R2, R191, R2 ;  /* 0x00000002bf027221 */ /* 0x000fe40000010000 */
[----:B------:R-:W-:Y:S02]  /*11c30*/  MUFU.EX2 R170, R170 ;  /* 0x000000aa00aa7308 */ /* 0x000fe40000000800 */
[C---:B------:R-:W-:Y:S08]  /*11c40*/  HMMA.16816.F32 R68, R16.reuse, R156, R68 ;  /* 0x0000009c1044723c */ /* 0x040ff00000001844 */
[C---:B------:R-:W-:Y:S01]  /*11c50*/  HMMA.16816.F32 R72, R16.reuse, R158, R72 ;  /* 0x0000009e1048723c */ /* 0x040fe20000001848 */
[----:B------:R-:W-:Y:S01]  /*11c60*/  LDSM.16.MT88.4 R156, [R221+0x1100] ;  /* 0x00110000dd9c783b */ /* 0x000fe20000004200 */
[----:B------:R-:W2:Y:S06]  /*11c70*/  MUFU.EX2 R171, R171 ;  /* 0x000000ab00ab7308 */ /* 0x000eac0000000800 */
        /* <DEDUP_REMOVED lines=18> */
[C---:B--2---:R-:W-:Y:S08]  /*11da0*/  HMMA.16816.F32 R124, R16.reuse, R28, R124 ;  /* 0x0000001c107c723c */ /* 0x044ff0000000187c */
[----:B------:R-:W-:Y:S01]  /*11db0*/  HMMA.16816.F32 R128, R16, R30, R128 ;  /* 0x0000001e1080723c */ /* 0x000fe20000001880 */
[----:B------:R-:W2:Y:S06]  /*11dc0*/  LDSM.16.MT88.4 R28, [R227+0x3100] ;  /* 0x00310000e31c783b */ /* 0x000eac0000004200 */
[----:B------:R-:W-:Y:S01]  /*11dd0*/  F2FP.PACK_AB R16, R250, R245 ;  /* 0x000000f5fa10723e */ /* 0x000fe200000000ff */
[----:B------:R-:W-:Y:S01]  /*11de0*/  FADD.FTZ R245, R245, R182 ;  /* 0x000000b6f5f57221 */ /* 0x000fe20000010000 */
[----:B------:R-:W-:Y:S03]  /*11df0*/  F2FP.PACK_AB R18, R252, R189 ;  /* 0x000000bdfc12723e */ /* 0x000fe600000000ff */
[----:B------:R-:W-:Y:S01]  /*11e00*/  F2FP.PACK_AB R17, R246, R187 ;  /* 0x000000bbf611723e */ /* 0x000fe200000000ff */
[----:B------:R-:W-:Y:S01]  /*11e10*/  FADD.FTZ R250, R250, R245 ;  /* 0x000000f5fafa7221 */ /* 0x000fe20000010000 */
[----:B------:R-:W-:Y:S03]  /*11e20*/  F2FP.PACK_AB R19, R191, R190 ;  /* 0x000000bebf13723e */ /* 0x000fe600000000ff */
[----:B------:R-:W-:Y:S04]  /*11e30*/  FADD.FTZ R189, R189, R250 ;  /* 0x000000fabdbd7221 */ /* 0x000fe80000010000 */
[C---:B-----5:R-:W-:Y:S03]  /*11e40*/  HMMA.16816.F32 R4, R16.reuse, R32, R4 ;  /* 0x000000201004723c */ /* 0x060fe60000001804 */
[----:B------:R-:W-:Y:S05]  /*11e50*/  FADD.FTZ R252, R252, R189 ;  /* 0x000000bdfcfc7221 */ /* 0x000fea0000010000 */
[C---:B------:R-:W-:Y:S01]  /*11e60*/  HMMA.16816.F32 R8, R16.reuse, R34, R8 ;  /* 0x000000221008723c */ /* 0x040fe20000001808 */
[----:B------:R-:W5:Y:S07]  /*11e70*/  LDSM.16.MT88.4 R32, [R222+0x3100] ;  /* 0x00310000de20783b */ /* 0x000f6e0000004200 */
[C---:B-1----:R-:W-:Y:S08]  /*11e80*/  HMMA.16816.F32 R132, R16.reuse, R20, R132 ;  /* 0x000000141084723c */ /* 0x042ff00000001884 */
[C---:B------:R-:W-:Y:S01]  /*11e90*/  HMMA.16816.F32 R136, R16.reuse, R22, R136 ;  /* 0x000000161088723c */ /* 0x040fe20000001888 */
[----:B------:R-:W1:Y:S07]  /*11ea0*/  LDSM.16.MT88.4 R20, [R221+0x3100] ;  /* 0x00310000dd14783b */ /* 0x000e6e0000004200 */
[C---:B------:R-:W-:Y:S08]  /*11eb0*/  HMMA.16816.F32 R140, R16.reuse, R156, R140 ;  /* 0x0000009c108c723c */ /* 0x040ff0000000188c */
[C---:B------:R-:W-:Y:S01]  /*11ec0*/  HMMA.16816.F32 R144, R16.reuse, R158, R144 ;  /* 0x0000009e1090723c */ /* 0x040fe20000001890 */
[----:B------:R-:W-:Y:S07]  /*11ed0*/  LDSM.16.MT88.4 R156, [R227+0x5100] ;  /* 0x00510000e39c783b */ /* 0x000fee0000004200 */
        /* <DEDUP_REMOVED lines=17> */
[----:B------:R-:W-:Y:S07]  /*11ff0*/  LDSM.16.MT88.4 R156, [R227+0x1900] ;  /* 0x00190000e39c783b */ /* 0x000fee0000004200 */
        /* <DEDUP_REMOVED lines=19> */
[----:B------:R-:W-:Y:S01]  /*12130*/  HMMA.16816.F32 R128, R16, R22, R128 ;  /* 0x000000161080723c */ /* 0x000fe20000001880 */
[----:B------:R-:W-:Y:S06]  /*12140*/  LDSM.16.MT88.4 R20, [R221+0x3900] ;  /* 0x00390000dd14783b */ /* 0x000fec0000004200 */
[----:B------:R-:W-:Y:S01]  /*12150*/  F2FP.PACK_AB R16, R188, R177 ;  /* 0x000000b1bc10723e */ /* 0x000fe200000000ff */
[----:B------:R-:W-:Y:S01]  /*12160*/  FADD.FTZ R177, R177, R252 ;  /* 0x000000fcb1b17221 */ /* 0x000fe20000010000 */
[----:B------:R-:W-:Y:S03]  /*12170*/  F2FP.PACK_AB R18, R173, R174 ;  /* 0x000000aead12723e */ /* 0x000fe600000000ff */
[----:B----4-:R-:W-:Y:S01]  /*12180*/  F2FP.PACK_AB R17, R172, R175 ;  /* 0x000000afac11723e */ /* 0x010fe200000000ff */
[----:B------:R-:W-:Y:S01]  /*12190*/  FADD.FTZ R175, R175, R2 ;  /* 0x00000002afaf7221 */ /* 0x000fe20000010000 */
[----:B------:R-:W-:Y:S01]  /*121a0*/  F2FP.PACK_AB R19, R171, R170 ;  /* 0x000000aaab13723e */ /* 0x000fe200000000ff */
[----:B------:R-:W-:Y:S01]  /*121b0*/  FADD.FTZ R177, R188, R177 ;  /* 0x000000b1bcb17221 */ /* 0x000fe20000010000 */
[----:B------:R-:W-:Y:S01]  /*121c0*/  MOV R2, R12 ;  /* 0x0000000c00027202 */ /* 0x000fe20000000f00 */
[----:B------:R-:W-:Y:S02]  /*121d0*/  FADD.FTZ R175, R172, R175 ;  /* 0x000000afacaf7221 */ /* 0x000fe40000010000 */
[----:B------:R-:W-:Y:S02]  /*121e0*/  FADD.FTZ R174, R174, R177 ;  /* 0x000000b1aeae7221 */ /* 0x000fe40000010000 */
[C---:B------:R-:W-:Y:S01]  /*121f0*/  HMMA.16816.F32 R160, R16.reuse, R156, R4 ;  /* 0x0000009c10a0723c */ /* 0x040fe20000001804 */
[----:B------:R-:W1:Y:S02]  /*12200*/  LDSM.16.MT88.4 R4, [R227+0x3900] ;  /* 0x00390000e304783b */ /* 0x000e640000004200 */
[----:B------:R-:W-:Y:S02]  /*12210*/  FADD.FTZ R170, R170, R175 ;  /* 0x000000afaaaa7221 */ /* 0x000fe40000010000 */
[----:B------:R-:W-:Y:S02]  /*12220*/  FADD.FTZ R244, R173, R174 ;  /* 0x000000aeadf47221 */ /* 0x000fe40000010000 */
[----:B------:R-:W-:Y:S01]  /*12230*/  FADD.FTZ R241, R171, R170 ;  /* 0x000000aaabf17221 */ /* 0x000fe20000010000 */
        /* <DEDUP_REMOVED lines=10> */
[----:B------:R-:W-:Y:S07]  /*122e0*/  LDSM.16.MT88.4 R32, [R227+0x7900] ;  /* 0x00790000e320783b */ /* 0x000fee0000004200 */
        /* <DEDUP_REMOVED lines=8> */
[----:B------:R-:W5:Y:S07]  /*12370*/  LDSM.16.MT88.4 R20, [R220+0x5900] ;  /* 0x00590000dc14783b */ /* 0x000f6e0000004200 */
        /* <DEDUP_REMOVED lines=9> */
[C---:B----4-:R-:W-:Y:S08]  /*12410*/  HMMA.16816.F32 R84, R16.reuse, R8, R84 ;  /* 0x000000081054723c */ /* 0x050ff00000001854 */
[C---:B------:R-:W-:Y:S08]  /*12420*/  HMMA.16816.F32 R88, R16.reuse, R10, R88 ;  /* 0x0000000a1058723c */ /* 0x040ff00000001858 */
[C---:B-----5:R-:W-:Y:S08]  /*12430*/  HMMA.16816.F32 R92, R16.reuse, R20, R92 ;  /* 0x00000014105c723c */ /* 0x060ff0000000185c */
[C---:B------:R-:W-:Y:S08]  /*12440*/  HMMA.16816.F32 R96, R16.reuse, R22, R96 ;  /* 0x000000161060723c */ /* 0x040ff00000001860 */
[C---:B------:R-:W-:Y:S08]  /*12450*/  HMMA.16816.F32 R100, R16.reuse, R32, R100 ;  /* 0x000000201064723c */ /* 0x040ff00000001864 */
[C---:B------:R-:W-:Y:S08]  /*12460*/  HMMA.16816.F32 R104, R16.reuse, R34, R104 ;  /* 0x000000221068723c */ /* 0x040ff00000001868 */
[C---:B---3--:R-:W-:Y:S08]  /*12470*/  HMMA.16816.F32 R108, R16.reuse, R24, R108 ;  /* 0x00000018106c723c */ /* 0x048ff0000000186c */
[C---:B------:R-:W-:Y:S08]  /*12480*/  HMMA.16816.F32 R112, R16.reuse, R26, R112 ;  /* 0x0000001a1070723c */ /* 0x040ff00000001870 */
[C---:B--2---:R-:W-:Y:S08]  /*12490*/  HMMA.16816.F32 R116, R16.reuse, R28, R116 ;  /* 0x0000001c1074723c */ /* 0x044ff00000001874 */
[C---:B------:R-:W-:Y:S08]  /*124a0*/  HMMA.16816.F32 R120, R16.reuse, R30, R120 ;  /* 0x0000001e1078723c */ /* 0x040ff00000001878 */
[C---:B-1----:R-:W-:Y:S08]  /*124b0*/  HMMA.16816.F32 R124, R16.reuse, R4, R124 ;  /* 0x00000004107c723c */ /* 0x042ff0000000187c */
[----:B------:R-:W-:Y:S01]  /*124c0*/  HMMA.16816.F32 R128, R16, R6, R128 ;  /* 0x000000061080723c */ /* 0x000fe20000001880 */
[----:B------:R-:W-:-:S07]  /*124d0*/  @P0 BRA `(.L_x_986) ;  /* 0xffffbd8000000947 */ /* 0x000fce000383ffff */
.L_x_977:
[----:B------:R-:W1:Y:S01]  /*124e0*/  SHFL.BFLY PT, R3, R244, 0x2, 0x1f ;  /* 0x0c401f00f4037f89 */ /* 0x000e6200000e0000 */
[----:B------:R-:W-:-:S02]  /*124f0*/  MOV R4, RZ ;  /* 0x000000ff00047202 */ /* 0x000fc40000000f00 */
[----:B------:R-:W-:Y:S01]  /*12500*/  PLOP3.LUT P1, PT, PT, PT, PT, 0x8, 0x0 ;  /* 0x000000000000781c */ /* 0x000fe20003f2e170 */
[----:B------:R-:W2:Y:S01]  /*12510*/  SHFL.BFLY PT, R2, R241, 0x2, 0x1f ;  /* 0x0c401f00f1027f89 */ /* 0x000ea200000e0000 */
        /* <DEDUP_REMOVED lines=8> */
[----:B------:R-:W-:Y:S02]  /*125a0*/  MOV R7, 0xff800000 ;  /* 0xff80000000077802 */ /* 0x000fe40000000f00 */
[----:B------:R-:W-:-:S09]  /*125b0*/  FSETP.NE.FTZ.AND P0, PT, R2, RZ, PT ;  /* 0x000000ff0200720b */ /* 0x000fd20003f15000 */
[----:B------:R-:W1:Y:S01]  /*125c0*/  @P2 MUFU.RCP R4, R5 ;  /* 0x0000000500042308 */ /* 0x000e620000001000 */
[----:B------:R-:W-:-:S03]  /*125d0*/  @P2 MOV R8, 0x3f317218 ;  /* 0x3f31721800082802 */ /* 0x000fc60000000f00 */
[----:B------:R-:W-:Y:S02]  /*125e0*/  @P0 MOV R6, 0x3f317218 ;  /* 0x3f31721800060802 */ /* 0x000fe40000000f00 */
        /* <DEDUP_REMOVED lines=138> */
.L_x_944:
[----:B------:R-:W-:Y:S05]  /*12e90*/  @P1 BRA `(.L_x_987) ;  /* 0x00001aa000001947 */ /* 0x000fea0003800000 */
[----:B------:R-:W1:Y:S01]  /*12ea0*/  S2R R0, SR_TID.X ;  /* 0x0000000000007919 */ /* 0x000e620000002100 */
[----:B------:R-:W-:Y:S02]  /*12eb0*/  F2FP.PACK_AB R160, R161, R160 ;  /* 0x000000a0a1a0723e */ /* 0x000fe400000000ff */
[----:B------:R-:W-:Y:S01]  /*12ec0*/  F2FP.PACK_AB R162, R163, R162 ;  /* 0x000000a2a3a2723e */ /* 0x000fe200000000ff */
[----:B------:R-:W-:Y:S01]  /*12ed0*/  BAR.SYNC.DEFER_BLOCKING 0x1, 0x100 ;  /* 0x0044000000007b1d */ /* 0x000fe20000010000 */
        /* <DEDUP_REMOVED lines=10> */
[----:B-1----:R-:W-:Y:S02]  /*12f80*/  SHF.R.S32.HI R5, RZ, 0x1f, R0 ;  /* 0x0000001fff057819 */ /* 0x002fe40000011400 */
[----:B------:R-:W-:Y:S02]  /*12f90*/  F2FP.PACK_AB R148, R149, R148 ;  /* 0x000000949594723e */ /* 0x000fe400000000ff */
[----:B------:R-:W-:-:S02]  /*12fa0*/  LEA.HI R2, R5, R0, RZ, 0x2 ;  /* 0x0000000005027211 */ /* 0x000fc400078f10ff */
[----:B------:R-:W-:Y:S02]  /*12fb0*/  F2FP.PACK_AB R150, R151, R150 ;  /* 0x000000969796723e */ /* 0x000fe400000000ff */
[--C-:B------:R-:W-:Y:S02]  /*12fc0*/  SHF.R.S32.HI R9, RZ, 0x2, R2.reuse ;  /* 0x00000002ff097819 */ /* 0x100fe40000011402 */
[----:B------:R-:W-:Y:S02]  /*12fd0*/  SHF.R.S32.HI R6, RZ, 0x1f, R2 ;  /* 0x0000001fff067819 */ /* 0x000fe40000011402 */
[----:B------:R-:W-:Y:S02]  /*12fe0*/  LOP3.LUT R11, R2, 0xfffffffc, RZ, 0xc0, !PT ;  /* 0xfffffffc020b7812 */ /* 0x000fe400078ec0ff */
[----:B------:R-:W-:Y:S02]  /*12ff0*/  LEA.HI R6, R6, R9, RZ, 0x3 ;  /* 0x0000000906067211 */ /* 0x000fe400078f18ff */
[----:B------:R-:W-:Y:S01]  /*13000*/  F2FP.PACK_AB R152, R153, R152 ;  /* 0x000000989998723e */ /* 0x000fe200000000ff */
[----:B------:R-:W-:Y:S01]  /*13010*/  IMAD.IADD R11, R0, 0x1, -R11 ;  /* 0x00000001000b7824 */ /* 0x000fe200078e0a0b */
[----:B------:R-:W-:-:S02]  /*13020*/  LOP3.LUT R6, R6, 0xfffffff8, RZ, 0xc0, !PT ;  /* 0xfffffff806067812 */ /* 0x000fc400078ec0ff */
[----:B------:R-:W-:Y:S02]  /*13030*/  F2FP.PACK_AB R154, R155, R154 ;  /* 0x0000009a9b9a723e */ /* 0x000fe400000000ff */
[----:B------:R-:W-:Y:S01]  /*13040*/  F2FP.PACK_AB R36, R37, R36 ;  /* 0x000000242524723e */ /* 0x000fe200000000ff */
[----:B------:R-:W-:Y:S01]  /*13050*/  IMAD.IADD R9, R9, 0x1, -R6 ;  /* 0x0000000109097824 */ /* 0x000fe200078e0a06 */
[----:B------:R-:W-:Y:S02]  /*13060*/  LEA.HI R6, R5, R0, RZ, 0x5 ;  /* 0x0000000005067211 */ /* 0x000fe400078f28ff */
[----:B------:R-:W-:Y:S01]  /*13070*/  F2FP.PACK_AB R38, R39, R38 ;  /* 0x000000262726723e */ /* 0x000fe200000000ff */
[C---:B------:R-:W-:Y:S01]  /*13080*/  IMAD.SHL.U32 R8, R9.reuse, 0x40, RZ ;  /* 0x0000004009087824 */ /* 0x040fe200078e00ff */
[----:B------:R-:W-:Y:S02]  /*13090*/  SHF.R.S32.HI R2, RZ, 0x5, R6 ;  /* 0x00000005ff027819 */ /* 0x000fe40000011406 */
[----:B------:R-:W-:-:S02]  /*130a0*/  LOP3.LUT R12, R9, 0x1, RZ, 0xc0, !PT ;  /* 0x00000001090c7812 */ /* 0x000fc400078ec0ff */
        /* <DEDUP_REMOVED lines=9> */
[----:B------:R-:W-:Y:S01]  /*13140*/  F2FP.PACK_AB R44, R45, R44 ;  /* 0x0000002c2d2c723e */ /* 0x000fe200000000ff */
[----:B------:R-:W-:Y:S01]  /*13150*/  IMAD.SHL.U32 R13, R10, 0x2, RZ ;  /* 0x000000020a0d7824 */ /* 0x000fe200078e00ff */
[----:B------:R-:W-:Y:S02]  /*13160*/  F2FP.PACK_AB R46, R47, R46 ;  /* 0x0000002e2f2e723e */ /* 0x000fe400000000ff */
[----:B------:R-:W-:Y:S02]  /*13170*/  F2FP.PACK_AB R48, R49, R48 ;  /* 0x000000303130723e */ /* 0x000fe400000000ff */
[C---:B------:R-:W-:Y:S01]  /*13180*/  IADD3 R8, R13.reuse, 0x80, RZ ;  /* 0x000000800d087810 */ /* 0x040fe20007ffe0ff */
[----:B------:R-:W-:Y:S01]  /*13190*/  STS [R13+0x80], R160 ;  /* 0x000080a00d007388 */ /* 0x000fe20000000800 */
[----:B------:R-:W-:Y:S02]  /*131a0*/  IADD3 R15, R13, 0x70, RZ ;  /* 0x000000700d0f7810 */ /* 0x000fe40007ffe0ff */
[----:B------:R-:W-:Y:S01]  /*131b0*/  @P0 IADD3 R15, R8, 0x10, RZ ;  /* 0x00000010080f0810 */ /* 0x000fe20007ffe0ff */
[----:B------:R-:W-:Y:S01]  /*131c0*/  STS [R13+0x480], R162 ;  /* 0x000480a20d007388 */ /* 0x000fe20000000800 */
[----:B------:R-:W-:Y:S01]  /*131d0*/  SEL R8, R9, 0xffffffe0, !P1 ;  /* 0xffffffe009087807 */ /* 0x000fe20004800000 */
[----:B------:R-:W-:Y:S01]  /*131e0*/  IMAD.MOV.U32 R9, RZ, RZ, 0x40 ;  /* 0x00000040ff097424 */ /* 0x000fe200078e00ff */
[----:B------:R-:W-:Y:S01]  /*131f0*/  F2FP.PACK_AB R50, R51, R50 ;  /* 0x000000323332723e */ /* 0x000fe200000000ff */
[----:B------:R-:W-:Y:S01]  /*13200*/  STS [R15], R156 ;  /* 0x0000009c0f007388 */ /* 0x000fe20000000800 */
[----:B------:R-:W-:Y:S01]  /*13210*/  F2FP.PACK_AB R52, R53, R52 ;  /* 0x000000343534723e */ /* 0x000fe200000000ff */
[----:B------:R-:W-:Y:S01]  /*13220*/  IMAD.IADD R17, R13, 0x1, R8 ;  /* 0x000000010d117824 */ /* 0x000fe200078e0208 */
[----:B------:R-:W-:Y:S01]  /*13230*/  SEL R10, R9, 0xffffffc0, !P2 ;  /* 0xffffffc0090a7807 */ /* 0x000fe20005000000 */
[----:B------:R-:W-:Y:S01]  /*13240*/  IMAD.IADD R9, R8, 0x1, R15 ;  /* 0x0000000108097824 */ /* 0x000fe200078e020f */
[----:B------:R-:W-:Y:S01]  /*13250*/  STS [R15+0x400], R158 ;  /* 0x0004009e0f007388 */ /* 0x000fe20000000800 */
[----:B------:R-:W-:-:S02]  /*13260*/  F2FP.PACK_AB R54, R55, R54 ;  /* 0x000000363736723e */ /* 0x000fc400000000ff */
[--C-:B------:R-:W-:Y:S01]  /*13270*/  IMAD.IADD R19, R13, 0x1, R10.reuse ;  /* 0x000000010d137824 */ /* 0x100fe200078e020a */
[----:B------:R-:W-:Y:S01]  /*13280*/  STS [R17+0x80], R132 ;  /* 0x0000808411007388 */ /* 0x000fe20000000800 */
[C---:B------:R-:W-:Y:S01]  /*13290*/  IMAD.IADD R21, R10.reuse, 0x1, R15 ;  /* 0x000000010a157824 */ /* 0x040fe200078e020f */
[----:B------:R-:W-:Y:S01]  /*132a0*/  F2FP.PACK_AB R56, R57, R56 ;  /* 0x000000383938723e */ /* 0x000fe200000000ff */
[----:B------:R-:W-:Y:S01]  /*132b0*/  IMAD.IADD R23, R10, 0x1, R17 ;  /* 0x000000010a177824 */ /* 0x000fe200078e0211 */
[----:B------:R-:W-:Y:S01]  /*132c0*/  STS [R17+0x480], R134 ;  /* 0x0004808611007388 */ /* 0x000fe20000000800 */
[----:B------:R-:W-:Y:S01]  /*132d0*/  IMAD.IADD R25, R9, 0x1, R10 ;  /* 0x0000000109197824 */ /* 0x000fe200078e020a */
[----:B------:R-:W-:Y:S02]  /*132e0*/  F2FP.PACK_AB R58, R59, R58 ;  /* 0x0000003a3b3a723e */ /* 0x000fe400000000ff */
        /* <DEDUP_REMOVED lines=87> */
[----:B------:R-:W-:Y:S04]  /*13860*/  STS [R17+0xc480], R110 ;  /* 0x00c4806e11007388 */ /* 0x000fe80000000800 */
[----:B------:R-:W-:Y:S04]  /*13870*/  STS [R9+0xc000], R112 ;  /* 0x00c0007009007388 */ /* 0x000fe80000000800 */
[----:B------:R3:W-:Y:S01]  /*13880*/  STS [R9+0xc400], R114 ;  /* 0x00c4007209007388 */ /* 0x0007e20000000800 */
[----:B-1----:R-:W-:-:S03]  /*13890*/  IMAD.MOV.U32 R13, RZ, RZ, 0x4 ;  /* 0x00000004ff0d7424 */ /* 0x002fc600078e00ff */
[----:B------:R-:W-:Y:S04]  /*138a0*/  STS [R19+0xc080], R116 ;  /* 0x00c0807413007388 */ /* 0x000fe80000000800 */
[----:B------:R-:W-:Y:S01]  /*138b0*/  STS [R19+0xc480], R118 ;  /* 0x00c4807613007388 */ /* 0x000fe20000000800 */
[----:B--2---:R-:W-:-:S03]  /*138c0*/  IMAD.WIDE R14, R232, R13, c[0x0][0x500] ;  /* 0x00014000e80e7625 */ /* 0x004fc600078e020d */
[----:B------:R-:W-:Y:S04]  /*138d0*/  STS [R21+0xc000], R120 ;  /* 0x00c0007815007388 */ /* 0x000fe80000000800 */
[----:B------:R1:W-:Y:S04]  /*138e0*/  STS [R21+0xc400], R122 ;  /* 0x00c4007a15007388 */ /* 0x0003e80000000800 */
[----:B------:R2:W-:Y:S04]  /*138f0*/  STS [R23+0xc080], R124 ;  /* 0x00c0807c17007388 */ /* 0x0005e80000000800 */
[----:B------:R2:W-:Y:S04]  /*13900*/  STS [R23+0xc480], R126 ;  /* 0x00c4807e17007388 */ /* 0x0005e80000000800 */
[----:B------:R2:W-:Y:S04]  /*13910*/  STS [R25+0xc000], R128 ;  /* 0x00c0008019007388 */ /* 0x0005e80000000800 */
[----:B------:R2:W-:Y:S04]  /*13920*/  STS [R25+0xc400], R3 ;  /* 0x00c4000319007388 */ /* 0x0005e80000000800 */
[----:B------:R-:W-:Y:S01]  /*13930*/  BAR.SYNC.DEFER_BLOCKING 0x1, 0x100 ;  /* 0x0044000000007b1d */ /* 0x000fe20000010000 */
[----:B------:R-:W-:-:S02]  /*13940*/  IMAD.MOV.U32 R8, RZ, RZ, c[0x0][0x388] ;  /* 0x0000e200ff087624 */ /* 0x000fc400078e00ff */
[----:B------:R-:W-:-:S03]  /*13950*/  @P1 IMAD.WIDE R12, R232, R13, c[0x0][0x508] ;  /* 0x00014200e80c1625 */ /* 0x000fc600078e020d */
[----:B---3--:R-:W3:Y:S04]  /*13960*/  @P0 LDG.E R9, [R14.64] ;  /* 0x000000120e090981 */ /* 0x008ee8000c1e1900 */
        /* <DEDUP_REMOVED lines=9> */
.L_x_988:
[----:B--2---:R-:W-:Y:S01]  /*13a00*/  LOP3.LUT R3, R6, 0xffffffe0, RZ, 0xc0, !PT ;  /* 0xffffffe006037812 */ /* 0x004fe200078ec0ff */
[----:B------:R-:W1:Y:S01]  /*13a10*/  S2R R75, SR_CTAID.X ;  /* 0x00000000004b7919 */ /* 0x000e620000002500 */
[----:B------:R-:W-:Y:S01]  /*13a20*/  SHF.R.S32.HI R9, RZ, 0x1f, R2 ;  /* 0x0000001fff097819 */ /* 0x000fe20000011402 */
[----:B------:R-:W-:Y:S01]  /*13a30*/  IMAD.MOV.U32 R13, RZ, RZ, c[0x0][0x4e8] ;  /* 0x00013a00ff0d7624 */ /* 0x000fe200078e00ff */
[----:B------:R-:W-:Y:S01]  /*13a40*/  LEA.HI R10, R11, R11, RZ, 0x1 ;  /* 0x0000000b0b0a7211 */ /* 0x000fe200078f08ff */
[----:B------:R-:W-:Y:S01]  /*13a50*/  IMAD.IADD R6, R0, 0x1, -R3 ;  /* 0x0000000100067824 */ /* 0x000fe200078e0a03 */
[----:B------:R-:W2:Y:S01]  /*13a60*/  S2R R12, SR_CTAID.Y ;  /* 0x00000000000c7919 */ /* 0x000ea20000002600 */
[----:B------:R-:W-:Y:S01]  /*13a70*/  LEA.HI R9, R9, R2, RZ, 0x3 ;  /* 0x0000000209097211 */ /* 0x000fe200078f18ff */
[----:B------:R-:W-:Y:S01]  /*13a80*/  IMAD.WIDE.U32 R18, R20, c[0x0][0x3a0], RZ ;  /* 0x0000e80014127a25 */ /* 0x000fe200078e00ff */
[----:B------:R-:W-:Y:S01]  /*13a90*/  LOP3.LUT R10, R10, 0x1ffffffe, RZ, 0xc0, !PT ;  /* 0x1ffffffe0a0a7812 */ /* 0x000fe200078ec0ff */
[----:B------:R-:W-:Y:S01]  /*13aa0*/  BSSY B0, `(.L_x_989) ;  /* 0x000008c000007945 */ /* 0x000fe20003800000 */
[----:B------:R-:W-:Y:S01]  /*13ab0*/  SHF.R.S32.HI R3, RZ, 0x1f, R6 ;  /* 0x0000001fff037819 */ /* 0x000fe20000011406 */
[----:B------:R-:W-:Y:S01]  /*13ac0*/  IMAD.MOV.U32 R23, RZ, RZ, R21 ;  /* 0x000000ffff177224 */ /* 0x000fe200078e0015 */
[----:B------:R-:W-:Y:S01]  /*13ad0*/  LOP3.LUT R9, R9, 0xffffff8, RZ, 0xc0, !PT ;  /* 0x0ffffff809097812 */ /* 0x000fe200078ec0ff */
[----:B------:R-:W-:Y:S01]  /*13ae0*/  IMAD.IADD R11, R11, 0x1, -R10 ;  /* 0x000000010b0b7824 */ /* 0x000fe200078e0a0a */
[----:B------:R-:W-:-:S02]  /*13af0*/  LEA.HI R3, R3, R6, RZ, 0x2 ;  /* 0x0000000603037211 */ /* 0x000fc400078f10ff */
[----:B------:R-:W-:Y:S02]  /*13b00*/  IADD3 R2, -R9, R2, RZ ;  /* 0x0000000209027210 */ /* 0x000fe40007ffe1ff */
[-C--:B------:R-:W-:Y:S02]  /*13b10*/  LEA.HI R16, R5, R0.reuse, RZ, 0x3 ;  /* 0x0000000005107211 */ /* 0x080fe400078f18ff */
[----:B------:R-:W-:Y:S02]  /*13b20*/  SHF.R.S32.HI R3, RZ, 0x2, R3 ;  /* 0x00000002ff037819 */ /* 0x000fe40000011403 */
[----:B------:R-:W-:Y:S02]  /*13b30*/  ISETP.NE.AND P1, PT, R13, 0x1, PT ;  /* 0x000000010d00780c */ /* 0x000fe40003f25270 */
[----:B------:R-:W-:Y:S01]  /*13b40*/  LOP3.LUT R9, R16, 0xfffffff8, RZ, 0xc0, !PT ;  /* 0xfffffff810097812 */ /* 0x000fe200078ec0ff */
[----:B------:R-:W-:Y:S01]  /*13b50*/  IMAD R2, R2, 0x10, R3 ;  /* 0x0000001002027824 */ /* 0x000fe200078e0203 */
[-C--:B------:R-:W-:Y:S01]  /*13b60*/  LEA.HI R5, R5, R0.reuse, RZ, 0x6 ;  /* 0x0000000005057211 */ /* 0x080fe200078f30ff */
[----:B------:R-:W-:Y:S01]  /*13b70*/  IMAD R3, R21, c[0x0][0x3a0], RZ ;  /* 0x0000e80015037a24 */ /* 0x000fe200078e02ff */
[----:B------:R-:W-:Y:S01]  /*13b80*/  IADD3 R9, -R9, R0, RZ ;  /* 0x0000000009097210 */ /* 0x000fe20007ffe1ff */
[----:B------:R-:W-:Y:S01]  /*13b90*/  IMAD R0, R11, 0x8, R2 ;  /* 0x000000080b007824 */ /* 0x000fe200078e0202 */
[----:B--2---:R-:W-:Y:S01]  /*13ba0*/  SHF.R.S32.HI R15, RZ, 0x1f, R12 ;  /* 0x0000001fff0f7819 */ /* 0x004fe2000001140c */
[----:B------:R-:W-:Y:S01]  /*13bb0*/  IMAD R3, R20, c[0x0][0x3a4], R3 ;  /* 0x0000e90014037a24 */ /* 0x000fe200078e0203 */
[----:B------:R-:W-:Y:S01]  /*13bc0*/  MOV R22, R20 ;  /* 0x0000001400167202 */ /* 0x000fe20000000f00 */
[----:B-1----:R-:W-:Y:S01]  /*13bd0*/  IMAD R0, R75, 0x80, R0 ;  /* 0x000000804b007824 */ /* 0x002fe200078e0200 */
[----:B------:R-:W-:Y:S01]  /*13be0*/  SHF.R.S32.HI R16, RZ, 0x3, R16 ;  /* 0x00000003ff107819 */ /* 0x000fe20000011410 */
[----:B------:R-:W-:Y:S01]  /*13bf0*/  IMAD.IADD R19, R19, 0x1, R3 ;  /* 0x0000000113137824 */ /* 0x000fe200078e0203 */
[----:B------:R-:W-:Y:S01]  /*13c00*/  LOP3.LUT P2, RZ, R6, 0x3, RZ, 0xc0, !PT ;  /* 0x0000000306ff7812 */ /* 0x000fe2000784c0ff */
[----:B------:R-:W-:Y:S01]  /*13c10*/  @P1 IMAD.HI.U32 R3, R0, c[0x0][0x4ec], RZ ;  /* 0x00013b0000031a27 */ /* 0x000fe200078e00ff */
[----:B------:R-:W-:-:S02]  /*13c20*/  MOV R20, R0 ;  /* 0x0000000000147202 */ /* 0x000fc40000000f00 */
[----:B------:R-:W-:Y:S01]  /*13c30*/  LEA R10, R9, R16, 0x5 ;  /* 0x00000010090a7211 */ /* 0x000fe200078e28ff */
[----:B------:R-:W-:Y:S01]  /*13c40*/  IMAD R11, R15, c[0x0][0x490], RZ ;  /* 0x000124000f0b7a24 */ /* 0x000fe200078e02ff */
[----:B------:R-:W-:Y:S01]  /*13c50*/  @P1 SHF.R.U32.HI R20, RZ, c[0x0][0x4f0], R3 ;  /* 0x00013c00ff141a19 */ /* 0x000fe20000011603 */
[----:B------:R-:W-:Y:S01]  /*13c60*/  IMAD.WIDE.U32 R22, R12, c[0x0][0x490], R22 ;  /* 0x000124000c167a25 */ /* 0x000fe200078e0016 */
[----:B------:R-:W-:Y:S02]  /*13c70*/  SHF.R.S32.HI R3, RZ, 0x1f, R232 ;  /* 0x0000001fff037819 */ /* 0x000fe400000114e8 */
[----:B------:R-:W-:Y:S01]  /*13c80*/  SEL R232, R232, RZ, !P0 ;  /* 0x000000ffe8e87207 */ /* 0x000fe20004000000 */
[----:B------:R-:W-:Y:S01]  /*13c90*/  IMAD R11, R12, c[0x0][0x494], R11 ;  /* 0x000125000c0b7a24 */ /* 0x000fe200078e020b */
[----:B------:R-:W-:Y:S01]  /*13ca0*/  SEL R3, R3, RZ, !P0 ;  /* 0x000000ff03037207 */ /* 0x000fe20004000000 */
[----:B------:R-:W-:Y:S02]  /*13cb0*/  IMAD R15, R15, c[0x0][0x3e8], RZ ;  /* 0x0000fa000f0f7a24 */ /* 0x000fe400078e02ff */
[----:B------:R-:W-:-:S02]  /*13cc0*/  IMAD.IADD R23, R23, 0x1, R11 ;  /* 0x0000000117177824 */ /* 0x000fc400078e020b */
[----:B------:R-:W-:Y:S02]  /*13cd0*/  IMAD.MOV R11, RZ, RZ, -R20 ;  /* 0x000000ffff0b7224 */ /* 0x000fe400078e0a14 */
[C---:B------:R-:W-:Y:S02]  /*13ce0*/  IMAD R15, R12.reuse, c[0x0][0x3ec], R15 ;  /* 0x0000fb000c0f7a24 */ /* 0x040fe400078e020f */
[----:B------:R-:W-:-:S04]  /*13cf0*/  IMAD.WIDE.U32 R12, R12, c[0x0][0x3e8], R18 ;  /* 0x0000fa000c0c7a25 */ /* 0x000fc800078e0012 */
[----:B------:R-:W-:Y:S01]  /*13d00*/  IMAD R11, R11, c[0x0][0x4e8], R0 ;  /* 0x00013a000b0b7a24 */ /* 0x000fe200078e0200 */
[----:B------:R-:W-:Y:S01]  /*13d10*/  IADD3 R13, R13, R15, RZ ;  /* 0x0000000f0d0d7210 */ /* 0x000fe20007ffe0ff */
[----:B------:R-:W-:Y:S01]  /*13d20*/  IMAD R17, R3, c[0x0][0x498], RZ ;  /* 0x0001260003117a24 */ /* 0x000fe200078e02ff */
[----:B------:R-:W-:Y:S01]  /*13d30*/  SHF.R.S32.HI R15, RZ, 0x1f, R20 ;  /* 0x0000001fff0f7819 */ /* 0x000fe20000011414 */
[----:B------:R-:W-:-:S04]  /*13d40*/  IMAD.WIDE.U32 R22, R232, c[0x0][0x498], R22 ;  /* 0x00012600e8167a25 */ /* 0x000fc800078e0016 */
[----:B------:R-:W-:Y:S01]  /*13d50*/  IMAD R14, R232, c[0x0][0x49c], R17 ;  /* 0x00012700e80e7a24 */ /* 0x000fe200078e0211 */
[----:B------:R-:W-:Y:S01]  /*13d60*/  IADD3 R20, P0, R20, R22, RZ ;  /* 0x0000001614147210 */ /* 0x000fe20007f1e0ff */
[----:B------:R-:W-:Y:S01]  /*13d70*/  IMAD.SHL.U32 R0, R16, 0x40, RZ ;  /* 0x0000004010007824 */ /* 0x000fe200078e00ff */
[----:B------:R-:W-:Y:S01]  /*13d80*/  SHF.R.S32.HI R17, RZ, 0x1f, R11 ;  /* 0x0000001fff117819 */ /* 0x000fe2000001140b */
[----:B------:R-:W-:Y:S01]  /*13d90*/  IMAD R10, R75, 0x80, R10 ;  /* 0x000000804b0a7824 */ /* 0x000fe200078e020a */
[----:B------:R-:W-:Y:S01]  /*13da0*/  IADD3.X R21, R15, R23, R14, P0, !PT ;  /* 0x000000170f157210 */ /* 0x000fe200007fe40e */
[----:B------:R-:W-:Y:S01]  /*13db0*/  IMAD.WIDE.U32 R12, R232, c[0x0][0x3f0], R12 ;  /* 0x0000fc00e80c7a25 */ /* 0x000fe200078e000c */
[----:B------:R-:W-:-:S03]  /*13dc0*/  LOP3.LUT R15, R0, 0x1c0, RZ, 0xc0, !PT ;  /* 0x000001c0000f7812 */ /* 0x000fc600078ec0ff */
[----:B------:R-:W-:Y:S02]  /*13dd0*/  IMAD R14, R17, c[0x0][0x488], RZ ;  /* 0x00012200110e7a24 */ /* 0x000fe400078e02ff */
[----:B------:R-:W-:-:S04]  /*13de0*/  @P1 IMAD.HI.U32 R18, R10, c[0x0][0x4ec], RZ ;  /* 0x00013b000a121a27 */ /* 0x000fc800078e00ff */
[----:B------:R-:W-:Y:S02]  /*13df0*/  IMAD.SHL.U32 R0, R9, 0x8, RZ ;  /* 0x0000000809007824 */ /* 0x000fe400078e00ff */
[----:B------:R-:W-:-:S04]  /*13e00*/  IMAD.WIDE.U32 R20, R11, c[0x0][0x488], R20 ;  /* 0x000122000b147a25 */ /* 0x000fc800078e0014 */
[----:B------:R-:W-:Y:S01]  /*13e10*/  IMAD R14, R11, c[0x0][0x48c], R14 ;  /* 0x000123000b0e7a24 */ /* 0x000fe200078e020e */
[----:B------:R-:W-:Y:S01]  /*13e20*/  LEA R11, P0, R20, c[0x0][0x450], 0x2 ;  /* 0x00011400140b7a11 */ /* 0x000fe200078010ff */
[----:B------:R-:W-:Y:S01]  /*13e30*/  IMAD.MOV.U32 R6, RZ, RZ, R10 ;  /* 0x000000ffff067224 */ /* 0x000fe200078e000a */
[----:B------:R-:W-:Y:S01]  /*13e40*/  @P1 SHF.R.U32.HI R6, RZ, c[0x0][0x4f0], R18 ;  /* 0x00013c00ff061a19 */ /* 0x000fe20000011612 */
[----:B------:R-:W-:Y:S01]  /*13e50*/  IMAD R9, R3, c[0x0][0x3f0], RZ ;  /* 0x0000fc0003097a24 */ /* 0x000fe200078e02ff */
[----:B------:R-:W-:Y:S01]  /*13e60*/  SHF.R.U32.HI R3, RZ, 0x3, R15 ;  /* 0x00000003ff037819 */ /* 0x000fe2000001160f */
[----:B------:R-:W-:Y:S01]  /*13e70*/  SHFL.IDX PT, R32, R11, 0x1, 0x1c1f ;  /* 0x003c1f000b207f89 */ /* 0x000fe200000e0000 */
[----:B------:R-:W-:Y:S01]  /*13e80*/  LOP3.LUT R18, R15, 0x38, R0, 0xf8, !PT ;  /* 0x000000380f127812 */ /* 0x000fe200078ef800 */
[----:B------:R-:W-:Y:S01]  /*13e90*/  IMAD R9, R232, c[0x0][0x3f4], R9 ;  /* 0x0000fd00e8097a24 */ /* 0x000fe200078e0209 */
[----:B------:R-:W-:Y:S01]  /*13ea0*/  IADD3 R15, R21, R14, RZ ;  /* 0x0000000e150f7210 */ /* 0x000fe20007ffe0ff */
[----:B------:R-:W-:Y:S01]  /*13eb0*/  IMAD.MOV R17, RZ, RZ, -R6 ;  /* 0x000000ffff117224 */ /* 0x000fe200078e0a06 */
[----:B------:R-:W-:Y:S01]  /*13ec0*/  SHFL.IDX PT, R14, R11, RZ, 0x1c1f ;  /* 0x001c1fff0b0e7589 */ /* 0x000fe200000e0000 */
[----:B------:R-:W-:Y:S01]  /*13ed0*/  IMAD.IADD R13, R13, 0x1, R9 ;  /* 0x000000010d0d7824 */ /* 0x000fe200078e0209 */
[----:B------:R-:W-:Y:S01]  /*13ee0*/  LEA.HI.X R20, R20, c[0x0][0x454], R15, 0x2, P0 ;  /* 0x0001150014147a11 */ /* 0x000fe200000f140f */
[----:B------:R-:W-:Y:S01]  /*13ef0*/  IMAD R17, R17, c[0x0][0x4e8], R10 ;  /* 0x00013a0011117a24 */ /* 0x000fe200078e020a */
[----:B------:R-:W-:Y:S01]  /*13f00*/  LOP3.LUT R3, R18, R3, RZ, 0x3c, !PT ;  /* 0x0000000312037212 */ /* 0x000fe200078e3cff */
[----:B------:R-:W-:Y:S01]  /*13f10*/  IMAD.WIDE.U32 R12, R6, c[0x0][0x3e0], R12 ;  /* 0x0000f800060c7a25 */ /* 0x000fe200078e000c */
[----:B------:R-:W-:Y:S01]  /*13f20*/  LEA R9, R75, R2, 0x7 ;  /* 0x000000024b097211 */ /* 0x000fe200078e38ff */
[----:B------:R-:W1:Y:S01]  /*13f30*/  SHFL.IDX PT, R15, R20, RZ, 0x1c1f ;  /* 0x001c1fff140f7589 */ /* 0x000e6200000e0000 */
[----:B------:R-:W-:Y:S01]  /*13f40*/  SHF.R.S32.HI R18, RZ, 0x1f, R6 ;  /* 0x0000001fff127819 */ /* 0x000fe20000011406 */
[----:B-----5:R-:W-:Y:S01]  /*13f50*/  IMAD R2, R8, c[0x0][0x4e8], RZ ;  /* 0x00013a0008027a24 */ /* 0x020fe200078e02ff */
[----:B------:R-:W-:Y:S01]  /*13f60*/  IADD3 R21, R9, 0x8, RZ ;  /* 0x0000000809157810 */ /* 0x000fe20007ffe0ff */
[----:B------:R-:W2:Y:S01]  /*13f70*/  SHFL.IDX PT, R33, R20, 0x1, 0x1c1f ;  /* 0x003c1f0014217f89 */ /* 0x000ea200000e0000 */
[----:B------:R-:W-:Y:S01]  /*13f80*/  IMAD.SHL.U32 R8, R5, 0x8, RZ ;  /* 0x0000000805087824 */ /* 0x000fe200078e00ff */
[----:B------:R-:W-:Y:S01]  /*13f90*/  LEA R75, R75, R16, 0x7 ;  /* 0x000000104b4b7211 */ /* 0x000fe200078e38ff */
[----:B------:R-:W-:Y:S01]  /*13fa0*/  IMAD R19, R18, c[0x0][0x3e0], RZ ;  /* 0x0000f80012137a24 */ /* 0x000fe200078e02ff */
[----:B------:R-:W-:-:S02]  /*13fb0*/  ISETP.GE.OR P0, PT, R9, R2, P2 ;  /* 0x000000020900720c */ /* 0x000fc40001706670 */
[----:B------:R-:W-:Y:S01]  /*13fc0*/  ISETP.GE.OR P2, PT, R21, R2, P2 ;  /* 0x000000021500720c */ /* 0x000fe20001746670 */
[----:B------:R-:W-:Y:S01]  /*13fd0*/  IMAD R19, R6, c[0x0][0x3e4], R19 ;  /* 0x0000f90006137a24 */ /* 0x000fe200078e0213 */
[----:B------:R-:W-:Y:S02]  /*13fe0*/  SHF.R.S32.HI R6, RZ, 0x1f, R17 ;  /* 0x0000001fff067819 */ /* 0x000fe40000011411 */
[----:B------:R-:W-:Y:S01]  /*13ff0*/  LOP3.LUT R8, R3, 0x7ffffe00, R8, 0xf8, !PT ;  /* 0x7ffffe0003087812 */ /* 0x000fe200078ef808 */
[----:B------:R-:W-:Y:S02]  /*14000*/  IMAD.IADD R13, R13, 0x1, R19 ;  /* 0x000000010d0d7824 */ /* 0x000fe400078e0213 */
[----:B------:R-:W-:Y:S01]  /*14010*/  IMAD R6, R6, c[0x0][0x3d8], RZ ;  /* 0x0000f60006067a24 */ /* 0x000fe200078e02ff */
[----:B------:R-:W-:Y:S01]  /*14020*/  SHF.L.U32 R76, R8, 0x1, RZ ;  /* 0x00000001084c7819 */ /* 0x000fe200000006ff */
[----:B------:R-:W-:-:S04]  /*14030*/  IMAD.WIDE.U32 R18, R17, c[0x0][0x3d8], R12 ;  /* 0x0000f60011127a25 */ /* 0x000fc800078e000c */
[----:B------:R-:W-:Y:S01]  /*14040*/  IMAD R3, R17, c[0x0][0x3dc], R6 ;  /* 0x0000f70011037a24 */ /* 0x000fe200078e0206 */
[----:B-1----:R1:W-:Y:S01]  /*14050*/  @!P0 ST.E [R14.64], R4 ;  /* 0x000000040e008985 */ /* 0x0023e2000c101912 */
[C---:B------:R-:W-:Y:S02]  /*14060*/  LEA R74, P0, R18.reuse, c[0x0][0x380], 0x1 ;  /* 0x0000e000124a7a11 */ /* 0x040fe400078008ff */
[----:B------:R-:W-:Y:S01]  /*14070*/  IMAD.IADD R3, R19, 0x1, R3 ;  /* 0x0000000113037824 */ /* 0x000fe200078e0203 */
[----:B--2---:R1:W-:Y:S04]  /*14080*/  @!P2 ST.E [R32.64], R7 ;  /* 0x000000072000a985 */ /* 0x0043e8000c101912 */
[----:B------:R1:W2:Y:S01]  /*14090*/  LDS.128 R60, [R76+0x1080] ;  /* 0x001080004c3c7984 */ /* 0x0002a20000000c00 */
[----:B------:R-:W-:-:S02]  /*140a0*/  LEA.HI.X R73, R18, c[0x0][0x384], R3, 0x1, P0 ;  /* 0x0000e10012497a11 */ /* 0x000fc400000f0c03 */
        /* <DEDUP_REMOVED lines=43> */
.L_x_990:
[----:B--234-:R-:W-:Y:S05]  /*14360*/  BSYNC B0 ;  /* 0x0000000000007941 */ /* 0x01cfea0003800000 */
.L_x_989:
        /* <DEDUP_REMOVED lines=30> */
.L_x_992:
[----:B------:R-:W-:Y:S05]  /*14550*/  BSYNC B0 ;  /* 0x0000000000007941 */ /* 0x000fea0003800000 */
.L_x_991:
        /* <DEDUP_REMOVED lines=30> */
.L_x_994:
[----:B------:R-:W-:Y:S05]  /*14740*/  BSYNC B0 ;  /* 0x0000000000007941 */ /* 0x000fea0003800000 */
.L_x_993:
        /* <DEDUP_REMOVED lines=31> */
.L_x_987:
        /* <DEDUP_REMOVED lines=18> */
.L_x_995:
        /* <DEDUP_REMOVED lines=15> */
[----:B------:R-:W-:Y:S01]  /*14b50*/  MOV R12, R10 ;  /* 0x0000000a000c7202 */ /* 0x000fe20000000f00 */
[----:B------:R-:W-:Y:S01]  /*14b60*/  IMAD.MOV.U32 R5, RZ, RZ, R7 ;  /* 0x000000ffff057224 */ /* 0x000fe200078e0007 */
[----:B------:R-:W-:-:S13]  /*14b70*/  ISETP.NE.AND P0, PT, R0, 0x1, PT ;  /* 0x000000010000780c */ /* 0x000fda0003f05270 */
[----:B------:R-:W-:-:S05]  /*14b80*/  @P0 IMAD.HI.U32 R2, R7, c[0x0][0x4ec], RZ ;  /* 0x00013b0007020a27 */ /* 0x000fca00078e00ff */
[----:B------:R-:W-:Y:S01]  /*14b90*/  @P0 SHF.R.U32.HI R5, RZ, c[0x0][0x4f0], R2 ;  /* 0x00013c00ff050a19 */ /* 0x000fe20000011602 */
[----:B-1----:R-:W-:Y:S01]  /*14ba0*/  IMAD.WIDE.U32 R12, R3, c[0x0][0x490], R12 ;  /* 0x00012400030c7a25 */ /* 0x002fe200078e000c */
[----:B------:R-:W-:Y:S02]  /*14bb0*/  SHF.R.S32.HI R0, RZ, 0x1f, R3 ;  /* 0x0000001fff007819 */ /* 0x000fe40000011403 */
[----:B------:R-:W-:-:S03]  /*14bc0*/  IADD3 R2, -R5, RZ, RZ ;  /* 0x000000ff05027210 */ /* 0x000fc60007ffe1ff */
[----:B------:R-:W-:Y:S02]  /*14bd0*/  IMAD R0, R0, c[0x0][0x490], RZ ;  /* 0x0001240000007a24 */ /* 0x000fe400078e02ff */
[----:B------:R-:W-:Y:S02]  /*14be0*/  IMAD R2, R2, c[0x0][0x4e8], R7 ;  /* 0x00013a0002027a24 */ /* 0x000fe400078e0207 */
[----:B------:R-:W-:Y:S02]  /*14bf0*/  IMAD R0, R3, c[0x0][0x494], R0 ;  /* 0x0001250003007a24 */ /* 0x000fe400078e0200 */
[----:B------:R-:W-:Y:S01]  /*14c00*/  IMAD R3, R6, c[0x0][0x498], RZ ;  /* 0x0001260006037a24 */ /* 0x000fe200078e02ff */
[----:B------:R-:W-:Y:S01]  /*14c10*/  SHF.R.S32.HI R7, RZ, 0x1f, R2 ;  /* 0x0000001fff077819 */ /* 0x000fe20000011402 */
[----:B------:R-:W-:Y:S01]  /*14c20*/  IMAD.IADD R13, R0, 0x1, R13 ;  /* 0x00000001000d7824 */ /* 0x000fe200078e020d */
[----:B------:R-:W-:Y:S01]  /*14c30*/  SHF.R.S32.HI R0, RZ, 0x1f, R5 ;  /* 0x0000001fff007819 */ /* 0x000fe20000011405 */
[----:B------:R-:W-:-:S02]  /*14c40*/  IMAD R3, R232, c[0x0][0x49c], R3 ;  /* 0x00012700e8037a24 */ /* 0x000fc400078e0203 */
[----:B------:R-:W-:-:S04]  /*14c50*/  IMAD.WIDE.U32 R12, R232, c[0x0][0x498], R12 ;  /* 0x00012600e80c7a25 */ /* 0x000fc800078e000c */
[----:B------:R-:W-:Y:S01]  /*14c60*/  IMAD R7, R7, c[0x0][0x488], RZ ;  /* 0x0001220007077a24 */ /* 0x000fe200078e02ff */
[----:B------:R-:W-:-:S03]  /*14c70*/  IADD3 R12, P0, R5, R12, RZ ;  /* 0x0000000c050c7210 */ /* 0x000fc60007f1e0ff */
[----:B------:R-:W-:Y:S01]  /*14c80*/  IMAD R7, R2, c[0x0][0x48c], R7 ;  /* 0x0001230002077a24 */ /* 0x000fe200078e0207 */
[----:B------:R-:W-:Y:S02]  /*14c90*/  IADD3.X R13, R0, R13, R3, P0, !PT ;  /* 0x0000000d000d7210 */ /* 0x000fe400007fe403 */
[----:B------:R-:W-:-:S03]  /*14ca0*/  MOV R0, 0xff800000 ;  /* 0xff80000000007802 */ /* 0x000fc60000000f00 */
[----:B------:R-:W-:-:S05]  /*14cb0*/  IMAD.WIDE.U32 R12, R2, c[0x0][0x488], R12 ;  /* 0x00012200020c7a25 */ /* 0x000fca00078e000c */
[----:B------:R-:W-:Y:S02]  /*14cc0*/  IADD3 R7, R13, R7, RZ ;  /* 0x000000070d077210 */ /* 0x000fe40007ffe0ff */
[----:B------:R-:W-:-:S04]  /*14cd0*/  LEA R2, P0, R12, c[0x0][0x450], 0x2 ;  /* 0x000114000c027a11 */ /* 0x000fc800078010ff */
[----:B------:R-:W-:-:S05]  /*14ce0*/  LEA.HI.X R3, R12, c[0x0][0x454], R7, 0x2, P0 ;  /* 0x000115000c037a11 */ /* 0x000fca00000f1407 */
[----:B------:R1:W-:Y:S04]  /*14cf0*/  STG.E [R2.64], R0 ;  /* 0x0000000002007986 */ /* 0x0003e8000c101912 */
.L_x_997:
[----:B------:R-:W-:Y:S05]  /*14d00*/  BSYNC B0 ;  /* 0x0000000000007941 */ /* 0x000fea0003800000 */
.L_x_996:
[----:B-1----:R-:W1:Y:S01]  /*14d10*/  S2R R3, SR_CTAID.Y ;  /* 0x0000000000037919 */ /* 0x002e620000002600 */
[----:B------:R-:W-:Y:S01]  /*14d20*/  SHF.R.S32.HI R0, RZ, 0x1f, R9 ;  /* 0x0000001fff007819 */ /* 0x000fe20000011409 */
[----:B------:R-:W-:Y:S01]  /*14d30*/  IMAD R13, R11, c[0x0][0x3a0], RZ ;  /* 0x0000e8000b0d7a24 */ /* 0x000fe200078e02ff */
[----:B------:R-:W-:Y:S01]  /*14d40*/  MOV R7, c[0x0][0x4e8] ;  /* 0x00013a0000077a02 */ /* 0x000fe20000000f00 */
[----:B------:R-:W2:Y:S01]  /*14d50*/  S2R R5, SR_CTAID.X ;  /* 0x0000000000057919 */ /* 0x000ea20000002500 */
[-C--:B------:R-:W-:Y:S01]  /*14d60*/  LEA.HI R0, R0, R9.reuse, RZ, 0x3 ;  /* 0x0000000900007211 */ /* 0x080fe200078f18ff */
[C---:B------:R-:W-:Y:S01]  /*14d70*/  IMAD R13, R10.reuse, c[0x0][0x3a4], R13 ;  /* 0x0000e9000a0d7a24 */ /* 0x040fe200078e020d */
[----:B------:R-:W-:Y:S01]  /*14d80*/  ISETP.NE.AND P0, PT, R7, 0x1, PT ;  /* 0x000000010700780c */ /* 0x000fe20003f05270 */
[----:B------:R-:W-:Y:S01]  /*14d90*/  IMAD.WIDE.U32 R10, R10, c[0x0][0x3a0], RZ ;  /* 0x0000e8000a0a7a25 */ /* 0x000fe200078e00ff */
[----:B------:R-:W-:Y:S01]  /*14da0*/  LOP3.LUT R8, R0, 0xfffffff8, RZ, 0xc0, !PT ;  /* 0xfffffff800087812 */ /* 0x000fe200078ec0ff */
[----:B------:R-:W-:Y:S01]  /*14db0*/  BSSY B0, `(.L_x_998) ;  /* 0x000003f000007945 */ /* 0x000fe20003800000 */
[----:B------:R-:W-:Y:S01]  /*14dc0*/  SHF.R.S32.HI R0, RZ, 0x3, R0 ;  /* 0x00000003ff007819 */ /* 0x000fe20000011400 */
[----:B------:R-:W-:Y:S01]  /*14dd0*/  IMAD.IADD R11, R11, 0x1, R13 ;  /* 0x000000010b0b7824 */ /* 0x000fe200078e020d */
[----:B------:R-:W-:Y:S01]  /*14de0*/  IADD3 R9, -R8, R9, RZ ;  /* 0x0000000908097210 */ /* 0x000fe20007ffe1ff */
[----:B-----5:R-:W-:-:S04]  /*14df0*/  IMAD R4, R4, c[0x0][0x4e8], RZ ;  /* 0x00013a0004047a24 */ /* 0x020fc800078e02ff */
[C---:B------:R-:W-:Y:S01]  /*14e00*/  IMAD R8, R9.reuse, 0x20, R0 ;  /* 0x0000002009087824 */ /* 0x040fe200078e0200 */
[----:B------:R-:W-:Y:S02]  /*14e10*/  SHF.L.U32 R9, R9, 0x3, RZ ;  /* 0x0000000309097819 */ /* 0x000fe400000006ff */
[----:B-1----:R-:W-:Y:S01]  /*14e20*/  SHF.R.S32.HI R2, RZ, 0x1f, R3 ;  /* 0x0000001fff027819 */ /* 0x002fe20000011403 */
[----:B------:R-:W-:Y:S01]  /*14e30*/  IMAD.WIDE.U32 R10, R3, c[0x0][0x3e8], R10 ;  /* 0x0000fa00030a7a25 */ /* 0x000fe200078e000a */
[----:B--2---:R-:W-:-:S03]  /*14e40*/  LEA R8, R5, R8, 0x7 ;  /* 0x0000000805087211 */ /* 0x004fc600078e38ff */
[----:B------:R-:W-:Y:S01]  /*14e50*/  IMAD R2, R2, c[0x0][0x3e8], RZ ;  /* 0x0000fa0002027a24 */ /* 0x000fe200078e02ff */
[----:B------:R-:W-:-:S03]  /*14e60*/  LEA R5, R5, R0, 0x7 ;  /* 0x0000000005057211 */ /* 0x000fc600078e38ff */
[----:B------:R-:W-:Y:S02]  /*14e70*/  IMAD R2, R3, c[0x0][0x3ec], R2 ;  /* 0x0000fb0003027a24 */ /* 0x000fe400078e0202 */
[----:B------:R-:W-:Y:S01]  /*14e80*/  IMAD R3, R6, c[0x0][0x3f0], RZ ;  /* 0x0000fc0006037a24 */ /* 0x000fe200078e02ff */
[----:B------:R-:W-:Y:S01]  /*14e90*/  MOV R6, R8 ;  /* 0x0000000800067202 */ /* 0x000fe20000000f00 */
[----:B------:R-:W-:Y:S02]  /*14ea0*/  IMAD.IADD R11, R2, 0x1, R11 ;  /* 0x00000001020b7824 */ /* 0x000fe400078e020b */
[----:B------:R-:W-:-:S04]  /*14eb0*/  @P0 IMAD.HI.U32 R2, R8, c[0x0][0x4ec], RZ ;  /* 0x00013b0008020a27 */ /* 0x000fc800078e00ff */
[C---:B------:R-:W-:Y:S01]  /*14ec0*/  IMAD R3, R232.reuse, c[0x0][0x3f4], R3 ;  /* 0x0000fd00e8037a24 */ /* 0x040fe200078e0203 */
[----:B------:R-:W-:Y:S01]  /*14ed0*/  @P0 SHF.R.U32.HI R6, RZ, c[0x0][0x4f0], R2 ;  /* 0x00013c00ff060a19 */ /* 0x000fe20000011602 */
[----:B------:R-:W-:-:S03]  /*14ee0*/  IMAD.WIDE.U32 R10, R232, c[0x0][0x3f0], R10 ;  /* 0x0000fc00e80a7a25 */ /* 0x000fc600078e000a */
[--C-:B------:R-:W-:Y:S01]  /*14ef0*/  SHF.R.S32.HI R2, RZ, 0x1f, R6.reuse ;  /* 0x0000001fff027819 */ /* 0x100fe20000011406 */
[----:B------:R-:W-:Y:S01]  /*14f00*/  IMAD.MOV R7, RZ, RZ, -R6 ;  /* 0x000000ffff077224 */ /* 0x000fe200078e0a06 */
[----:B------:R-:W-:-:S03]  /*14f10*/  IADD3 R11, R11, R3, RZ ;  /* 0x000000030b0b7210 */ /* 0x000fc60007ffe0ff */
[----:B------:R-:W-:Y:S02]  /*14f20*/  IMAD R3, R2, c[0x0][0x3e0], RZ ;  /* 0x0000f80002037a24 */ /* 0x000fe400078e02ff */
[----:B------:R-:W-:Y:S01]  /*14f30*/  IMAD R7, R7, c[0x0][0x4e8], R8 ;  /* 0x00013a0007077a24 */ /* 0x000fe200078e0208 */
[----:B------:R-:W-:Y:S01]  /*14f40*/  IADD3 R8, R9, 0x40, RZ ;  /* 0x0000004009087810 */ /* 0x000fe20007ffe0ff */
[----:B------:R-:W-:-:S03]  /*14f50*/  IMAD.WIDE.U32 R10, R6, c[0x0][0x3e0], R10 ;  /* 0x0000f800060a7a25 */ /* 0x000fc600078e000a */
[----:B------:R-:W-:Y:S01]  /*14f60*/  SHF.R.S32.HI R2, RZ, 0x1f, R7 ;  /* 0x0000001fff027819 */ /* 0x000fe20000011407 */
[----:B------:R-:W-:Y:S01]  /*14f70*/  IMAD R3, R6, c[0x0][0x3e4], R3 ;  /* 0x0000f90006037a24 */ /* 0x000fe200078e0203 */
[----:B------:R-:W-:-:S03]  /*14f80*/  IADD3 R6, R9, 0xc0, RZ ;  /* 0x000000c009067810 */ /* 0x000fc60007ffe0ff */
[----:B------:R-:W-:Y:S01]  /*14f90*/  IMAD R2, R2, c[0x0][0x3d8], RZ ;  /* 0x0000f60002027a24 */ /* 0x000fe200078e02ff */
[----:B------:R-:W-:-:S03]  /*14fa0*/  IADD3 R11, R11, R3, RZ ;  /* 0x000000030b0b7210 */ /* 0x000fc60007ffe0ff */
[C---:B------:R-:W-:Y:S02]  /*14fb0*/  IMAD R2, R7.reuse, c[0x0][0x3dc], R2 ;  /* 0x0000f70007027a24 */ /* 0x040fe400078e0202 */
[----:B------:R-:W-:Y:S01]  /*14fc0*/  IMAD.WIDE.U32 R10, R7, c[0x0][0x3d8], R10 ;  /* 0x0000f600070a7a25 */ /* 0x000fe200078e000a */
[----:B------:R-:W-:-:S03]  /*14fd0*/  IADD3 R7, R9, 0x80, RZ ;  /* 0x0000008009077810 */ /* 0x000fc60007ffe0ff */
        /* <DEDUP_REMOVED lines=28> */
.L_x_999:
[----:B------:R-:W-:Y:S05]  /*151a0*/  BSYNC B0 ;  /* 0x0000000000007941 */ /* 0x000fea0003800000 */
.L_x_998:
        /* <DEDUP_REMOVED lines=27> */
.L_x_1001:
[----:B------:R-:W-:Y:S05]  /*15360*/  BSYNC B0 ;  /* 0x0000000000007941 */ /* 0x000fea0003800000 */
.L_x_1000:
        /* <DEDUP_REMOVED lines=27> */
.L_x_1003:
[----:B------:R-:W-:Y:S05]  /*15520*/  BSYNC B0 ;  /* 0x0000000000007941 */ /* 0x000fea0003800000 */
.L_x_1002:
        /* <DEDUP_REMOVED lines=28> */
.L_x_1004:
        /* <DEDUP_REMOVED lines=9> */
.L_x_1476:


//--------------------- .text._ZN7cutlass13device_kernelIN5flash19enable_sm80_to_sm89INS1_16FlashAttnFwdSm80INS1_25CollectiveMainloopFwdSm80ILi8ELi1ELb0EN4cute5tupleIJNS5_1CILi128EEENS7_ILi48EEENS7_ILi256EEEEEELi256ENS_6half_tEfNS_4arch4Sm80ELb0ELb1ELb0ELb1ELb0ELb1ELb1ELb0EEENS1_21CollectiveEpilogueFwdINS6_IJS8_SA_S9_EEENS6_IJNS7_ILi1EEESI_SI_EEESC_SE_Li256ELb1ELb1ELb0ELb0EEENS1_19SingleTileSchedulerILb1ELb0ELb1ELi128EEEEEEEEEvNT_6ParamsE --------------------------
	.section	.text._ZN7cutlass13device_kernelIN5flash19enable_sm80_to_sm89INS1_16FlashAttnFwdSm80INS1_25CollectiveMainloopFwdSm80ILi8ELi1ELb0EN4cute5tupleIJNS5_1CILi128EEENS7_ILi48EEENS7_ILi256EEEEEELi256ENS_6half_tEfNS_4arch4Sm80ELb0ELb1ELb0ELb1ELb0ELb1ELb1ELb0EEENS1_21CollectiveEpilogueFwdINS6_IJS8_SA_S9_EEENS6_IJNS7_ILi1EEESI_SI_EEESC_SE_Li256ELb1ELb1ELb0ELb0EEENS1_19SingleTileSchedulerILb1ELb0ELb1ELi128EEEEEEEEEvNT_6ParamsE,"ax",@progbits
	.sectioninfo	@"SHI_REGISTERS=250"
	.align	128
.text._ZN7cutlass13device_kernelIN5flash19enable_sm80_to_sm89INS1_16FlashAttnFwdSm80INS1_25CollectiveMainloopFwdSm80ILi8ELi1ELb0EN4cute5tupleIJNS5_1CILi128EEENS7_ILi48EEENS7_ILi256EEEEEELi256ENS_6half_tEfNS_4arch4Sm80ELb0ELb1ELb0ELb1ELb0ELb1ELb1ELb0EEENS1_21CollectiveEpilogueFwdINS6_IJS8_SA_S9_EEENS6_IJNS7_ILi1EEESI_SI_EEESC_SE_Li256ELb1ELb1ELb0ELb0EEENS1_19SingleTileSchedulerILb1ELb0ELb1ELi128EEEEEEEEEvNT_6ParamsE:
        .type           _ZN7cutlass13device_kernelIN5flash19enable_sm80_to_sm89INS1_16FlashAttnFwdSm80INS1_25CollectiveMainloopFwdSm80ILi8ELi1ELb0EN4cute5tupleIJNS5_1CILi128EEENS7_ILi48EEENS7_ILi256EEEEEELi256ENS_6half_tEfNS_4arch4Sm80ELb0ELb1ELb0ELb1ELb0ELb1ELb1ELb0EEENS1_21CollectiveEpilogueFwdINS6_IJS8_SA_S9_EEENS6_IJNS7_ILi1EEESI_SI_EEESC_SE_Li256ELb1ELb1ELb0ELb0EEENS1_19SingleTileSchedulerILb1ELb0ELb1ELi128EEEEEEEEEvNT_6ParamsE,@function
        .size           _ZN7cutlass13device_kernelIN5flash19enable_sm80_to_sm89INS1_16FlashAttnFwdSm80INS1_25CollectiveMainloopFwdSm80ILi8ELi1ELb0EN4cute5tupleIJNS5_1CILi128EEENS7_ILi48EEENS7_ILi256EEEEEELi256ENS_6half_tEfNS_4arch4Sm80ELb0ELb1ELb0ELb1ELb0ELb1ELb1ELb0EEENS1_21CollectiveEpilogueFwdINS6_IJS8_SA_S9_EEENS6_IJNS7_ILi1EEESI_SI_EEESC_SE_Li256ELb1ELb1ELb0ELb0EEENS1_19SingleTileSchedulerILb1ELb0ELb1ELi128EEEEEEEEEvNT_6ParamsE,(.L_x_1477 - _ZN7cutlass13device_kernelIN5flash19enable_sm80_to_sm89INS1_16FlashAttnFwdSm80INS1_25CollectiveMainloopFwdSm80ILi8ELi1ELb0EN4cute5tupleIJNS5_1CILi128EEENS7_ILi48EEENS7_ILi256EEEEEELi256ENS_6half_tEfNS_4arch4Sm80ELb0ELb1ELb0ELb1ELb0ELb1ELb1ELb0EEENS1_21CollectiveEpilogueFwdINS6_IJS8_SA_S9_EEENS6_IJNS7_ILi1EEESI_SI_EEESC_SE_Li256ELb1ELb1ELb0ELb0EEENS1_19SingleTileSchedulerILb1ELb0ELb1ELi128EEEEEEEEEvNT_6ParamsE)
        .other          _ZN7cutlass13device_kernelIN5flash19enable_sm80_to_sm89INS1_16FlashAttnFwdSm80INS1_25CollectiveMainloopFwdSm80ILi8ELi1ELb0EN4cute5tupleIJNS5_1CILi128EEENS7_ILi48EEENS7_ILi256EEEEEELi256ENS_6half_tEfNS_4arch4Sm80ELb0ELb1ELb0ELb1ELb0ELb1ELb1ELb0EEENS1_21CollectiveEpilogueFwdINS6_IJS8_SA_S9_EEENS6_IJNS7_ILi1EEESI_SI_EEESC_SE_Li256ELb1ELb1ELb0ELb0EEENS1_19SingleTileSchedulerILb1ELb0ELb1ELi128EEEEEEEEEvNT_6ParamsE,@"STO_CUDA_ENTRY STV_DEFAULT"
_ZN7cutlass13device_kernelIN5flash19enable_sm80_to_sm89INS1_16FlashAttnFwdSm80INS1_25CollectiveMainloopFwdSm80ILi8ELi1ELb0EN4cute5tupleIJNS5_1CILi128EEENS7_ILi48EEENS7_ILi256EEEEEELi256ENS_6half_tEfNS_4arch4Sm80ELb0ELb1ELb0ELb1ELb0ELb1ELb1ELb0EEENS1_21CollectiveEpilogueFwdINS6_IJS8_SA_S9_EEENS6_IJNS7_ILi1EEESI_SI_EEESC_SE_Li256ELb1ELb1ELb0ELb0EEENS1_19SingleTileSchedulerILb1ELb0ELb1ELi128EEEEEEEEEvNT_6ParamsE:
        /* <DEDUP_REMOVED lines=20> */
.L_x_1006:
        /* <DEDUP_REMOVED lines=13> */
.L_x_1008:
[----:B------:R-:W-:Y:S02]  /*0210*/  ULDC UR6, c[0x0][0x54c] ;  /* 0x0001530000067ab9 */ /* 0x000fe40000000800 */
.L_x_1007:
[----:B------:R-:W-:Y:S02]  /*0220*/  ULDC UR4, c[0x0][0x548] ;  /* 0x0001520000047ab9 */ /* 0x000fe40000000800 */
[----:B------:R-:W-:-:S02]  /*0230*/  USHF.L.U32 UR19, UR18, 0x7, URZ ;  /* 0x0000000712137899 */ /* 0x000fc4000800063f */
[----:B------:R-:W-:-:S04]  /*0240*/  UIMAD UR4, UR6, UR4, URZ ;  /* 0x00000004060472a4 */ /* 0x000fc8000f8e023f */
[----:B------:R-:W-:-:S04]  /*0250*/  UISETP.GE.AND UP0, UPT, UR19, UR4, UPT ;  /* 0x000000041300728c */ /* 0x000fc8000bf06270 */
[----:B------:R-:W-:Y:S01]  /*0260*/  USEL UR24, UR24, 0xffffffff, !UP0 ;  /* 0xffffffff18187887 */ /* 0x000fe2000c000000 */
[----:B------:R-:W-:Y:S05]  /*0270*/  BRA `(.L_x_1009) ;  /* 0x000001b000007947 */ /* 0x000fea0003800000 */
.L_x_1005:
        /* <DEDUP_REMOVED lines=8> */
.L_x_1010:
        /* <DEDUP_REMOVED lines=13> */
.L_x_1012:
[----:B------:R-:W-:Y:S02]  /*03d0*/  ULDC UR6, c[0x0][0x54c] ;  /* 0x0001530000067ab9 */ /* 0x000fe40000000800 */
.L_x_1011:
[----:B------:R-:W-:Y:S02]  /*03e0*/  ULDC UR4, c[0x0][0x548] ;  /* 0x0001520000047ab9 */ /* 0x000fe40000000800 */
[----:B------:R-:W-:-:S02]  /*03f0*/  USHF.L.U32 UR19, UR18, 0x7, URZ ;  /* 0x0000000712137899 */ /* 0x000fc4000800063f */
[----:B------:R-:W-:-:S04]  /*0400*/  UIMAD UR4, UR6, UR4, URZ ;  /* 0x00000004060472a4 */ /* 0x000fc8000f8e023f */
[----:B------:R-:W-:-:S04]  /*0410*/  UISETP.GE.AND UP0, UPT, UR19, UR4, UPT ;  /* 0x000000041300728c */ /* 0x000fc8000bf06270 */
[----:B------:R-:W-:-:S06]  /*0420*/  USEL UR24, UR24, 0xffffffff, !UP0 ;  /* 0xffffffff18187887 */ /* 0x000fcc000c000000 */
.L_x_1009:
        /* <DEDUP_REMOVED lines=65> */
.L_x_1013:
        /* <DEDUP_REMOVED lines=10> */
.L_x_1014:
[----:B------:R-:W-:Y:S05]  /*08e0*/  @!P2 BRA `(.L_x_1015) ;  /* 0x000000500000a947 */ /* 0x000fea0003800000 */
[----:B-1----:R-:W2:Y:S04]  /*08f0*/  LDG.E R0, [R8.64] ;  /* 0x0000001e08007981 */ /* 0x002ea8000c1e1900 */
[----:B----4-:R-:W4:Y:S01]  /*0900*/  LDG.E R2, [R8.64+0x4] ;  /* 0x0000041e08027981 */ /* 0x010f22000c1e1900 */
[----:B--2---:R-:W1:Y:S08]  /*0910*/  R2UR UR38, R0 ;  /* 0x00000000002673c2 */ /* 0x004e7000000e0000 */
[----:B----4-:R-:W1:Y:S02]  /*0920*/  R2UR UR6, R2 ;  /* 0x00000000020673c2 */ /* 0x010e6400000e0000 */
[----:B-1----:R-:W-:-:S06]  /*0930*/  UIADD3 UR38, -UR38, UR6, URZ ;  /* 0x0000000626267290 */ /* 0x002fcc000fffe13f */
.L_x_1015:
        /* <DEDUP_REMOVED lines=15> */
[----:B------:R-:W-:Y:S02]  /*0a30*/  ULDC.64 UR6, c[0x0][0x2c8] ;  /* 0x0000b20000067ab9 */ /* 0x000fe40000000a00 */
[----:B------:R-:W-:-:S05]  /*0a40*/  UP2UR UR26, UPR, URZ, 0x2 ;  /* 0x000000023f1a7883 */ /* 0x000fca0008000000 */
        /* <DEDUP_REMOVED lines=10> */
[----:B------:R-:W-:-:S02]  /*0af0*/  UIADD3 UR14, UR15, 0x1, -UR23 ;  /* 0x000000010f0e7890 */ /* 0x000fc4000fffe817 */
[----:B------:R-:W-:Y:S02]  /*0b00*/  UP2UR UR25, UPR, URZ, 0x1 ;  /* 0x000000013f197883 */ /* 0x000fe40008000000 */
        /* <DEDUP_REMOVED lines=14> */
.L_x_1017:
[----:B------:R-:W-:Y:S02]  /*0bf0*/  UISETP.NE.AND UP0, UPT, UR7, 0x1, UPT ;  /* 0x000000010700788c */ /* 0x000fe4000bf05270 */
[----:B------:R-:W-:Y:S02]  /*0c00*/  ULDC.64 UR8, c[0x0][0x330] ;  /* 0x0000cc0000087ab9 */ /* 0x000fe40000000a00 */
[----:B------:R-:W-:-:S07]  /*0c10*/  UIMAD.WIDE.U32 UR12, UR6, UR8, URZ ;  /* 0x00000008060c72a5 */ /* 0x000fce000f8e003f */
[----:B------:R-:W-:Y:S02]  /*0c20*/  @UP0 USHF.R.U32.HI UR6, URZ, UR9, UR13 ;  /* 0x000000093f060299 */ /* 0x000fe4000801160d */
.L_x_1018:
[----:B------:R-:W-:Y:S02]  /*0c30*/  ULDC UR8, c[0x0][0x32c] ;  /* 0x0000cb0000087ab9 */ /* 0x000fe40000000800 */
[----:B------:R-:W-:-:S04]  /*0c40*/  UIMAD UR8, UR6, UR7, UR8 ;  /* 0x00000007060872a4 */ /* 0x000fc8000f8e0208 */
[----:B------:R-:W-:-:S04]  /*0c50*/  UISETP.LT.AND UP0, UPT, UR11, UR8, UPT ;  /* 0x000000080b00728c */ /* 0x000fc8000bf01270 */
[----:B------:R-:W-:Y:S02]  /*0c60*/  USEL UR11, UR11, UR8, UP0 ;  /* 0x000000080b0b7287 */ /* 0x000fe40008000000 */
.L_x_1016:
[----:B-1----:R-:W-:Y:S02]  /*0c70*/  UISETP.NE.AND UP0, UPT, UR26, URZ, UPT ;  /* 0x0000003f1a00728c */ /* 0x002fe4000bf05270 */
[----:B------:R-:W-:Y:S02]  /*0c80*/  ULDC.64 UR8, c[0x0][0x2c8] ;  /* 0x0000b20000087ab9 */ /* 0x000fe40000000a00 */
[----:B------:R-:W-:Y:S02]  /*0c90*/  UIMAD.WIDE.U32 UR32, UR19, UR8, URZ ;  /* 0x00000008132072a5 */ /* 0x000fe4000f8e003f */
[----:B------:R-:W-:Y:S02]  /*0ca0*/  UMOV UR6, UR19 ;  /* 0x0000001300067c82 */ /* 0x000fe40008000000 */
[----:B------:R-:W-:Y:S02]  /*0cb0*/  UIADD3 UR28, UR15, 0x2f, URZ ;  /* 0x0000002f0f1c7890 */ /* 0x000fe4000fffe03f */
[----:B------:R-:W-:-:S02]  /*0cc0*/  UIADD3 UR13, UR15, -UR23, URZ ;  /* 0x800000170f0d7290 */ /* 0x000fc4000fffe03f */
[----:B------:R-:W-:Y:S02]  /*0cd0*/  @UP0 UMOV UR27, UR33 ;  /* 0x00000021001b0c82 */ /* 0x000fe40008000000 */
[----:B------:R-:W-:Y:S02]  /*0ce0*/  @UP0 USHF.R.U32.HI UR6, URZ, UR9, UR27 ;  /* 0x000000093f060299 */ /* 0x000fe4000801161b */
[----:B------:R-:W-:Y:S02]  /*0cf0*/  UISETP.GE.AND UP0, UPT, UR7, 0x1, UPT ;  /* 0x000000010700788c */ /* 0x000fe4000bf06270 */
[----:B------:R-:W-:Y:S02]  /*0d00*/  UIMAD.WIDE UR28, UR28, 0x2aaaaaab, URZ ;  /* 0x2aaaaaab1c1c78a5 */ /* 0x000fe4000f8e023f */
[----:B------:R-:W-:Y:S02]  /*0d10*/  UIADD3 UR9, UR13, UR6, URZ ;  /* 0x000000060d097290 */ /* 0x000fe4000fffe03f */
[----:B------:R-:W-:Y:S01]  /*0d20*/  PLOP3.LUT P0, PT, PT, PT, UP0, 0x40, 0x0 ;  /* 0x000000000000781c */ /* 0x000fe20003f0e808 */
[----:B------:R-:W-:-:S02]  /*0d30*/  ULDC UR8, c[0x0][0x324] ;  /* 0x0000c90000087ab9 */ /* 0x000fc40000000800 */
[----:B------:R-:W-:Y:S02]  /*0d40*/  UMOV UR27, UR29 ;  /* 0x0000001d001b7c82 */ /* 0x000fe40008000000 */
[----:B------:R-:W-:Y:S02]  /*0d50*/  USHF.R.U32.HI UR12, URZ, 0x1f, UR27 ;  /* 0x0000001f3f0c7899 */ /* 0x000fe4000801161b */
[----:B------:R-:W-:Y:S02]  /*0d60*/  UIADD3 UR8, UR9, -UR8, URZ ;  /* 0x8000000809087290 */ /* 0x000fe4000fffe03f */
[----:B------:R-:W-:-:S04]  /*0d70*/  ULEA.HI.SX32 UR12, UR27, UR12, 0x1d ;  /* 0x0000000c1b0c7291 */ /* 0x000fc8000f8fea3f */
        /* <DEDUP_REMOVED lines=12> */
.L_x_1020:
[----:B------:R-:W-:-:S03]  /*0e40*/  UISETP.NE.AND UP0, UPT, UR7, 0x1, UPT ;  /* 0x000000010700788c */ /* 0x000fc6000bf05270 */
[----:B------:R-:W-:Y:S02]  /*0e50*/  ULDC.64 UR6, c[0x0][0x330] ;  /* 0x0000cc0000067ab9 */ /* 0x000fe40000000a00 */
[----:B------:R-:W-:-:S07]  /*0e60*/  UIMAD.WIDE.U32 UR28, UR9, UR6, URZ ;  /* 0x00000006091c72a5 */ /* 0x000fce000f8e003f */
[----:B------:R-:W-:Y:S02]  /*0e70*/  @UP0 UMOV UR27, UR29 ;  /* 0x0000001d001b0c82 */ /* 0x000fe40008000000 */
[----:B------:R-:W-:Y:S02]  /*0e80*/  @UP0 USHF.R.U32.HI UR9, URZ, UR7, UR27 ;  /* 0x000000073f090299 */ /* 0x000fe4000801161b */
.L_x_1021:
[----:B------:R-:W-:Y:S02]  /*0e90*/  ULDC UR6, c[0x0][0x32c] ;  /* 0x0000cb0000067ab9 */ /* 0x000fe40000000800 */
[----:B------:R-:W-:-:S04]  /*0ea0*/  UIMAD UR6, UR9, UR6, URZ ;  /* 0x00000006090672a4 */ /* 0x000fc8000f8e023f */
[----:B------:R-:W-:-:S04]  /*0eb0*/  UISETP.LT.AND UP0, UPT, UR8, UR6, UPT ;  /* 0x000000060800728c */ /* 0x000fc8000bf01270 */
[----:B------:R-:W-:Y:S02]  /*0ec0*/  USEL UR8, UR8, UR6, !UP0 ;  /* 0x0000000608087287 */ /* 0x000fe4000c000000 */
.L_x_1019:
[----:B------:R-:W-:Y:S02]  /*0ed0*/  UIADD3 UR9, UR11, 0x2f, URZ ;  /* 0x0000002f0b097890 */ /* 0x000fe4000fffe03f */
[----:B------:R-:W-:Y:S02]  /*0ee0*/  UIMAD.WIDE UR6, UR8, 0x2aaaaaab, URZ ;  /* 0x2aaaaaab080678a5 */ /* 0x000fe4000f8e023f */
[----:B------:R-:W-:Y:S02]  /*0ef0*/  UIMAD.WIDE UR8, UR9, 0x2aaaaaab, URZ ;  /* 0x2aaaaaab090878a5 */ /* 0x000fe4000f8e023f */
[----:B------:R-:W-:Y:S02]  /*0f00*/  USHF.R.U32.HI UR6, URZ, 0x1f, UR7 ;  /* 0x0000001f3f067899 */ /* 0x000fe40008011607 */
[----:B------:R-:W-:Y:S02]  /*0f10*/  USHF.R.U32.HI UR8, URZ, 0x1f, UR9 ;  /* 0x0000001f3f087899 */ /* 0x000fe40008011609 */
[----:B------:R-:W-:-:S02]  /*0f20*/  ULEA.HI.SX32 UR6, UR7, UR6, 0x1d ;  /* 0x0000000607067291 */ /* 0x000fc4000f8fea3f */
[----:B------:R-:W-:Y:S02]  /*0f30*/  ULEA.HI.SX32 UR8, UR9, UR8, 0x1d ;  /* 0x0000000809087291 */ /* 0x000fe4000f8fea3f */
[----:B------:R-:W-:Y:S02]  /*0f40*/  UISETP.LT.AND UP1, UPT, URZ, UR6, UPT ;  /* 0x000000063f00728c */ /* 0x000fe4000bf21270 */
[----:B------:R-:W-:Y:S02]  /*0f50*/  UISETP.LT.AND UP0, UPT, UR8, UR12, UPT ;  /* 0x0000000c0800728c */ /* 0x000fe4000bf01270 */
[----:B------:R-:W-:Y:S02]  /*0f60*/  USEL UR6, URZ, UR6, !UP1 ;  /* 0x000000063f067287 */ /* 0x000fe4000c800000 */
[----:B------:R-:W-:Y:S02]  /*0f70*/  USEL UR8, UR8, UR12, UP0 ;  /* 0x0000000c08087287 */ /* 0x000fe40008000000 */
[----:B------:R-:W-:-:S02]  /*0f80*/  UIMAD UR6, UR6, 0x30, -UR10 ;  /* 0x00000030060678a4 */ /* 0x000fc4000f8e0a0a */
[----:B------:R-:W-:Y:S02]  /*0f90*/  UIMAD UR8, UR8, 0x30, -UR10 ;  /* 0x00000030080878a4 */ /* 0x000fe4000f8e0a0a */
[----:B------:R-:W-:Y:S02]  /*0fa0*/  UISETP.LT.AND UP1, UPT, URZ, UR6, UPT ;  /* 0x000000063f00728c */ /* 0x000fe4000bf21270 */
[----:B------:R-:W-:Y:S02]  /*0fb0*/  UISETP.LT.AND UP0, UPT, UR8, UR4, UPT ;  /* 0x000000040800728c */ /* 0x000fe4000bf01270 */
[----:B------:R-:W-:Y:S02]  /*0fc0*/  USEL UR6, URZ, UR6, !UP1 ;  /* 0x000000063f067287 */ /* 0x000fe4000c800000 */
[----:B------:R-:W-:-:S04]  /*0fd0*/  USEL UR8, UR8, UR4, UP0 ;  /* 0x0000000408087287 */ /* 0x000fc80008000000 */
[----:B------:R-:W-:Y:S02]  /*0fe0*/  UISETP.GT.AND UP0, UPT, UR8, UR6, UPT ;  /* 0x000000060800728c */ /* 0x000fe4000bf04270 */
[----:B------:R-:W-:-:S04]  /*0ff0*/  UIMAD.WIDE.U32 UR6, UR6, -0x55555555, URZ ;  /* 0xaaaaaaab060678a5 */ /* 0x000fc8000f8e003f */
[----:B------:R-:W-:-:S05]  /*1000*/  USHF.R.U32.HI UR7, URZ, 0x5, UR7 ;  /* 0x000000053f077899 */ /* 0x000fca0008011607 */
[----:B------:R-:W-:Y:S02]  /*1010*/  @UP0 UIADD3 UR8, UR8, 0x2f, URZ ;  /* 0x0000002f08080890 */ /* 0x000fe4000fffe03f */
[----:B------:R-:W-:Y:S02]  /*1020*/  UMOV UR6, UR7 ;  /* 0x0000000700067c82 */ /* 0x000fe40008000000 */
[----:B------:R-:W-:-:S04]  /*1030*/  UIMAD.WIDE UR8, UR8, 0x2aaaaaab, URZ ;  /* 0x2aaaaaab080878a5 */ /* 0x000fc8000f8e023f */
[----:B------:R-:W-:-:S04]  /*1040*/  @UP0 USHF.R.U32.HI UR8, URZ, 0x1f, UR9 ;  /* 0x0000001f3f080899 */ /* 0x000fc80008011609 */
[----:B------:R-:W-:-:S04]  /*1050*/  @UP0 ULEA.HI.SX32 UR6, UR9, UR8, 0x1d ;  /* 0x0000000809060291 */ /* 0x000fc8000f8fea3f */
[----:B------:R-:W-:-:S06]  /*1060*/  UISETP.GT.AND UP0, UPT, UR6, UR7, UPT ;  /* 0x000000070600728c */ /* 0x000fcc000bf04270 */
[----:B------:R-:W-:-:S13]  /*1070*/  PLOP3.LUT P0, PT, PT, PT, UP0, 0x80, 0x0 ;  /* 0x000000000000781c */ /* 0x000fda0003f0f008 */
[----:B------:R-:W-:Y:S05]  /*1080*/  @!P0 BRA `(.L_x_1022) ;  /* 0x00006b8000008947 */ /* 0x000fea0003800000 */
[----:B------:R-:W-:Y:S02]  /*1090*/  ULDC.64 UR8, c[0x0][0x340] ;  /* 0x0000d00000087ab9 */ /* 0x000fe40000000a00 */
[----:B------:R-:W-:Y:S01]  /*10a0*/  UISETP.NE.U32.AND UP1, UPT, URZ, UR8, UPT ;  /* 0x000000083f00728c */ /* 0x000fe2000bf25070 */
[----:B------:R-:W-:Y:S01]  /*10b0*/  SHF.R.S32.HI R5, RZ, 0x1f, R84 ;  /* 0x0000001fff057819 */ /* 0x000fe20000011454 */
[----:B------:R-:W-:Y:S02]  /*10c0*/  UIADD3 UR6, UR6, -0x1, URZ ;  /* 0xffffffff06067890 */ /* 0x000fe4000fffe03f */
[----:B------:R-:W-:Y:S02]  /*10d0*/  UISETP.NE.AND.EX UP1, UPT, URZ, UR9, UPT, UP1 ;  /* 0x000000093f00728c */ /* 0x000fe4000bf25310 */
[----:B------:R-:W-:Y:S02]  /*10e0*/  ULDC.64 UR10, c[0x0][0x260] ;  /* 0x00009800000a7ab9 */ /* 0x000fe40000000a00 */
[----:B------:R-:W-:-:S02]  /*10f0*/  ULDC.64 UR8, c[0x0][0x340] ;  /* 0x0000d00000087ab9 */ /* 0x000fc40000000a00 */
[----:B------:R-:W-:-:S05]  /*1100*/  PLOP3.LUT P2, PT, PT, PT, UP1, 0x80, 0x0 ;  /* 0x000000000000781c */ /* 0x000fca0003f4f018 */
[----:B------:R-:W-:-:S06]  /*1110*/  @UP1 UIMAD.WIDE UR8, UR24, UR5, UR8 ;  /* 0x00000005180812a5 */ /* 0x000fcc000f8e0208 */
[----:B------:R-:W-:Y:S02]  /*1120*/  IMAD.U32 R6, RZ, RZ, UR8 ;  /* 0x00000008ff067e24 */ /* 0x000fe4000f8e00ff */
[----:B------:R-:W-:Y:S01]  /*1130*/  IMAD.U32 R7, RZ, RZ, UR9 ;  /* 0x00000009ff077e24 */ /* 0x000fe2000f8e00ff */
[----:B------:R-:W-:Y:S01]  /*1140*/  LEA.HI R3, R5, R84, RZ, 0x3 ;  /* 0x0000005405037211 */ /* 0x000fe200078f18ff */
[----:B------:R-:W-:Y:S01]  /*1150*/  UIMAD UR5, UR6, -0x30, UR4 ;  /* 0xffffffd0060578a4 */ /* 0x000fe2000f8e0204 */
[----:B------:R-:W-:Y:S01]  /*1160*/  IMAD.MOV.U32 R100, RZ, RZ, c[0x0][0x27c] ;  /* 0x00009f00ff647624 */ /* 0x000fe200078e00ff */
[----:B------:R-:W-:Y:S01]  /*1170*/  UIMAD UR10, UR16, UR10, URZ ;  /* 0x0000000a100a72a4 */ /* 0x000fe2000f8e023f */
[----:B------:R-:W-:Y:S01]  /*1180*/  SHF.R.S32.HI R125, RZ, 0x3, R3 ;  /* 0x00000003ff7d7819 */ /* 0x000fe20000011403 */
[----:B------:R1:W2:Y:S01]  /*1190*/  @P2 LDG.E R0, [R6.64] ;  /* 0x0000001e06002981 */ /* 0x0002a2000c1e1900 */
[----:B------:R-:W-:Y:S01]  /*11a0*/  LOP3.LUT R3, R3, 0xfffffff8, RZ, 0xc0, !PT ;  /* 0xfffffff803037812 */ /* 0x000fe200078ec0ff */
[----:B------:R-:W-:Y:S01]  /*11b0*/  UISETP.LT.AND UP0, UPT, UR5, 0x30, UPT ;  /* 0x000000300500788c */ /* 0x000fe2000bf01270 */
[----:B------:R-:W-:Y:S01]  /*11c0*/  ISETP.GE.AND P3, PT, R100, 0x1, PT ;  /* 0x000000016400780c */ /* 0x000fe20003f66270 */
[----:B------:R-:W-:Y:S01]  /*11d0*/  UIMAD UR39, UR17, UR11, UR10 ;  /* 0x0000000b112772a4 */ /* 0x000fe2000f8e020a */
[----:B------:R-:W-:Y:S01]  /*11e0*/  SHF.R.S32.HI R88, RZ, 0x1f, R125 ;  /* 0x0000001fff587819 */ /* 0x000fe2000001147d */
[----:B------:R-:W-:Y:S01]  /*11f0*/  IMAD.IADD R14, R84, 0x1, -R3 ;  /* 0x00000001540e7824 */ /* 0x000fe200078e0a03 */
[----:B------:R-:W-:Y:S01]  /*1200*/  USEL UR5, UR5, 0x30, UP0 ;  /* 0x0000003005057887 */ /* 0x000fe20008000000 */
[----:B------:R-:W-:Y:S01]  /*1210*/  IMAD.SHL.U32 R3, R100, 0x2, RZ ;  /* 0x0000000264037824 */ /* 0x000fe200078e00ff */
[C---:B-----5:R-:W-:Y:S01]  /*1220*/  IADD3 R95, P5, R125.reuse, R94, RZ ;  /* 0x0000005e7d5f7210 */ /* 0x060fe20007fbe0ff */
[C---:B------:R-:W-:Y:S01]  /*1230*/  IMAD.SHL.U32 R16, R14.reuse, 0x4, RZ ;  /* 0x000000040e107824 */ /* 0x040fe200078e00ff */
[----:B------:R-:W-:Y:S01]  /*1240*/  ULDC.64 UR10, c[0x0][0x210] ;  /* 0x00008400000a7ab9 */ /* 0x000fe20000000a00 */
[----:B------:R-:W-:Y:S01]  /*1250*/  IMAD.SHL.U32 R14, R14, 0x8, RZ ;  /* 0x000000080e0e7824 */ /* 0x000fe200078e00ff */
[----:B------:R-:W-:Y:S01]  /*1260*/  IADD3 R2, -R125, UR5, RZ ;  /* 0x000000057d027c10 */ /* 0x000fe2000fffe1ff */
[----:B------:R-:W-:Y:S01]  /*1270*/  UIMAD UR10, UR16, UR10, URZ ;  /* 0x0000000a100a72a4 */ /* 0x000fe2000f8e023f */
[----:B------:R-:W-:Y:S01]  /*1280*/  IADD3 R12, R16, 0x40, RZ ;  /* 0x00000040100c7810 */ /* 0x000fe20007ffe0ff */
[----:B------:R-:W-:Y:S01]  /*1290*/  IMAD R136, R88, c[0x0][0x280], RZ ;  /* 0x0000a00058887a24 */ /* 0x000fe200078e02ff */
[C---:B------:R-:W-:Y:S01]  /*12a0*/  ISETP.GE.AND P1, PT, R2.reuse, 0x1, PT ;  /* 0x000000010200780c */ /* 0x040fe20003f26270 */
[----:B------:R-:W-:Y:S01]  /*12b0*/  UMOV UR35, 0x30 ;  /* 0x0000003000237882 */ /* 0x000fe20000000000 */
[----:B------:R-:W-:Y:S01]  /*12c0*/  ISETP.GT.AND P0, PT, R2, 0x20, PT ;  /* 0x000000200200780c */ /* 0x000fe20003f04270 */
[----:B------:R-:W-:Y:S01]  /*12d0*/  IMAD.IADD R11, R16, 0x1, R12 ;  /* 0x00000001100b7824 */ /* 0x000fe200078e020c */
[----:B------:R-:W-:Y:S01]  /*12e0*/  P2R R2, PR, RZ, 0x8 ;  /* 0x00000008ff027803 */ /* 0x000fe20000000000 */
[----:B------:R-:W-:Y:S01]  /*12f0*/  ULDC.64 UR8, c[0x0][0x238] ;  /* 0x00008e0000087ab9 */ /* 0x000fe20000000a00 */
[----:B------:R-:W-:Y:S01]  /*1300*/  IADD3 R4, -R3, c[0x0][0x1d4], RZ ;  /* 0x0000750003047a10 */ /* 0x000fe20007ffe1ff */
[----:B------:R-:W-:Y:S01]  /*1310*/  UIMAD.WIDE.U32 UR28, UR35, UR8, URZ ;  /* 0x00000008231c72a5 */ /* 0x000fe2000f8e003f */
[----:B------:R-:W-:Y:S01]  /*1320*/  ISETP.GE.AND P4, PT, R14, c[0x0][0x27c], PT ;  /* 0x00009f000e007a0c */ /* 0x000fe20003f86270 */
[----:B------:R-:W-:Y:S01]  /*1330*/  UIMAD UR5, UR35, UR9, URZ ;  /* 0x00000009230572a4 */ /* 0x000fe2000f8e023f */
[----:B------:R-:W-:Y:S01]  /*1340*/  ISETP.GE.AND P3, PT, R11, c[0x0][0x27c], PT ;  /* 0x00009f000b007a0c */ /* 0x000fe20003f66270 */
[----:B------:R-:W-:Y:S01]  /*1350*/  IMAD R136, R125, c[0x0][0x284], R136 ;  /* 0x0000a1007d887a24 */ /* 0x000fe200078e0288 */
[CC--:B-1----:R-:W-:Y:S01]  /*1360*/  SEL R7, R3.reuse, R4.reuse, !P4 ;  /* 0x0000000403077207 */ /* 0x0c2fe20006000000 */
[----:B------:R-:W-:Y:S01]  /*1370*/  ULDC.64 UR8, c[0x0][0x1e0] ;  /* 0x0000780000087ab9 */ /* 0x000fe20000000a00 */
[----:B------:R-:W-:Y:S01]  /*1380*/  SEL R4, R3, R4, !P3 ;  /* 0x0000000403047207 */ /* 0x000fe20005800000 */
[----:B------:R-:W-:Y:S01]  /*1390*/  IMAD.U32 R3, RZ, RZ, UR17 ;  /* 0x00000011ff037e24 */ /* 0x000fe2000f8e00ff */
[--C-:B------:R-:W-:Y:S01]  /*13a0*/  SHF.R.S32.HI R15, RZ, 0x1f, R14.reuse ;  /* 0x0000001fff0f7819 */ /* 0x100fe2000001140e */
[----:B------:R-:W-:Y:S01]  /*13b0*/  UIMAD UR27, UR35, UR9, URZ ;  /* 0x00000009231b72a4 */ /* 0x000fe2000f8e023f */
[----:B------:R-:W-:Y:S01]  /*13c0*/  SHF.R.S32.HI R116, RZ, 0x1f, R7 ;  /* 0x0000001fff747819 */ /* 0x000fe20000011407 */
[----:B------:R-:W-:Y:S01]  /*13d0*/  UIMAD.WIDE.U32 UR32, UR35, UR8, URZ ;  /* 0x00000008232072a5 */ /* 0x000fe2000f8e003f */
[----:B------:R-:W-:Y:S01]  /*13e0*/  LEA.HI.X.SX32 R94, R94, R88, 0x1, P5 ;  /* 0x000000585e5e7211 */ /* 0x000fe200028f0eff */
[C---:B------:R-:W-:Y:S01]  /*13f0*/  IMAD.WIDE.U32 R130, R3.reuse, c[0x0][0x260], R14 ;  /* 0x0000980003827a25 */ /* 0x040fe200078e000e */
[----:B------:R-:W-:Y:S01]  /*1400*/  LEA.HI R116, R116, R7, RZ, 0x4 ;  /* 0x0000000774747211 */ /* 0x000fe200078f20ff */
[----:B------:R-:W-:Y:S01]  /*1410*/  ULDC.64 UR8, c[0x0][0x280] ;  /* 0x0000a00000087ab9 */ /* 0x000fe20000000a00 */
[----:B------:R-:W-:Y:S01]  /*1420*/  SHF.R.S32.HI R17, RZ, 0x1f, R16 ;  /* 0x0000001fff117819 */ /* 0x000fe20000011410 */
[----:B------:R-:W-:Y:S01]  /*1430*/  IMAD.WIDE.U32 R128, R3, c[0x0][0x210], R14 ;  /* 0x0000840003807a25 */ /* 0x000fe200078e000e */
[----:B------:R-:W-:Y:S01]  /*1440*/  SEL R3, RZ, c[0x0][0x27c], !P4 ;  /* 0x00009f00ff037a07 */ /* 0x000fe20006000000 */
[----:B------:R-:W-:Y:S01]  /*1450*/  USHF.R.S32.HI UR44, URZ, 0x1f, UR24 ;  /* 0x0000001f3f2c7899 */ /* 0x000fe20008011418 */
[----:B------:R-:W-:Y:S01]  /*1460*/  IADD3 R131, R131, UR39, RZ ;  /* 0x0000002783837c10 */ /* 0x000fe2000fffe0ff */
[----:B------:R-:W-:Y:S01]  /*1470*/  IMAD R18, R94, c[0x0][0x238], RZ ;  /* 0x00008e005e127a24 */ /* 0x000fe200078e02ff */
[----:B------:R-:W-:Y:S01]  /*1480*/  UIMAD UR39, UR17, UR11, UR10 ;  /* 0x0000000b112772a4 */ /* 0x000fe2000f8e020a */
[----:B------:R-:W-:Y:S01]  /*1490*/  IMAD.IADD R2, R14, 0x1, R3 ;  /* 0x000000010e027824 */ /* 0x000fe200078e0203 */
[----:B------:R-:W-:Y:S01]  /*14a0*/  UIMAD UR34, UR35, UR9, URZ ;  /* 0x00000009232272a4 */ /* 0x000fe2000f8e023f */
[C---:B------:R-:W-:Y:S01]  /*14b0*/  IMAD.WIDE.U32 R140, R125.reuse, c[0x0][0x280], R16 ;  /* 0x0000a0007d8c7a25 */ /* 0x040fe200078e0010 */
[----:B------:R-:W-:Y:S01]  /*14c0*/  ULDC.64 UR10, c[0x0][0x240] ;  /* 0x00009000000a7ab9 */ /* 0x000fe20000000a00 */
[----:B------:R-:W-:Y:S01]  /*14d0*/  IADD3 R120, R125, 0x20, RZ ;  /* 0x000000207d787810 */ /* 0x000fe20007ffe0ff */
[----:B------:R-:W-:Y:S01]  /*14e0*/  UIMAD UR10, UR16, UR10, URZ ;  /* 0x0000000a100a72a4 */ /* 0x000fe2000f8e023f */
[----:B------:R-:W-:Y:S01]  /*14f0*/  SHF.R.S32.HI R7, RZ, 0x1f, R2 ;  /* 0x0000001fff077819 */ /* 0x000fe20000011402 */
[C---:B------:R-:W-:Y:S01]  /*1500*/  IMAD R18, R95.reuse, c[0x0][0x23c], R18 ;  /* 0x00008f005f127a24 */ /* 0x040fe200078e0212 */
[----:B------:R-:W-:Y:S01]  /*1510*/  UIMAD.WIDE.U32 UR36, UR35, UR8, URZ ;  /* 0x00000008232472a5 */ /* 0x000fe2000f8e003f */
[--C-:B------:R-:W-:Y:S01]  /*1520*/  IMAD.WIDE.U32 R8, R95, c[0x0][0x238], R14.reuse ;  /* 0x00008e005f087a25 */ /* 0x100fe200078e000e */
[CC--:B------:R-:W-:Y:S01]  /*1530*/  LEA.HI R119, R7.reuse, R2.reuse, RZ, 0x3 ;  /* 0x0000000207777211 */ /* 0x0c0fe200078f18ff */
[----:B------:R-:W-:Y:S01]  /*1540*/  UIMAD UR46, UR17, UR11, UR10 ;  /* 0x0000000b112e72a4 */ /* 0x000fe2000f8e020a */
[----:B------:R-:W-:Y:S01]  /*1550*/  LEA.HI R7, R7, R2, RZ, 0x6 ;  /* 0x0000000207077211 */ /* 0x000fe200078f30ff */
[----:B------:R-:W-:Y:S01]  /*1560*/  IMAD.WIDE.U32 R2, R125, c[0x0][0x280], R14 ;  /* 0x0000a0007d027a25 */ /* 0x000fe200078e000e */
[----:B------:R-:W-:Y:S01]  /*1570*/  ULDC.64 UR8, c[0x0][0x290] ;  /* 0x0000a40000087ab9 */ /* 0x000fe20000000a00 */
[----:B------:R-:W-:Y:S01]  /*1580*/  IADD3 R129, R129, UR39, RZ ;  /* 0x0000002781817c10 */ /* 0x000fe2000fffe0ff */
[----:B------:R-:W-:Y:S01]  /*1590*/  UIMAD.WIDE.U32 UR40, UR35, UR8, URZ ;  /* 0x00000008232872a5 */ /* 0x000fe2000f8e003f */
[----:B------:R-:W-:Y:S01]  /*15a0*/  IMAD.IADD R141, R141, 0x1, R136 ;  /* 0x000000018d8d7824 */ /* 0x000fe200078e0288 */
[----:B------:R-:W-:Y:S01]  /*15b0*/  USEL UR43, UR44, URZ, !UP2 ;  /* 0x0000003f2c2b7287 */ /* 0x000fe2000d000000 */
[----:B------:R-:W-:Y:S01]  /*15c0*/  IMAD.IADD R137, R136, 0x1, R3 ;  /* 0x0000000188897824 */ /* 0x000fe200078e0203 */
[----:B------:R-:W-:Y:S01]  /*15d0*/  UIMAD UR35, UR35, UR9, URZ ;  /* 0x00000009232372a4 */ /* 0x000fe2000f8e023f */
[----:B------:R-:W-:Y:S01]  /*15e0*/  IMAD.IADD R19, R9, 0x1, R18 ;  /* 0x0000000109137824 */ /* 0x000fe200078e0212 */
[----:B------:R-:W-:Y:S01]  /*15f0*/  UIADD3 UR38, UR20, UR38, URZ ;  /* 0x0000002614267290 */ /* 0x000fe2000fffe03f */
[----:B------:R-:W-:Y:S01]  /*1600*/  IMAD.MOV.U32 R136, RZ, RZ, R2 ;  /* 0x000000ffff887224 */ /* 0x000fe200078e0002 */
[----:B------:R-:W-:Y:S01]  /*1610*/  ULDC.64 UR8, c[0x0][0x248] ;  /* 0x0000920000087ab9 */ /* 0x000fe20000000a00 */
[----:B------:R-:W-:Y:S01]  /*1620*/  IMAD.MOV.U32 R18, RZ, RZ, R8 ;  /* 0x000000ffff127224 */ /* 0x000fe200078e0008 */
[----:B------:R-:W-:Y:S01]  /*1630*/  UIMAD UR8, UR43, UR8, URZ ;  /* 0x000000082b0872a4 */ /* 0x000fe2000f8e023f */
[----:B------:R-:W-:Y:S01]  /*1640*/  IMAD.U32 R2, RZ, RZ, UR17 ;  /* 0x00000011ff027e24 */ /* 0x000fe2000f8e00ff */
[----:B------:R-:W-:Y:S01]  /*1650*/  USEL UR45, UR24, URZ, !UP2 ;  /* 0x0000003f182d7287 */ /* 0x000fe2000d000000 */
[----:B------:R-:W-:Y:S01]  /*1660*/  SHF.R.S32.HI R115, RZ, 0x1f, R4 ;  /* 0x0000001fff737819 */ /* 0x000fe20000011404 */
[----:B------:R-:W-:Y:S01]  /*1670*/  USHF.R.S32.HI UR39, URZ, 0x1f, UR38 ;  /* 0x0000001f3f277899 */ /* 0x000fe20008011426 */
[----:B------:R-:W-:Y:S01]  /*1680*/  IMAD.WIDE.U32 R18, R2, c[0x0][0x240], R18 ;  /* 0x0000900002127a25 */ /* 0x000fe200078e0012 */
[----:B------:R-:W-:Y:S01]  /*1690*/  SEL R2, RZ, c[0x0][0x27c], !P3 ;  /* 0x00009f00ff027a07 */ /* 0x000fe20005800000 */
[----:B------:R-:W-:Y:S01]  /*16a0*/  UIMAD UR42, UR45, UR9, UR8 ;  /* 0x000000092d2a72a4 */ /* 0x000fe2000f8e0208 */
[----:B------:R-:W-:Y:S01]  /*16b0*/  LEA.HI R6, R5, R84, RZ, 0x6 ;  /* 0x0000005405067211 */ /* 0x000fe200078f30ff */
[----:B------:R-:W-:Y:S01]  /*16c0*/  IMAD.SHL.U32 R111, R125, 0x40, RZ ;  /* 0x000000407d6f7824 */ /* 0x000fe200078e00ff */
[----:B------:R-:W-:Y:S01]  /*16d0*/  IADD3 R19, R19, UR46, RZ ;  /* 0x0000002e13137c10 */ /* 0x000fe2000fffe0ff */
[----:B------:R-:W-:Y:S01]  /*16e0*/  ULDC.64 UR8, c[0x0][0x1e0] ;  /* 0x0000780000087ab9 */ /* 0x000fe20000000a00 */
[----:B------:R-:W-:Y:S01]  /*16f0*/  IMAD.IADD R2, R11, 0x1, R2 ;  /* 0x000000010b027824 */ /* 0x000fe200078e0202 */
[----:B------:R-:W-:Y:S01]  /*1700*/  UIMAD UR48, UR39, UR8, URZ ;  /* 0x00000008273072a4 */ /* 0x000fe2000f8e023f */
[----:B------:R-:W-:Y:S01]  /*1710*/  SHF.R.S32.HI R5, RZ, 0x1f, R120 ;  /* 0x0000001fff057819 */ /* 0x000fe20000011478 */
[----:B------:R-:W-:Y:S01]  /*1720*/  UIMAD.WIDE.U32 UR50, UR38, UR8, URZ ;  /* 0x00000008263272a5 */ /* 0x000fe2000f8e003f */
[----:B------:R-:W-:Y:S01]  /*1730*/  LEA.HI R115, R115, R4, RZ, 0x4 ;  /* 0x0000000473737211 */ /* 0x000fe200078f20ff */
[----:B------:R-:W-:Y:S01]  /*1740*/  UIMAD UR48, UR38, UR9, UR48 ;  /* 0x00000009263072a4 */ /* 0x000fe2000f8e0230 */
[----:B------:R-:W-:Y:S01]  /*1750*/  SHF.R.S32.HI R3, RZ, 0x1f, R2 ;  /* 0x0000001fff037819 */ /* 0x000fe20000011402 */
[----:B------:R-:W-:Y:S01]  /*1760*/  ULDC.64 UR10, c[0x0][0x1e8] ;  /* 0x00007a00000a7ab9 */ /* 0x000fe20000000a00 */
[----:B------:R-:W-:Y:S01]  /*1770*/  IMAD.SHL.U32 R6, R6, 0x8, RZ ;  /* 0x0000000806067824 */ /* 0x000fe200078e00ff */
[----:B------:R-:W-:Y:S01]  /*1780*/  UIMAD UR47, UR16, UR10, URZ ;  /* 0x0000000a102f72a4 */ /* 0x000fe2000f8e023f */
[CC--:B------:R-:W-:Y:S01]  /*1790*/  LEA.HI R118, R3.reuse, R2.reuse, RZ, 0x3 ;  /* 0x0000000203767211 */ /* 0x0c0fe200078f18ff */
[----:B------:R-:W-:Y:S01]  /*17a0*/  UIADD3 UR49, UR51, UR48, URZ ;  /* 0x0000003033317290 */ /* 0x000fe2000fffe03f */
[----:B------:R-:W-:Y:S01]  /*17b0*/  LEA.HI R3, R3, R2, RZ, 0x6 ;  /* 0x0000000203037211 */ /* 0x000fe200078f30ff */
[----:B------:R-:W-:Y:S01]  /*17c0*/  IMAD R134, R88, c[0x0][0x290], RZ ;  /* 0x0000a40058867a24 */ /* 0x000fe200078e02ff */
[----:B------:R-:W-:Y:S01]  /*17d0*/  LEA.HI R4, R5, R120, RZ, 0x3 ;  /* 0x0000007805047211 */ /* 0x000fe200078f18ff */
[----:B------:R-:W-:Y:S01]  /*17e0*/  UMOV UR48, UR50 ;  /* 0x0000003200307c82 */ /* 0x000fe20008000000 */
[----:B------:R-:W-:Y:S01]  /*17f0*/  IMAD.SHL.U32 R2, R120, 0x40, RZ ;  /* 0x0000004078027824 */ /* 0x000fe200078e00ff */
[----:B------:R-:W-:Y:S01]  /*1800*/  LOP3.LUT R111, R111, 0x1c0, RZ, 0xc0, !PT ;  /* 0x000001c06f6f7812 */ /* 0x000fe200078ec0ff */
[----:B------:R-:W-:Y:S01]  /*1810*/  UIMAD UR47, UR17, UR11, UR47 ;  /* 0x0000000b112f72a4 */ /* 0x000fe2000f8e022f */
[C---:B------:R-:W-:Y:S01]  /*1820*/  IMAD R134, R125.reuse, c[0x0][0x294], R134 ;  /* 0x0000a5007d867a24 */ /* 0x040fe200078e0286 */
[----:B------:R-:W-:Y:S01]  /*1830*/  UIMAD.WIDE.U32 UR48, UR17, UR10, UR48 ;  /* 0x0000000a113072a5 */ /* 0x000fe2000f8e0030 */
[----:B------:R-:W-:Y:S01]  /*1840*/  IMAD.WIDE.U32 R8, R125, c[0x0][0x290], R14 ;  /* 0x0000a4007d087a25 */ /* 0x000fe200078e000e */
[----:B------:R-:W-:Y:S01]  /*1850*/  LOP3.LUT R6, R6, 0xfffffe00, RZ, 0xc0, !PT ;  /* 0xfffffe0006067812 */ /* 0x000fe200078ec0ff */
[----:B------:R-:W-:Y:S01]  /*1860*/  ULDC.64 UR8, c[0x0][0x268] ;  /* 0x00009a0000087ab9 */ /* 0x000fe20000000a00 */
[----:B------:R-:W-:Y:S01]  /*1870*/  SHF.R.S32.HI R7, RZ, 0x6, R7 ;  /* 0x00000006ff077819 */ /* 0x000fe20000011407 */
[----:B------:R-:W-:Y:S01]  /*1880*/  IMAD.SHL.U32 R4, R4, 0x40, RZ ;  /* 0x0000004004047824 */ /* 0x000fe200078e00ff */
[----:B------:R-:W-:Y:S01]  /*1890*/  LOP3.LUT R13, R111, 0x38, R119, 0xf8, !PT ;  /* 0x000000386f0d7812 */ /* 0x000fe200078ef877 */
[----:B------:R-:W-:Y:S01]  /*18a0*/  UIADD3 UR49, UR49, UR47, URZ ;  /* 0x0000002f31317290 */ /* 0x000fe2000fffe03f */
[----:B------:R-:W-:Y:S01]  /*18b0*/  LOP3.LUT R2, R2, 0x1c0, RZ, 0xc0, !PT ;  /* 0x000001c002027812 */ /* 0x000fe200078ec0ff */
[----:B------:R-:W-:Y:S01]  /*18c0*/  IMAD.IADD R135, R134, 0x1, R9 ;  /* 0x0000000186877824 */ /* 0x000fe200078e0209 */
[----:B------:R-:W-:Y:S01]  /*18d0*/  LOP3.LUT R4, R4, 0xfffffe00, RZ, 0xc0, !PT ;  /* 0xfffffe0004047812 */ /* 0x000fe200078ec0ff */
[C---:B------:R-:W-:Y:S01]  /*18e0*/  IMAD R9, R7.reuse, 0xc00, R6 ;  /* 0x00000c0007097824 */ /* 0x040fe200078e0206 */
[----:B------:R-:W-:Y:S01]  /*18f0*/  SHF.R.U32.HI R5, RZ, 0x3, R2 ;  /* 0x00000003ff057819 */ /* 0x000fe20000011602 */
[----:B------:R-:W-:Y:S01]  /*1900*/  UIMAD UR43, UR43, UR8, URZ ;  /* 0x000000082b2b72a4 */ /* 0x000fe2000f8e023f */
[----:B------:R-:W-:Y:S01]  /*1910*/  LOP3.LUT R110, R2, 0x38, R119, 0xf8, !PT ;  /* 0x00000038026e7812 */ /* 0x000fe200078ef877 */
[----:B------:R-:W-:Y:S01]  /*1920*/  IMAD R7, R7, 0xc00, R4 ;  /* 0x00000c0007077824 */ /* 0x000fe200078e0204 */
[----:B------:R-:W-:Y:S01]  /*1930*/  SHF.R.S32.HI R3, RZ, 0x6, R3 ;  /* 0x00000006ff037819 */ /* 0x000fe20000011403 */
[----:B------:R-:W-:Y:S01]  /*1940*/  UIMAD UR43, UR45, UR9, UR43 ;  /* 0x000000092d2b72a4 */ /* 0x000fe2000f8e022b */
[----:B------:R-:W-:Y:S01]  /*1950*/  LOP3.LUT R110, R110, R5, RZ, 0x3c, !PT ;  /* 0x000000056e6e7212 */ /* 0x000fe200078e3cff */
[----:B------:R-:W-:Y:S01]  /*1960*/  IMAD.U32 R132, RZ, RZ, UR45 ;  /* 0x0000002dff847e24 */ /* 0x000fe2000f8e00ff */
[----:B------:R-:W-:Y:S01]  /*1970*/  SHF.R.S32.HI R116, RZ, 0x4, R116 ;  /* 0x00000004ff747819 */ /* 0x000fe20000011474 */
[----:B------:R-:W-:Y:S01]  /*1980*/  ULDC.64 UR10, c[0x0][0x1f0] ;  /* 0x00007c00000a7ab9 */ /* 0x000fe20000000a00 */
[----:B------:R-:W-:Y:S01]  /*1990*/  SHF.R.S32.HI R115, RZ, 0x4, R115 ;  /* 0x00000004ff737819 */ /* 0x000fe20000011473 */
[----:B------:R-:W-:Y:S01]  /*19a0*/  IMAD.IADD R110, R7, 0x1, R110 ;  /* 0x00000001076e7824 */ /* 0x000fe200078e026e */
[----:B------:R-:W-:Y:S01]  /*19b0*/  ULDC.64 UR8, c[0x0][0x218] ;  /* 0x0000860000087ab9 */ /* 0x000fe20000000a00 */
[----:B------:R-:W-:Y:S01]  /*19c0*/  LOP3.LUT R108, R2, 0x38, R118, 0xf8, !PT ;  /* 0x00000038026c7812 */ /* 0x000fe200078ef876 */
[----:B------:R-:W-:Y:S01]  /*19d0*/  IMAD R7, R3, 0xc00, R6 ;  /* 0x00000c0003077824 */ /* 0x000fe200078e0206 */
[----:B------:R-:W-:Y:S01]  /*19e0*/  LEA.HI.SX32 R116, R119, R116, 0x1d ;  /* 0x0000007477747211 */ /* 0x000fe200078feaff */
[----:B------:R-:W-:Y:S01]  /*19f0*/  IMAD.WIDE.U32 R130, R132, c[0x0][0x268], R130 ;  /* 0x00009a0084827a25 */ /* 0x000fe200078e0082 */
[----:B------:R-:W-:Y:S01]  /*1a00*/  LEA.HI.SX32 R115, R118, R115, 0x1d ;  /* 0x0000007376737211 */ /* 0x000fe200078feaff */
[----:B------:R-:W-:Y:S01]  /*1a10*/  ULDC.U8 UR52, c[0x0][0x298] ;  /* 0x0000a60000347ab9 */ /* 0x000fe20000000000 */
[----:B------:R-:W-:Y:S01]  /*1a20*/  LOP3.LUT R108, R108, R5, RZ, 0x3c, !PT ;  /* 0x000000056c6c7212 */ /* 0x000fe200078e3cff */
[----:B------:R-:W-:Y:S01]  /*1a30*/  IMAD R3, R3, 0xc00, R4 ;  /* 0x00000c0003037824 */ /* 0x000fe200078e0204 */
[----:B------:R-:W-:Y:S01]  /*1a40*/  SHF.R.S32.HI R10, RZ, 0x1f, R115 ;  /* 0x0000001fff0a7819 */ /* 0x000fe20000011473 */
[----:B------:R-:W-:Y:S01]  /*1a50*/  IMAD.WIDE.U32 R132, R132, c[0x0][0x248], R18 ;  /* 0x0000920084847a25 */ /* 0x000fe200078e0012 */
[----:B------:R-:W-:Y:S01]  /*1a60*/  LOP3.LUT R123, R111, 0x38, R14, 0xf8, !PT ;  /* 0x000000386f7b7812 */ /* 0x000fe200078ef80e */
[----:B------:R-:W-:Y:S01]  /*1a70*/  ULDC UR53, c[0x0][0x1e0] ;  /* 0x0000780000357ab9 */ /* 0x000fe20000000800 */
[----:B------:R-:W-:Y:S01]  /*1a80*/  IADD3 R122, R14, 0x80, RZ ;  /* 0x000000800e7a7810 */ /* 0x000fe20007ffe0ff */
[----:B------:R-:W-:Y:S01]  /*1a90*/  IMAD.IADD R108, R3, 0x1, R108 ;  /* 0x00000001036c7824 */ /* 0x000fe200078e026c */
[----:B------:R-:W-:Y:S01]  /*1aa0*/  LEA.HI R3, R10, R115, RZ, 0x3 ;  /* 0x000000730a037211 */ /* 0x000fe200078f18ff */
[----:B------:R-:W-:Y:S01]  /*1ab0*/  IMAD.SHL.U32 R115, R115, 0x8, RZ ;  /* 0x0000000873737824 */ /* 0x000fe200078e00ff */
[----:B------:R-:W-:Y:S01]  /*1ac0*/  IADD3 R147, R133, UR42, RZ ;  /* 0x0000002a85937c10 */ /* 0x000fe2000fffe0ff */
[----:B------:R-:W-:Y:S01]  /*1ad0*/  IMAD.U32 R86, RZ, RZ, UR28 ;  /* 0x0000001cff567e24 */ /* 0x000fe2000f8e00ff */
[C---:B------:R-:W-:Y:S01]  /*1ae0*/  IADD3 R121, R14.reuse, 0xc0, RZ ;  /* 0x000000c00e797810 */ /* 0x040fe20007ffe0ff */
[----:B------:R-:W-:Y:S01]  /*1af0*/  IMAD.MOV.U32 R146, RZ, RZ, R132 ;  /* 0x000000ffff927224 */ /* 0x000fe200078e0084 */
[----:B------:R-:W-:Y:S01]  /*1b00*/  ISETP.GE.AND P3, PT, R14, c[0x0][0x1d4], PT ;  /* 0x000075000e007a0c */ /* 0x000fe20003f66270 */
[----:B------:R-:W-:Y:S01]  /*1b10*/  IMAD.WIDE.U32 R138, R125, c[0x0][0x290], R16 ;  /* 0x0000a4007d8a7a25 */ /* 0x000fe200078e0010 */
[----:B------:R-:W-:Y:S01]  /*1b20*/  ISETP.GE.AND P6, PT, R11, c[0x0][0x1d4], PT ;  /* 0x000075000b007a0c */ /* 0x000fe20003fc6270 */
[----:B------:R-:W-:Y:S01]  /*1b30*/  ULDC UR42, c[0x0][0x1e4] ;  /* 0x00007900002a7ab9 */ /* 0x000fe20000000800 */
[----:B------:R-:W-:Y:S01]  /*1b40*/  ISETP.GE.AND P5, PT, R122, c[0x0][0x1d4], PT ;  /* 0x000075007a007a0c */ /* 0x000fe20003fa6270 */
[----:B------:R-:W-:Y:S01]  /*1b50*/  IMAD.WIDE.U32 R18, R86, UR6, R146 ;  /* 0x0000000656127c25 */ /* 0x000fe2000f8e0092 */
[----:B------:R-:W-:Y:S01]  /*1b60*/  ISETP.GE.AND P4, PT, R121, c[0x0][0x1d4], PT ;  /* 0x0000750079007a0c */ /* 0x000fe20003f86270 */
[----:B------:R-:W-:Y:S01]  /*1b70*/  ULDC UR50, c[0x0][0x280] ;  /* 0x0000a00000327ab9 */ /* 0x000fe20000000800 */
[----:B------:R-:W-:Y:S01]  /*1b80*/  SHF.R.S32.HI R101, RZ, 0x1f, R120 ;  /* 0x0000001fff657819 */ /* 0x000fe20000011478 */
[----:B------:R-:W-:Y:S01]  /*1b90*/  IMAD.IADD R139, R139, 0x1, R134 ;  /* 0x000000018b8b7824 */ /* 0x000fe200078e0286 */
[----:B------:R-:W-:Y:S01]  /*1ba0*/  LOP3.LUT R119, R119, 0xfffffff8, RZ, 0xc0, !PT ;  /* 0xfffffff877777812 */ /* 0x000fe200078ec0ff */
[----:B------:R-:W-:Y:S01]  /*1bb0*/  IMAD.MOV.U32 R134, RZ, RZ, R8 ;  /* 0x000000ffff867224 */ /* 0x000fe200078e0008 */
[----:B------:R-:W-:Y:S01]  /*1bc0*/  P2R R126, PR, RZ, 0x8 ;  /* 0x00000008ff7e7803 */ /* 0x000fe20000000000 */
[C---:B------:R-:W-:Y:S01]  /*1bd0*/  IMAD.WIDE.U32 R144, R125.reuse, c[0x0][0x1e0], RZ ;  /* 0x000078007d907a25 */ /* 0x040fe200078e00ff */
[----:B------:R-:W-:Y:S01]  /*1be0*/  ULDC UR51, c[0x0][0x290] ;  /* 0x0000a40000337ab9 */ /* 0x000fe20000000800 */
[----:B------:R-:W-:Y:S01]  /*1bf0*/  IADD3 R117, -R125, 0x30, RZ ;  /* 0x000000307d757810 */ /* 0x000fe20007ffe1ff */
[----:B------:R-:W-:Y:S01]  /*1c00*/  UIADD3 UR27, UR33, UR27, URZ ;  /* 0x0000001b211b7290 */ /* 0x000fe2000fffe03f */
[----:B------:R-:W-:Y:S01]  /*1c10*/  IMAD R101, R101, c[0x0][0x1e0], RZ ;  /* 0x0000780065657a24 */ /* 0x000fe200078e02ff */
[----:B------:R-:W-:Y:S01]  /*1c20*/  IADD3 R10, R16, 0x60, RZ ;  /* 0x00000060100a7810 */ /* 0x000fe20007ffe0ff */
[----:B------:R-:W-:Y:S01]  /*1c30*/  IMAD.WIDE.U32 R140, R85, c[0x0][0x280], R140 ;  /* 0x0000a000558c7a25 */ /* 0x000fe200078e008c */
[----:B------:R-:W-:Y:S01]  /*1c40*/  IADD3 R91, R131, UR43, RZ ;  /* 0x0000002b835b7c10 */ /* 0x000fe2000fffe0ff */
[----:B------:R-:W-:Y:S01]  /*1c50*/  UIADD3 UR34, UR37, UR34, URZ ;  /* 0x0000002225227290 */ /* 0x000fe2000fffe03f */
[----:B------:R-:W-:Y:S01]  /*1c60*/  SHF.R.S32.HI R106, RZ, 0x1f, R119 ;  /* 0x0000001fff6a7819 */ /* 0x000fe20000011477 */
[----:B------:R-:W-:Y:S01]  /*1c70*/  IMAD.WIDE.U32 R142, R120, c[0x0][0x1e0], RZ ;  /* 0x00007800788e7a25 */ /* 0x000fe200078e00ff */
[----:B------:R-:W-:Y:S01]  /*1c80*/  SHF.R.S32.HI R102, RZ, 0x1f, R115 ;  /* 0x0000001fff667819 */ /* 0x000fe20000011473 */
[----:B------:R-:W-:-:S02]  /*1c90*/  UIADD3 UR35, UR41, UR35, URZ ;  /* 0x0000002329237290 */ /* 0x000fc4000fffe03f */
[----:B------:R-:W-:Y:S02]  /*1ca0*/  IMAD R101, R120, c[0x0][0x1e4], R101 ;  /* 0x0000790078657a24 */ /* 0x000fe400078e0265 */
[----:B------:R-:W-:-:S04]  /*1cb0*/  IMAD.WIDE.U32 R136, R85, c[0x0][0x280], R136 ;  /* 0x0000a00055887a25 */ /* 0x000fc800078e0088 */
[----:B------:R-:W-:-:S04]  /*1cc0*/  IMAD.WIDE.U32 R138, R85, c[0x0][0x290], R138 ;  /* 0x0000a400558a7a25 */ /* 0x000fc800078e008a */
[----:B------:R-:W-:-:S04]  /*1cd0*/  IMAD.WIDE.U32 R134, R85, c[0x0][0x290], R134 ;  /* 0x0000a40055867a25 */ /* 0x000fc800078e0086 */
[----:B------:R-:W-:Y:S02]  /*1ce0*/  IMAD.U32 R87, RZ, RZ, UR29 ;  /* 0x0000001dff577e24 */ /* 0x000fe4000f8e00ff */
[----:B------:R-:W-:Y:S02]  /*1cf0*/  IMAD.IADD R101, R143, 0x1, R101 ;  /* 0x000000018f657824 */ /* 0x000fe400078e0265 */
[----:B------:R-:W-:Y:S02]  /*1d00*/  IMAD.SHL.U32 R110, R110, 0x2, RZ ;  /* 0x000000026e6e7824 */ /* 0x000fe400078e00ff */
[----:B------:R-:W-:Y:S01]  /*1d10*/  IMAD.SHL.U32 R108, R108, 0x2, RZ ;  /* 0x000000026c6c7824 */ /* 0x000fe200078e00ff */
[----:B--2---:R1:W2:Y:S01]  /*1d20*/  @P2 R2UR UR46, R0 ;  /* 0x00000000002e23c2 */ /* 0x0042a200000e0000 */
[----:B------:R-:W-:Y:S02]  /*1d30*/  @P1 LEA R20, P2, R18, c[0x0][0x220], 0x1 ;  /* 0x0000880012141a11 */ /* 0x000fe400078408ff */
[----:B-1----:R-:W-:Y:S01]  /*1d40*/  SHF.R.U32.HI R0, RZ, 0x3, R111 ;  /* 0x00000003ff007819 */ /* 0x002fe2000001166f */
[----:B--2---:R-:W-:-:S03]  /*1d50*/  @UP1 USHF.R.S32.HI UR47, URZ, 0x1f, UR46 ;  /* 0x0000001f3f2f1899 */ /* 0x004fc6000801142e */
[-C--:B------:R-:W-:Y:S01]  /*1d60*/  LOP3.LUT R114, R13, R0.reuse, RZ, 0x3c, !PT ;  /* 0x000000000d727212 */ /* 0x080fe200078e3cff */
[----:B------:R-:W-:Y:S01]  /*1d70*/  @!UP1 UMOV UR46, UR24 ;  /* 0x00000018002e9c82 */ /* 0x000fe20008000000 */
[----:B------:R-:W-:Y:S02]  /*1d80*/  LOP3.LUT R123, R6, R123, R0, 0xf6, !PT ;  /* 0x0000007b067b7212 */ /* 0x000fe400078ef600 */
[----:B------:R-:W-:Y:S01]  /*1d90*/  @!UP1 UMOV UR47, UR44 ;  /* 0x0000002c002f9c82 */ /* 0x000fe20008000000 */
[----:B------:R-:W-:Y:S01]  /*1da0*/  IMAD.IADD R114, R9, 0x1, R114 ;  /* 0x0000000109727824 */ /* 0x000fe200078e0272 */
[----:B------:R-:W-:Y:S01]  /*1db0*/  LOP3.LUT R9, R111, 0x38, R118, 0xf8, !PT ;  /* 0x000000386f097812 */ /* 0x000fe200078ef876 */
[----:B------:R-:W-:Y:S01]  /*1dc0*/  USEL UR44, UR46, URZ, !UP3 ;  /* 0x0000003f2e2c7287 */ /* 0x000fe2000d800000 */
[----:B------:R-:W-:Y:S01]  /*1dd0*/  IMAD.SHL.U32 R123, R123, 0x2, RZ ;  /* 0x000000027b7b7824 */ /* 0x000fe200078e00ff */
[----:B------:R-:W-:Y:S01]  /*1de0*/  USEL UR45, UR47, URZ, !UP3 ;  /* 0x0000003f2f2d7287 */ /* 0x000fe2000d800000 */
[----:B------:R-:W-:Y:S01]  /*1df0*/  LOP3.LUT R112, R9, R0, RZ, 0x3c, !PT ;  /* 0x0000000009707212 */ /* 0x000fe200078e3cff */
[----:B------:R-:W-:Y:S01]  /*1e00*/  UIMAD.WIDE.U32 UR46, UR44, UR10, UR48 ;  /* 0x0000000a2c2e72a5 */ /* 0x000fe2000f8e0030 */
[----:B------:R-:W-:Y:S01]  /*1e10*/  LOP3.LUT R118, R118, 0xfffffff8, RZ, 0xc0, !PT ;  /* 0xfffffff876767812 */ /* 0x000fe200078ec0ff */
[----:B------:R-:W-:Y:S01]  /*1e20*/  UIMAD UR10, UR45, UR10, URZ ;  /* 0x0000000a2d0a72a4 */ /* 0x000fe2000f8e023f */
[----:B------:R-:W-:Y:S01]  /*1e30*/  IADD3 R9, R16, 0x20, RZ ;  /* 0x0000002010097810 */ /* 0x000fe20007ffe0ff */
[----:B------:R-:W-:Y:S01]  /*1e40*/  UIMAD UR8, UR45, UR8, URZ ;  /* 0x000000082d0872a4 */ /* 0x000fe2000f8e023f */
[----:B------:R-:W-:Y:S01]  /*1e50*/  IMAD.IADD R112, R7, 0x1, R112 ;  /* 0x0000000107707824 */ /* 0x000fe200078e0270 */
[----:B------:R-:W-:Y:S01]  /*1e60*/  UIMAD UR11, UR44, UR11, UR10 ;  /* 0x0000000b2c0b72a4 */ /* 0x000fe2000f8e020a */
[----:B------:R-:W-:Y:S01]  /*1e70*/  SHF.R.S32.HI R7, RZ, 0x1f, R116 ;  /* 0x0000001fff077819 */ /* 0x000fe20000011474 */
[----:B------:R-:W-:Y:S01]  /*1e80*/  UIMAD UR10, UR44, UR9, UR8 ;  /* 0x000000092c0a72a4 */ /* 0x000fe2000f8e0208 */
[----:B------:R-:W-:Y:S01]  /*1e90*/  IMAD.SHL.U32 R114, R114, 0x2, RZ ;  /* 0x0000000272727824 */ /* 0x000fe200078e00ff */
[----:B------:R-:W-:Y:S01]  /*1ea0*/  UIADD3 UR8, UR29, UR5, URZ ;  /* 0x000000051d087290 */ /* 0x000fe2000fffe03f */
[----:B------:R-:W-:Y:S01]  /*1eb0*/  LEA.HI R7, R7, R116, RZ, 0x3 ;  /* 0x0000007407077211 */ /* 0x000fe200078f18ff */
[----:B------:R-:W-:Y:S01]  /*1ec0*/  IMAD.SHL.U32 R116, R116, 0x8, RZ ;  /* 0x0000000874747824 */ /* 0x000fe200078e00ff */
[----:B------:R-:W-:Y:S01]  /*1ed0*/  USHF.R.S32.HI UR48, URZ, 0x1f, UR6 ;  /* 0x0000001f3f307899 */ /* 0x000fe20008011406 */
[----:B------:R-:W-:Y:S01]  /*1ee0*/  SHF.R.S32.HI R105, RZ, 0x1f, R118 ;  /* 0x0000001fff697819 */ /* 0x000fe20000011476 */
[----:B------:R-:W-:Y:S01]  /*1ef0*/  UIMAD UR5, UR8, UR6, URZ ;  /* 0x00000006080572a4 */ /* 0x000fe2000f8e023f */
[----:B------:R-:W-:Y:S01]  /*1f00*/  SHF.R.S32.HI R7, RZ, 0x3, R7 ;  /* 0x00000003ff077819 */ /* 0x000fe20000011407 */
[----:B------:R-:W-:Y:S01]  /*1f10*/  ULDC UR49, c[0x0][0x238] ;  /* 0x00008e0000317ab9 */ /* 0x000fe20000000800 */
[C---:B------:R-:W-:Y:S01]  /*1f20*/  LOP3.LUT R113, R111.reuse, 0x38, R116, 0xf8, !PT ;  /* 0x000000386f717812 */ /* 0x040fe200078ef874 */
[----:B------:R-:W-:Y:S01]  /*1f30*/  UIMAD UR5, UR48, UR28, UR5 ;  /* 0x0000001c300572a4 */ /* 0x000fe2000f8e0205 */
[----:B------:R-:W-:Y:S01]  /*1f40*/  LOP3.LUT R111, R111, 0x38, R115, 0xf8, !PT ;  /* 0x000000386f6f7812 */ /* 0x000fe200078ef873 */
[----:B------:R-:W-:Y:S01]  /*1f50*/  IMAD R8, R7, 0xc00, R6 ;  /* 0x00000c0007087824 */ /* 0x000fe200078e0206 */
[-C--:B------:R-:W-:Y:S01]  /*1f60*/  LOP3.LUT R113, R113, R0.reuse, RZ, 0x3c, !PT ;  /* 0x0000000071717212 */ /* 0x080fe200078e3cff */
[----:B------:R-:W-:Y:S01]  /*1f70*/  USHF.L.U32 UR48, UR49, 0x5, URZ ;  /* 0x0000000531307899 */ /* 0x000fe2000800063f */
[----:B------:R-:W-:Y:S01]  /*1f80*/  LOP3.LUT R111, R111, R0, RZ, 0x3c, !PT ;  /* 0x000000006f6f7212 */ /* 0x000fe200078e3cff */
[----:B------:R-:W-:Y:S01]  /*1f90*/  UMOV UR9, 0x5 ;  /* 0x0000000500097882 */ /* 0x000fe20000000000 */
[----:B------:R-:W-:Y:S01]  /*1fa0*/  IADD3 R0, R19, UR5, RZ ;  /* 0x0000000513007c10 */ /* 0x000fe2000fffe0ff */
[----:B------:R-:W-:Y:S01]  /*1fb0*/  IMAD.IADD R113, R8, 0x1, R113 ;  /* 0x0000000108717824 */ /* 0x000fe200078e0271 */
[----:B------:R-:W-:Y:S01]  /*1fc0*/  LOP3.LUT R8, R2, 0x38, R116, 0xf8, !PT ;  /* 0x0000003802087812 */ /* 0x000fe200078ef874 */
[----:B------:R-:W-:Y:S01]  /*1fd0*/  ULDC UR45, c[0x0][0x23c] ;  /* 0x00008f00002d7ab9 */ /* 0x000fe20000000800 */
[----:B------:R-:W-:Y:S01]  /*1fe0*/  @P1 LEA.HI.X R21, R18, c[0x0][0x224], R0, 0x1, P2 ;  /* 0x0000890012151a11 */ /* 0x000fe200010f0c00 */
[----:B------:R-:W-:Y:S01]  /*1ff0*/  USHF.L.U64.HI UR45, UR49, UR9, UR45 ;  /* 0x00000009312d7299 */ /* 0x000fe2000801022d */
[----:B------:R-:W-:Y:S01]  /*2000*/  LOP3.LUT R2, R2, 0x38, R115, 0xf8, !PT ;  /* 0x0000003802027812 */ /* 0x000fe200078ef873 */
[----:B------:R-:W-:Y:S01]  /*2010*/  UIADD3 UR11, UR47, UR11, URZ ;  /* 0x0000000b2f0b7290 */ /* 0x000fe2000fffe03f */
[-C--:B------:R-:W-:Y:S01]  /*2020*/  LOP3.LUT R109, R8, R5.reuse, RZ, 0x3c, !PT ;  /* 0x00000005086d7212 */ /* 0x080fe200078e3cff */
[----:B------:R-:W-:Y:S01]  /*2030*/  @!PT LDS RZ, [RZ] ;  /* 0x00000000fffff984 */ /* 0x000fe20000000800 */
[----:B------:R-:W-:Y:S01]  /*2040*/  @!PT LDS RZ, [RZ] ;  /* 0x00000000fffff984 */ /* 0x000fe20000000800 */
[----:B------:R-:W-:Y:S01]  /*2050*/  @!PT LDS RZ, [RZ] ;  /* 0x00000000fffff984 */ /* 0x000fe20000000800 */
[----:B------:R1:W-:Y:S01]  /*2060*/  @P1 LDGSTS.E.BYPASS.LTC128B.128 [R123+0xa080], [R20.64], !P3 ;  /* 0x0a080000147b1fae */ /* 0x0003e2000d901d5e */
[----:B------:R-:W-:Y:S01]  /*2070*/  LOP3.LUT R2, R2, R5, RZ, 0x3c, !PT ;  /* 0x0000000502027212 */ /* 0x000fe200078e3cff */
[--C-:B------:R-:W-:Y:S01]  /*2080*/  IMAD R8, R7, 0xc00, R4.reuse ;  /* 0x00000c0007087824 */ /* 0x100fe200078e0204 */
[----:B------:R-:W-:Y:S01]  /*2090*/  SHF.R.S32.HI R5, RZ, 0x3, R3 ;  /* 0x00000003ff057819 */ /* 0x000fe20000011403 */
[----:B------:R1:W-:Y:S01]  /*20a0*/  @P1 LDGSTS.E.BYPASS.LTC128B.128 [R123+0xb880], [R20.64+0x80], !P6 ;  /* 0x0b880080147b1fae */ /* 0x0003e2000f101d5e */
[----:B------:R-:W-:Y:S01]  /*20b0*/  ULDC UR49, c[0x0][0x284] ;  /* 0x0000a10000317ab9 */ /* 0x000fe20000000800 */
[----:B------:R-:W-:Y:S01]  /*20c0*/  IMAD.IADD R109, R8, 0x1, R109 ;  /* 0x00000001086d7824 */ /* 0x000fe200078e026d */
[----:B------:R-:W-:Y:S01]  /*20d0*/  ULDC UR5, c[0x0][0x294] ;  /* 0x0000a50000057ab9 */ /* 0x000fe20000000800 */
[----:B------:R1:W-:Y:S01]  /*20e0*/  @P1 LDGSTS.E.BYPASS.LTC128B.128 [R123+0xd080], [R20.64+0x100], !P5 ;  /* 0x0d080100147b1fae */ /* 0x0003e2000e901d5e */
[C---:B------:R-:W-:Y:S01]  /*20f0*/  IMAD R107, R5.reuse, 0xc00, R4 ;  /* 0x00000c00056b7824 */ /* 0x040fe200078e0204 */
[----:B------:R-:W-:Y:S01]  /*2100*/  SHF.R.S32.HI R104, RZ, 0x1f, R116 ;  /* 0x0000001fff687819 */ /* 0x000fe20000011474 */
[----:B------:R-:W-:Y:S01]  /*2110*/  IMAD R6, R5, 0xc00, R6 ;  /* 0x00000c0005067824 */ /* 0x000fe200078e0206 */
[----:B------:R1:W-:Y:S01]  /*2120*/  @P1 LDGSTS.E.BYPASS.LTC128B.128 [R123+0xe880], [R20.64+0x180], !P4 ;  /* 0x0e880180147b1fae */ /* 0x0003e2000e101d5e */
[----:B------:R-:W-:Y:S01]  /*2130*/  @P0 IADD3 R3, P1, R18, UR48, RZ ;  /* 0x0000003012030c10 */ /* 0x000fe2000ff3e0ff */
[----:B------:R-:W-:Y:S01]  /*2140*/  IMAD.IADD R107, R107, 0x1, R2 ;  /* 0x000000016b6b7824 */ /* 0x000fe200078e0202 */
[----:B------:R-:W-:Y:S01]  /*2150*/  USHF.L.U64.HI UR42, UR53, UR9, UR42 ;  /* 0x00000009352a7299 */ /* 0x000fe2000801022a */
[----:B------:R-:W-:Y:S01]  /*2160*/  IMAD R2, R88, c[0x0][0x1e0], RZ ;  /* 0x0000780058027a24 */ /* 0x000fe200078e02ff */
[----:B------:R-:W-:Y:S01]  /*2170*/  @P0 IADD3.X R0, R0, UR45, RZ, P1, !PT ;  /* 0x0000002d00000c10 */ /* 0x000fe20008ffe4ff */
[----:B------:R-:W-:Y:S01]  /*2180*/  IMAD.IADD R111, R6, 0x1, R111 ;  /* 0x00000001066f7824 */ /* 0x000fe200078e026f */
[----:B------:R-:W-:Y:S01]  /*2190*/  @P0 LEA R4, P1, R3, c[0x0][0x220], 0x1 ;  /* 0x0000880003040a11 */ /* 0x000fe200078208ff */
[----:B------:R-:W-:Y:S01]  /*21a0*/  IMAD R103, R125, c[0x0][0x1e4], R2 ;  /* 0x000079007d677a24 */ /* 0x000fe200078e0202 */
[----:B------:R-:W-:Y:S01]  /*21b0*/  USHF.L.U64.HI UR49, UR50, UR9, UR49 ;  /* 0x0000000932317299 */ /* 0x000fe20008010231 */
[----:B------:R-:W-:Y:S01]  /*21c0*/  IMAD.SHL.U32 R112, R112, 0x2, RZ ;  /* 0x0000000270707824 */ /* 0x000fe200078e00ff */
[----:B------:R-:W-:Y:S01]  /*21d0*/  @P0 LEA.HI.X R5, R3, c[0x0][0x224], R0, 0x1, P1 ;  /* 0x0000890003050a11 */ /* 0x000fe200008f0c00 */
[----:B------:R-:W-:Y:S01]  /*21e0*/  IMAD.IADD R103, R145, 0x1, R103 ;  /* 0x0000000191677824 */ /* 0x000fe200078e0267 */
[----:B------:R-:W-:Y:S01]  /*21f0*/  SHF.R.S32.HI R0, RZ, 0x1f, R85 ;  /* 0x0000001fff007819 */ /* 0x000fe20000011455 */
[----:B------:R-:W-:Y:S01]  /*2200*/  IMAD.U32 R3, RZ, RZ, UR44 ;  /* 0x0000002cff037e24 */ /* 0x000fe2000f8e00ff */
[----:B------:R-:W-:Y:S01]  /*2210*/  USHF.L.U64.HI UR9, UR51, UR9, UR5 ;  /* 0x0000000933097299 */ /* 0x000fe20008010205 */
[----:B------:R1:W-:Y:S01]  /*2220*/  @P0 LDGSTS.E.BYPASS.LTC128B.128 [R123+0xb080], [R4.64], !P3 ;  /* 0x0b080000047b0fae */ /* 0x0003e2000d901d5e */
[----:B------:R-:W-:Y:S01]  /*2230*/  IMAD.SHL.U32 R113, R113, 0x2, RZ ;  /* 0x0000000271717824 */ /* 0x000fe200078e00ff */
[----:B------:R-:W-:Y:S01]  /*2240*/  USHF.L.U32 UR44, UR53, 0x5, URZ ;  /* 0x00000005352c7899 */ /* 0x000fe2000800063f */
[C---:B------:R-:W-:Y:S01]  /*2250*/  IMAD R2, R0.reuse, c[0x0][0x280], RZ ;  /* 0x0000a00000027a24 */ /* 0x040fe200078e02ff */
[----:B------:R1:W-:Y:S01]  /*2260*/  @P0 LDGSTS.E.BYPASS.LTC128B.128 [R123+0xc880], [R4.64+0x80], !P6 ;  /* 0x0c880080047b0fae */ /* 0x0003e2000f101d5e */
[----:B------:R-:W-:Y:S01]  /*2270*/  IMAD R0, R0, c[0x0][0x290], RZ ;  /* 0x0000a40000007a24 */ /* 0x000fe200078e02ff */
[----:B------:R-:W-:Y:S01]  /*2280*/  USHF.L.U32 UR50, UR50, 0x5, URZ ;  /* 0x0000000532327899 */ /* 0x000fe2000800063f */
[----:B------:R-:W-:Y:S01]  /*2290*/  IMAD.WIDE.U32 R128, R3, c[0x0][0x218], R128 ;  /* 0x0000860003807a25 */ /* 0x000fe200078e0080 */
[----:B------:R1:W-:Y:S01]  /*22a0*/  @P0 LDGSTS.E.BYPASS.LTC128B.128 [R123+0xe080], [R4.64+0x100], !P5 ;  /* 0x0e080100047b0fae */ /* 0x0003e2000e901d5e */
[----:B------:R-:W-:-:S02]  /*22b0*/  USHF.L.U32 UR51, UR51, 0x5, URZ ;  /* 0x0000000533337899 */ /* 0x000fc4000800063f */
[----:B------:R-:W-:Y:S01]  /*22c0*/  IMAD R97, R85, c[0x0][0x284], R2 ;  /* 0x0000a10055617a24 */ /* 0x000fe200078e0202 */
[----:B------:R1:W-:Y:S01]  /*22d0*/  @P0 LDGSTS.E.BYPASS.LTC128B.128 [R123+0xf880], [R4.64+0x180], !P4 ;  /* 0x0f880180047b0fae */ /* 0x0003e2000e101d5e */
[----:B------:R-:W-:Y:S01]  /*22e0*/  IADD3 R89, P0, R125, UR38, RZ ;  /* 0x000000267d597c10 */ /* 0x000fe2000ff1e0ff */
[----:B------:R-:W-:Y:S01]  /*22f0*/  IMAD R3, R85, c[0x0][0x294], R0 ;  /* 0x0000a50055037a24 */ /* 0x000fe200078e0200 */
[----:B------:R-:W-:Y:S01]  /*2300*/  IADD3 R87, R129, UR10, RZ ;  /* 0x0000000a81577c10 */ /* 0x000fe2000fffe0ff */
[----:B------:R-:W0:Y:S01]  /*2310*/  LDGDEPBAR ;  /* 0x00000000000079af */ /* 0x000e220000000000 */
[----:B------:R-:W-:Y:S01]  /*2320*/  IADD3.X R88, R88, UR39, RZ, P0, !PT ;  /* 0x0000002758587c10 */ /* 0x000fe200087fe4ff */
[----:B------:R-:W-:Y:S02]  /*2330*/  IMAD.IADD R99, R141, 0x1, R97 ;  /* 0x000000018d637824 */ /* 0x000fe400078e0261 */
[----:B------:R-:W-:Y:S01]  /*2340*/  BAR.SYNC.DEFER_BLOCKING 0x0 ;  /* 0x0000000000007b1d */ /* 0x000fe20000010000 */
[----:B------:R-:W-:Y:S01]  /*2350*/  IADD3 R93, P1, P0, R144, UR46, R14 ;  /* 0x0000002e905d7c10 */ /* 0x000fe2000f83e00e */
[----:B------:R-:W-:-:S02]  /*2360*/  IMAD.IADD R97, R97, 0x1, R137 ;  /* 0x0000000161617824 */ /* 0x000fc400078e0289 */
[----:B------:R-:W-:Y:S01]  /*2370*/  IMAD.IADD R98, R139, 0x1, R3 ;  /* 0x000000018b627824 */ /* 0x000fe200078e0203 */
[----:B------:R-:W-:Y:S01]  /*2380*/  IADD3.X R92, R103, UR11, R15, P1, P0 ;  /* 0x0000000b675c7c10 */ /* 0x000fe20008fe040f */
[----:B------:R-:W-:Y:S01]  /*2390*/  IMAD.IADD R96, R3, 0x1, R135 ;  /* 0x0000000103607824 */ /* 0x000fe200078e0287 */
[----:B------:R-:W-:Y:S01]  /*23a0*/  ISETP.NE.AND P0, PT, RZ, UR52, PT ;  /* 0x00000034ff007c0c */ /* 0x000fe2000bf05270 */
[----:B------:R-:W-:Y:S02]  /*23b0*/  IMAD.SHL.U32 R109, R109, 0x2, RZ ;  /* 0x000000026d6d7824 */ /* 0x000fe400078e00ff */
[----:B------:R-:W-:Y:S01]  /*23c0*/  IMAD.SHL.U32 R111, R111, 0x2, RZ ;  /* 0x000000026f6f7824 */ /* 0x000fe200078e00ff */
[----:B------:R-:W-:Y:S01]  /*23d0*/  P2R R124, PR, RZ, 0x1 ;  /* 0x00000001ff7c7803 */ /* 0x000fe20000000000 */
[----:B------:R-:W-:Y:S02]  /*23e0*/  IMAD.SHL.U32 R107, R107, 0x2, RZ ;  /* 0x000000026b6b7824 */ /* 0x000fe400078e00ff */
.L_x_1062:
[----:B------:R-:W-:Y:S01]  /*23f0*/  ISETP.GE.AND P2, PT, R100, 0x1, PT ;  /* 0x000000016400780c */ /* 0x000fe20003f46270 */
[----:B------:R-:W-:Y:S01]  /*2400*/  USHF.R.S32.HI UR10, URZ, 0x1f, UR6 ;  /* 0x0000001f3f0a7899 */ /* 0x000fe20008011406 */
[----:B------:R-:W-:Y:S01]  /*2410*/  IMAD.U32 R0, RZ, RZ, UR44 ;  /* 0x0000002cff007e24 */ /* 0x000fe2000f8e00ff */
[----:B------:R-:W-:Y:S01]  /*2420*/  UIMAD UR43, UR27, UR6, URZ ;  /* 0x000000061b2b72a4 */ /* 0x000fe2000f8e023f */
[----:B------:R-:W-:Y:S04]  /*2430*/  DEPBAR.LE SB0, 0x0 ;  /* 0x000080000000791a */ /* 0x000fe80000000000 */
[----:B------:R-:W-:Y:S01]  /*2440*/  UIMAD.WIDE.U32 UR58, UR32, UR6, URZ ;  /* 0x00000006203a72a5 */ /* 0x000fe2000f8e003f */
[----:B------:R-:W-:Y:S01]  /*2450*/  BAR.SYNC.DEFER_BLOCKING 0x0 ;  /* 0x0000000000007b1d */ /* 0x000fe20000010000 */
[----:B------:R-:W-:Y:S01]  /*2460*/  UIMAD UR43, UR10, UR32, UR43 ;  /* 0x000000200a2b72a4 */ /* 0x000fe2000f8e022b */
[----:B-1----:R-:W-:Y:S03]  /*2470*/  IMAD.U32 R5, RZ, RZ, UR42 ;  /* 0x0000002aff057e24 */ /* 0x002fe6000f8e00ff */
[C---:B------:R-:W-:Y:S01]  /*2480*/  IADD3 R3, P1, P0, R93.reuse, UR58, R0 ;  /* 0x0000003a5d037c10 */ /* 0x040fe2000f83e000 */
[----:B------:R-:W-:Y:S06]  /*2490*/  UIADD3 UR43, UR59, UR43, URZ ;  /* 0x0000002b3b2b7290 */ /* 0x000fec000fffe03f */
[C---:B------:R-:W-:Y:S02]  /*24a0*/  IADD3.X R0, R92.reuse, UR43, R5, P1, P0 ;  /* 0x0000002b5c007c10 */ /* 0x040fe40008fe0405 */
[----:B------:R-:W-:Y:S04]  /*24b0*/  IADD3 R5, P0, R93, UR58, RZ ;  /* 0x0000003a5d057c10 */ /* 0x000fe8000ff1e0ff */
[----:B------:R-:W-:Y:S02]  /*24c0*/  IADD3.X R2, R92, UR43, RZ, P0, !PT ;  /* 0x0000002b5c027c10 */ /* 0x000fe400087fe4ff */
[C---:B------:R-:W-:Y:S04]  /*24d0*/  LEA R78, P0, R5.reuse, c[0x0][0x1c8], 0x1 ;  /* 0x00007200054e7a11 */ /* 0x040fe800078008ff */
[----:B------:R-:W-:Y:S01]  /*24e0*/  LEA.HI.X R79, R5, c[0x0][0x1cc], R2, 0x1, P0 ;  /* 0x00007300054f7a11 */ /* 0x000fe200000f0c02 */
[----:B------:R-:W-:Y:S01]  /*24f0*/  BSSY B2, `(.L_x_1023) ;  /* 0x00004e7000027945 */ /* 0x000fe20003800000 */
[C---:B------:R-:W-:Y:S04]  /*2500*/  LEA R76, P0, R3.reuse, c[0x0][0x1c8], 0x1 ;  /* 0x00007200034c7a11 */ /* 0x040fe800078008ff */
[----:B------:R-:W-:Y:S01]  /*2510*/  LEA.HI.X R77, R3, c[0x0][0x1cc], R0, 0x1, P0 ;  /* 0x00007300034d7a11 */ /* 0x000fe200000f0c00 */
[----:B------:R-:W-:-:S05]  /*2520*/  @!P2 BRA `(.L_x_1024) ;  /* 0x00004b800000a947 */ /* 0x000fca0003800000 */
[----:B------:R-:W-:Y:S01]  /*2530*/  UIMAD UR39, UR34, UR6, URZ ;  /* 0x00000006222772a4 */ /* 0x000fe2000f8e023f */
[----:B------:R-:W-:Y:S01]  /*2540*/  ISETP.NE.AND P2, PT, R124, RZ, PT ;  /* 0x000000ff7c00720c */ /* 0x000fe20003f45270 */
        /* <DEDUP_REMOVED lines=23> */
[----:B------:R-:W-:Y:S01]  /*26c0*/  IADD3 R3, P0, R140, UR56, RZ ;  /* 0x000000388c037c10 */ /* 0x000fe2000ff1e0ff */
[----:B------:R-:W-:Y:S01]  /*26d0*/  CS2R R74, SRZ ;  /* 0x00000000004a7805 */ /* 0x000fe2000001ff00 */
[----:B------:R-:W-:Y:S01]  /*26e0*/  CS2R R46, SRZ ;  /* 0x00000000002e7805 */ /* 0x000fe2000001ff00 */
[----:B------:R-:W-:Y:S01]  /*26f0*/  CS2R R72, SRZ ;  /* 0x0000000000487805 */ /* 0x000fe2000001ff00 */
[----:B------:R-:W-:Y:S01]  /*2700*/  IADD3.X R0, R99, UR39, RZ, P0, !PT ;  /* 0x0000002763007c10 */ /* 0x000fe200087fe4ff */
[----:B------:R-:W-:Y:S01]  /*2710*/  CS2R R42, SRZ ;  /* 0x00000000002a7805 */ /* 0x000fe2000001ff00 */
[----:B------:R-:W-:Y:S01]  /*2720*/  IADD3 R5, P0, R138, UR54, RZ ;  /* 0x000000368a057c10 */ /* 0x000fe2000ff1e0ff */
[----:B------:R-:W-:Y:S01]  /*2730*/  CS2R R70, SRZ ;  /* 0x0000000000467805 */ /* 0x000fe2000001ff00 */
[----:B------:R-:W-:Y:S01]  /*2740*/  CS2R R38, SRZ ;  /* 0x0000000000267805 */ /* 0x000fe2000001ff00 */
[----:B------:R-:W-:Y:S01]  /*2750*/  CS2R R66, SRZ ;  /* 0x0000000000427805 */ /* 0x000fe2000001ff00 */
[----:B------:R-:W-:Y:S01]  /*2760*/  IADD3.X R2, R98, UR38, RZ, P0, !PT ;  /* 0x0000002662027c10 */ /* 0x000fe200087fe4ff */
        /* <DEDUP_REMOVED lines=21> */
.L_x_1027:
[----:B------:R-:W-:Y:S05]  /*28c0*/  BSYNC B0 ;  /* 0x0000000000007941 */ /* 0x000fea0003800000 */
.L_x_1026:
[----:B------:R-:W-:Y:S01]  /*28d0*/  ISETP.GE.AND P3, PT, R120, UR52, PT ;  /* 0x0000003478007c0c */ /* 0x000fe2000bf66270 */
[----:B-----5:R-:W-:Y:S01]  /*28e0*/  IMAD.MOV.U32 R8, RZ, RZ, R66 ;  /* 0x000000ffff087224 */ /* 0x020fe200078e0042 */
[----:B------:R-:W-:Y:S01]  /*28f0*/  MOV R4, R32 ;  /* 0x0000002000047202 */ /* 0x000fe20000000f00 */
[----:B-1----:R-:W-:Y:S01]  /*2900*/  IMAD.MOV.U32 R7, RZ, RZ, R67 ;  /* 0x000000ffff077224 */ /* 0x002fe200078e0043 */
[----:B------:R-:W-:Y:S01]  /*2910*/  MOV R0, R39 ;  /* 0x0000002700007202 */ /* 0x000fe20000000f00 */
        /* <DEDUP_REMOVED lines=31> */
[----:B------:R-:W-:Y:S01]  /*2b10*/  IMAD.U32 R7, RZ, RZ, UR50 ;  /* 0x00000032ff077e24 */ /* 0x000fe2000f8e00ff */
[----:B------:R-:W-:Y:S01]  /*2b20*/  CS2R R64, SRZ ;  /* 0x0000000000407805 */ /* 0x000fe2000001ff00 */
[----:B------:R-:W-:Y:S01]  /*2b30*/  IMAD.U32 R0, RZ, RZ, UR49 ;  /* 0x00000031ff007e24 */ /* 0x000fe2000f8e00ff */
[----:B------:R-:W-:Y:S01]  /*2b40*/  CS2R R30, SRZ ;  /* 0x00000000001e7805 */ /* 0x000fe2000001ff00 */
[----:B------:R-:W-:Y:S01]  /*2b50*/  IMAD.U32 R5, RZ, RZ, UR51 ;  /* 0x00000033ff057e24 */ /* 0x000fe2000f8e00ff */
[----:B------:R-:W-:Y:S01]  /*2b60*/  IADD3 R7, P1, P0, R140, UR56, R7 ;  /* 0x000000388c077c10 */ /* 0x000fe2000f83e007 */
[----:B------:R-:W-:Y:S01]  /*2b70*/  IMAD.U32 R3, RZ, RZ, UR9 ;  /* 0x00000009ff037e24 */ /* 0x000fe2000f8e00ff */
        /* <DEDUP_REMOVED lines=8> */
[----:B------:R-:W-:Y:S02]  /*2c00*/  IADD3.X R2, R98, UR38, R3, P1, P0 ;  /* 0x0000002662027c10 */ /* 0x000fe40008fe0403 */
        /* <DEDUP_REMOVED lines=20> */
.L_x_1029:
[----:B------:R-:W-:Y:S05]  /*2d50*/  BSYNC B0 ;  /* 0x0000000000007941 */ /* 0x000fea0003800000 */
.L_x_1028:
[----:B-1---5:R-:W-:Y:S01]  /*2d60*/  MOV R20, R59 ;  /* 0x0000003b00147202 */ /* 0x022fe20000000f00 */
[----:B------:R-:W-:Y:S01]  /*2d70*/  IMAD.MOV.U32 R23, RZ, RZ, R54 ;  /* 0x000000ffff177224 */ /* 0x000fe200078e0036 */
[----:B------:R-:W-:Y:S01]  /*2d80*/  MOV R3, R19 ;  /* 0x0000001300037202 */ /* 0x000fe20000000f00 */
        /* <DEDUP_REMOVED lines=31> */
[----:B------:R-:W-:Y:S01]  /*2f80*/  @!P0 SHF.R.U64 R41, R46, 0x10, R47 ;  /* 0x000000102e298819 */ /* 0x000fe2000000122f */
[----:B------:R-:W-:Y:S01]  /*2f90*/  @!P0 HADD2.F32 R49, -RZ, R49.H0_H0 ;  /* 0x20000031ff318230 */ /* 0x000fe20000004100 */
        /* <DEDUP_REMOVED lines=22> */
[----:B------:R-:W-:Y:S01]  /*3100*/  @!P0 FFMA.FTZ R81, R34, R51, -R81 ;  /* 0x0000003322518223 */ /* 0x000fe20000010851 */
        /* <DEDUP_REMOVED lines=23> */
.L_x_1033:
[----:B------:R-:W-:Y:S05]  /*3280*/  BSYNC B0 ;  /* 0x0000000000007941 */ /* 0x000fea0003800000 */
.L_x_1032:
        /* <DEDUP_REMOVED lines=56> */
.L_x_1035:
[----:B------:R-:W-:Y:S05]  /*3610*/  BSYNC B0 ;  /* 0x0000000000007941 */ /* 0x000fea0003800000 */
.L_x_1034:
        /* <DEDUP_REMOVED lines=30> */
[-C--:B------:R-:W-:Y:S02]  /*3800*/  @!P0 FFMA.FTZ R45, R37, R40.reuse, -R45 ;  /* 0x00000028252d8223 */ /* 0x080fe4000001082d */
[----:B------:R-:W-:Y:S01]  /*3810*/  @!P0 FMUL.FTZ R2, R36, R29 ;  /* 0x0000001d24028220 */ /* 0x000fe20000410000 */
[----:B------:R-:W-:Y:S01]  /*3820*/  @!P0 MOV R29, R23 ;  /* 0x00000017001d8202 */ /* 0x000fe20000000f00 */
[----:B------:R-:W-:Y:S01]  /*3830*/  @!P0 FFMA.FTZ R0, R41, R40, R0 ;  /* 0x0000002829008223 */ /* 0x000fe20000010000 */
[----:B------:R-:W-:Y:S01]  /*3840*/  @!P0 HADD2.F32 R40, -RZ, R34.H1_H1 ;  /* 0x30000022ff288230 */ /* 0x000fe20000004100 */
[-C--:B------:R-:W-:Y:S02]  /*3850*/  @!P0 FMUL.FTZ R3, R35, R28.reuse ;  /* 0x0000001c23038220 */ /* 0x080fe40000410000 */
[----:B------:R-:W-:Y:S01]  /*3860*/  @!P0 FFMA.FTZ R2, R42, R43, R2 ;  /* 0x0000002b2a028223 */ /* 0x000fe20000010002 */
[----:B------:R-:W-:Y:S01]  /*3870*/  @!P0 F2FP.PACK_AB R45, R0, R45 ;  /* 0x0000002d002d823e */ /* 0x000fe200000000ff */
[C---:B------:R-:W-:Y:S01]  /*3880*/  @!P0 FMUL.FTZ R48, R40.reuse, R28 ;  /* 0x0000001c28308220 */ /* 0x040fe20000410000 */
        /* <DEDUP_REMOVED lines=17> */
.L_x_1037:
[----:B------:R-:W-:Y:S05]  /*39a0*/  BSYNC B0 ;  /* 0x0000000000007941 */ /* 0x000fea0003800000 */
.L_x_1036:
        /* <DEDUP_REMOVED lines=44> */
[----:B------:R-:W-:Y:S01]  /*3c70*/  @!P0 HADD2.F32 R35, -RZ, R62.H0_H0 ;  /* 0x2000003eff238230 */ /* 0x000fe20000004100 */
[C---:B------:R-:W-:Y:S02]  /*3c80*/  @!P0 FMUL.FTZ R4, R29.reuse, R32 ;  /* 0x000000201d048220 */ /* 0x040fe40000410000 */
[-C--:B------:R-:W-:Y:S02]  /*3c90*/  @!P0 FFMA.FTZ R44, R29, R40.reuse, -R44 ;  /* 0x000000281d2c8223 */ /* 0x080fe4000001082c */
[-C--:B------:R-:W-:Y:S02]  /*3ca0*/  @!P0 FFMA.FTZ R3, R36, R35.reuse, R3 ;  /* 0x0000002324038223 */ /* 0x080fe40000010003 */
[----:B------:R-:W-:Y:S02]  /*3cb0*/  @!P0 FFMA.FTZ R42, R34, R35, -R42 ;  /* 0x00000023222a8223 */ /* 0x000fe4000001082a */
[----:B------:R-:W-:Y:S03]  /*3cc0*/  @!P0 FFMA.FTZ R4, R39, R40, R4 ;  /* 0x0000002827048223 */ /* 0x000fe60000010004 */
[----:B------:R-:W-:Y:S02]  /*3cd0*/  @!P0 F2FP.PACK_AB R42, R3, R42 ;  /* 0x0000002a032a823e */ /* 0x000fe400000000ff */
[----:B------:R-:W-:Y:S02]  /*3ce0*/  @!P0 F2FP.PACK_AB R43, R4, R44 ;  /* 0x0000002c042b823e */ /* 0x000fe400000000ff */
[----:B------:R-:W-:Y:S02]  /*3cf0*/  @!P0 MOV R22, R42 ;  /* 0x0000002a00168202 */ /* 0x000fe40000000f00 */
[----:B------:R-:W-:Y:S05]  /*3d00*/  @!P0 MOV R23, R43 ;  /* 0x0000002b00178202 */ /* 0x000fea0000000f00 */
[----:B------:R1:W-:Y:S02]  /*3d10*/  STG.E.128 [R78.64+0x180], R20 ;  /* 0x000180144e007986 */ /* 0x0003e4000c101d1e */
.L_x_1031:
[----:B------:R-:W-:Y:S05]  /*3d20*/  BSYNC B1 ;  /* 0x0000000000017941 */ /* 0x000fea0003800000 */
.L_x_1030:
        /* <DEDUP_REMOVED lines=57> */
.L_x_1040:
[----:B------:R-:W-:Y:S05]  /*40c0*/  BSYNC B0 ;  /* 0x0000000000007941 */ /* 0x000fea0003800000 */
.L_x_1039:
        /* <DEDUP_REMOVED lines=56> */
.L_x_1042:
[----:B------:R-:W-:Y:S05]  /*4450*/  BSYNC B0 ;  /* 0x0000000000007941 */ /* 0x000fea0003800000 */
.L_x_1041:
        /* <DEDUP_REMOVED lines=56> */
.L_x_1044:
[----:B------:R-:W-:Y:S05]  /*47e0*/  BSYNC B0 ;  /* 0x0000000000007941 */ /* 0x000fea0003800000 */
.L_x_1043:
        /* <DEDUP_REMOVED lines=56> */
.L_x_1025:
        /* <DEDUP_REMOVED lines=36> */
.L_x_1046:
[----:B------:R-:W-:Y:S05]  /*4db0*/  BSYNC B0 ;  /* 0x0000000000007941 */ /* 0x000fea0003800000 */
.L_x_1045:
[----:B------:R-:W-:Y:S01]  /*4dc0*/  ISETP.GE.AND P3, PT, R120, UR52, PT ;  /* 0x0000003478007c0c */ /* 0x000fe2000bf66270 */
[----:B-----5:R-:W-:Y:S01]  /*4dd0*/  IMAD.MOV.U32 R8, RZ, RZ, R74 ;  /* 0x000000ffff087224 */ /* 0x020fe200078e004a */
[----:B-1----:R-:W-:Y:S01]  /*4de0*/  MOV R4, R34 ;  /* 0x0000002200047202 */ /* 0x002fe20000000f00 */
[----:B------:R-:W-:Y:S01]  /*4df0*/  IMAD.MOV.U32 R7, RZ, RZ, R75 ;  /* 0x000000ffff077224 */ /* 0x000fe200078e004b */
        /* <DEDUP_REMOVED lines=59> */
.L_x_1048:
[----:B------:R-:W-:Y:S05]  /*51b0*/  BSYNC B0 ;  /* 0x0000000000007941 */ /* 0x000fea0003800000 */
.L_x_1047:
        /* <DEDUP_REMOVED lines=26> */
[----:B------:R-:W-:Y:S01]  /*5360*/  IADD3 R90, P0, R144, UR58, RZ ;  /* 0x0000003a905a7c10 */ /* 0x000fe2000ff1e0ff */
[----:B------:R-:W-:Y:S03]  /*5370*/  BSSY B0, `(.L_x_1051) ;  /* 0x0000074000007945 */ /* 0x000fe60003800000 */
[----:B------:R-:W-:Y:S02]  /*5380*/  IADD3.X R127, R103, UR43, RZ, P0, !PT ;  /* 0x0000002b677f7c10 */ /* 0x000fe400087fe4ff */
[----:B------:R-:W-:Y:S11]  /*5390*/  ISETP.GE.AND P0, PT, R14, c[0x0][0x1d4], PT ;  /* 0x000075000e007a0c */ /* 0x000ff60003f06270 */
[----:B------:R-:W-:Y:S02]  /*53a0*/  @!UPT UIADD3 URZ, URZ, URZ, URZ ;  /* 0x0000003f3f3ff290 */ /* 0x000fe4000fffe03f */
[----:B------:R-:W-:-:S05]  /*53b0*/  @P0 BRA `(.L_x_1052) ;  /* 0x000006f000000947 */ /* 0x000fca0003800000 */
[----:B------:R-:W1:Y:S01]  /*53c0*/  LDS.128 R80, [R113+0xa080] ;  /* 0x00a0800071507984 */ /* 0x000e620000000c00 */
[----:B------:R-:W-:Y:S02]  /*53d0*/  ISETP.GE.AND P2, PT, R116, c[0x0][0x1d4], PT ;  /* 0x0000750074007a0c */ /* 0x000fe40003f46270 */
[C---:B------:R-:W-:Y:S04]  /*53e0*/  IADD3 R151, P1, P0, R90.reuse, UR46, R119 ;  /* 0x0000002e5a977c10 */ /* 0x040fe8000f83e077 */
[C---:B------:R-:W-:Y:S01]  /*53f0*/  IADD3.X R150, R127.reuse, UR11, R106, P1, P0 ;  /* 0x0000000b7f967c10 */ /* 0x040fe20008fe046a */
[----:B------:R-:W2:Y:S06]  /*5400*/  LDS.128 R28, [R114+0xa080] ;  /* 0x00a08000721c7984 */ /* 0x000eac0000000c00 */
[----:B------:R-:W-:Y:S04]  /*5410*/  @!P2 IADD3 R149, P1, P0, R90, UR46, R116 ;  /* 0x0000002e5a95ac10 */ /* 0x000fe8000f83e074 */
[----:B------:R-:W-:Y:S02]  /*5420*/  @!P2 IADD3.X R148, R127, UR11, R104, P1, P0 ;  /* 0x0000000b7f94ac10 */ /* 0x000fe40008fe0468 */
        /* <DEDUP_REMOVED lines=12> */
[----:B------:R-:W-:Y:S01]  /*54f0*/  @!P0 SHF.R.U32.HI R40, RZ, 0x10, R43 ;  /* 0x00000010ff288819 */ /* 0x000fe2000001162b */
[----:B------:R-:W-:Y:S01]  /*5500*/  @!P0 HADD2.F32 R45, -RZ, R45.H0_H0 ;  /* 0x2000002dff2d8230 */ /* 0x000fe20000004100 */
[----:B--2---:R-:W-:Y:S01]  /*5510*/  @!P0 MOV R43, R28 ;  /* 0x0000001c002b8202 */ /* 0x004fe20000000f00 */
[----:B------:R-:W-:Y:S01]  /*5520*/  @!P0 HADD2.F32 R42, -RZ, R42.H0_H0 ;  /* 0x2000002aff2a8230 */ /* 0x000fe20000004100 */
[--C-:B------:R-:W-:Y:S01]  /*5530*/  @!P0 SHF.R.U64 R53, R48, 0x10, R49.reuse ;  /* 0x0000001030358819 */ /* 0x100fe20000001231 */
[----:B------:R-:W-:Y:S01]  /*5540*/  @!P0 HADD2.F32 R48, -RZ, R55.H0_H0 ;  /* 0x20000037ff308230 */ /* 0x000fe20000004100 */
[----:B------:R-:W-:Y:S01]  /*5550*/  @!P0 SHF.R.U32.HI R54, RZ, 0x10, R49 ;  /* 0x00000010ff368819 */ /* 0x000fe20000011631 */
[----:B------:R-:W-:Y:S01]  /*5560*/  @!P0 HADD2.F32 R46, -RZ, R43.H0_H0 ;  /* 0x2000002bff2e8230 */ /* 0x000fe20000004100 */
[----:B------:R-:W-:Y:S01]  /*5570*/  @!P0 SHF.R.U64 R58, R50, 0x10, R51 ;  /* 0x00000010323a8819 */ /* 0x000fe20000001233 */
[----:B------:R-:W-:Y:S01]  /*5580*/  @!P0 HADD2.F32 R49, -RZ, R52.H1_H1 ;  /* 0x30000034ff318230 */ /* 0x000fe20000004100 */
[-C--:B------:R-:W-:Y:S01]  /*5590*/  @!P0 FMUL.FTZ R148, R48, R47.reuse ;  /* 0x0000002f30948220 */ /* 0x080fe20000410000 */
[----:B------:R-:W-:Y:S01]  /*55a0*/  @!P0 HADD2.F32 R50, -RZ, R55.H1_H1 ;  /* 0x30000037ff328230 */ /* 0x000fe20000004100 */
[C---:B------:R-:W-:Y:S01]  /*55b0*/  @!P0 FMUL.FTZ R0, R46.reuse, R47 ;  /* 0x0000002f2e008220 */ /* 0x040fe20000410000 */
[----:B------:R-:W-:Y:S01]  /*55c0*/  @!P0 MOV R55, R82 ;  /* 0x0000005200378202 */ /* 0x000fe20000000f00 */
[----:B------:R-:W-:Y:S01]  /*55d0*/  @!P0 FFMA.FTZ R148, R46, R49, -R148 ;  /* 0x000000312e948223 */ /* 0x000fe20000010894 */
[----:B------:R-:W-:Y:S01]  /*55e0*/  @!P0 HADD2.F32 R46, -RZ, R43.H1_H1 ;  /* 0x3000002bff2e8230 */ /* 0x000fe20000004100 */
[----:B------:R-:W-:Y:S01]  /*55f0*/  @!P0 FMUL.FTZ R149, R50, R45 ;  /* 0x0000002d32958220 */ /* 0x000fe20000410000 */
[----:B------:R-:W-:Y:S01]  /*5600*/  @!P0 SHF.R.U32.HI R41, RZ, 0x10, R41 ;  /* 0x00000010ff298819 */ /* 0x000fe20000011629 */
[----:B------:R-:W-:Y:S01]  /*5610*/  @!P0 FFMA.FTZ R0, R48, R49, R0 ;  /* 0x0000003130008223 */ /* 0x000fe20000010000 */
[----:B------:R-:W-:Y:S01]  /*5620*/  @!P0 SHF.R.U32.HI R61, RZ, 0x10, R51 ;  /* 0x00000010ff3d8819 */ /* 0x000fe20000011633 */
[C---:B------:R-:W-:Y:S01]  /*5630*/  @!P0 FMUL.FTZ R2, R46.reuse, R45 ;  /* 0x0000002d2e028220 */ /* 0x040fe20000410000 */
[----:B------:R-:W-:Y:S01]  /*5640*/  @!P0 HADD2.F32 R51, -RZ, R53.H0_H0 ;  /* 0x20000035ff338230 */ /* 0x000fe20000004100 */
[----:B------:R-:W-:Y:S01]  /*5650*/  @!P0 IMAD.MOV.U32 R53, RZ, RZ, R81 ;  /* 0x000000ffff358224 */ /* 0x000fe200078e0051 */
[----:B------:R-:W-:Y:S01]  /*5660*/  @!P0 MOV R45, R29 ;  /* 0x0000001d002d8202 */ /* 0x000fe20000000f00 */
[----:B------:R-:W-:Y:S02]  /*5670*/  @!P0 HADD2.F32 R43, -RZ, R44.H0_H0 ;  /* 0x2000002cff2b8230 */ /* 0x000fe40000004100 */
[-C--:B------:R-:W-:Y:S01]  /*5680*/  @!P0 FFMA.FTZ R149, R46, R51.reuse, -R149 ;  /* 0x000000332e958223 */ /* 0x080fe20000010895 */
[----:B------:R-:W-:Y:S01]  /*5690*/  @!P0 HADD2.F32 R48, -RZ, R53.H0_H0 ;  /* 0x20000035ff308230 */ /* 0x000fe20000004100 */
[----:B------:R-:W-:Y:S01]  /*56a0*/  @!P0 FFMA.FTZ R2, R50, R51, R2 ;  /* 0x0000003332028223 */ /* 0x000fe20000010002 */
[----:B------:R-:W-:Y:S02]  /*56b0*/  @!P0 HADD2.F32 R44, -RZ, R41.H0_H0 ;  /* 0x20000029ff2c8230 */ /* 0x000fe40000004100 */
[----:B------:R-:W-:Y:S01]  /*56c0*/  @!P0 HADD2.F32 R53, -RZ, R53.H1_H1 ;  /* 0x30000035ff358230 */ /* 0x000fe20000004100 */
[----:B------:R-:W-:Y:S01]  /*56d0*/  @!P0 FMUL.FTZ R154, R48, R43 ;  /* 0x0000002b309a8220 */ /* 0x000fe20000410000 */
[--C-:B------:R-:W-:Y:S01]  /*56e0*/  @!P0 HADD2.F32 R41, -RZ, R45.reuse.H1_H1 ;  /* 0x3000002dff298230 */ /* 0x100fe20000004100 */
[----:B------:R-:W-:Y:S01]  /*56f0*/  @!P0 F2FP.PACK_AB R148, R149, R148 ;  /* 0x000000949594823e */ /* 0x000fe200000000ff */
[----:B------:R-:W-:Y:S01]  /*5700*/  @!P0 HADD2.F32 R49, -RZ, R52.H0_H0 ;  /* 0x20000034ff318230 */ /* 0x000fe20000004100 */
[-C--:B------:R-:W-:Y:S01]  /*5710*/  @!P0 FMUL.FTZ R155, R53, R44.reuse ;  /* 0x0000002c359b8220 */ /* 0x080fe20000410000 */
[----:B------:R-:W-:Y:S01]  /*5720*/  @!P0 HADD2.F32 R52, -RZ, R54.H0_H0 ;  /* 0x20000036ff348230 */ /* 0x000fe20000004100 */
[----:B------:R-:W-:Y:S01]  /*5730*/  @!P0 IMAD.MOV.U32 R54, RZ, RZ, R83 ;  /* 0x000000ffff368224 */ /* 0x000fe200078e0053 */
[----:B------:R-:W-:Y:S01]  /*5740*/  @!P0 HADD2.F32 R46, -RZ, R45.H0_H0 ;  /* 0x2000002dff2e8230 */ /* 0x000fe20000004100 */
[C---:B------:R-:W-:Y:S01]  /*5750*/  @!P0 FMUL.FTZ R4, R41.reuse, R44 ;  /* 0x0000002c29048220 */ /* 0x040fe20000410000 */
[----:B------:R-:W-:Y:S01]  /*5760*/  @!P0 MOV R45, R31 ;  /* 0x0000001f002d8202 */ /* 0x000fe20000000f00 */
[----:B------:R-:W-:Y:S01]  /*5770*/  @!P0 FFMA.FTZ R155, R41, R52, -R155 ;  /* 0x00000034299b8223 */ /* 0x000fe2000001089b */
[----:B------:R-:W-:Y:S01]  /*5780*/  @!P0 HADD2.F32 R59, -RZ, R54.H1_H1 ;  /* 0x30000036ff3b8230 */ /* 0x000fe20000004100 */
[C---:B------:R-:W-:Y:S01]  /*5790*/  @!P0 FMUL.FTZ R3, R46.reuse, R43 ;  /* 0x0000002b2e038220 */ /* 0x040fe20000410000 */
[----:B------:R-:W-:Y:S01]  /*57a0*/  @!P0 HADD2.F32 R41, -RZ, R40.H0_H0 ;  /* 0x20000028ff298230 */ /* 0x000fe20000004100 */
[-C--:B------:R-:W-:Y:S01]  /*57b0*/  @!P0 FFMA.FTZ R154, R46, R49.reuse, -R154 ;  /* 0x000000312e9a8223 */ /* 0x080fe2000001089a */
[----:B------:R-:W-:Y:S01]  /*57c0*/  @!P0 HADD2.F32 R61, -RZ, R61.H0_H0 ;  /* 0x2000003dff3d8230 */ /* 0x000fe20000004100 */
[----:B------:R-:W-:Y:S01]  /*57d0*/  @!P0 FFMA.FTZ R3, R48, R49, R3 ;  /* 0x0000003130038223 */ /* 0x000fe20000010003 */
[----:B------:R-:W-:Y:S01]  /*57e0*/  @!P0 HADD2.F32 R40, -RZ, R45.H1_H1 ;  /* 0x3000002dff288230 */ /* 0x000fe20000004100 */
[-C--:B------:R-:W-:Y:S01]  /*57f0*/  @!P0 FMUL.FTZ R157, R59, R41.reuse ;  /* 0x000000293b9d8220 */ /* 0x080fe20000410000 */
[----:B------:R-:W-:Y:S01]  /*5800*/  @!P0 MOV R28, R148 ;  /* 0x00000094001c8202 */ /* 0x000fe20000000f00 */
[----:B------:R-:W-:Y:S01]  /*5810*/  @!P0 FFMA.FTZ R4, R53, R52, R4 ;  /* 0x0000003435048223 */ /* 0x000fe20000010004 */
[----:B------:R-:W-:Y:S01]  /*5820*/  @!P0 F2FP.PACK_AB R155, R155, R154 ;  /* 0x0000009a9b9b823e */ /* 0x000fe200000000ff */
[----:B------:R-:W-:Y:S01]  /*5830*/  @!P0 FMUL.FTZ R8, R40, R41 ;  /* 0x0000002928088220 */ /* 0x000fe20000410000 */
[----:B------:R-:W-:Y:S01]  /*5840*/  @!P0 F2FP.PACK_AB R149, R2, R0 ;  /* 0x000000000295823e */ /* 0x000fe200000000ff */
[----:B------:R-:W-:Y:S01]  /*5850*/  @!P0 FFMA.FTZ R157, R40, R61, -R157 ;  /* 0x0000003d289d8223 */ /* 0x000fe2000001089d */
[--C-:B------:R-:W-:Y:S01]  /*5860*/  @!P0 HADD2.F32 R43, -RZ, R39.reuse.H1_H1 ;  /* 0x30000027ff2b8230 */ /* 0x100fe20000004100 */
[----:B------:R-:W-:Y:S01]  /*5870*/  @!P0 MOV R29, R155 ;  /* 0x0000009b001d8202 */ /* 0x000fe20000000f00 */
[----:B------:R-:W-:Y:S01]  /*5880*/  @!P0 HADD2.F32 R40, -RZ, R39.H0_H0 ;  /* 0x20000027ff288230 */ /* 0x000fe20000004100 */
[----:B------:R-:W-:Y:S01]  /*5890*/  @!P0 IMAD.MOV.U32 R39, RZ, RZ, R30 ;  /* 0x000000ffff278224 */ /* 0x000fe200078e001e */
[----:B------:R-:W-:Y:S01]  /*58a0*/  @!P0 HADD2.F32 R60, -RZ, R54.H0_H0 ;  /* 0x20000036ff3c8230 */ /* 0x000fe20000004100 */
[----:B------:R-:W-:Y:S01]  /*58b0*/  @!P0 MOV R80, R149 ;  /* 0x0000009500508202 */ /* 0x000fe20000000f00 */
[--C-:B------:R-:W-:Y:S01]  /*58c0*/  @!P0 HADD2.F32 R54, -RZ, R55.reuse.H0_H0 ;  /* 0x20000037ff368230 */ /* 0x100fe20000004100 */
[----:B------:R-:W-:Y:S01]  /*58d0*/  @!P0 F2FP.PACK_AB R154, R4, R3 ;  /* 0x00000003049a823e */ /* 0x000fe200000000ff */
[----:B------:R-:W-:Y:S01]  /*58e0*/  @!P0 HADD2.F32 R55, -RZ, R55.H1_H1 ;  /* 0x30000037ff378230 */ /* 0x000fe20000004100 */
[----:B------:R-:W-:Y:S01]  /*58f0*/  @!P0 FMUL.FTZ R156, R60, R43 ;  /* 0x0000002b3c9c8220 */ /* 0x000fe20000410000 */
[--C-:B------:R-:W-:Y:S01]  /*5900*/  @!P0 HADD2.F32 R41, -RZ, R39.reuse.H0_H0 ;  /* 0x20000027ff298230 */ /* 0x100fe20000004100 */
[----:B------:R-:W-:Y:S01]  /*5910*/  @!P0 FMUL.FTZ R158, R54, R40 ;  /* 0x00000028369e8220 */ /* 0x000fe20000410000 */
[----:B------:R-:W-:Y:S01]  /*5920*/  @!P0 HADD2.F32 R39, -RZ, R39.H1_H1 ;  /* 0x30000027ff278230 */ /* 0x000fe20000004100 */
[----:B------:R-:W-:Y:S01]  /*5930*/  @!P0 FMUL.FTZ R159, R55, R42 ;  /* 0x0000002a379f8220 */ /* 0x000fe20000410000 */
[----:B------:R-:W-:Y:S01]  /*5940*/  @!P0 HADD2.F32 R58, -RZ, R58.H0_H0 ;  /* 0x2000003aff3a8230 */ /* 0x000fe20000004100 */
[C---:B------:R-:W-:Y:S01]  /*5950*/  @!P0 FMUL.FTZ R5, R41.reuse, R40 ;  /* 0x0000002829058220 */ /* 0x040fe20000410000 */
[----:B------:R-:W-:Y:S01]  /*5960*/  @!P0 HADD2.F32 R44, -RZ, R45.H0_H0 ;  /* 0x2000002dff2c8230 */ /* 0x000fe20000004100 */
[----:B------:R-:W-:Y:S02]  /*5970*/  @!P0 FFMA.FTZ R158, R41, R56, -R158 ;  /* 0x00000038299e8223 */ /* 0x000fe4000001089e */
[C---:B------:R-:W-:Y:S02]  /*5980*/  @!P0 FFMA.FTZ R159, R39.reuse, R58, -R159 ;  /* 0x0000003a279f8223 */ /* 0x040fe4000001089f */
[----:B------:R-:W-:Y:S02]  /*5990*/  @!P0 FFMA.FTZ R156, R44, R57, -R156 ;  /* 0x000000392c9c8223 */ /* 0x000fe4000001089c */
[----:B------:R-:W-:Y:S01]  /*59a0*/  @!P0 FMUL.FTZ R6, R39, R42 ;  /* 0x0000002a27068220 */ /* 0x000fe20000410000 */
[----:B------:R-:W-:Y:S01]  /*59b0*/  @!P0 F2FP.PACK_AB R159, R159, R158 ;  /* 0x0000009e9f9f823e */ /* 0x000fe200000000ff */
        /* <DEDUP_REMOVED lines=15> */
.L_x_1052:
[----:B------:R-:W-:Y:S05]  /*5ab0*/  BSYNC B0 ;  /* 0x0000000000007941 */ /* 0x000fea0003800000 */
.L_x_1051:
[----:B------:R-:W-:Y:S11]  /*5ac0*/  ISETP.GE.AND P0, PT, R11, c[0x0][0x1d4], PT ;  /* 0x000075000b007a0c */ /* 0x000ff60003f06270 */
[----:B------:R-:W-:Y:S02]  /*5ad0*/  @!UPT UIADD3 URZ, URZ, URZ, URZ ;  /* 0x0000003f3f3ff290 */ /* 0x000fe4000fffe03f */
[----:B------:R-:W-:-:S05]  /*5ae0*/  @P0 BRA `(.L_x_1050) ;  /* 0x000006f000000947 */ /* 0x000fca0003800000 */
[----:B------:R-:W2:Y:S01]  /*5af0*/  LDS.128 R56, [R111+0xa080] ;  /* 0x00a080006f387984 */ /* 0x000ea20000000c00 */
[----:B------:R-:W-:Y:S02]  /*5b00*/  ISETP.GE.AND P2, PT, R115, c[0x0][0x1d4], PT ;  /* 0x0000750073007a0c */ /* 0x000fe40003f46270 */
[C---:B------:R-:W-:Y:S04]  /*5b10*/  IADD3 R61, P1, P0, R90.reuse, UR46, R118 ;  /* 0x0000002e5a3d7c10 */ /* 0x040fe8000f83e076 */
[C---:B------:R-:W-:Y:S01]  /*5b20*/  IADD3.X R60, R127.reuse, UR11, R105, P1, P0 ;  /* 0x0000000b7f3c7c10 */ /* 0x040fe20008fe0469 */
[----:B-1----:R-:W1:Y:S06]  /*5b30*/  LDS.128 R28, [R112+0xa080] ;  /* 0x00a08000701c7984 */ /* 0x002e6c0000000c00 */
        /* <DEDUP_REMOVED lines=10> */
[----:B------:R-:W-:Y:S01]  /*5be0*/  @!P0 IMAD.MOV.U32 R48, RZ, RZ, R59 ;  /* 0x000000ffff308224 */ /* 0x000fe200078e003b */
[----:B------:R-:W-:Y:S01]  /*5bf0*/  @!P0 SHF.R.U64 R34, R34, 0x10, R35 ;  /* 0x0000001022228819 */ /* 0x000fe20000001223 */
[----:B------:R-:W-:Y:S01]  /*5c00*/  @!P0 HADD2.F32 R41, -RZ, R38.H1_H1 ;  /* 0x30000026ff298230 */ /* 0x000fe20000004100 */
[----:B------:R-:W-:Y:S01]  /*5c10*/  @!P0 SHF.R.U64 R39, R32, 0x10, R33 ;  /* 0x0000001020278819 */ /* 0x000fe20000001221 */
[--C-:B------:R-:W-:Y:S01]  /*5c20*/  @!P0 HADD2.F32 R42, -RZ, R44.reuse.H0_H0 ;  /* 0x2000002cff2a8230 */ /* 0x100fe20000004100 */
[----:B------:R-:W-:Y:S01]  /*5c30*/  @!P0 SHF.R.U32.HI R32, RZ, 0x10, R35 ;  /* 0x00000010ff208819 */ /* 0x000fe20000011623 */
[----:B------:R-:W-:Y:S01]  /*5c40*/  @!P0 HADD2.F32 R43, -RZ, R79.H1_H1 ;  /* 0x3000004fff2b8230 */ /* 0x000fe20000004100 */
[----:B-1----:R-:W-:Y:S01]  /*5c50*/  @!P0 MOV R35, R28 ;  /* 0x0000001c00238202 */ /* 0x002fe20000000f00 */
[----:B------:R-:W-:Y:S01]  /*5c60*/  @!P0 HADD2.F32 R39, -RZ, R39.H0_H0 ;  /* 0x20000027ff278230 */ /* 0x000fe20000004100 */
[----:B------:R-:W-:Y:S01]  /*5c70*/  @!P0 FMUL.FTZ R60, R42, R41 ;  /* 0x000000292a3c8220 */ /* 0x000fe20000410000 */
[----:B------:R-:W-:Y:S01]  /*5c80*/  @!P0 HADD2.F32 R44, -RZ, R44.H1_H1 ;  /* 0x3000002cff2c8230 */ /* 0x000fe20000004100 */
[----:B------:R-:W-:Y:S01]  /*5c90*/  @!P0 SHF.R.U32.HI R33, RZ, 0x10, R33 ;  /* 0x00000010ff218819 */ /* 0x000fe20000011621 */
[--C-:B------:R-:W-:Y:S01]  /*5ca0*/  @!P0 HADD2.F32 R40, -RZ, R35.reuse.H0_H0 ;  /* 0x20000023ff288230 */ /* 0x100fe20000004100 */
[----:B------:R-:W-:Y:S01]  /*5cb0*/  @!P0 MOV R50, R58 ;  /* 0x0000003a00328202 */ /* 0x000fe20000000f00 */
[--C-:B------:R-:W-:Y:S01]  /*5cc0*/  @!P0 HADD2.F32 R54, -RZ, R48.reuse.H1_H1 ;  /* 0x30000030ff368230 */ /* 0x100fe20000004100 */
[----:B------:R-:W-:Y:S01]  /*5cd0*/  @!P0 FMUL.FTZ R61, R44, R39 ;  /* 0x000000272c3d8220 */ /* 0x000fe20000410000 */
[----:B------:R-:W-:Y:S01]  /*5ce0*/  @!P0 HADD2.F32 R52, -RZ, R48.H0_H0 ;  /* 0x20000030ff348230 */ /* 0x000fe20000004100 */
[C---:B------:R-:W-:Y:S01]  /*5cf0*/  @!P0 FMUL.FTZ R0, R40.reuse, R41 ;  /* 0x0000002928008220 */ /* 0x040fe20000410000 */
[----:B------:R-:W-:Y:S01]  /*5d00*/  @!P0 HADD2.F32 R48, -RZ, R50.H0_H0 ;  /* 0x20000032ff308230 */ /* 0x000fe20000004100 */
[-C--:B------:R-:W-:Y:S01]  /*5d10*/  @!P0 FFMA.FTZ R60, R40, R43.reuse, -R60 ;  /* 0x0000002b283c8223 */ /* 0x080fe2000001083c */
[----:B------:R-:W-:Y:S01]  /*5d20*/  @!P0 HADD2.F32 R40, -RZ, R35.H1_H1 ;  /* 0x30000023ff288230 */ /* 0x000fe20000004100 */
[----:B------:R-:W-:Y:S01]  /*5d30*/  @!P0 FFMA.FTZ R0, R42, R43, R0 ;  /* 0x0000002b2a008223 */ /* 0x000fe20000010000 */
[--C-:B------:R-:W-:Y:S01]  /*5d40*/  @!P0 SHF.R.U64 R45, R72, 0x10, R73.reuse ;  /* 0x00000010482d8819 */ /* 0x100fe20000001249 */
[--C-:B------:R-:W-:Y:S01]  /*5d50*/  @!P0 HADD2.F32 R42, -RZ, R47.reuse.H0_H0 ;  /* 0x2000002fff2a8230 */ /* 0x100fe20000004100 */
[----:B------:R-:W-:Y:S01]  /*5d60*/  @!P0 SHF.R.U32.HI R46, RZ, 0x10, R73 ;  /* 0x00000010ff2e8819 */ /* 0x000fe20000011649 */
[----:B------:R-:W-:Y:S01]  /*5d70*/  @!P0 FMUL.FTZ R2, R40, R39 ;  /* 0x0000002728028220 */ /* 0x000fe20000410000 */
[----:B------:R-:W-:Y:S01]  /*5d80*/  @!P0 MOV R39, R29 ;  /* 0x0000001d00278202 */ /* 0x000fe20000000f00 */
[----:B------:R-:W-:Y:S01]  /*5d90*/  @!P0 HADD2.F32 R47, -RZ, R47.H1_H1 ;  /* 0x3000002fff2f8230 */ /* 0x000fe20000004100 */
[--C-:B------:R-:W-:Y:S01]  /*5da0*/  @!P0 SHF.R.U32.HI R55, RZ, 0x10, R75.reuse ;  /* 0x00000010ff378819 */ /* 0x100fe2000001164b */
[----:B------:R-:W-:Y:S01]  /*5db0*/  @!P0 HADD2.F32 R35, -RZ, R38.H0_H0 ;  /* 0x20000026ff238230 */ /* 0x000fe20000004100 */
[----:B------:R-:W-:Y:S01]  /*5dc0*/  @!P0 SHF.R.U64 R51, R74, 0x10, R75 ;  /* 0x000000104a338819 */ /* 0x000fe2000000124b */
[----:B------:R-:W-:Y:S02]  /*5dd0*/  @!P0 HADD2.F32 R38, -RZ, R33.H0_H0 ;  /* 0x20000021ff268230 */ /* 0x000fe40000004100 */
[----:B------:R-:W-:Y:S01]  /*5de0*/  @!P0 HADD2.F32 R45, -RZ, R45.H0_H0 ;  /* 0x2000002dff2d8230 */ /* 0x000fe20000004100 */
[----:B------:R-:W-:Y:S01]  /*5df0*/  @!P0 FMUL.FTZ R90, R42, R35 ;  /* 0x000000232a5a8220 */ /* 0x000fe20000410000 */
[--C-:B------:R-:W-:Y:S01]  /*5e00*/  @!P0 HADD2.F32 R33, -RZ, R39.reuse.H1_H1 ;  /* 0x30000027ff218230 */ /* 0x100fe20000004100 */
[-C--:B------:R-:W-:Y:S01]  /*5e10*/  @!P0 FMUL.FTZ R127, R47, R38.reuse ;  /* 0x000000262f7f8220 */ /* 0x080fe20000410000 */
[----:B------:R-:W-:Y:S01]  /*5e20*/  @!P0 HADD2.F32 R46, -RZ, R46.H0_H0 ;  /* 0x2000002eff2e8230 */ /* 0x000fe20000004100 */
[----:B------:R-:W-:Y:S01]  /*5e30*/  @!P0 FFMA.FTZ R61, R40, R45, -R61 ;  /* 0x0000002d283d8223 */ /* 0x000fe2000001083d */
[----:B------:R-:W-:Y:S01]  /*5e40*/  @!P0 HADD2.F32 R40, -RZ, R39.H0_H0 ;  /* 0x20000027ff288230 */ /* 0x000fe20000004100 */
[C---:B------:R-:W-:Y:S01]  /*5e50*/  @!P0 FMUL.FTZ R4, R33.reuse, R38 ;  /* 0x0000002621048220 */ /* 0x040fe20000410000 */
[----:B------:R-:W-:Y:S01]  /*5e60*/  @!P0 MOV R39, R31 ;  /* 0x0000001f00278202 */ /* 0x000fe20000000f00 */
[----:B------:R-:W-:Y:S01]  /*5e70*/  @!P0 FFMA.FTZ R127, R33, R46, -R127 ;  /* 0x0000002e217f8223 */ /* 0x000fe2000001087f */
[----:B------:R-:W-:Y:S01]  /*5e80*/  @!P0 HADD2.F32 R33, -RZ, R32.H0_H0 ;  /* 0x20000020ff218230 */ /* 0x000fe20000004100 */
[----:B------:R-:W-:Y:S01]  /*5e90*/  @!P0 FMUL.FTZ R3, R40, R35 ;  /* 0x0000002328038220 */ /* 0x000fe20000410000 */
[----:B------:R-:W-:Y:S01]  /*5ea0*/  @!P0 HADD2.F32 R55, -RZ, R55.H0_H0 ;  /* 0x20000037ff378230 */ /* 0x000fe20000004100 */
[----:B------:R-:W-:Y:S01]  /*5eb0*/  @!P0 FFMA.FTZ R2, R44, R45, R2 ;  /* 0x0000002d2c028223 */ /* 0x000fe20000010002 */
[--C-:B------:R-:W-:Y:S01]  /*5ec0*/  @!P0 HADD2.F32 R32, -RZ, R39.reuse.H1_H1 ;  /* 0x30000027ff208230 */ /* 0x100fe20000004100 */
[-C--:B------:R-:W-:Y:S01]  /*5ed0*/  @!P0 FMUL.FTZ R149, R54, R33.reuse ;  /* 0x0000002136958220 */ /* 0x080fe20000410000 */
[----:B------:R-:W-:Y:S01]  /*5ee0*/  @!P0 HADD2.F32 R38, -RZ, R39.H0_H0 ;  /* 0x20000027ff268230 */ /* 0x000fe20000004100 */
[----:B------:R-:W-:Y:S01]  /*5ef0*/  @!P0 F2FP.PACK_AB R60, R61, R60 ;  /* 0x0000003c3d3c823e */ /* 0x000fe200000000ff */
[--C-:B------:R-:W-:Y:S01]  /*5f00*/  @!P0 HADD2.F32 R35, -RZ, R37.reuse.H1_H1 ;  /* 0x30000025ff238230 */ /* 0x100fe20000004100 */
[----:B------:R-:W-:Y:S01]  /*5f10*/  @!P0 FMUL.FTZ R8, R32, R33 ;  /* 0x0000002120088220 */ /* 0x000fe20000410000 */
[----:B------:R-:W-:Y:S01]  /*5f20*/  @!P0 F2FP.PACK_AB R61, R2, R0 ;  /* 0x00000000023d823e */ /* 0x000fe200000000ff */
[----:B------:R-:W-:Y:S01]  /*5f30*/  @!P0 FFMA.FTZ R149, R32, R55, -R149 ;  /* 0x0000003720958223 */ /* 0x000fe20000010895 */
[----:B------:R-:W-:Y:S01]  /*5f40*/  @!P0 MOV R28, R60 ;  /* 0x0000003c001c8202 */ /* 0x000fe20000000f00 */
[----:B------:R-:W-:Y:S01]  /*5f50*/  @!P0 IMAD.MOV.U32 R32, RZ, RZ, R30 ;  /* 0x000000ffff208224 */ /* 0x000fe200078e001e */
[----:B------:R-:W-:Y:S01]  /*5f60*/  @!P0 MOV R56, R61 ;  /* 0x0000003d00388202 */ /* 0x000fe20000000f00 */
[-C--:B------:R-:W-:Y:S01]  /*5f70*/  @!P0 FMUL.FTZ R148, R52, R35.reuse ;  /* 0x0000002334948220 */ /* 0x080fe20000410000 */
[----:B------:R-:W-:Y:S01]  /*5f80*/  @!P0 HADD2.F32 R50, -RZ, R50.H1_H1 ;  /* 0x30000032ff328230 */ /* 0x000fe20000004100 */
[----:B------:R-:W-:Y:S01]  /*5f90*/  @!P0 FMUL.FTZ R7, R38, R35 ;  /* 0x0000002326078220 */ /* 0x000fe20000410000 */
        /* <DEDUP_REMOVED lines=36> */
.L_x_1050:
[----:B------:R-:W-:Y:S05]  /*61e0*/  BSYNC B1 ;  /* 0x0000000000017941 */ /* 0x000fea0003800000 */
.L_x_1049:
[----:B-1----:R-:W-:Y:S04]  /*61f0*/  IADD3 R56, P0, R142, UR58, RZ ;  /* 0x0000003a8e387c10 */ /* 0x002fe8000ff1e0ff */
[----:B------:R-:W-:Y:S01]  /*6200*/  IADD3.X R57, R101, UR43, RZ, P0, !PT ;  /* 0x0000002b65397c10 */ /* 0x000fe200087fe4ff */
[----:B------:R-:W-:-:S05]  /*6210*/  @P3 BRA `(.L_x_1038) ;  /* 0x0000114000003947 */ /* 0x000fca0003800000 */
[----:B------:R-:W-:Y:S01]  /*6220*/  ISETP.GE.AND P0, PT, R14, c[0x0][0x1d4], PT ;  /* 0x000075000e007a0c */ /* 0x000fe20003f06270 */
[----:B------:R-:W-:Y:S01]  /*6230*/  @!UPT UIADD3 URZ, URZ, URZ, URZ ;  /* 0x0000003f3f3ff290 */ /* 0x000fe2000fffe03f */
[----:B------:R-:W-:Y:S11]  /*6240*/  BSSY B0, `(.L_x_1053) ;  /* 0x0000071000007945 */ /* 0x000ff60003800000 */
        /* <DEDUP_REMOVED lines=14> */
[----:B-1----:R-:W-:Y:S01]  /*6330*/  @!P0 IMAD.MOV.U32 R39, RZ, RZ, R53 ;  /* 0x000000ffff278224 */ /* 0x002fe200078e0035 */
[----:B------:R-:W-:Y:S01]  /*6340*/  @!P0 MOV R37, R52 ;  /* 0x0000003400258202 */ /* 0x000fe20000000f00 */
[----:B------:R-:W-:Y:S01]  /*6350*/  @!P0 IMAD.MOV.U32 R41, RZ, RZ, R55 ;  /* 0x000000ffff298224 */ /* 0x000fe200078e0037 */
[----:B------:R-:W-:Y:S01]  /*6360*/  @!P0 SHF.R.U64 R26, R26, 0x10, R27 ;  /* 0x000000101a1a8819 */ /* 0x000fe2000000121b */
[----:B------:R-:W-:Y:S01]  /*6370*/  @!P0 HADD2.F32 R34, -RZ, R36.H1_H1 ;  /* 0x30000024ff228230 */ /* 0x000fe20000004100 */
[----:B------:R-:W-:Y:S01]  /*6380*/  @!P0 SHF.R.U64 R32, R24, 0x10, R25 ;  /* 0x0000001018208819 */ /* 0x000fe20000001219 */
[----:B------:R-:W-:Y:S01]  /*6390*/  @!P0 HADD2.F32 R35, -RZ, R37.H0_H0 ;  /* 0x20000025ff238230 */ /* 0x000fe20000004100 */
[----:B------:R-:W-:Y:S01]  /*63a0*/  @!P0 SHF.R.U32.HI R24, RZ, 0x10, R27 ;  /* 0x00000010ff188819 */ /* 0x000fe2000001161b */
[----:B------:R-:W-:Y:S01]  /*63b0*/  @!P0 HADD2.F32 R38, -RZ, R77.H1_H1 ;  /* 0x3000004dff268230 */ /* 0x000fe20000004100 */
[----:B--2---:R-:W-:Y:S01]  /*63c0*/  @!P0 MOV R27, R28 ;  /* 0x0000001c001b8202 */ /* 0x004fe20000000f00 */
[----:B------:R-:W-:Y:S01]  /*63d0*/  @!P0 HADD2.F32 R37, -RZ, R37.H1_H1 ;  /* 0x30000025ff258230 */ /* 0x000fe20000004100 */
[----:B------:R-:W-:Y:S01]  /*63e0*/  @!P0 FMUL.FTZ R50, R35, R34 ;  /* 0x0000002223328220 */ /* 0x000fe20000410000 */
[----:B------:R-:W-:Y:S01]  /*63f0*/  @!P0 SHF.R.U32.HI R25, RZ, 0x10, R25 ;  /* 0x00000010ff198819 */ /* 0x000fe20000011619 */
[----:B------:R-:W-:Y:S01]  /*6400*/  @!P0 HADD2.F32 R32, -RZ, R32.H0_H0 ;  /* 0x20000020ff208230 */ /* 0x000fe20000004100 */
[--C-:B------:R-:W-:Y:S01]  /*6410*/  @!P0 SHF.R.U32.HI R42, RZ, 0x10, R69.reuse ;  /* 0x00000010ff2a8819 */ /* 0x100fe20000011645 */
[--C-:B------:R-:W-:Y:S01]  /*6420*/  @!P0 HADD2.F32 R33, -RZ, R27.reuse.H0_H0 ;  /* 0x2000001bff218230 */ /* 0x100fe20000004100 */
[----:B------:R-:W-:Y:S01]  /*6430*/  @!P0 MOV R43, R54 ;  /* 0x00000036002b8202 */ /* 0x000fe20000000f00 */
[----:B------:R-:W-:Y:S01]  /*6440*/  @!P0 HADD2.F32 R27, -RZ, R27.H1_H1 ;  /* 0x3000001bff1b8230 */ /* 0x000fe20000004100 */
[----:B------:R-:W-:Y:S01]  /*6450*/  @!P0 FMUL.FTZ R51, R37, R32 ;  /* 0x0000002025338220 */ /* 0x000fe20000410000 */
[----:B------:R-:W-:Y:S01]  /*6460*/  @!P0 HADD2.F32 R42, -RZ, R42.H0_H0 ;  /* 0x2000002aff2a8230 */ /* 0x000fe20000004100 */
[C---:B------:R-:W-:Y:S01]  /*6470*/  @!P0 FMUL.FTZ R0, R33.reuse, R34 ;  /* 0x0000002221008220 */ /* 0x040fe20000410000 */
[----:B------:R-:W-:Y:S01]  /*6480*/  @!P0 HADD2.F32 R47, -RZ, R41.H1_H1 ;  /* 0x30000029ff2f8230 */ /* 0x000fe20000004100 */
[-C--:B------:R-:W-:Y:S01]  /*6490*/  @!P0 FFMA.FTZ R50, R33, R38.reuse, -R50 ;  /* 0x0000002621328223 */ /* 0x080fe20000010832 */
[----:B------:R-:W-:Y:S01]  /*64a0*/  @!P0 MOV R33, R29 ;  /* 0x0000001d00218202 */ /* 0x000fe20000000f00 */
[----:B------:R-:W-:Y:S01]  /*64b0*/  @!P0 FFMA.FTZ R0, R35, R38, R0 ;  /* 0x0000002623008223 */ /* 0x000fe20000010000 */
[----:B------:R-:W-:Y:S01]  /*64c0*/  @!P0 HADD2.F32 R38, -RZ, R39.H0_H0 ;  /* 0x20000027ff268230 */ /* 0x000fe20000004100 */
[----:B------:R-:W-:Y:S01]  /*64d0*/  @!P0 FMUL.FTZ R2, R27, R32 ;  /* 0x000000201b028220 */ /* 0x000fe20000410000 */
[----:B------:R-:W-:Y:S01]  /*64e0*/  @!P0 HADD2.F32 R32, -RZ, R25.H0_H0 ;  /* 0x20000019ff208230 */ /* 0x000fe20000004100 */
[----:B------:R-:W-:Y:S01]  /*64f0*/  @!P0 SHF.R.U64 R40, R68, 0x10, R69 ;  /* 0x0000001044288819 */ /* 0x000fe20000001245 */
[----:B------:R-:W-:Y:S01]  /*6500*/  @!P0 HADD2.F32 R39, -RZ, R39.H1_H1 ;  /* 0x30000027ff278230 */ /* 0x000fe20000004100 */
[--C-:B------:R-:W-:Y:S01]  /*6510*/  @!P0 SHF.R.U32.HI R49, RZ, 0x10, R71.reuse ;  /* 0x00000010ff318819 */ /* 0x100fe20000011647 */
[--C-:B------:R-:W-:Y:S01]  /*6520*/  @!P0 HADD2.F32 R25, -RZ, R33.reuse.H1_H1 ;  /* 0x30000021ff198230 */ /* 0x100fe20000004100 */
[----:B------:R-:W-:Y:S01]  /*6530*/  @!P0 SHF.R.U64 R46, R70, 0x10, R71 ;  /* 0x00000010462e8819 */ /* 0x000fe20000001247 */
[----:B------:R-:W-:Y:S01]  /*6540*/  @!P0 HADD2.F32 R34, -RZ, R33.H0_H0 ;  /* 0x20000021ff228230 */ /* 0x000fe20000004100 */
[-C--:B------:R-:W-:Y:S01]  /*6550*/  @!P0 FMUL.FTZ R73, R39, R32.reuse ;  /* 0x0000002027498220 */ /* 0x080fe20000410000 */
[----:B------:R-:W-:Y:S01]  /*6560*/  @!P0 MOV R33, R31 ;  /* 0x0000001f00218202 */ /* 0x000fe20000000f00 */
[C---:B------:R-:W-:Y:S01]  /*6570*/  @!P0 FMUL.FTZ R4, R25.reuse, R32 ;  /* 0x0000002019048220 */ /* 0x040fe20000410000 */
[----:B------:R-:W-:Y:S01]  /*6580*/  @!P0 HADD2.F32 R40, -RZ, R40.H0_H0 ;  /* 0x20000028ff288230 */ /* 0x000fe20000004100 */
[----:B------:R-:W-:Y:S01]  /*6590*/  @!P0 FFMA.FTZ R73, R25, R42, -R73 ;  /* 0x0000002a19498223 */ /* 0x000fe20000010849 */
[----:B------:R-:W-:Y:S02]  /*65a0*/  @!P0 HADD2.F32 R25, -RZ, R24.H0_H0 ;  /* 0x20000018ff198230 */ /* 0x000fe40000004100 */
[----:B------:R-:W-:Y:S01]  /*65b0*/  @!P0 HADD2.F32 R49, -RZ, R49.H0_H0 ;  /* 0x20000031ff318230 */ /* 0x000fe20000004100 */
[-C--:B------:R-:W-:Y:S01]  /*65c0*/  @!P0 FFMA.FTZ R51, R27, R40.reuse, -R51 ;  /* 0x000000281b338223 */ /* 0x080fe20000010833 */
[----:B------:R-:W-:Y:S01]  /*65d0*/  @!P0 HADD2.F32 R27, -RZ, R36.H0_H0 ;  /* 0x20000024ff1b8230 */ /* 0x000fe20000004100 */
[----:B------:R-:W-:Y:S01]  /*65e0*/  @!P0 FMUL.FTZ R75, R47, R25 ;  /* 0x000000192f4b8220 */ /* 0x000fe20000410000 */
[----:B------:R-:W-:Y:S01]  /*65f0*/  @!P0 HADD2.F32 R24, -RZ, R33.H1_H1 ;  /* 0x30000021ff188230 */ /* 0x000fe20000004100 */
[----:B------:R-:W-:Y:S01]  /*6600*/  @!P0 FFMA.FTZ R2, R37, R40, R2 ;  /* 0x0000002825028223 */ /* 0x000fe20000010002 */
[----:B------:R-:W-:Y:S01]  /*6610*/  @!P0 F2FP.PACK_AB R50, R51, R50 ;  /* 0x000000323332823e */ /* 0x000fe200000000ff */
[-C--:B------:R-:W-:Y:S01]  /*6620*/  @!P0 FMUL.FTZ R72, R38, R27.reuse ;  /* 0x0000001b26488220 */ /* 0x080fe20000410000 */
[----:B------:R-:W-:Y:S01]  /*6630*/  @!P0 HADD2.F32 R48, -RZ, R41.H0_H0 ;  /* 0x20000029ff308230 */ /* 0x000fe20000004100 */
[----:B------:R-:W-:Y:S01]  /*6640*/  @!P0 FMUL.FTZ R3, R34, R27 ;  /* 0x0000001b22038220 */ /* 0x000fe20000410000 */
[----:B------:R-:W-:Y:S01]  /*6650*/  @!P0 MOV R28, R50 ;  /* 0x00000032001c8202 */ /* 0x000fe20000000f00 */
[----:B------:R-:W-:Y:S01]  /*6660*/  @!P0 FMUL.FTZ R8, R24, R25 ;  /* 0x0000001918088220 */ /* 0x000fe20000410000 */
[----:B------:R-:W-:Y:S01]  /*6670*/  @!P0 F2FP.PACK_AB R51, R2, R0 ;  /* 0x000000000233823e */ /* 0x000fe200000000ff */
[----:B------:R-:W-:Y:S01]  /*6680*/  @!P0 FFMA.FTZ R75, R24, R49, -R75 ;  /* 0x00000031184b8223 */ /* 0x000fe2000001084b */
[--C-:B------:R-:W-:Y:S02]  /*6690*/  @!P0 HADD2.F32 R27, -RZ, R19.reuse.H1_H1 ;  /* 0x30000013ff1b8230 */ /* 0x100fe40000004100 */
[----:B------:R-:W-:Y:S01]  /*66a0*/  @!P0 HADD2.F32 R24, -RZ, R19.H0_H0 ;  /* 0x20000013ff188230 */ /* 0x000fe20000004100 */
[----:B------:R-:W-:Y:S01]  /*66b0*/  @!P0 IMAD.MOV.U32 R19, RZ, RZ, R30 ;  /* 0x000000ffff138224 */ /* 0x000fe200078e001e */
[--C-:B------:R-:W-:Y:S01]  /*66c0*/  @!P0 HADD2.F32 R41, -RZ, R43.reuse.H0_H0 ;  /* 0x2000002bff298230 */ /* 0x100fe20000004100 */
[----:B------:R-:W-:Y:S01]  /*66d0*/  @!P0 FMUL.FTZ R74, R48, R27 ;  /* 0x0000001b304a8220 */ /* 0x000fe20000410000 */
[----:B------:R-:W-:Y:S01]  /*66e0*/  @!P0 HADD2.F32 R43, -RZ, R43.H1_H1 ;  /* 0x3000002bff2b8230 */ /* 0x000fe20000004100 */
[----:B------:R-:W-:Y:S01]  /*66f0*/  @!P0 MOV R52, R51 ;  /* 0x0000003300348202 */ /* 0x000fe20000000f00 */
[----:B------:R-:W-:Y:S01]  /*6700*/  @!P0 HADD2.F32 R26, -RZ, R26.H0_H0 ;  /* 0x2000001aff1a8230 */ /* 0x000fe20000004100 */
[----:B------:R-:W-:Y:S01]  /*6710*/  @!P0 FMUL.FTZ R78, R41, R24 ;  /* 0x00000018294e8220 */ /* 0x000fe20000410000 */
[----:B------:R-:W-:Y:S02]  /*6720*/  @!P0 HADD2.F32 R35, -RZ, R77.H0_H0 ;  /* 0x2000004dff238230 */ /* 0x000fe40000004100 */
[--C-:B------:R-:W-:Y:S01]  /*6730*/  @!P0 HADD2.F32 R25, -RZ, R19.reuse.H0_H0 ;  /* 0x20000013ff198230 */ /* 0x100fe20000004100 */
[----:B------:R-:W-:Y:S01]  /*6740*/  @!P0 FMUL.FTZ R79, R43, R26 ;  /* 0x0000001a2b4f8220 */ /* 0x000fe20000410000 */
[----:B------:R-:W-:Y:S01]  /*6750*/  @!P0 HADD2.F32 R44, -RZ, R76.H0_H0 ;  /* 0x2000004cff2c8230 */ /* 0x000fe20000004100 */
[-C--:B------:R-:W-:Y:S01]  /*6760*/  @!P0 FFMA.FTZ R3, R38, R35.reuse, R3 ;  /* 0x0000002326038223 */ /* 0x080fe20000010003 */
[----:B------:R-:W-:Y:S01]  /*6770*/  @!P0 HADD2.F32 R19, -RZ, R19.H1_H1 ;  /* 0x30000013ff138230 */ /* 0x000fe20000004100 */
[C---:B------:R-:W-:Y:S01]  /*6780*/  @!P0 FMUL.FTZ R5, R25.reuse, R24 ;  /* 0x0000001819058220 */ /* 0x040fe20000410000 */
[----:B------:R-:W-:Y:S01]  /*6790*/  @!P0 HADD2.F32 R46, -RZ, R46.H0_H0 ;  /* 0x2000002eff2e8230 */ /* 0x000fe20000004100 */
[----:B------:R-:W-:Y:S01]  /*67a0*/  @!P0 FFMA.FTZ R78, R25, R44, -R78 ;  /* 0x0000002c194e8223 */ /* 0x000fe2000001084e */
[----:B------:R-:W-:Y:S01]  /*67b0*/  @!P0 HADD2.F32 R45, -RZ, R76.H1_H1 ;  /* 0x3000004cff2d8230 */ /* 0x000fe20000004100 */
[----:B------:R-:W-:Y:S01]  /*67c0*/  @!P0 FFMA.FTZ R72, R34, R35, -R72 ;  /* 0x0000002322488223 */ /* 0x000fe20000010848 */
[----:B------:R-:W-:Y:S01]  /*67d0*/  @!P0 HADD2.F32 R32, -RZ, R33.H0_H0 ;  /* 0x20000021ff208230 */ /* 0x000fe20000004100 */
[----:B------:R-:W-:Y:S02]  /*67e0*/  @!P0 FFMA.FTZ R79, R19, R46, -R79 ;  /* 0x0000002e134f8223 */ /* 0x000fe4000001084f */
[----:B------:R-:W-:Y:S01]  /*67f0*/  @!P0 FFMA.FTZ R4, R39, R42, R4 ;  /* 0x0000002a27048223 */ /* 0x000fe20000010004 */
[----:B------:R-:W-:Y:S01]  /*6800*/  @!P0 F2FP.PACK_AB R73, R73, R72 ;  /* 0x000000484949823e */ /* 0x000fe200000000ff */
[C---:B------:R-:W-:Y:S01]  /*6810*/  @!P0 FFMA.FTZ R74, R32.reuse, R45, -R74 ;  /* 0x0000002d204a8223 */ /* 0x040fe2000001084a */
[----:B------:R-:W-:Y:S01]  /*6820*/  @!P0 F2FP.PACK_AB R79, R79, R78 ;  /* 0x0000004e4f4f823e */ /* 0x000fe200000000ff */
[----:B------:R-:W-:Y:S01]  /*6830*/  @!P0 FMUL.FTZ R6, R19, R26 ;  /* 0x0000001a13068220 */ /* 0x000fe20000410000 */
[----:B------:R-:W-:Y:S01]  /*6840*/  @!P0 MOV R29, R73 ;  /* 0x00000049001d8202 */ /* 0x000fe20000000f00 */
[----:B------:R-:W-:Y:S01]  /*6850*/  @!P0 FFMA.FTZ R5, R41, R44, R5 ;  /* 0x0000002c29058223 */ /* 0x000fe20000010005 */
[----:B------:R-:W-:Y:S01]  /*6860*/  @!P0 F2FP.PACK_AB R74, R75, R74 ;  /* 0x0000004a4b4a823e */ /* 0x000fe200000000ff */
[----:B------:R-:W-:Y:S01]  /*6870*/  @!P0 FMUL.FTZ R7, R32, R27 ;  /* 0x0000001b20078220 */ /* 0x000fe20000410000 */
[----:B------:R-:W-:Y:S01]  /*6880*/  @!P0 F2FP.PACK_AB R72, R4, R3 ;  /* 0x000000030448823e */ /* 0x000fe200000000ff */
        /* <DEDUP_REMOVED lines=12> */
.L_x_1054:
[----:B------:R-:W-:Y:S05]  /*6950*/  BSYNC B0 ;  /* 0x0000000000007941 */ /* 0x000fea0003800000 */
.L_x_1053:
[----:B------:R-:W-:Y:S11]  /*6960*/  ISETP.GE.AND P0, PT, R11, c[0x0][0x1d4], PT ;  /* 0x000075000b007a0c */ /* 0x000ff60003f06270 */
[----:B------:R-:W-:Y:S02]  /*6970*/  @!UPT UIADD3 URZ, URZ, URZ, URZ ;  /* 0x0000003f3f3ff290 */ /* 0x000fe4000fffe03f */
[----:B------:R-:W-:-:S05]  /*6980*/  @P0 BRA `(.L_x_1038) ;  /* 0x000009d000000947 */ /* 0x000fca0003800000 */
[----:B------:R-:W2:Y:S01]  /*6990*/  LDS.128 R48, [R107+0xa080] ;  /* 0x00a080006b307984 */ /* 0x000ea20000000c00 */
[----:B-1----:R-:W-:Y:S04]  /*69a0*/  IADD3 R53, P1, P0, R56, UR46, R118 ;  /* 0x0000002e38357c10 */ /* 0x002fe8000f83e076 */
[----:B------:R-:W-:Y:S02]  /*69b0*/  IADD3.X R46, R57, UR11, R105, P1, P0 ;  /* 0x0000000b392e7c10 */ /* 0x000fe40008fe0469 */
[C---:B------:R-:W-:Y:S01]  /*69c0*/  LEA R52, P0, R53.reuse, c[0x0][0x1c8], 0x1 ;  /* 0x0000720035347a11 */ /* 0x040fe200078008ff */
[----:B------:R-:W1:Y:S03]  /*69d0*/  LDS.128 R24, [R108+0xa080] ;  /* 0x00a080006c187984 */ /* 0x000e660000000c00 */
[----:B------:R-:W-:Y:S02]  /*69e0*/  LEA.HI.X R53, R53, c[0x0][0x1cc], R46, 0x1, P0 ;  /* 0x0000730035357a11 */ /* 0x000fe400000f0c2e */
[----:B------:R-:W-:Y:S11]  /*69f0*/  ISETP.GE.AND P0, PT, R11, c[0x0][0x27c], PT ;  /* 0x00009f000b007a0c */ /* 0x000ff60003f06270 */
[----:B------:R-:W-:Y:S02]  /*6a00*/  @!UPT UIADD3 URZ, URZ, URZ, URZ ;  /* 0x0000003f3f3ff290 */ /* 0x000fe4000fffe03f */
[--C-:B------:R-:W-:Y:S01]  /*6a10*/  @!P0 SHF.R.U32.HI R28, RZ, 0x10, R21.reuse ;  /* 0x00000010ff1c8819 */ /* 0x100fe20000011615 */
[--C-:B------:R-:W-:Y:S01]  /*6a20*/  @!P0 HADD2.F32 R29, -RZ, R18.reuse.H1_H1 ;  /* 0x30000012ff1d8230 */ /* 0x100fe20000004100 */
[----:B------:R-:W-:Y:S01]  /*6a30*/  @!P0 SHF.R.U64 R20, R20, 0x10, R21 ;  /* 0x0000001014148819 */ /* 0x000fe20000001215 */
[----:B------:R-:W-:Y:S01]  /*6a40*/  @!P0 HADD2.F32 R18, -RZ, R18.H0_H0 ;  /* 0x20000012ff128230 */ /* 0x000fe20000004100 */
[--C-:B------:R-:W-:Y:S01]  /*6a50*/  @!P0 SHF.R.U32.HI R19, RZ, 0x10, R23.reuse ;  /* 0x00000010ff138819 */ /* 0x100fe20000011617 */
[--C-:B------:R-:W-:Y:S01]  /*6a60*/  @!P0 HADD2.F32 R32, -RZ, R63.reuse.H0_H0 ;  /* 0x2000003fff208230 */ /* 0x100fe20000004100 */
[----:B------:R-:W-:Y:S01]  /*6a70*/  @!P0 SHF.R.U64 R22, R22, 0x10, R23 ;  /* 0x0000001016168819 */ /* 0x000fe20000001217 */
[--C-:B------:R-:W-:Y:S01]  /*6a80*/  @!P0 HADD2.F32 R39, -RZ, R62.reuse.H1_H1 ;  /* 0x3000003eff278230 */ /* 0x100fe20000004100 */
[--C-:B------:R-:W-:Y:S01]  /*6a90*/  @!P0 SHF.R.U64 R34, R64, 0x10, R65.reuse ;  /* 0x0000001040228819 */ /* 0x100fe20000001241 */
[----:B------:R-:W-:Y:S01]  /*6aa0*/  @!P0 HADD2.F32 R35, -RZ, R63.H1_H1 ;  /* 0x3000003fff238230 */ /* 0x000fe20000004100 */
[----:B------:R-:W-:Y:S01]  /*6ab0*/  @!P0 SHF.R.U32.HI R38, RZ, 0x10, R65 ;  /* 0x00000010ff268819 */ /* 0x000fe20000011641 */
[----:B------:R-:W-:Y:S01]  /*6ac0*/  @!P0 HADD2.F32 R44, -RZ, R62.H0_H0 ;  /* 0x2000003eff2c8230 */ /* 0x000fe20000004100 */
[--C-:B------:R-:W-:Y:S01]  /*6ad0*/  @!P0 SHF.R.U32.HI R47, RZ, 0x10, R67.reuse ;  /* 0x00000010ff2f8819 */ /* 0x100fe20000011643 */
[----:B------:R-:W-:Y:S01]  /*6ae0*/  @!P0 HADD2.F32 R34, -RZ, R34.H0_H0 ;  /* 0x20000022ff228230 */ /* 0x000fe20000004100 */
[----:B--2---:R-:W-:Y:S01]  /*6af0*/  @!P0 IMAD.MOV.U32 R41, RZ, RZ, R50 ;  /* 0x000000ffff298224 */ /* 0x004fe200078e0032 */
[----:B------:R-:W-:Y:S01]  /*6b00*/  @!P0 MOV R31, R49 ;  /* 0x00000031001f8202 */ /* 0x000fe20000000f00 */
[----:B------:R-:W-:Y:S01]  /*6b10*/  @!P0 HADD2.F32 R38, -RZ, R38.H0_H0 ;  /* 0x20000026ff268230 */ /* 0x000fe20000004100 */
[----:B------:R-:W-:Y:S01]  /*6b20*/  @!P0 MOV R33, R48 ;  /* 0x0000003000218202 */ /* 0x000fe20000000f00 */
[----:B------:R-:W-:Y:S01]  /*6b30*/  @!P0 HADD2.F32 R47, -RZ, R47.H0_H0 ;  /* 0x2000002fff2f8230 */ /* 0x000fe20000004100 */
[----:B------:R-:W-:Y:S01]  /*6b40*/  @!P0 SHF.R.U64 R43, R66, 0x10, R67 ;  /* 0x00000010422b8819 */ /* 0x000fe20000001243 */
[----:B------:R-:W-:Y:S01]  /*6b50*/  @!P0 HADD2.F32 R40, -RZ, R41.H0_H0 ;  /* 0x20000029ff288230 */ /* 0x000fe20000004100 */
[----:B------:R-:W-:Y:S01]  /*6b60*/  @!P0 MOV R45, R51 ;  /* 0x00000033002d8202 */ /* 0x000fe20000000f00 */
[----:B------:R-:W-:Y:S01]  /*6b70*/  @!P0 HADD2.F32 R36, -RZ, R31.H0_H0 ;  /* 0x2000001fff248230 */ /* 0x000fe20000004100 */
[----:B-1----:R-:W-:Y:S01]  /*6b80*/  @!P0 MOV R21, R25 ;  /* 0x0000001900158202 */ /* 0x002fe20000000f00 */
[----:B------:R-:W-:Y:S01]  /*6b90*/  @!P0 HADD2.F32 R43, -RZ, R43.H0_H0 ;  /* 0x2000002bff2b8230 */ /* 0x000fe20000004100 */
[----:B------:R-:W-:Y:S01]  /*6ba0*/  @!P0 MOV R23, R24 ;  /* 0x0000001800178202 */ /* 0x000fe20000000f00 */
[----:B------:R-:W-:Y:S01]  /*6bb0*/  @!P0 HADD2.F32 R37, -RZ, R31.H1_H1 ;  /* 0x3000001fff258230 */ /* 0x000fe20000004100 */
[-C--:B------:R-:W-:Y:S01]  /*6bc0*/  @!P0 FMUL.FTZ R46, R36, R29.reuse ;  /* 0x0000001d242e8220 */ /* 0x080fe20000410000 */
[----:B------:R-:W-:Y:S02]  /*6bd0*/  @!P0 HADD2.F32 R30, -RZ, R21.H0_H0 ;  /* 0x20000015ff1e8230 */ /* 0x000fe40000004100 */
[----:B------:R-:W-:Y:S02]  /*6be0*/  @!P0 HADD2.F32 R31, -RZ, R33.H0_H0 ;  /* 0x20000021ff1f8230 */ /* 0x000fe40000004100 */
[----:B------:R-:W-:Y:S01]  /*6bf0*/  @!P0 HADD2.F32 R28, -RZ, R28.H0_H0 ;  /* 0x2000001cff1c8230 */ /* 0x000fe20000004100 */
[----:B------:R-:W-:Y:S01]  /*6c00*/  @!P0 FMUL.FTZ R3, R30, R29 ;  /* 0x0000001d1e038220 */ /* 0x000fe20000410000 */
[----:B------:R-:W-:Y:S01]  /*6c10*/  @!P0 HADD2.F32 R29, -RZ, R21.H1_H1 ;  /* 0x30000015ff1d8230 */ /* 0x000fe20000004100 */
[----:B------:R-:W-:Y:S01]  /*6c20*/  @!P0 FMUL.FTZ R54, R31, R18 ;  /* 0x000000121f368220 */ /* 0x000fe20000410000 */
[--C-:B------:R-:W-:Y:S01]  /*6c30*/  @!P0 HADD2.F32 R21, -RZ, R23.reuse.H0_H0 ;  /* 0x20000017ff158230 */ /* 0x100fe20000004100 */
[-C--:B------:R-:W-:Y:S01]  /*6c40*/  @!P0 FMUL.FTZ R55, R37, R28.reuse ;  /* 0x0000001c25378220 */ /* 0x080fe20000410000 */
[----:B------:R-:W-:Y:S01]  /*6c50*/  @!P0 HADD2.F32 R23, -RZ, R23.H1_H1 ;  /* 0x30000017ff178230 */ /* 0x000fe20000004100 */
[----:B------:R-:W-:Y:S01]  /*6c60*/  @!P0 FMUL.FTZ R4, R29, R28 ;  /* 0x0000001c1d048220 */ /* 0x000fe20000410000 */
[----:B------:R-:W-:Y:S01]  /*6c70*/  @!P0 HADD2.F32 R28, -RZ, R20.H0_H0 ;  /* 0x20000014ff1c8230 */ /* 0x000fe20000004100 */
[C---:B------:R-:W-:Y:S01]  /*6c80*/  @!P0 FMUL.FTZ R0, R21.reuse, R18 ;  /* 0x0000001215008220 */ /* 0x040fe20000410000 */
[----:B------:R-:W-:Y:S01]  /*6c90*/  @!P0 MOV R18, R26 ;  /* 0x0000001a00128202 */ /* 0x000fe20000000f00 */
[----:B------:R-:W-:Y:S01]  /*6ca0*/  @!P0 FFMA.FTZ R54, R21, R32, -R54 ;  /* 0x0000002015368223 */ /* 0x000fe20000010836 */
[----:B------:R-:W-:Y:S01]  /*6cb0*/  @!P0 HADD2.F32 R21, -RZ, R13.H1_H1 ;  /* 0x3000000dff158230 */ /* 0x000fe20000004100 */
[----:B------:R-:W-:Y:S01]  /*6cc0*/  @!P0 FMUL.FTZ R2, R23, R28 ;  /* 0x0000001c17028220 */ /* 0x000fe20000410000 */
[----:B------:R-:W-:Y:S01]  /*6cd0*/  @!P0 HADD2.F32 R33, -RZ, R33.H1_H1 ;  /* 0x30000021ff218230 */ /* 0x000fe20000004100 */
[----:B------:R-:W-:Y:S01]  /*6ce0*/  @!P0 FFMA.FTZ R0, R31, R32, R0 ;  /* 0x000000201f008223 */ /* 0x000fe20000010000 */
[----:B------:R-:W-:Y:S01]  /*6cf0*/  @!P0 HADD2.F32 R20, -RZ, R18.H0_H0 ;  /* 0x20000012ff148230 */ /* 0x000fe20000004100 */
[-C--:B------:R-:W-:Y:S01]  /*6d00*/  @!P0 FMUL.FTZ R58, R40, R21.reuse ;  /* 0x00000015283a8220 */ /* 0x080fe20000410000 */
[--C-:B------:R-:W-:Y:S01]  /*6d10*/  @!P0 HADD2.F32 R42, -RZ, R45.reuse.H0_H0 ;  /* 0x2000002dff2a8230 */ /* 0x100fe20000004100 */
[----:B------:R-:W-:Y:S01]  /*6d20*/  @!P0 FMUL.FTZ R59, R33, R28 ;  /* 0x0000001c213b8220 */ /* 0x000fe20000410000 */
[----:B------:R-:W-:Y:S01]  /*6d30*/  @!P0 HADD2.F32 R45, -RZ, R45.H1_H1 ;  /* 0x3000002dff2d8230 */ /* 0x000fe20000004100 */
[C---:B------:R-:W-:Y:S01]  /*6d40*/  @!P0 FMUL.FTZ R5, R20.reuse, R21 ;  /* 0x0000001514058220 */ /* 0x040fe20000410000 */
[----:B------:R-:W-:Y:S01]  /*6d50*/  @!P0 MOV R21, R27 ;  /* 0x0000001b00158202 */ /* 0x000fe20000000f00 */
[----:B------:R-:W-:Y:S01]  /*6d60*/  @!P0 FFMA.FTZ R58, R20, R39, -R58 ;  /* 0x00000027143a8223 */ /* 0x000fe2000001083a */
[----:B------:R-:W-:Y:S01]  /*6d70*/  @!P0 HADD2.F32 R20, -RZ, R13.H0_H0 ;  /* 0x2000000dff148230 */ /* 0x000fe20000004100 */
[-C--:B------:R-:W-:Y:S01]  /*6d80*/  @!P0 FFMA.FTZ R59, R23, R34.reuse, -R59 ;  /* 0x00000022173b8223 */ /* 0x080fe2000001083b */
[----:B------:R-:W-:Y:S01]  /*6d90*/  @!P0 HADD2.F32 R13, -RZ, R19.H0_H0 ;  /* 0x20000013ff0d8230 */ /* 0x000fe20000004100 */
[----:B------:R-:W-:Y:S01]  /*6da0*/  @!P0 FFMA.FTZ R2, R33, R34, R2 ;  /* 0x0000002221028223 */ /* 0x000fe20000010002 */
[----:B------:R-:W-:Y:S01]  /*6db0*/  @!P0 HADD2.F32 R19, -RZ, R22.H0_H0 ;  /* 0x20000016ff138230 */ /* 0x000fe20000004100 */
[----:B------:R-:W-:Y:S01]  /*6dc0*/  @!P0 FMUL.FTZ R61, R42, R20 ;  /* 0x000000142a3d8220 */ /* 0x000fe20000410000 */
[----:B------:R-:W-:Y:S01]  /*6dd0*/  @!P0 HADD2.F32 R41, -RZ, R41.H1_H1 ;  /* 0x30000029ff298230 */ /* 0x000fe20000004100 */
[----:B------:R-:W-:Y:S01]  /*6de0*/  @!P0 FMUL.FTZ R60, R45, R13 ;  /* 0x0000000d2d3c8220 */ /* 0x000fe20000410000 */
[----:B------:R-:W-:Y:S01]  /*6df0*/  @!P0 HADD2.F32 R22, -RZ, R18.H1_H1 ;  /* 0x30000012ff168230 */ /* 0x000fe20000004100 */
[----:B------:R-:W-:Y:S01]  /*6e00*/  @!P0 FFMA.FTZ R46, R30, R35, -R46 ;  /* 0x000000231e2e8223 */ /* 0x000fe2000001082e */
[--C-:B------:R-:W-:Y:S01]  /*6e10*/  @!P0 HADD2.F32 R23, -RZ, R21.reuse.H0_H0 ;  /* 0x20000015ff178230 */ /* 0x100fe20000004100 */
[----:B------:R-:W-:Y:S01]  /*6e20*/  @!P0 FMUL.FTZ R68, R41, R19 ;  /* 0x0000001329448220 */ /* 0x000fe20000410000 */
[----:B------:R-:W-:Y:S01]  /*6e30*/  @!P0 F2FP.PACK_AB R59, R59, R54 ;  /* 0x000000363b3b823e */ /* 0x000fe200000000ff */
[----:B------:R-:W-:Y:S01]  /*6e40*/  @!P0 FFMA.FTZ R55, R29, R38, -R55 ;  /* 0x000000261d378223 */ /* 0x000fe20000010837 */
[----:B------:R-:W-:Y:S01]  /*6e50*/  @!P0 HADD2.F32 R18, -RZ, R21.H1_H1 ;  /* 0x30000015ff128230 */ /* 0x000fe20000004100 */
[----:B------:R-:W-:Y:S02]  /*6e60*/  @!P0 FFMA.FTZ R61, R23, R44, -R61 ;  /* 0x0000002c173d8223 */ /* 0x000fe4000001083d */
[----:B------:R-:W-:Y:S01]  /*6e70*/  @!P0 FFMA.FTZ R68, R22, R43, -R68 ;  /* 0x0000002b16448223 */ /* 0x000fe20000010844 */
[----:B------:R-:W-:Y:S01]  /*6e80*/  @!P0 F2FP.PACK_AB R46, R55, R46 ;  /* 0x0000002e372e823e */ /* 0x000fe200000000ff */
[----:B------:R-:W-:Y:S02]  /*6e90*/  @!P0 FFMA.FTZ R60, R18, R47, -R60 ;  /* 0x0000002f123c8223 */ /* 0x000fe4000001083c */
[----:B------:R-:W-:Y:S01]  /*6ea0*/  @!P0 FFMA.FTZ R3, R36, R35, R3 ;  /* 0x0000002324038223 */ /* 0x000fe20000010003 */
[----:B------:R-:W-:Y:S01]  /*6eb0*/  @!P0 F2FP.PACK_AB R55, R68, R58 ;  /* 0x0000003a4437823e */ /* 0x000fe200000000ff */
[----:B------:R-:W-:Y:S01]  /*6ec0*/  @!P0 FMUL.FTZ R6, R22, R19 ;  /* 0x0000001316068220 */ /* 0x000fe20000410000 */
[----:B------:R-:W-:Y:S01]  /*6ed0*/  @!P0 F2FP.PACK_AB R60, R60, R61 ;  /* 0x0000003d3c3c823e */ /* 0x000fe200000000ff */
[----:B------:R-:W-:Y:S01]  /*6ee0*/  @!P0 FFMA.FTZ R4, R37, R38, R4 ;  /* 0x0000002625048223 */ /* 0x000fe20000010004 */
[----:B------:R-:W-:Y:S01]  /*6ef0*/  @!P0 MOV R25, R46 ;  /* 0x0000002e00198202 */ /* 0x000fe20000000f00 */
[----:B------:R-:W-:Y:S01]  /*6f00*/  @!P0 FMUL.FTZ R7, R23, R20 ;  /* 0x0000001417078220 */ /* 0x000fe20000410000 */
[----:B------:R-:W-:Y:S01]  /*6f10*/  @!P0 MOV R26, R55 ;  /* 0x00000037001a8202 */ /* 0x000fe20000000f00 */
[----:B------:R-:W-:Y:S01]  /*6f20*/  @!P0 FFMA.FTZ R5, R40, R39, R5 ;  /* 0x0000002728058223 */ /* 0x000fe20000010005 */
[----:B------:R-:W-:Y:S01]  /*6f30*/  @!P0 MOV R27, R60 ;  /* 0x0000003c001b8202 */ /* 0x000fe20000000f00 */
[----:B------:R-:W-:Y:S01]  /*6f40*/  @!P0 FMUL.FTZ R8, R18, R13 ;  /* 0x0000000d12088220 */ /* 0x000fe20000410000 */
[----:B------:R-:W-:Y:S01]  /*6f50*/  @!P0 F2FP.PACK_AB R46, R2, R0 ;  /* 0x00000000022e823e */ /* 0x000fe200000000ff */
[----:B------:R-:W-:Y:S01]  /*6f60*/  @!P0 FFMA.FTZ R6, R41, R43, R6 ;  /* 0x0000002b29068223 */ /* 0x000fe20000010006 */
[----:B------:R-:W-:Y:S01]  /*6f70*/  @!P0 F2FP.PACK_AB R55, R4, R3 ;  /* 0x000000030437823e */ /* 0x000fe200000000ff */
[----:B------:R-:W-:Y:S02]  /*6f80*/  @!P0 FFMA.FTZ R7, R42, R44, R7 ;  /* 0x0000002c2a078223 */ /* 0x000fe40000010007 */
[----:B------:R-:W-:Y:S01]  /*6f90*/  @!P0 IMAD.MOV.U32 R24, RZ, RZ, R59 ;  /* 0x000000ffff188224 */ /* 0x000fe200078e003b */
[----:B------:R-:W-:Y:S01]  /*6fa0*/  @!P0 F2FP.PACK_AB R54, R6, R5 ;  /* 0x000000050636823e */ /* 0x000fe200000000ff */
[----:B------:R-:W-:Y:S01]  /*6fb0*/  @!P0 FFMA.FTZ R8, R45, R47, R8 ;  /* 0x0000002f2d088223 */ /* 0x000fe20000010008 */
[----:B------:R-:W-:Y:S01]  /*6fc0*/  @!P0 MOV R49, R55 ;  /* 0x0000003700318202 */ /* 0x000fe20000000f00 */
[----:B------:R-:W-:Y:S01]  /*6fd0*/  @!P0 IMAD.MOV.U32 R48, RZ, RZ, R46 ;  /* 0x000000ffff308224 */ /* 0x000fe200078e002e */
[----:B------:R1:W-:Y:S01]  /*6fe0*/  STG.E.128 [R52.64], R24 ;  /* 0x0000001834007986 */ /* 0x0003e2000c101d1e */
[----:B------:R-:W-:Y:S02]  /*6ff0*/  @!P0 MOV R50, R54 ;  /* 0x0000003600328202 */ /* 0x000fe40000000f00 */
[----:B------:R-:W-:Y:S04]  /*7000*/  @!P0 F2FP.PACK_AB R59, R8, R7 ;  /* 0x00000007083b823e */ /* 0x000fe800000000ff */
[----:B------:R-:W-:Y:S02]  /*7010*/  @!P0 MOV R51, R59 ;  /* 0x0000003b00338202 */ /* 0x000fe40000000f00 */
[----:B------:R-:W-:Y:S11]  /*7020*/  ISETP.GE.AND P0, PT, R115, c[0x0][0x1d4], PT ;  /* 0x0000750073007a0c */ /* 0x000ff60003f06270 */
[----:B------:R-:W-:Y:S02]  /*7030*/  @!UPT UIADD3 URZ, URZ, URZ, URZ ;  /* 0x0000003f3f3ff290 */ /* 0x000fe4000fffe03f */
[----:B------:R-:W-:-:S05]  /*7040*/  @P0 BRA `(.L_x_1038) ;  /* 0x0000031000000947 */ /* 0x000fca0003800000 */
[----:B------:R-:W-:Y:S04]  /*7050*/  IADD3 R56, P1, P0, R56, UR46, R115 ;  /* 0x0000002e38387c10 */ /* 0x000fe8000f83e073 */
[----:B------:R-:W-:Y:S02]  /*7060*/  IADD3.X R57, R57, UR11, R102, P1, P0 ;  /* 0x0000000b39397c10 */ /* 0x000fe40008fe0466 */
[C---:B------:R-:W-:Y:S04]  /*7070*/  LEA R2, P0, R56.reuse, c[0x0][0x1c8], 0x1 ;  /* 0x0000720038027a11 */ /* 0x040fe800078008ff */
[----:B------:R-:W-:Y:S05]  /*7080*/  LEA.HI.X R3, R56, c[0x0][0x1cc], R57, 0x1, P0 ;  /* 0x0000730038037a11 */ /* 0x000fea00000f0c39 */
[----:B------:R2:W-:Y:S01]  /*7090*/  STG.E.128 [R2.64], R48 ;  /* 0x0000003002007986 */ /* 0x0005e2000c101d1e */
[----:B------:R-:W-:-:S05]  /*70a0*/  BRA `(.L_x_1038) ;  /* 0x000002b000007947 */ /* 0x000fca0003800000 */
.L_x_1024:
[----:B------:R-:W-:Y:S01]  /*70b0*/  UIMAD UR5, UR6, -0x30, UR4 ;  /* 0xffffffd0060578a4 */ /* 0x000fe2000f8e0204 */
[----:B------:R-:W-:Y:S03]  /*70c0*/  BSSY B0, `(.L_x_1055) ;  /* 0x0000016000007945 */ /* 0x000fe60003800000 */
[----:B------:R-:W-:Y:S04]  /*70d0*/  UISETP.LT.AND UP0, UPT, UR5, 0x30, UPT ;  /* 0x000000300500788c */ /* 0x000fe8000bf01270 */
[----:B------:R-:W-:Y:S06]  /*70e0*/  USEL UR52, UR5, 0x30, UP0 ;  /* 0x0000003005347887 */ /* 0x000fec0008000000 */
[----:B------:R-:W-:Y:S11]  /*70f0*/  ISETP.GE.AND P0, PT, R125, UR52, PT ;  /* 0x000000347d007c0c */ /* 0x000ff6000bf06270 */
[----:B------:R-:W-:Y:S02]  /*7100*/  @!UPT UIADD3 URZ, URZ, URZ, URZ ;  /* 0x0000003f3f3ff290 */ /* 0x000fe4000fffe03f */
[----:B------:R-:W-:-:S05]  /*7110*/  @P0 BRA `(.L_x_1056) ;  /* 0x0000010000000947 */ /* 0x000fca0003800000 */
[----:B------:R-:W-:Y:S11]  /*7120*/  ISETP.GE.AND P0, PT, R14, c[0x0][0x1d4], PT ;  /* 0x000075000e007a0c */ /* 0x000ff60003f06270 */
[----:B------:R-:W-:Y:S02]  /*7130*/  @!UPT UIADD3 URZ, URZ, URZ, URZ ;  /* 0x0000003f3f3ff290 */ /* 0x000fe4000fffe03f */
[----:B------:R-:W1:Y:S04]  /*7140*/  @!P0 LDS.128 R28, [R123+0xa080] ;  /* 0x00a080007b1c8984 */ /* 0x000e680000000c00 */
[----:B-1----:R-:W-:Y:S01]  /*7150*/  @!P0 STG.E.128 [R78.64], R28 ;  /* 0x0000001c4e008986 */ /* 0x002fe2000c101d1e */
[----:B------:R-:W-:Y:S11]  /*7160*/  ISETP.GE.AND P0, PT, R11, c[0x0][0x1d4], PT ;  /* 0x000075000b007a0c */ /* 0x000ff60003f06270 */
[----:B------:R-:W-:Y:S02]  /*7170*/  @!UPT UIADD3 URZ, URZ, URZ, URZ ;  /* 0x0000003f3f3ff290 */ /* 0x000fe4000fffe03f */
[----:B------:R-:W1:Y:S04]  /*7180*/  @!P0 LDS.128 R24, [R123+0xb880] ;  /* 0x00b880007b188984 */ /* 0x000e680000000c00 */
[----:B-1----:R-:W-:Y:S01]  /*7190*/  @!P0 STG.E.128 [R78.64+0x80], R24 ;  /* 0x000080184e008986 */ /* 0x002fe2000c101d1e */
[----:B------:R-:W-:Y:S11]  /*71a0*/  ISETP.GE.AND P0, PT, R122, c[0x0][0x1d4], PT ;  /* 0x000075007a007a0c */ /* 0x000ff60003f06270 */
[----:B------:R-:W-:Y:S02]  /*71b0*/  @!UPT UIADD3 URZ, URZ, URZ, URZ ;  /* 0x0000003f3f3ff290 */ /* 0x000fe4000fffe03f */
[----:B------:R-:W1:Y:S04]  /*71c0*/  @!P0 LDS.128 R20, [R123+0xd080] ;  /* 0x00d080007b148984 */ /* 0x000e680000000c00 */
[----:B-1----:R-:W-:Y:S01]  /*71d0*/  @!P0 STG.E.128 [R78.64+0x100], R20 ;  /* 0x000100144e008986 */ /* 0x002fe2000c101d1e */
[----:B------:R-:W-:Y:S11]  /*71e0*/  ISETP.GE.AND P0, PT, R121, c[0x0][0x1d4], PT ;  /* 0x0000750079007a0c */ /* 0x000ff60003f06270 */
[----:B------:R-:W-:Y:S02]  /*71f0*/  @!UPT UIADD3 URZ, URZ, URZ, URZ ;  /* 0x0000003f3f3ff290 */ /* 0x000fe4000fffe03f */
[----:B------:R-:W1:Y:S04]  /*7200*/  @!P0 LDS.128 R4, [R123+0xe880] ;  /* 0x00e880007b048984 */ /* 0x000e680000000c00 */
[----:B-1----:R1:W-:Y:S02]  /*7210*/  @!P0 STG.E.128 [R78.64+0x180], R4 ;  /* 0x000180044e008986 */ /* 0x0023e4000c101d1e */
.L_x_1056:
[----:B------:R-:W-:Y:S05]  /*7220*/  BSYNC B0 ;  /* 0x0000000000007941 */ /* 0x000fea0003800000 */
.L_x_1055:
[----:B------:R-:W-:Y:S11]  /*7230*/  ISETP.GE.AND P0, PT, R120, UR52, PT ;  /* 0x0000003478007c0c */ /* 0x000ff6000bf06270 */
[----:B------:R-:W-:Y:S02]  /*7240*/  @!UPT UIADD3 URZ, URZ, URZ, URZ ;  /* 0x0000003f3f3ff290 */ /* 0x000fe4000fffe03f */
[----:B------:R-:W-:-:S05]  /*7250*/  @P0 BRA `(.L_x_1038) ;  /* 0x0000010000000947 */ /* 0x000fca0003800000 */
[----:B------:R-:W-:Y:S11]  /*7260*/  ISETP.GE.AND P0, PT, R14, c[0x0][0x1d4], PT ;  /* 0x000075000e007a0c */ /* 0x000ff60003f06270 */
[----:B------:R-:W-:Y:S02]  /*7270*/  @!UPT UIADD3 URZ, URZ, URZ, URZ ;  /* 0x0000003f3f3ff290 */ /* 0x000fe4000fffe03f */
[----:B------:R-:W2:Y:S04]  /*7280*/  @!P0 LDS.128 R28, [R123+0xb080] ;  /* 0x00b080007b1c8984 */ /* 0x000ea80000000c00 */
[----:B--2---:R-:W-:Y:S01]  /*7290*/  @!P0 STG.E.128 [R76.64], R28 ;  /* 0x0000001c4c008986 */ /* 0x004fe2000c101d1e */
[----:B------:R-:W-:Y:S11]  /*72a0*/  ISETP.GE.AND P0, PT, R11, c[0x0][0x1d4], PT ;  /* 0x000075000b007a0c */ /* 0x000ff60003f06270 */
[----:B------:R-:W-:Y:S02]  /*72b0*/  @!UPT UIADD3 URZ, URZ, URZ, URZ ;  /* 0x0000003f3f3ff290 */ /* 0x000fe4000fffe03f */
[----:B------:R-:W2:Y:S04]  /*72c0*/  @!P0 LDS.128 R24, [R123+0xc880] ;  /* 0x00c880007b188984 */ /* 0x000ea80000000c00 */
[----:B--2---:R-:W-:Y:S01]  /*72d0*/  @!P0 STG.E.128 [R76.64+0x80], R24 ;  /* 0x000080184c008986 */ /* 0x004fe2000c101d1e */
[----:B------:R-:W-:Y:S11]  /*72e0*/  ISETP.GE.AND P0, PT, R122, c[0x0][0x1d4], PT ;  /* 0x000075007a007a0c */ /* 0x000ff60003f06270 */
[----:B------:R-:W-:Y:S02]  /*72f0*/  @!UPT UIADD3 URZ, URZ, URZ, URZ ;  /* 0x0000003f3f3ff290 */ /* 0x000fe4000fffe03f */
[----:B------:R-:W2:Y:S04]  /*7300*/  @!P0 LDS.128 R20, [R123+0xe080] ;  /* 0x00e080007b148984 */ /* 0x000ea80000000c00 */
[----:B--2---:R-:W-:Y:S01]  /*7310*/  @!P0 STG.E.128 [R76.64+0x100], R20 ;  /* 0x000100144c008986 */ /* 0x004fe2000c101d1e */
[----:B------:R-:W-:Y:S11]  /*7320*/  ISETP.GE.AND P0, PT, R121, c[0x0][0x1d4], PT ;  /* 0x0000750079007a0c */ /* 0x000ff60003f06270 */
[----:B------:R-:W-:Y:S02]  /*7330*/  @!UPT UIADD3 URZ, URZ, URZ, URZ ;  /* 0x0000003f3f3ff290 */ /* 0x000fe4000fffe03f */
[----:B-1----:R-:W1:Y:S04]  /*7340*/  @!P0 LDS.128 R4, [R123+0xf880] ;  /* 0x00f880007b048984 */ /* 0x002e680000000c00 */
[----:B-1----:R1:W-:Y:S02]  /*7350*/  @!P0 STG.E.128 [R76.64+0x180], R4 ;  /* 0x000180044c008986 */ /* 0x0023e4000c101d1e */
.L_x_1038:
[----:B------:R-:W-:Y:S05]  /*7360*/  BSYNC B2 ;  /* 0x0000000000027941 */ /* 0x000fea0003800000 */
.L_x_1023:
[----:B------:R-:W-:Y:S01]  /*7370*/  UIMAD.WIDE.U32 UR38, UR6, 0x30, URZ ;  /* 0x00000030062678a5 */ /* 0x000fe2000f8e003f */
[----:B--2---:R-:W-:Y:S01]  /*7380*/  IADD3 R2, -R125, UR52, RZ ;  /* 0x000000347d027c10 */ /* 0x004fe2000fffe1ff */
[----:B------:R-:W-:Y:S01]  /*7390*/  UIMAD UR5, UR10, 0x30, URZ ;  /* 0x000000300a0578a4 */ /* 0x000fe2000f8e023f */
[----:B------:R-:W-:Y:S01]  /*73a0*/  ISETP.NE.AND P3, PT, R126, RZ, PT ;  /* 0x000000ff7e00720c */ /* 0x000fe20003f65270 */
[----:B------:R-:W-:Y:S02]  /*73b0*/  BSSY B0, `(.L_x_1057) ;  /* 0x0000041000007945 */ /* 0x000fe40003800000 */
[----:B------:R-:W-:Y:S01]  /*73c0*/  UIADD3 UR5, UR39, UR5, URZ ;  /* 0x0000000527057290 */ /* 0x000fe2000fffe03f */
[----:B------:R-:W-:Y:S05]  /*73d0*/  IADD3 R3, P0, R95, UR38, RZ ;  /* 0x000000265f037c10 */ /* 0x000fea000ff1e0ff */
[----:B------:R-:W-:Y:S02]  /*73e0*/  IADD3.X R0, R94, UR5, RZ, P0, !PT ;  /* 0x000000055e007c10 */ /* 0x000fe400087fe4ff */
[C---:B------:R-:W-:Y:S11]  /*73f0*/  ISETP.GE.AND P0, PT, R2.reuse, 0x21, PT ;  /* 0x000000210200780c */ /* 0x040ff60003f06270 */
[----:B------:R-:W-:Y:S02]  /*7400*/  @!UPT UIADD3 URZ, URZ, URZ, URZ ;  /* 0x0000003f3f3ff290 */ /* 0x000fe4000fffe03f */
[----:B-1----:R-:W-:Y:S05]  /*7410*/  @P0 IADD3 R5, P1, R3, 0x20, RZ ;  /* 0x0000002003050810 */ /* 0x002fea0007f3e0ff */
[----:B------:R-:W-:Y:S01]  /*7420*/  @P0 IMAD.X R4, RZ, RZ, R0, P1 ;  /* 0x000000ffff040224 */ /* 0x000fe200008e0600 */
[----:B------:R-:W-:Y:S03]  /*7430*/  ISETP.GE.AND P1, PT, R2, 0x1, PT ;  /* 0x000000010200780c */ /* 0x000fe60003f26270 */
[----:B------:R-:W-:Y:S04]  /*7440*/  @P0 IMAD R4, R4, c[0x0][0x258], RZ ;  /* 0x0000960004040a24 */ /* 0x000fe800078e02ff */
[----:B------:R-:W-:Y:S06]  /*7450*/  @P0 IMAD R4, R5, c[0x0][0x25c], R4 ;  /* 0x0000970005040a24 */ /* 0x000fec00078e0204 */
[----:B------:R-:W-:Y:S02]  /*7460*/  @P1 IMAD.MOV.U32 R90, RZ, RZ, R130 ;  /* 0x000000ffff5a1224 */ /* 0x000fe400078e0082 */
[----:B------:R-:W-:Y:S02]  /*7470*/  @P1 IMAD R0, R0, c[0x0][0x258], RZ ;  /* 0x0000960000001a24 */ /* 0x000fe400078e02ff */
[C---:B------:R-:W-:Y:S04]  /*7480*/  @P1 IMAD.WIDE.U32 R6, R3.reuse, c[0x0][0x258], R90 ;  /* 0x0000960003061a25 */ /* 0x040fe800078e005a */
[----:B------:R-:W-:Y:S01]  /*7490*/  @P1 IMAD R0, R3, c[0x0][0x25c], R0 ;  /* 0x0000970003001a24 */ /* 0x000fe200078e0200 */
[C---:B------:R-:W-:Y:S01]  /*74a0*/  @P1 LEA R18, P2, R6.reuse, c[0x0][0x250], 0x1 ;  /* 0x0000940006121a11 */ /* 0x040fe200078408ff */
[----:B------:R-:W-:Y:S02]  /*74b0*/  @P0 IMAD.MOV.U32 R90, RZ, RZ, R130 ;  /* 0x000000ffff5a0224 */ /* 0x000fe400078e0082 */
[----:B------:R-:W-:Y:S02]  /*74c0*/  @P1 IMAD.IADD R0, R7, 0x1, R0 ;  /* 0x0000000107001824 */ /* 0x000fe400078e0200 */
[----:B------:R-:W-:Y:S03]  /*74d0*/  @P0 IMAD.WIDE.U32 R2, R5, c[0x0][0x258], R90 ;  /* 0x0000960005020a25 */ /* 0x000fe600078e005a */
[----:B------:R-:W-:Y:S01]  /*74e0*/  @P1 LEA.HI.X R19, R6, c[0x0][0x254], R0, 0x1, P2 ;  /* 0x0000950006131a11 */ /* 0x000fe200010f0c00 */
[----:B------:R-:W-:Y:S01]  /*74f0*/  @P0 IMAD.IADD R4, R3, 0x1, R4 ;  /* 0x0000000103040824 */ /* 0x000fe200078e0204 */
[C---:B------:R-:W-:Y:S03]  /*7500*/  @P0 LEA R6, P2, R2.reuse, c[0x0][0x250], 0x1 ;  /* 0x0000940002060a11 */ /* 0x040fe600078408ff */
[----:B------:R-:W-:Y:S01]  /*7510*/  @!PT LDS RZ, [RZ] ;  /* 0x00000000fffff984 */ /* 0x000fe20000000800 */
[----:B------:R-:W-:Y:S01]  /*7520*/  @!PT LDS RZ, [RZ] ;  /* 0x00000000fffff984 */ /* 0x000fe20000000800 */
[----:B------:R-:W-:Y:S01]  /*7530*/  @!PT LDS RZ, [RZ] ;  /* 0x00000000fffff984 */ /* 0x000fe20000000800 */
[----:B------:R1:W-:Y:S01]  /*7540*/  @P1 LDGSTS.E.BYPASS.LTC128B.128 [R123+0x4080], [R18.64], !P3 ;  /* 0x04080000127b1fae */ /* 0x0003e2000d901d5e */
[----:B------:R-:W-:Y:S03]  /*7550*/  @P0 LEA.HI.X R7, R2, c[0x0][0x254], R4, 0x1, P2 ;  /* 0x0000950002070a11 */ /* 0x000fe600010f0c04 */
[----:B------:R1:W-:Y:S04]  /*7560*/  @P1 LDGSTS.E.BYPASS.LTC128B.128 [R123+0x5880], [R18.64+0x80], !P6 ;  /* 0x05880080127b1fae */ /* 0x0003e8000f101d5e */
[----:B------:R1:W-:Y:S04]  /*7570*/  @P1 LDGSTS.E.BYPASS.LTC128B.128 [R123+0x7080], [R18.64+0x100], !P5 ;  /* 0x07080100127b1fae */ /* 0x0003e8000e901d5e */
[----:B------:R1:W-:Y:S04]  /*7580*/  @P1 LDGSTS.E.BYPASS.LTC128B.128 [R123+0x8880], [R18.64+0x180], !P4 ;  /* 0x08880180127b1fae */ /* 0x0003e8000e101d5e */
[----:B------:R1:W-:Y:S04]  /*7590*/  @P0 LDGSTS.E.BYPASS.LTC128B.128 [R123+0x5080], [R6.64], !P3 ;  /* 0x05080000067b0fae */ /* 0x0003e8000d901d5e */
[----:B------:R1:W-:Y:S04]  /*75a0*/  @P0 LDGSTS.E.BYPASS.LTC128B.128 [R123+0x6880], [R6.64+0x80], !P6 ;  /* 0x06880080067b0fae */ /* 0x0003e8000f101d5e */
[----:B------:R1:W-:Y:S04]  /*75b0*/  @P0 LDGSTS.E.BYPASS.LTC128B.128 [R123+0x8080], [R6.64+0x100], !P5 ;  /* 0x08080100067b0fae */ /* 0x0003e8000e901d5e */
[----:B------:R1:W-:Y:S01]  /*75c0*/  @P0 LDGSTS.E.BYPASS.LTC128B.128 [R123+0x9880], [R6.64+0x180], !P4 ;  /* 0x09880180067b0fae */ /* 0x0003e2000e101d5e */
[----:B------:R-:W-:Y:S03]  /*75d0*/  IADD3 R2, P0, R89, UR38, RZ ;  /* 0x0000002659027c10 */ /* 0x000fe6000ff1e0ff */
[----:B------:R-:W0:Y:S01]  /*75e0*/  LDGDEPBAR ;  /* 0x00000000000079af */ /* 0x000e220000000000 */
[----:B------:R-:W-:Y:S02]  /*75f0*/  IADD3.X R0, R88, UR5, RZ, P0, !PT ;  /* 0x0000000558007c10 */ /* 0x000fe400087fe4ff */
[----:B------:R-:W-:Y:S01]  /*7600*/  ISETP.LT.AND P0, PT, R125, UR52, PT ;  /* 0x000000347d007c0c */ /* 0x000fe2000bf01270 */
[----:B------:R-:W-:Y:S04]  /*7610*/  DEPBAR.LE SB0, 0x0 ;  /* 0x000080000000791a */ /* 0x000fe80000000000 */
[----:B------:R-:W-:Y:S08]  /*7620*/  BAR.SYNC.DEFER_BLOCKING 0x0 ;  /* 0x0000000000007b1d */ /* 0x000ff00000010000 */
[----:B------:R-:W-:-:S05]  /*7630*/  @!P0 BRA `(.L_x_1058) ;  /* 0x0000018000008947 */ /* 0x000fca0003800000 */
[----:B-1----:R-:W-:Y:S02]  /*7640*/  IMAD.MOV.U32 R4, RZ, RZ, R128 ;  /* 0x000000ffff047224 */ /* 0x002fe400078e0080 */
[----:B------:R-:W-:Y:S02]  /*7650*/  IMAD.MOV.U32 R5, RZ, RZ, R87 ;  /* 0x000000ffff057224 */ /* 0x000fe400078e0057 */
[----:B------:R-:W-:Y:S02]  /*7660*/  IMAD R3, R0, c[0x0][0x208], RZ ;  /* 0x0000820000037a24 */ /* 0x000fe400078e02ff */
[C---:B------:R-:W-:Y:S04]  /*7670*/  IMAD.WIDE.U32 R4, R2.reuse, c[0x0][0x208], R4 ;  /* 0x0000820002047a25 */ /* 0x040fe800078e0004 */
[----:B------:R-:W-:Y:S01]  /*7680*/  IMAD R3, R2, c[0x0][0x20c], R3 ;  /* 0x0000830002037a24 */ /* 0x000fe200078e0203 */
[C---:B------:R-:W-:Y:S03]  /*7690*/  LEA R18, P0, R4.reuse, c[0x0][0x1f8], 0x1 ;  /* 0x00007e0004127a11 */ /* 0x040fe600078008ff */
[----:B------:R-:W-:Y:S05]  /*76a0*/  IMAD.IADD R3, R5, 0x1, R3 ;  /* 0x0000000105037824 */ /* 0x000fea00078e0203 */
[----:B------:R-:W-:Y:S02]  /*76b0*/  LEA.HI.X R19, R4, c[0x0][0x1fc], R3, 0x1, P0 ;  /* 0x00007f0004137a11 */ /* 0x000fe400000f0c03 */
        /* <DEDUP_REMOVED lines=16> */
.L_x_1058:
[----:B-1----:R-:W-:Y:S05]  /*77c0*/  BSYNC B0 ;  /* 0x0000000000007941 */ /* 0x002fea0003800000 */
.L_x_1057:
[----:B------:R-:W-:Y:S01]  /*77d0*/  ISETP.GE.AND P0, PT, R120, UR52, PT ;  /* 0x0000003478007c0c */ /* 0x000fe2000bf06270 */
[----:B------:R-:W-:Y:S01]  /*77e0*/  @!UPT UIADD3 URZ, URZ, URZ, URZ ;  /* 0x0000003f3f3ff290 */ /* 0x000fe2000fffe03f */
[----:B------:R-:W-:Y:S11]  /*77f0*/  BSSY B0, `(.L_x_1059) ;  /* 0x000001c000007945 */ /* 0x000ff60003800000 */
[----:B------:R-:W-:-:S05]  /*7800*/  @P0 BRA `(.L_x_1060) ;  /* 0x000001a000000947 */ /* 0x000fca0003800000 */
[----:B------:R-:W-:Y:S01]  /*7810*/  IADD3 R2, P0, R2, 0x20, RZ ;  /* 0x0000002002027810 */ /* 0x000fe20007f1e0ff */
[----:B------:R-:W-:Y:S02]  /*7820*/  IMAD.MOV.U32 R4, RZ, RZ, R128 ;  /* 0x000000ffff047224 */ /* 0x000fe400078e0080 */
[----:B------:R-:W-:Y:S02]  /*7830*/  IMAD.MOV.U32 R5, RZ, RZ, R87 ;  /* 0x000000ffff057224 */ /* 0x000fe400078e0057 */
[----:B------:R-:W-:Y:S02]  /*7840*/  IMAD.X R3, RZ, RZ, R0, P0 ;  /* 0x000000ffff037224 */ /* 0x000fe400000e0600 */
[----:B------:R-:W-:Y:S04]  /*7850*/  IMAD.WIDE.U32 R4, R2, c[0x0][0x208], R4 ;  /* 0x0000820002047a25 */ /* 0x000fe800078e0004 */
[----:B------:R-:W-:Y:S01]  /*7860*/  IMAD R3, R3, c[0x0][0x208], RZ ;  /* 0x0000820003037a24 */ /* 0x000fe200078e02ff */
[----:B------:R-:W-:Y:S03]  /*7870*/  LEA R18, P0, R4, c[0x0][0x1f8], 0x1 ;  /* 0x00007e0004127a11 */ /* 0x000fe600078008ff */
[----:B------:R-:W-:Y:S04]  /*7880*/  IMAD R3, R2, c[0x0][0x20c], R3 ;  /* 0x0000830002037a24 */ /* 0x000fe800078e0203 */
        /* <DEDUP_REMOVED lines=18> */
.L_x_1060:
[----:B------:R-:W-:Y:S05]  /*79b0*/  BSYNC B0 ;  /* 0x0000000000007941 */ /* 0x000fea0003800000 */
.L_x_1059:
[----:B------:R-:W-:Y:S06]  /*79c0*/  UISETP.GT.AND UP0, UPT, UR6, UR7, UPT ;  /* 0x000000070600728c */ /* 0x000fec000bf04270 */
[----:B------:R-:W-:Y:S11]  /*79d0*/  PLOP3.LUT P0, PT, PT, PT, UP0, 0x80, 0x0 ;  /* 0x000000000000781c */ /* 0x000ff60003f0f008 */
[----:B------:R-:W-:Y:S02]  /*79e0*/  @!UPT UIADD3 URZ, URZ, URZ, URZ ;  /* 0x0000003f3f3ff290 */ /* 0x000fe4000fffe03f */
[----:B------:R-:W-:-:S05]  /*79f0*/  @!P0 BRA `(.L_x_1061) ;  /* 0x000001b000008947 */ /* 0x000fca0003800000 */
[----:B------:R-:W-:Y:S01]  /*7a00*/  UIADD3 UR38, UR6, -0x1, URZ ;  /* 0xffffffff06267890 */ /* 0x000fe2000fffe03f */
[----:B------:R-:W-:Y:S01]  /*7a10*/  ISETP.GE.AND P1, PT, R117, 0x1, PT ;  /* 0x000000017500780c */ /* 0x000fe20003f26270 */
[----:B------:R-:W-:Y:S02]  /*7a20*/  IMAD.MOV.U32 R2, RZ, RZ, R132 ;  /* 0x000000ffff027224 */ /* 0x000fe400078e0084 */
[----:B------:R-:W-:Y:S01]  /*7a30*/  USHF.R.S32.HI UR10, URZ, 0x1f, UR38 ;  /* 0x0000001f3f0a7899 */ /* 0x000fe20008011426 */
[----:B------:R-:W-:Y:S01]  /*7a40*/  IMAD.MOV.U32 R3, RZ, RZ, R147 ;  /* 0x000000ffff037224 */ /* 0x000fe200078e0093 */
[----:B------:R-:W-:Y:S03]  /*7a50*/  UIMAD UR5, UR8, UR38, URZ ;  /* 0x00000026080572a4 */ /* 0x000fe6000f8e023f */
[----:B------:R-:W-:Y:S01]  /*7a60*/  IMAD.WIDE.U32 R2, R86, UR38, R2 ;  /* 0x0000002656027c25 */ /* 0x000fe2000f8e0002 */
[----:B------:R-:W-:Y:S04]  /*7a70*/  UIMAD UR5, UR10, UR28, UR5 ;  /* 0x0000001c0a0572a4 */ /* 0x000fe8000f8e0205 */
[C---:B-1----:R-:W-:Y:S02]  /*7a80*/  @P1 LEA R4, P0, R2.reuse, c[0x0][0x220], 0x1 ;  /* 0x0000880002041a11 */ /* 0x042fe400078008ff */
[----:B------:R-:W-:Y:S04]  /*7a90*/  IADD3 R0, R3, UR5, RZ ;  /* 0x0000000503007c10 */ /* 0x000fe8000fffe0ff */
[C---:B------:R-:W-:Y:S02]  /*7aa0*/  @P1 LEA.HI.X R5, R2.reuse, c[0x0][0x224], R0, 0x1, P0 ;  /* 0x0000890002051a11 */ /* 0x040fe400000f0c00 */
[----:B------:R-:W-:Y:S03]  /*7ab0*/  ISETP.GE.AND P0, PT, R117, 0x21, PT ;  /* 0x000000217500780c */ /* 0x000fe60003f06270 */
[----:B------:R-:W-:Y:S01]  /*7ac0*/  @!PT LDS RZ, [RZ] ;  /* 0x00000000fffff984 */ /* 0x000fe20000000800 */
[----:B------:R-:W-:Y:S01]  /*7ad0*/  @!PT LDS RZ, [RZ] ;  /* 0x00000000fffff984 */ /* 0x000fe20000000800 */
[----:B------:R-:W-:Y:S01]  /*7ae0*/  @!PT LDS RZ, [RZ] ;  /* 0x00000000fffff984 */ /* 0x000fe20000000800 */
[----:B------:R1:W-:Y:S04]  /*7af0*/  @P1 LDGSTS.E.BYPASS.LTC128B.128 [R123+0xa080], [R4.64], !P3 ;  /* 0x0a080000047b1fae */ /* 0x0003e8000d901d5e */
[----:B------:R1:W-:Y:S04]  /*7b00*/  @P1 LDGSTS.E.BYPASS.LTC128B.128 [R123+0xb880], [R4.64+0x80], !P6 ;  /* 0x0b880080047b1fae */ /* 0x0003e8000f101d5e */
[----:B------:R1:W-:Y:S02]  /*7b10*/  @P1 LDGSTS.E.BYPASS.LTC128B.128 [R123+0xd080], [R4.64+0x100], !P5 ;  /* 0x0d080100047b1fae */ /* 0x0003e4000e901d5e */
[----:B------:R-:W-:Y:S02]  /*7b20*/  @P0 IADD3 R2, P2, R2, UR48, RZ ;  /* 0x0000003002020c10 */ /* 0x000fe4000ff5e0ff */
[----:B------:R1:W-:Y:S02]  /*7b30*/  @P1 LDGSTS.E.BYPASS.LTC128B.128 [R123+0xe880], [R4.64+0x180], !P4 ;  /* 0x0e880180047b1fae */ /* 0x0003e4000e101d5e */
[----:B------:R-:W-:Y:S02]  /*7b40*/  @P0 IADD3.X R3, R0, UR45, RZ, P2, !PT ;  /* 0x0000002d00030c10 */ /* 0x000fe400097fe4ff */
[C---:B------:R-:W-:Y:S04]  /*7b50*/  @P0 LEA R6, P2, R2.reuse, c[0x0][0x220], 0x1 ;  /* 0x0000880002060a11 */ /* 0x040fe800078408ff */
[----:B------:R-:W-:Y:S05]  /*7b60*/  @P0 LEA.HI.X R7, R2, c[0x0][0x224], R3, 0x1, P2 ;  /* 0x0000890002070a11 */ /* 0x000fea00010f0c03 */
[----:B------:R1:W-:Y:S04]  /*7b70*/  @P0 LDGSTS.E.BYPASS.LTC128B.128 [R123+0xb080], [R6.64], !P3 ;  /* 0x0b080000067b0fae */ /* 0x0003e8000d901d5e */
[----:B------:R1:W-:Y:S04]  /*7b80*/  @P0 LDGSTS.E.BYPASS.LTC128B.128 [R123+0xc880], [R6.64+0x80], !P6 ;  /* 0x0c880080067b0fae */ /* 0x0003e8000f101d5e */
[----:B------:R1:W-:Y:S04]  /*7b90*/  @P0 LDGSTS.E.BYPASS.LTC128B.128 [R123+0xe080], [R6.64+0x100], !P5 ;  /* 0x0e080100067b0fae */ /* 0x0003e8000e901d5e */
[----:B------:R1:W-:Y:S02]  /*7ba0*/  @P0 LDGSTS.E.BYPASS.LTC128B.128 [R123+0xf880], [R6.64+0x180], !P4 ;  /* 0x0f880180067b0fae */ /* 0x0003e4000e101d5e */
.L_x_1061:
[----:B------:R-:W0:Y:S01]  /*7bb0*/  LDGDEPBAR ;  /* 0x00000000000079af */ /* 0x000e220000000000 */
[----:B------:R-:W-:Y:S01]  /*7bc0*/  UIADD3 UR6, UR6, -0x1, URZ ;  /* 0xffffffff06067890 */ /* 0x000fe2000fffe03f */
[----:B------:R-:W-:Y:S11]  /*7bd0*/  PLOP3.LUT P0, PT, PT, PT, UP0, 0x80, 0x0 ;  /* 0x000000000000781c */ /* 0x000ff60003f0f008 */
[----:B------:R-:W-:Y:S02]  /*7be0*/  @!UPT UIADD3 URZ, URZ, URZ, URZ ;  /* 0x0000003f3f3ff290 */ /* 0x000fe4000fffe03f */
[----:B------:R-:W-:-:S05]  /*7bf0*/  @P0 BRA `(.L_x_1062) ;  /* 0xffffa7f000000947 */ /* 0x000fca000383ffff */
[----:B------:R-:W-:Y:S06]  /*7c00*/  BAR.SYNC.DEFER_BLOCKING 0x0 ;  /* 0x0000000000007b1d */ /* 0x000fec0000010000 */
.L_x_1022:
[----:B------:R-:W-:Y:S02]  /*7c10*/  UISETP.NE.AND UP1, UPT, UR26, URZ, UPT ;  /* 0x0000003f1a00728c */ /* 0x000fe4000bf25270 */
[----:B------:R-:W-:Y:S02]  /*7c20*/  UISETP.NE.AND UP0, UPT, UR25, URZ, UPT ;  /* 0x0000003f1900728c */ /* 0x000fe4000bf05270 */
[----:B------:R-:W-:Y:S02]  /*7c30*/  UIADD3 UR6, UR19, 0x7f, URZ ;  /* 0x0000007f13067890 */ /* 0x000fe4000fffe03f */
[----:B------:R-:W-:Y:S02]  /*7c40*/  ULDC.64 UR4, c[0x0][0x2c8] ;  /* 0x0000b20000047ab9 */ /* 0x000fe40000000a00 */
[----:B------:R-:W-:Y:S01]  /*7c50*/  UIMAD.WIDE.U32 UR8, UR6, UR4, URZ ;  /* 0x00000004060872a5 */ /* 0x000fe2000f8e003f */
[----:B------:R-:W-:Y:S01]  /*7c60*/  PLOP3.LUT P0, PT, PT, PT, UP0, 0x40, 0x0 ;  /* 0x000000000000781c */ /* 0x000fe20003f0e808 */
[----:B------:R-:W-:-:S02]  /*7c70*/  ULDC UR7, c[0x0][0x328] ;  /* 0x0000ca0000077ab9 */ /* 0x000fc40000000800 */
[----:B------:R-:W-:Y:S02]  /*7c80*/  @UP1 USHF.R.U32.HI UR6, URZ, UR5, UR9 ;  /* 0x000000053f061299 */ /* 0x000fe40008011609 */
[----:B------:R-:W-:Y:S02]  /*7c90*/  UIADD3 UR20, UR20, UR21, URZ ;  /* 0x0000001514147290 */ /* 0x000fe4000fffe03f */
[----:B------:R-:W-:-:S04]  /*7ca0*/  UIADD3 UR14, UR14, UR6, URZ ;  /* 0x000000060e0e7290 */ /* 0x000fc8000fffe03f */
[----:B------:R-:W-:Y:S02]  /*7cb0*/  UIADD3 UR7, UR14, UR7, URZ ;  /* 0x000000070e077290 */ /* 0x000fe4000fffe03f */
        /* <DEDUP_REMOVED lines=13> */
.L_x_1064:
[----:B------:R-:W-:Y:S02]  /*7d90*/  UISETP.NE.AND UP0, UPT, UR6, 0x1, UPT ;  /* 0x000000010600788c */ /* 0x000fe4000bf05270 */
[----:B------:R-:W-:Y:S02]  /*7da0*/  ULDC.64 UR4, c[0x0][0x330] ;  /* 0x0000cc0000047ab9 */ /* 0x000fe40000000a00 */
[----:B------:R-:W-:-:S07]  /*7db0*/  UIMAD.WIDE.U32 UR10, UR8, UR4, URZ ;  /* 0x00000004080a72a5 */ /* 0x000fce000f8e003f */
[----:B------:R-:W-:Y:S02]  /*7dc0*/  @UP0 UMOV UR9, UR11 ;  /* 0x0000000b00090c82 */ /* 0x000fe40008000000 */
[----:B------:R-:W-:Y:S02]  /*7dd0*/  @UP0 USHF.R.U32.HI UR8, URZ, UR5, UR9 ;  /* 0x000000053f080299 */ /* 0x000fe40008011609 */
.L_x_1065:
[----:B------:R-:W-:Y:S02]  /*7de0*/  ULDC UR4, c[0x0][0x32c] ;  /* 0x0000cb0000047ab9 */ /* 0x000fe40000000800 */
[----:B------:R-:W-:-:S04]  /*7df0*/  UIMAD UR4, UR8, UR6, UR4 ;  /* 0x00000006080472a4 */ /* 0x000fc8000f8e0204 */
[----:B------:R-:W-:-:S04]  /*7e00*/  UISETP.LT.AND UP0, UPT, UR7, UR4, UPT ;  /* 0x000000040700728c */ /* 0x000fc8000bf01270 */
[----:B------:R-:W-:Y:S02]  /*7e10*/  USEL UR7, UR7, UR4, UP0 ;  /* 0x0000000407077287 */ /* 0x000fe40008000000 */
.L_x_1063:
[----:B------:R-:W-:Y:S02]  /*7e20*/  UISETP.NE.AND UP0, UPT, UR26, URZ, UPT ;  /* 0x0000003f1a00728c */ /* 0x000fe4000bf05270 */
[----:B------:R-:W-:Y:S02]  /*7e30*/  UIADD3 UR8, UR7, 0x2f, URZ ;  /* 0x0000002f07087890 */ /* 0x000fe4000fffe03f */
[----:B------:R-:W-:Y:S02]  /*7e40*/  ULDC.64 UR4, c[0x0][0x2c8] ;  /* 0x0000b20000047ab9 */ /* 0x000fe40000000a00 */
[----:B------:R-:W-:Y:S02]  /*7e50*/  UISETP.NE.AND UP1, UPT, UR25, URZ, UPT ;  /* 0x0000003f1900728c */ /* 0x000fe4000bf25270 */
[----:B------:R-:W-:Y:S02]  /*7e60*/  UIMAD.WIDE.U32 UR10, UR19, UR4, URZ ;  /* 0x00000004130a72a5 */ /* 0x000fe4000f8e003f */
[----:B------:R-:W-:-:S02]  /*7e70*/  UIMAD.WIDE UR8, UR8, 0x2aaaaaab, URZ ;  /* 0x2aaaaaab080878a5 */ /* 0x000fc4000f8e023f */
[----:B------:R-:W-:Y:S01]  /*7e80*/  PLOP3.LUT P0, PT, PT, PT, UP1, 0x40, 0x0 ;  /* 0x000000000000781c */ /* 0x000fe20003f0e818 */
[----:B------:R-:W-:Y:S02]  /*7e90*/  UMOV UR4, UR19 ;  /* 0x0000001300047c82 */ /* 0x000fe40008000000 */
[----:B------:R-:W-:Y:S02]  /*7ea0*/  USHF.R.U32.HI UR8, URZ, 0x1f, UR9 ;  /* 0x0000001f3f087899 */ /* 0x000fe40008011609 */
[----:B------:R-:W-:Y:S02]  /*7eb0*/  @UP0 UMOV UR7, UR11 ;  /* 0x0000000b00070c82 */ /* 0x000fe40008000000 */
[----:B------:R-:W-:Y:S02]  /*7ec0*/  @UP0 USHF.R.U32.HI UR4, URZ, UR5, UR7 ;  /* 0x000000053f040299 */ /* 0x000fe40008011607 */
[----:B------:R-:W-:Y:S02]  /*7ed0*/  ULEA.HI.SX32 UR8, UR9, UR8, 0x1d ;  /* 0x0000000809087291 */ /* 0x000fe4000f8fea3f */
[----:B------:R-:W-:-:S02]  /*7ee0*/  UIADD3 UR4, UR13, UR4, URZ ;  /* 0x000000040d047290 */ /* 0x000fc4000fffe03f */
        /* <DEDUP_REMOVED lines=17> */
.L_x_1067:
[----:B------:R-:W-:Y:S02]  /*8000*/  ULDC UR4, c[0x0][0x32c] ;  /* 0x0000cb0000047ab9 */ /* 0x000fe40000000800 */
[----:B------:R-:W-:-:S03]  /*8010*/  UISETP.NE.AND UP0, UPT, UR4, 0x1, UPT ;  /* 0x000000010400788c */ /* 0x000fc6000bf05270 */
[----:B------:R-:W-:Y:S02]  /*8020*/  ULDC.64 UR4, c[0x0][0x330] ;  /* 0x0000cc0000047ab9 */ /* 0x000fe40000000a00 */
[----:B------:R-:W-:-:S06]  /*8030*/  UIMAD.WIDE.U32 UR8, UR7, UR4, URZ ;  /* 0x00000004070872a5 */ /* 0x000fcc000f8e003f */
[----:B------:R-:W-:Y:S02]  /*8040*/  @UP0 USHF.R.U32.HI UR7, URZ, UR5, UR9 ;  /* 0x000000053f070299 */ /* 0x000fe40008011609 */
.L_x_1068:
[----:B------:R-:W-:Y:S02]  /*8050*/  ULDC UR4, c[0x0][0x32c] ;  /* 0x0000cb0000047ab9 */ /* 0x000fe40000000800 */
[----:B------:R-:W-:-:S04]  /*8060*/  UIMAD UR4, UR7, UR4, URZ ;  /* 0x00000004070472a4 */ /* 0x000fc8000f8e023f */
[----:B------:R-:W-:-:S04]  /*8070*/  UISETP.LT.AND UP0, UPT, UR6, UR4, UPT ;  /* 0x000000040600728c */ /* 0x000fc8000bf01270 */
[----:B------:R-:W-:-:S04]  /*8080*/  USEL UR6, UR6, UR4, !UP0 ;  /* 0x0000000406067287 */ /* 0x000fc8000c000000 */
.L_x_1066:
[----:B------:R-:W-:Y:S01]  /*8090*/  UIMAD.WIDE UR4, UR6, 0x2aaaaaab, URZ ;  /* 0x2aaaaaab060478a5 */ /* 0x000fe2000f8e023f */
[----:B------:R-:W-:Y:S01]  /*80a0*/  PLOP3.LUT P2, PT, PT, PT, PT, 0x80, 0x0 ;  /* 0x000000000000781c */ /* 0x000fe20003f4f070 */
[----:B------:R-:W-:Y:S01]  /*80b0*/  CS2R R130, SRZ ;  /* 0x0000000000827805 */ /* 0x000fe2000001ff00 */
[----:B------:R-:W-:Y:S01]  /*80c0*/  CS2R R128, SRZ ;  /* 0x0000000000807805 */ /* 0x000fe2000001ff00 */
[----:B------:R-:W-:Y:S01]  /*80d0*/  USHF.R.U32.HI UR4, URZ, 0x1f, UR5 ;  /* 0x0000001f3f047899 */ /* 0x000fe20008011605 */
[----:B------:R-:W-:Y:S01]  /*80e0*/  CS2R R126, SRZ ;  /* 0x00000000007e7805 */ /* 0x000fe2000001ff00 */
[----:B------:R-:W-:Y:S01]  /*80f0*/  CS2R R124, SRZ ;  /* 0x00000000007c7805 */ /* 0x000fe2000001ff00 */
[----:B-1----:R-:W-:Y:S01]  /*8100*/  CS2R R122, SRZ ;  /* 0x00000000007a7805 */ /* 0x002fe2000001ff00 */
[----:B------:R-:W-:Y:S01]  /*8110*/  ULEA.HI.SX32 UR4, UR5, UR4, 0x1d ;  /* 0x0000000405047291 */ /* 0x000fe2000f8fea3f */
        /* <DEDUP_REMOVED lines=16> */
[----:B-----5:R-:W-:Y:S01]  /*8220*/  CS2R R94, SRZ ;  /* 0x00000000005e7805 */ /* 0x020fe2000001ff00 */
        /* <DEDUP_REMOVED lines=46> */
[----:B------:R-:W-:-:S02]  /*8510*/  IMAD.MOV.U32 R8, RZ, RZ, RZ ;  /* 0x000000ffff087224 */ /* 0x000fc400078e00ff */
[----:B------:R-:W-:Y:S01]  /*8520*/  IMAD.MOV.U32 R4, RZ, RZ, RZ ;  /* 0x000000ffff047224 */ /* 0x000fe200078e00ff */
[----:B------:R-:W-:Y:S05]  /*8530*/  @!P0 BRA `(.L_x_1069) ;  /* 0x0001831000008947 */ /* 0x000fea0003800000 */
[----:B------:R-:W-:Y:S02]  /*8540*/  ULDC.64 UR4, c[0x0][0x340] ;  /* 0x0000d00000047ab9 */ /* 0x000fe40000000a00 */
[----:B------:R-:W-:Y:S02]  /*8550*/  UISETP.NE.U32.AND UP1, UPT, URZ, UR4, UPT ;  /* 0x000000043f00728c */ /* 0x000fe4000bf25070 */
[----:B------:R-:W-:Y:S02]  /*8560*/  ULDC.64 UR8, c[0x0][0x340] ;  /* 0x0000d00000087ab9 */ /* 0x000fe40000000a00 */
[----:B------:R-:W-:Y:S02]  /*8570*/  UISETP.NE.AND.EX UP1, UPT, URZ, UR5, UPT, UP1 ;  /* 0x000000053f00728c */ /* 0x000fe4000bf25310 */
[----:B------:R-:W-:-:S04]  /*8580*/  UISETP.NE.AND UP2, UPT, UR26, URZ, UPT ;  /* 0x0000003f1a00728c */ /* 0x000fc8000bf45270 */
        /* <DEDUP_REMOVED lines=8> */
[CC--:B------:R-:W-:Y:S01]  /*8610*/  LEA.HI R7, R65.reuse, R84.reuse, RZ, 0x4 ;  /* 0x0000005441077211 */ /* 0x0c0fe200078f20ff */
[----:B------:R-:W-:Y:S01]  /*8620*/  UISETP.NE.U32.AND UP0, UPT, URZ, UR4, UPT ;  /* 0x000000043f00728c */ /* 0x000fe2000bf05070 */
[----:B------:R-:W-:Y:S01]  /*8630*/  LEA.HI R228, R65, R84, RZ, 0x3 ;  /* 0x0000005441e47211 */ /* 0x000fe200078f18ff */
[----:B------:R-:W-:Y:S01]  /*8640*/  USHF.R.S32.HI UR7, URZ, 0x1f, UR22 ;  /* 0x0000001f3f077899 */ /* 0x000fe20008011416 */
[----:B------:R-:W-:Y:S01]  /*8650*/  SHF.R.S32.HI R0, RZ, 0x4, R7 ;  /* 0x00000004ff007819 */ /* 0x000fe20000011407 */
[----:B------:R-:W-:Y:S01]  /*8660*/  UISETP.NE.AND.EX UP0, UPT, URZ, UR5, UPT, UP0 ;  /* 0x000000053f00728c */ /* 0x000fe2000bf05300 */
[----:B------:R-:W-:Y:S01]  /*8670*/  LOP3.LUT R69, R228, 0xfffffff8, RZ, 0xc0, !PT ;  /* 0xfffffff8e4457812 */ /* 0x000fe200078ec0ff */
[----:B------:R-:W-:Y:S01]  /*8680*/  USHF.R.S32.HI UR14, URZ, 0x1f, UR20 ;  /* 0x0000001f3f0e7899 */ /* 0x000fe20008011414 */
[----:B------:R-:W-:Y:S01]  /*8690*/  LEA.HI R56, R7, R0, RZ, 0x1 ;  /* 0x0000000007387211 */ /* 0x000fe200078f08ff */
[----:B------:R-:W-:Y:S01]  /*86a0*/  ULDC.64 UR4, c[0x0][0x178] ;  /* 0x00005e0000047ab9 */ /* 0x000fe20000000a00 */
[----:B------:R-:W-:Y:S01]  /*86b0*/  SHF.R.S32.HI R228, RZ, 0x3, R228 ;  /* 0x00000003ffe47819 */ /* 0x000fe200000114e4 */
[----:B------:R-:W-:Y:S01]  /*86c0*/  UIMAD UR7, UR7, UR4, URZ ;  /* 0x00000004070772a4 */ /* 0x000fe2000f8e023f */
[----:B------:R-:W-:Y:S01]  /*86d0*/  IMAD.IADD R69, R84, 0x1, -R69 ;  /* 0x0000000154457824 */ /* 0x000fe200078e0a45 */
[----:B------:R-:W-:Y:S01]  /*86e0*/  PLOP3.LUT P1, PT, PT, PT, UP2, 0x80, 0x0 ;  /* 0x000000000000781c */ /* 0x000fe20003f2f028 */
[----:B------:R-:W-:Y:S01]  /*86f0*/  UIMAD.WIDE.U32 UR8, UR22, UR4, URZ ;  /* 0x00000004160872a5 */ /* 0x000fe2000f8e003f */
[----:B------:R-:W-:Y:S01]  /*8700*/  LOP3.LUT R56, R56, 0xfffffffe, RZ, 0xc0, !PT ;  /* 0xfffffffe38387812 */ /* 0x000fe200078ec0ff */
[----:B------:R-:W-:Y:S01]  /*8710*/  UIMAD UR22, UR22, UR5, UR7 ;  /* 0x00000005161672a4 */ /* 0x000fe2000f8e0207 */
[----:B------:R-:W-:Y:S01]  /*8720*/  IMAD R5, R69, 0x20, R228 ;  /* 0x0000002045057824 */ /* 0x000fe200078e02e4 */
[----:B------:R-:W-:Y:S01]  /*8730*/  IADD3 R12, R228, UR19, RZ ;  /* 0x00000013e40c7c10 */ /* 0x000fe2000fffe0ff */
[----:B------:R-:W-:Y:S01]  /*8740*/  ULDC UR7, c[0x0][0x2c4] ;  /* 0x0000b10000077ab9 */ /* 0x000fe20000000800 */
[----:B------:R-:W-:Y:S01]  /*8750*/  PLOP3.LUT P0, PT, PT, PT, UP2, 0x80, 0x0 ;  /* 0x000000000000781c */ /* 0x000fe20003f0f028 */
[----:B------:R-:W-:Y:S01]  /*8760*/  UIMAD UR7, UR23, UR7, URZ ;  /* 0x00000007170772a4 */ /* 0x000fe2000f8e023f */
[----:B------:R-:W-:Y:S01]  /*8770*/  IMAD.IADD R56, R0, 0x1, -R56 ;  /* 0x0000000100387824 */ /* 0x000fe200078e0a38 */
[----:B------:R-:W-:Y:S01]  /*8780*/  IADD3 R0, R12, 0x20, RZ ;  /* 0x000000200c007810 */ /* 0x000fe20007ffe0ff */
[----:B------:R-:W-:Y:S01]  /*8790*/  ULDC.64 UR4, c[0x0][0x1b8] ;  /* 0x00006e0000047ab9 */ /* 0x000fe20000000a00 */
[----:B------:R-:W-:Y:S01]  /*87a0*/  IADD3 R5, R5, UR19, RZ ;  /* 0x0000001305057c10 */ /* 0x000fe2000fffe0ff */
[----:B------:R-:W-:Y:S01]  /*87b0*/  IMAD.SHL.U32 R66, R69, 0x8, RZ ;  /* 0x0000000845427824 */ /* 0x000fe200078e00ff */
[----:B------:R-:W-:Y:S01]  /*87c0*/  ISETP.GE.AND P4, PT, R0, UR7, PT ;  /* 0x0000000700007c0c */ /* 0x000fe2000bf86270 */
[----:B------:R-:W-:Y:S01]  /*87d0*/  UIMAD UR10, UR16, UR4, URZ ;  /* 0x00000004100a72a4 */ /* 0x000fe2000f8e023f */
[----:B------:R-:W-:Y:S01]  /*87e0*/  LOP3.LUT R7, R7, 0xfffffff0, RZ, 0xc0, !PT ;  /* 0xfffffff007077812 */ /* 0x000fe200078ec0ff */
[----:B------:R-:W-:Y:S01]  /*87f0*/  @P1 IMAD.HI.U32 R0, R5, c[0x0][0x2c8], RZ ;  /* 0x0000b20005001a27 */ /* 0x000fe200078e00ff */
[----:B------:R-:W-:Y:S01]  /*8800*/  UMOV UR28, UR8 ;  /* 0x00000008001c7c82 */ /* 0x000fe20008000000 */
[C---:B-1----:R-:W-:Y:S01]  /*8810*/  IADD3 R2, R66.reuse, 0x80, RZ ;  /* 0x0000008042027810 */ /* 0x042fe20007ffe0ff */
[----:B------:R-:W-:Y:S01]  /*8820*/  UIADD3 UR29, UR9, UR22, URZ ;  /* 0x00000016091d7290 */ /* 0x000fe2000fffe03f */
[----:B------:R-:W-:Y:S01]  /*8830*/  IMAD.MOV.U32 R13, RZ, RZ, R5 ;  /* 0x000000ffff0d7224 */ /* 0x000fe200078e0005 */
[----:B------:R-:W-:Y:S01]  /*8840*/  USHF.R.S32.HI UR8, URZ, 0x1f, UR24 ;  /* 0x0000001f3f087899 */ /* 0x000fe20008011418 */
[----:B------:R-:W-:Y:S01]  /*8850*/  @P0 SHF.R.U32.HI R13, RZ, c[0x0][0x2cc], R0 ;  /* 0x0000b300ff0d0a19 */ /* 0x000fe20000011600 */
[----:B------:R-:W-:Y:S01]  /*8860*/  UIMAD UR9, UR17, UR5, UR10 ;  /* 0x00000005110972a4 */ /* 0x000fe2000f8e020a */
[----:B------:R-:W-:Y:S01]  /*8870*/  IADD3 R4, R66, 0xc0, RZ ;  /* 0x000000c042047810 */ /* 0x000fe20007ffe0ff */
[----:B------:R-:W-:Y:S01]  /*8880*/  UIMAD.WIDE.U32 UR28, UR17, UR4, UR28 ;  /* 0x00000004111c72a5 */ /* 0x000fe2000f8e001c */
[----:B------:R-:W-:Y:S01]  /*8890*/  IADD3 R19, P0, R228, UR20, RZ ;  /* 0x00000014e4137c10 */ /* 0x000fe2000ff1e0ff */
[----:B------:R-:W-:Y:S01]  /*88a0*/  USEL UR10, UR8, URZ, !UP0 ;  /* 0x0000003f080a7287 */ /* 0x000fe2000c000000 */
[----:B------:R-:W-:Y:S01]  /*88b0*/  ISETP.GE.AND P6, PT, R2, c[0x0][0x198], PT ;  /* 0x0000660002007a0c */ /* 0x000fe20003fc6270 */
[----:B------:R-:W-:Y:S01]  /*88c0*/  ULDC.64 UR4, c[0x0][0x1c0] ;  /* 0x0000700000047ab9 */ /* 0x000fe20000000a00 */
[----:B------:R-:W-:Y:S01]  /*88d0*/  ISETP.GE.AND P5, PT, R4, c[0x0][0x198], PT ;  /* 0x0000660004007a0c */ /* 0x000fe20003fa6270 */
[----:B------:R-:W-:Y:S01]  /*88e0*/  USEL UR11, UR24, URZ, !UP0 ;  /* 0x0000003f180b7287 */ /* 0x000fe2000c000000 */
[----:B------:R-:W-:Y:S01]  /*88f0*/  LEA.HI.X.SX32 R6, R228, UR14, 0x1, P0 ;  /* 0x0000000ee4067c11 */ /* 0x000fe200080f0eff */
[----:B------:R-:W-:Y:S01]  /*8900*/  UIMAD UR10, UR10, UR4, URZ ;  /* 0x000000040a0a72a4 */ /* 0x000fe2000f8e023f */
[----:B------:R-:W-:Y:S01]  /*8910*/  P2R R0, PR, RZ, 0x40 ;  /* 0x00000040ff007803 */ /* 0x000fe20000000000 */
[----:B------:R-:W-:Y:S01]  /*8920*/  UIADD3 UR29, UR29, UR9, URZ ;  /* 0x000000091d1d7290 */ /* 0x000fe2000fffe03f */
[----:B------:R-:W-:Y:S01]  /*8930*/  P2R R0, PR, RZ, 0x20 ;  /* 0x00000020ff007803 */ /* 0x000fe20000000000 */
[----:B------:R-:W-:Y:S01]  /*8940*/  UIMAD UR5, UR11, UR5, UR10 ;  /* 0x000000050b0572a4 */ /* 0x000fe2000f8e020a */
[----:B------:R-:W-:Y:S01]  /*8950*/  IMAD R0, R6, c[0x0][0x1e0], RZ ;  /* 0x0000780006007a24 */ /* 0x000fe200078e02ff */
[----:B------:R-:W-:Y:S01]  /*8960*/  UIMAD.WIDE.U32 UR28, UR11, UR4, UR28 ;  /* 0x000000040b1c72a5 */ /* 0x000fe2000f8e001c */
[----:B------:R-:W-:Y:S01]  /*8970*/  IMAD.IADD R8, R84, 0x1, -R7 ;  /* 0x0000000154087824 */ /* 0x000fe200078e0a07 */
[----:B------:R-:W-:Y:S01]  /*8980*/  ISETP.GE.AND P2, PT, R12, UR7, PT ;  /* 0x000000070c007c0c */ /* 0x000fe2000bf46270 */
[----:B------:R-:W-:Y:S01]  /*8990*/  IMAD R7, R19, c[0x0][0x1e4], R0 ;  /* 0x0000790013077a24 */ /* 0x000fe200078e0200 */
[----:B------:R-:W-:Y:S01]  /*89a0*/  UIADD3 UR5, UR29, UR5, URZ ;  /* 0x000000051d057290 */ /* 0x000fe2000fffe03f */
[--C-:B------:R-:W-:Y:S01]  /*89b0*/  SHF.R.S32.HI R0, RZ, 0x1f, R13.reuse ;  /* 0x0000001fff007819 */ /* 0x100fe2000001140d */
[----:B------:R-:W-:Y:S01]  /*89c0*/  IMAD.MOV R14, RZ, RZ, -R13 ;  /* 0x000000ffff0e7224 */ /* 0x000fe200078e0a0d */
[----:B------:R-:W-:Y:S01]  /*89d0*/  SHF.R.S32.HI R15, RZ, 0x1f, R8 ;  /* 0x0000001fff0f7819 */ /* 0x000fe20000011408 */
[----:B------:R-:W-:Y:S01]  /*89e0*/  IMAD.U32 R17, RZ, RZ, UR29 ;  /* 0x0000001dff117e24 */ /* 0x000fe2000f8e00ff */
[----:B------:R-:W-:Y:S01]  /*89f0*/  LEA.HI R116, R65, R84, RZ, 0x6 ;  /* 0x0000005441747211 */ /* 0x000fe200078f30ff */
[----:B------:R-:W-:Y:S01]  /*8a00*/  IMAD.U32 R16, RZ, RZ, UR28 ;  /* 0x0000001cff107e24 */ /* 0x000fe2000f8e00ff */
[----:B------:R-:W-:Y:S01]  /*8a10*/  P2R R10, PR, RZ, 0x10 ;  /* 0x00000010ff0a7803 */ /* 0x000fe20000000000 */
[----:B------:R-:W-:Y:S01]  /*8a20*/  IMAD.U32 R17, RZ, RZ, UR5 ;  /* 0x00000005ff117e24 */ /* 0x000fe2000f8e00ff */
[----:B------:R-:W-:Y:S01]  /*8a30*/  ULDC.64 UR4, c[0x0][0x1e8] ;  /* 0x00007a0000047ab9 */ /* 0x000fe20000000a00 */
[----:B------:R-:W-:Y:S01]  /*8a40*/  IMAD R0, R0, c[0x0][0x1b0], RZ ;  /* 0x00006c0000007a24 */ /* 0x000fe200078e02ff */
[----:B------:R-:W-:Y:S01]  /*8a50*/  UIMAD UR4, UR16, UR4, URZ ;  /* 0x00000004100472a4 */ /* 0x000fe2000f8e023f */
[----:B------:R-:W-:Y:S01]  /*8a60*/  IMAD R14, R14, c[0x0][0x2c4], R5 ;  /* 0x0000b1000e0e7a24 */ /* 0x000fe200078e0205 */
[----:B------:R-:W-:Y:S01]  /*8a70*/  LEA.HI R5, R15, R8, RZ, 0x3 ;  /* 0x000000080f057211 */ /* 0x000fe200078f18ff */
[C---:B------:R-:W-:Y:S01]  /*8a80*/  IMAD R0, R13.reuse, c[0x0][0x1b4], R0 ;  /* 0x00006d000d007a24 */ /* 0x040fe200078e0200 */
[----:B------:R-:W-:Y:S01]  /*8a90*/  UIMAD UR9, UR17, UR5, UR4 ;  /* 0x00000005110972a4 */ /* 0x000fe2000f8e0204 */
[----:B------:R-:W-:Y:S01]  /*8aa0*/  IMAD.WIDE.U32 R16, R13, c[0x0][0x1b0], R16 ;  /* 0x00006c000d107a25 */ /* 0x000fe200078e0010 */
[----:B------:R-:W-:Y:S01]  /*8ab0*/  SHF.R.S32.HI R13, RZ, 0x1f, R14 ;  /* 0x0000001fff0d7819 */ /* 0x000fe2000001140e */
[----:B------:R-:W-:Y:S01]  /*8ac0*/  ULDC.64 UR4, c[0x0][0x210] ;  /* 0x0000840000047ab9 */ /* 0x000fe20000000a00 */
[----:B------:R-:W-:Y:S01]  /*8ad0*/  LOP3.LUT R15, R5, 0xfffffff8, RZ, 0xc0, !PT ;  /* 0xfffffff8050f7812 */ /* 0x000fe200078ec0ff */
[----:B------:R-:W-:Y:S01]  /*8ae0*/  IMAD.IADD R17, R17, 0x1, R0 ;  /* 0x0000000111117824 */ /* 0x000fe200078e0200 */
[----:B------:R-:W-:Y:S01]  /*8af0*/  UIMAD UR4, UR16, UR4, URZ ;  /* 0x00000004100472a4 */ /* 0x000fe2000f8e023f */
[----:B------:R-:W-:Y:S01]  /*8b00*/  IMAD R13, R13, c[0x0][0x1a8], RZ ;  /* 0x00006a000d0d7a24 */ /* 0x000fe200078e02ff */
[----:B------:R-:W-:Y:S01]  /*8b10*/  @!P2 SHF.R.S32.HI R11, RZ, 0x1f, R2 ;  /* 0x0000001fff0ba819 */ /* 0x000fe20000011402 */
[----:B------:R-:W-:Y:S01]  /*8b20*/  IMAD.SHL.U32 R86, R69, 0x8, RZ ;  /* 0x0000000845567824 */ /* 0x000fe200078e00ff */
[----:B------:R-:W-:Y:S01]  /*8b30*/  UIMAD UR4, UR17, UR5, UR4 ;  /* 0x00000005110472a4 */ /* 0x000fe2000f8e0204 */
[----:B------:R-:W-:Y:S01]  /*8b40*/  IMAD.IADD R8, R8, 0x1, -R15 ;  /* 0x0000000108087824 */ /* 0x000fe200078e0a0f */
[----:B------:R-:W-:Y:S01]  /*8b50*/  @!P2 LEA.HI R11, R11, R2, RZ, 0x3 ;  /* 0x000000020b0ba211 */ /* 0x000fe200078f18ff */
[C---:B------:R-:W-:Y:S01]  /*8b60*/  IMAD R13, R14.reuse, c[0x0][0x1ac], R13 ;  /* 0x00006b000e0d7a24 */ /* 0x040fe200078e020d */
[----:B------:R-:W-:Y:S01]  /*8b70*/  SHF.R.S32.HI R87, RZ, 0x1f, R86 ;  /* 0x0000001fff577819 */ /* 0x000fe20000011456 */
[----:B------:R-:W-:Y:S01]  /*8b80*/  IMAD.WIDE.U32 R14, R14, c[0x0][0x1a8], R16 ;  /* 0x00006a000e0e7a25 */ /* 0x000fe200078e0010 */
[C---:B------:R-:W-:Y:S01]  /*8b90*/  LOP3.LUT P4, RZ, R8.reuse, 0x4, RZ, 0xc0, !PT ;  /* 0x0000000408ff7812 */ /* 0x040fe2000788c0ff */
[----:B------:R-:W-:Y:S01]  /*8ba0*/  BSSY B0, `(.L_x_1070) ;  /* 0x0000073000007945 */ /* 0x000fe20003800000 */
[----:B------:R-:W-:Y:S01]  /*8bb0*/  LOP3.LUT P1, RZ, R8, 0x2, RZ, 0xc0, !PT ;  /* 0x0000000208ff7812 */ /* 0x000fe2000782c0ff */
[----:B------:R-:W-:Y:S01]  /*8bc0*/  IMAD.IADD R16, R15, 0x1, R13 ;  /* 0x000000010f107824 */ /* 0x000fe200078e020d */
[----:B------:R-:W-:Y:S01]  /*8bd0*/  LEA R17, P0, R14, c[0x0][0x160], 0x1 ;  /* 0x000058000e117a11 */ /* 0x000fe200078008ff */
[----:B------:R-:W-:Y:S01]  /*8be0*/  IMAD R6, R6, c[0x0][0x208], RZ ;  /* 0x0000820006067a24 */ /* 0x000fe200078e02ff */
[----:B------:R-:W-:Y:S01]  /*8bf0*/  @!P2 SHF.R.S32.HI R9, RZ, 0x1f, R4 ;  /* 0x0000001fff09a819 */ /* 0x000fe20000011404 */
[----:B------:R-:W-:Y:S01]  /*8c00*/  IMAD.WIDE.U32 R20, R19, c[0x0][0x1e0], R86 ;  /* 0x0000780013147a25 */ /* 0x000fe200078e0056 */
[----:B------:R-:W-:-:S02]  /*8c10*/  LEA.HI.X R16, R14, c[0x0][0x164], R16, 0x1, P0 ;  /* 0x000059000e107a11 */ /* 0x000fc400000f0c10 */
[----:B------:R-:W-:Y:S01]  /*8c20*/  SHFL.IDX PT, R14, R17, RZ, 0x181f ;  /* 0x00181fff110e7589 */ /* 0x000fe200000e0000 */
[----:B------:R-:W-:Y:S01]  /*8c30*/  IMAD R6, R19, c[0x0][0x20c], R6 ;  /* 0x0000830013067a24 */ /* 0x000fe200078e0206 */
[----:B------:R-:W-:Y:S01]  /*8c40*/  @!P2 LOP3.LUT R11, R11, 0xfffffff8, RZ, 0xc0, !PT ;  /* 0xfffffff80b0ba812 */ /* 0x000fe200078ec0ff */
[----:B------:R-:W-:Y:S01]  /*8c50*/  IMAD.WIDE.U32 R18, R19, c[0x0][0x208], R86 ;  /* 0x0000820013127a25 */ /* 0x000fe200078e0056 */
[----:B------:R-:W1:Y:S01]  /*8c60*/  SHFL.IDX PT, R15, R16, RZ, 0x181f ;  /* 0x00181fff100f7589 */ /* 0x000e6200000e0000 */
[----:B------:R-:W-:Y:S02]  /*8c70*/  @!P2 LEA.HI R9, R9, R4, RZ, 0x3 ;  /* 0x000000040909a211 */ /* 0x000fe400078f18ff */
[----:B------:R-:W-:Y:S01]  /*8c80*/  IMAD.SHL.U32 R0, R8, 0x40, RZ ;  /* 0x0000004008007824 */ /* 0x000fe200078e00ff */
[----:B------:R-:W-:Y:S01]  /*8c90*/  LOP3.LUT R215, R215, 0xfffffffe, RZ, 0xc0, !PT ;  /* 0xfffffffed7d77812 */ /* 0x000fe200078ec0ff */
[----:B------:R-:W-:Y:S01]  /*8ca0*/  IMAD.IADD R21, R21, 0x1, R7 ;  /* 0x0000000115157824 */ /* 0x000fe200078e0207 */
[----:B------:R-:W-:Y:S01]  /*8cb0*/  @!P2 LOP3.LUT R9, R9, 0xfffffff8, RZ, 0xc0, !PT ;  /* 0xfffffff80909a812 */ /* 0x000fe200078ec0ff */
[----:B------:R-:W-:Y:S01]  /*8cc0*/  IMAD.IADD R19, R19, 0x1, R6 ;  /* 0x0000000113137824 */ /* 0x000fe200078e0206 */
[----:B------:R-:W-:Y:S01]  /*8cd0*/  LOP3.LUT R0, R0, 0x1c0, RZ, 0xc0, !PT ;  /* 0x000001c000007812 */ /* 0x000fe200078ec0ff */
[----:B------:R-:W-:-:S02]  /*8ce0*/  IMAD.U32 R217, RZ, RZ, UR17 ;  /* 0x00000011ffd97e24 */ /* 0x000fc4000f8e00ff */
[----:B------:R-:W-:Y:S02]  /*8cf0*/  IMAD.SHL.U32 R7, R56, 0x8, RZ ;  /* 0x0000000838077824 */ /* 0x000fe400078e00ff */
[----:B------:R-:W-:-:S03]  /*8d00*/  IMAD.WIDE.U32 R216, R217, c[0x0][0x210], R18 ;  /* 0x00008400d9d87a25 */ /* 0x000fc600078e0012 */
[----:B------:R-:W-:Y:S01]  /*8d10*/  LOP3.LUT R7, R0, 0x8, R7, 0xf8, !PT ;  /* 0x0000000800077812 */ /* 0x000fe200078ef807 */
[----:B------:R-:W-:Y:S01]  /*8d20*/  IMAD.SHL.U32 R119, R228, 0x40, RZ ;  /* 0x00000040e4777824 */ /* 0x000fe200078e00ff */
[----:B------:R-:W-:Y:S01]  /*8d30*/  SHF.R.U32.HI R0, RZ, 0x3, R0 ;  /* 0x00000003ff007819 */ /* 0x000fe20000011600 */
[----:B------:R-:W-:Y:S01]  /*8d40*/  IMAD.SHL.U32 R116, R116, 0x8, RZ ;  /* 0x0000000874747824 */ /* 0x000fe200078e00ff */
[----:B------:R-:W-:Y:S01]  /*8d50*/  IADD3 R217, R217, UR4, RZ ;  /* 0x00000004d9d97c10 */ /* 0x000fe2000fffe0ff */
[----:B------:R-:W-:Y:S01]  /*8d60*/  ULDC.64 UR4, c[0x0][0x350] ;  /* 0x0000d40000047ab9 */ /* 0x000fe20000000a00 */
[----:B------:R-:W-:Y:S01]  /*8d70*/  LOP3.LUT R0, R7, R0, RZ, 0x3c, !PT ;  /* 0x0000000007007212 */ /* 0x000fe200078e3cff */
[----:B------:R-:W-:Y:S01]  /*8d80*/  IMAD.MOV.U32 R7, RZ, RZ, 0x10 ;  /* 0x00000010ff077424 */ /* 0x000fe200078e00ff */
[----:B------:R-:W-:Y:S01]  /*8d90*/  LOP3.LUT R119, R119, 0x1c0, RZ, 0xc0, !PT ;  /* 0x000001c077777812 */ /* 0x000fe200078ec0ff */
[----:B------:R-:W-:Y:S01]  /*8da0*/  UISETP.NE.U32.AND UP0, UPT, URZ, UR4, UPT ;  /* 0x000000043f00728c */ /* 0x000fe2000bf05070 */
[----:B------:R-:W-:Y:S01]  /*8db0*/  LOP3.LUT R116, R116, 0xfffffe00, RZ, 0xc0, !PT ;  /* 0xfffffe0074747812 */ /* 0x000fe200078ec0ff */
[----:B------:R-:W-:Y:S01]  /*8dc0*/  IMAD.U32 R221, RZ, RZ, UR17 ;  /* 0x00000011ffdd7e24 */ /* 0x000fe2000f8e00ff */
[----:B------:R-:W-:Y:S01]  /*8dd0*/  LOP3.LUT R6, R119, 0x38, R86, 0xf8, !PT ;  /* 0x0000003877067812 */ /* 0x000fe200078ef856 */
[----:B------:R-:W-:Y:S01]  /*8de0*/  UISETP.NE.AND.EX UP0, UPT, URZ, UR5, UPT, UP0 ;  /* 0x000000053f00728c */ /* 0x000fe2000bf05300 */
[----:B------:R-:W-:Y:S01]  /*8df0*/  SHF.R.U32.HI R117, RZ, 0x3, R119 ;  /* 0x00000003ff757819 */ /* 0x000fe20000011677 */
[----:B------:R-:W-:Y:S01]  /*8e00*/  IMAD.WIDE.U32 R220, R221, c[0x0][0x1e8], R20 ;  /* 0x00007a00dddc7a25 */ /* 0x000fe200078e0014 */
[----:B------:R-:W-:Y:S01]  /*8e10*/  SEL R7, R7, 0xfffffff0, !P1 ;  /* 0xfffffff007077807 */ /* 0x000fe20004800000 */
[----:B------:R-:W-:Y:S01]  /*8e20*/  ULDC.64 UR4, c[0x0][0x1f0] ;  /* 0x00007c0000047ab9 */ /* 0x000fe20000000a00 */
[----:B------:R-:W-:Y:S01]  /*8e30*/  LOP3.LUT R6, R116, R6, R117, 0xf6, !PT ;  /* 0x0000000674067212 */ /* 0x000fe200078ef675 */
[----:B-1----:R-:W-:Y:S01]  /*8e40*/  @!P2 IMAD.WIDE R24, R11, 0x2, R14 ;  /* 0x000000020b18a825 */ /* 0x002fe200078e020e */
[C---:B------:R-:W-:Y:S01]  /*8e50*/  @!P2 LEA R18, P0, R66.reuse, R14, 0x1 ;  /* 0x0000000e4212a211 */ /* 0x040fe200078008ff */
[----:B------:R1:W3:Y:S01]  /*8e60*/  SHFL.IDX PT, R20, R17, 0x1, 0x181f ;  /* 0x00381f0011147f89 */ /* 0x0002e200000e0000 */
[----:B------:R-:W-:Y:S01]  /*8e70*/  IADD3 R221, R221, UR9, RZ ;  /* 0x00000009dddd7c10 */ /* 0x000fe2000fffe0ff */
[----:B------:R-:W-:Y:S01]  /*8e80*/  IMAD.SHL.U32 R11, R5, 0x40, RZ ;  /* 0x00000040050b7824 */ /* 0x000fe200078e00ff */
[----:B------:R-:W-:Y:S01]  /*8e90*/  @!P2 LEA.HI.X R19, R66, R15, R87, 0x1, P0 ;  /* 0x0000000f4213a211 */ /* 0x000fe200000f0c57 */
[----:B------:R1:W4:Y:S01]  /*8ea0*/  SHFL.IDX PT, R21, R16, 0x1, 0x181f ;  /* 0x00381f0010157f89 */ /* 0x00032200000e0000 */
[----:B------:R-:W-:-:S02]  /*8eb0*/  ISETP.NE.AND P0, PT, R10, RZ, PT ;  /* 0x000000ff0a00720c */ /* 0x000fc40003f05270 */
[----:B------:R-:W-:Y:S01]  /*8ec0*/  LOP3.LUT R0, R0, 0xfffffe00, R11, 0xf8, !PT ;  /* 0xfffffe0000007812 */ /* 0x000fe200078ef80b */
[----:B--2---:R2:W5:Y:S01]  /*8ed0*/  @P3 R2UR UR10, R3 ;  /* 0x00000000030a33c2 */ /* 0x00456200000e0000 */
[----:B------:R-:W-:Y:S02]  /*8ee0*/  ISETP.GE.AND P3, PT, R66, c[0x0][0x198], PT ;  /* 0x0000660042007a0c */ /* 0x000fe40003f66270 */
[----:B--2---:R-:W-:Y:S01]  /*8ef0*/  IADD3 R3, R86, 0x40, RZ ;  /* 0x0000004056037810 */ /* 0x004fe20007ffe0ff */
[----:B-----5:R-:W-:-:S03]  /*8f00*/  @UP1 USHF.R.S32.HI UR11, URZ, 0x1f, UR10 ;  /* 0x0000001f3f0b1899 */ /* 0x020fc6000801140a */
[----:B------:R-:W-:Y:S01]  /*8f10*/  @!P2 SHF.R.S32.HI R8, RZ, 0x1f, R3 ;  /* 0x0000001fff08a819 */ /* 0x000fe20000011403 */
[----:B------:R-:W-:Y:S01]  /*8f20*/  @!UP1 UMOV UR10, UR24 ;  /* 0x00000018000a9c82 */ /* 0x000fe20008000000 */
[----:B------:R-:W-:Y:S01]  /*8f30*/  ISETP.GE.AND P1, PT, R3, c[0x0][0x198], PT ;  /* 0x0000660003007a0c */ /* 0x000fe20003f26270 */
[----:B------:R-:W-:Y:S01]  /*8f40*/  USEL UR9, UR10, URZ, !UP0 ;  /* 0x0000003f0a097287 */ /* 0x000fe2000c000000 */
[----:B------:R-:W-:Y:S01]  /*8f50*/  @!P2 LEA.HI R13, R8, R3, RZ, 0x3 ;  /* 0x00000003080da211 */ /* 0x000fe200078f18ff */
[----:B------:R-:W-:Y:S01]  /*8f60*/  @!UP1 UMOV UR11, UR8 ;  /* 0x00000008000b9c82 */ /* 0x000fe20008000000 */
[----:B------:R-:W-:Y:S01]  /*8f70*/  @!P2 IMAD.SHL.U32 R8, R6, 0x2, RZ ;  /* 0x000000020608a824 */ /* 0x000fe200078e00ff */
[----:B------:R-:W-:Y:S01]  /*8f80*/  USEL UR8, UR11, URZ, !UP0 ;  /* 0x0000003f0b087287 */ /* 0x000fe2000c000000 */
[----:B------:R-:W-:-:S03]  /*8f90*/  @!P2 LOP3.LUT R13, R13, 0xfffffff8, RZ, 0xc0, !PT ;  /* 0xfffffff80d0da812 */ /* 0x000fc600078ec0ff */
[----:B------:R-:W-:Y:S01]  /*8fa0*/  UIMAD UR4, UR8, UR4, URZ ;  /* 0x00000004080472a4 */ /* 0x000fe2000f8e023f */
[----:B------:R2:W-:Y:S01]  /*8fb0*/  @!P2 LDGSTS.E.BYPASS.LTC128B.128 [R8+0x10080], [R18.64], !P3 ;  /* 0x100800001208afae */ /* 0x0005e2000d901d5e */
[--C-:B------:R-:W-:Y:S02]  /*8fc0*/  @!P2 IMAD.WIDE R22, R13, 0x2, R14.reuse ;  /* 0x000000020d16a825 */ /* 0x100fe400078e020e */
[----:B------:R-:W-:Y:S02]  /*8fd0*/  UIMAD UR10, UR9, UR5, UR4 ;  /* 0x00000005090a72a4 */ /* 0x000fe4000f8e0204 */
[----:B------:R-:W-:Y:S01]  /*8fe0*/  @!P2 IMAD.WIDE R14, R9, 0x2, R14 ;  /* 0x00000002090ea825 */ /* 0x000fe200078e020e */
[----:B------:R2:W-:Y:S01]  /*8ff0*/  @!P2 LDGSTS.E.BYPASS.LTC128B.128 [R8+0x14080], [R22.64], !P1 ;  /* 0x140800001608afae */ /* 0x0005e2000c901d5e */
[----:B------:R-:W-:Y:S02]  /*9000*/  ULDC.64 UR4, c[0x0][0x218] ;  /* 0x0000860000047ab9 */ /* 0x000fe40000000a00 */
[----:B------:R-:W-:Y:S01]  /*9010*/  UIMAD UR4, UR8, UR4, URZ ;  /* 0x00000004080472a4 */ /* 0x000fe2000f8e023f */
[----:B------:R2:W-:Y:S01]  /*9020*/  @!P2 LDGSTS.E.BYPASS.LTC128B.128 [R8+0x18080], [R24.64], !P6 ;  /* 0x180800001808afae */ /* 0x0005e2000f101d5e */
[----:B------:R-:W-:Y:S01]  /*9030*/  ISETP.GE.AND P6, PT, R86, c[0x0][0x1d4], PT ;  /* 0x0000750056007a0c */ /* 0x000fe20003fc6270 */
[----:B------:R-:W-:Y:S01]  /*9040*/  IMAD.U32 R9, RZ, RZ, UR9 ;  /* 0x00000009ff097e24 */ /* 0x000fe2000f8e00ff */
[----:B------:R-:W-:Y:S01]  /*9050*/  UIMAD UR4, UR9, UR5, UR4 ;  /* 0x00000005090472a4 */ /* 0x000fe2000f8e0204 */
[----:B------:R-:W-:Y:S01]  /*9060*/  IMAD.MOV.U32 R13, RZ, RZ, 0x20 ;  /* 0x00000020ff0d7424 */ /* 0x000fe200078e00ff */
[----:B------:R2:W-:Y:S01]  /*9070*/  @!P2 LDGSTS.E.BYPASS.LTC128B.128 [R8+0x1c080], [R14.64], !P5 ;  /* 0x1c0800000e08afae */ /* 0x0005e2000e901d5e */
[----:B------:R-:W-:-:S03]  /*9080*/  IMAD.WIDE.U32 R220, R9, c[0x0][0x1f0], R220 ;  /* 0x00007c0009dc7a25 */ /* 0x000fc600078e00dc */
[----:B------:R-:W-:Y:S01]  /*9090*/  SEL R5, R13, 0xffffffe0, !P4 ;  /* 0xffffffe00d057807 */ /* 0x000fe20006000000 */
[----:B------:R-:W-:Y:S01]  /*90a0*/  IMAD.WIDE.U32 R216, R9, c[0x0][0x218], R216 ;  /* 0x0000860009d87a25 */ /* 0x000fe200078e00d8 */
[----:B------:R-:W-:Y:S02]  /*90b0*/  IADD3 R9, R86, 0x80, RZ ;  /* 0x0000008056097810 */ /* 0x000fe40007ffe0ff */
[----:B------:R-:W-:Y:S02]  /*90c0*/  IADD3 R227, R221, UR10, RZ ;  /* 0x0000000adde37c10 */ /* 0x000fe4000fffe0ff */
[----:B------:R-:W-:Y:S02]  /*90d0*/  IADD3 R223, R217, UR4, RZ ;  /* 0x00000004d9df7c10 */ /* 0x000fe4000fffe0ff */
[----:B------:R-:W-:Y:S02]  /*90e0*/  @P6 LOP3.LUT R215, R215, 0x1, RZ, 0xfc, !PT ;  /* 0x00000001d7d76812 */ /* 0x000fe400078efcff */
[----:B------:R-:W-:-:S02]  /*90f0*/  ISETP.GE.AND P5, PT, R9, c[0x0][0x1d4], PT ;  /* 0x0000750009007a0c */ /* 0x000fc40003fa6270 */
[----:B------:R-:W-:Y:S02]  /*9100*/  ISETP.GE.AND P6, PT, R3, c[0x0][0x1d4], PT ;  /* 0x0000750003007a0c */ /* 0x000fe40003fc6270 */
[----:B--2---:R-:W-:-:S04]  /*9110*/  IADD3 R8, R86, 0xc0, RZ ;  /* 0x000000c056087810 */ /* 0x004fc80007ffe0ff */
[----:B------:R-:W-:Y:S01]  /*9120*/  ISETP.GE.AND P4, PT, R8, c[0x0][0x1d4], PT ;  /* 0x0000750008007a0c */ /* 0x000fe20003f86270 */
[----:B------:R-:W-:Y:S07]  /*9130*/  @P0 BRA `(.L_x_1071) ;  /* 0x0000019000000947 */ /* 0x000fee0003800000 */
[----:B-1-34-:R-:W-:Y:S01]  /*9140*/  IADD3 R14, R66, 0x80, RZ ;  /* 0x00000080420e7810 */ /* 0x01afe20007ffe0ff */
[----:B------:R-:W-:Y:S01]  /*9150*/  IMAD.SHL.U32 R19, R6, 0x2, RZ ;  /* 0x0000000206137824 */ /* 0x000fe200078e00ff */
[C---:B------:R-:W-:Y:S02]  /*9160*/  IADD3 R9, R66.reuse, 0xc0, RZ ;  /* 0x000000c042097810 */ /* 0x040fe40007ffe0ff */
[----:B------:R-:W-:Y:S02]  /*9170*/  SHF.R.S32.HI R18, RZ, 0x1f, R3 ;  /* 0x0000001fff127819 */ /* 0x000fe40000011403 */
[----:B------:R-:W-:Y:S02]  /*9180*/  SHF.R.S32.HI R11, RZ, 0x1f, R14 ;  /* 0x0000001fff0b7819 */ /* 0x000fe4000001140e */
[----:B------:R-:W-:Y:S02]  /*9190*/  LEA R22, P0, R66, R20, 0x1 ;  /* 0x0000001442167211 */ /* 0x000fe400078008ff */
[----:B------:R-:W-:-:S02]  /*91a0*/  SHF.R.S32.HI R8, RZ, 0x1f, R9 ;  /* 0x0000001fff087819 */ /* 0x000fc40000011409 */
[----:B------:R-:W-:Y:S02]  /*91b0*/  LEA.HI R13, R18, R3, RZ, 0x3 ;  /* 0x00000003120d7211 */ /* 0x000fe400078f18ff */
[----:B------:R-:W-:Y:S02]  /*91c0*/  P2R R15, PR, RZ, 0x4 ;  /* 0x00000004ff0f7803 */ /* 0x000fe40000000000 */
[----:B------:R-:W-:Y:S02]  /*91d0*/  LEA.HI R11, R11, R14, RZ, 0x3 ;  /* 0x0000000e0b0b7211 */ /* 0x000fe400078f18ff */
[----:B------:R-:W-:Y:S02]  /*91e0*/  LEA.HI.X R23, R66, R21, R87, 0x1, P0 ;  /* 0x0000001542177211 */ /* 0x000fe400000f0c57 */
[----:B------:R-:W-:Y:S02]  /*91f0*/  LEA.HI R8, R8, R9, RZ, 0x3 ;  /* 0x0000000908087211 */ /* 0x000fe400078f18ff */
[----:B------:R-:W-:Y:S01]  /*9200*/  ISETP.GE.AND P2, PT, R2, c[0x0][0x198], PT ;  /* 0x0000660002007a0c */ /* 0x000fe20003f46270 */
[----:B------:R1:W-:Y:S01]  /*9210*/  LDGSTS.E.BYPASS.LTC128B.128 [R19+0x11080], [R22.64], !P3 ;  /* 0x1108000016137fae */ /* 0x0003e2000d901d5e */
[----:B------:R-:W-:-:S02]  /*9220*/  ISETP.GE.AND P0, PT, R4, c[0x0][0x198], PT ;  /* 0x0000660004007a0c */ /* 0x000fc40003f06270 */
[----:B------:R-:W-:Y:S02]  /*9230*/  LOP3.LUT R13, R13, 0xfffffff8, RZ, 0xc0, !PT ;  /* 0xfffffff80d0d7812 */ /* 0x000fe400078ec0ff */
[----:B------:R-:W-:Y:S02]  /*9240*/  LOP3.LUT R11, R11, 0xfffffff8, RZ, 0xc0, !PT ;  /* 0xfffffff80b0b7812 */ /* 0x000fe400078ec0ff */
[----:B------:R-:W-:Y:S01]  /*9250*/  LOP3.LUT R9, R8, 0xfffffff8, RZ, 0xc0, !PT ;  /* 0xfffffff808097812 */ /* 0x000fe200078ec0ff */
[----:B------:R-:W-:-:S04]  /*9260*/  IMAD.WIDE R24, R13, 0x2, R20 ;  /* 0x000000020d187825 */ /* 0x000fc800078e0214 */
[--C-:B------:R-:W-:Y:S01]  /*9270*/  IMAD.WIDE R26, R11, 0x2, R20.reuse ;  /* 0x000000020b1a7825 */ /* 0x100fe200078e0214 */
[----:B------:R1:W-:Y:S03]  /*9280*/  LDGSTS.E.BYPASS.LTC128B.128 [R19+0x15080], [R24.64], !P1 ;  /* 0x1508000018137fae */ /* 0x0003e6000c901d5e */
[----:B------:R-:W-:Y:S01]  /*9290*/  IMAD.WIDE R20, R9, 0x2, R20 ;  /* 0x0000000209147825 */ /* 0x000fe200078e0214 */
[----:B------:R1:W-:Y:S01]  /*92a0*/  LDGSTS.E.BYPASS.LTC128B.128 [R19+0x19080], [R26.64], !P2 ;  /* 0x190800001a137fae */ /* 0x0003e2000d101d5e */
[----:B------:R-:W-:-:S03]  /*92b0*/  ISETP.NE.AND P2, PT, R15, RZ, PT ;  /* 0x000000ff0f00720c */ /* 0x000fc60003f45270 */
[----:B------:R1:W-:Y:S05]  /*92c0*/  LDGSTS.E.BYPASS.LTC128B.128 [R19+0x1d080], [R20.64], !P0 ;  /* 0x1d08000014137fae */ /* 0x0003ea000c101d5e */
.L_x_1071:
[----:B-1-34-:R-:W-:Y:S05]  /*92d0*/  BSYNC B0 ;  /* 0x0000000000007941 */ /* 0x01afea0003800000 */
.L_x_1070:
        /* <DEDUP_REMOVED lines=9> */
[C---:B------:R-:W-:Y:S02]  /*9370*/  IADD3 R11, R66.reuse, 0xc0, RZ ;  /* 0x000000c0420b7810 */ /* 0x040fe40007ffe0ff */
[----:B------:R-:W-:Y:S02]  /*9380*/  SHF.R.S32.HI R20, RZ, 0x1f, R3 ;  /* 0x0000001fff147819 */ /* 0x000fe40000011403 */
[----:B------:R-:W-:Y:S02]  /*9390*/  SHF.R.S32.HI R13, RZ, 0x1f, R14 ;  /* 0x0000001fff0d7819 */ /* 0x000fe4000001140e */
[----:B---3--:R-:W-:Y:S02]  /*93a0*/  LEA R24, P0, R66, R22, 0x1 ;  /* 0x0000001642187211 */ /* 0x008fe400078008ff */
[----:B------:R-:W-:-:S02]  /*93b0*/  SHF.R.S32.HI R8, RZ, 0x1f, R11 ;  /* 0x0000001fff087819 */ /* 0x000fc4000001140b */
[----:B------:R-:W-:Y:S02]  /*93c0*/  LEA.HI R15, R20, R3, RZ, 0x3 ;  /* 0x00000003140f7211 */ /* 0x000fe400078f18ff */
[----:B------:R-:W-:Y:S02]  /*93d0*/  P2R R18, PR, RZ, 0x4 ;  /* 0x00000004ff127803 */ /* 0x000fe40000000000 */
[----:B------:R-:W-:Y:S02]  /*93e0*/  LEA.HI R13, R13, R14, RZ, 0x3 ;  /* 0x0000000e0d0d7211 */ /* 0x000fe400078f18ff */
[----:B--2---:R-:W-:Y:S02]  /*93f0*/  LEA.HI.X R25, R66, R23, R87, 0x1, P0 ;  /* 0x0000001742197211 */ /* 0x004fe400000f0c57 */
[----:B------:R-:W-:Y:S02]  /*9400*/  LEA.HI R8, R8, R11, RZ, 0x3 ;  /* 0x0000000b08087211 */ /* 0x000fe400078f18ff */
[----:B------:R-:W-:Y:S01]  /*9410*/  ISETP.GE.AND P2, PT, R2, c[0x0][0x198], PT ;  /* 0x0000660002007a0c */ /* 0x000fe20003f46270 */
[----:B------:R-:W-:Y:S01]  /*9420*/  @!PT LDS RZ, [RZ] ;  /* 0x00000000fffff984 */ /* 0x000fe20000000800 */
        /* <DEDUP_REMOVED lines=12> */
.L_x_1073:
[----:B------:R-:W-:Y:S05]  /*94f0*/  BSYNC B0 ;  /* 0x0000000000007941 */ /* 0x000fea0003800000 */
.L_x_1072:
[----:B------:R-:W-:Y:S01]  /*9500*/  IADD3 R8, R12, 0x60, RZ ;  /* 0x000000600c087810 */ /* 0x000fe20007ffe0ff */
[----:B------:R-:W-:Y:S01]  /*9510*/  UMOV UR16, 0x30 ;  /* 0x0000003000107882 */ /* 0x000fe20000000000 */
[----:B--2---:R2:W4:Y:S01]  /*9520*/  SHFL.IDX PT, R19, R16, 0x3, 0x181f ;  /* 0x00781f0010137f89 */ /* 0x00452200000e0000 */
[----:B------:R-:W-:Y:S01]  /*9530*/  ULDC.64 UR4, c[0x0][0x1e0] ;  /* 0x0000780000047ab9 */ /* 0x000fe20000000a00 */
[----:B------:R-:W-:Y:S01]  /*9540*/  ISETP.GE.AND P0, PT, R8, UR7, PT ;  /* 0x0000000708007c0c */ /* 0x000fe2000bf06270 */
[----:B------:R-:W-:Y:S01]  /*9550*/  UIMAD.WIDE.U32 UR28, UR16, UR4, URZ ;  /* 0x00000004101c72a5 */ /* 0x000fe2000f8e003f */
[----:B------:R2:W1:Y:S01]  /*9560*/  SHFL.IDX PT, R18, R17, 0x3, 0x181f ;  /* 0x00781f0011127f89 */ /* 0x00046200000e0000 */
[----:B------:R-:W-:Y:S01]  /*9570*/  UIMAD UR5, UR16, UR5, URZ ;  /* 0x00000005100572a4 */ /* 0x000fe2000f8e023f */
[----:B------:R-:W-:Y:S01]  /*9580*/  BSSY B0, `(.L_x_1074) ;  /* 0x000001d000007945 */ /* 0x000fe20003800000 */
[----:B------:R-:W-:Y:S01]  /*9590*/  UIADD3 UR20, UR12, -0x1, URZ ;  /* 0xffffffff0c147890 */ /* 0x000fe2000fffe03f */
[----:B------:R-:W-:Y:S01]  /*95a0*/  P2R R8, PR, RZ, 0x1 ;  /* 0x00000001ff087803 */ /* 0x000fe20000000000 */
[----:B------:R-:W-:-:S06]  /*95b0*/  UIADD3 UR10, UR29, UR5, URZ ;  /* 0x000000051d0a7290 */ /* 0x000fcc000fffe03f */
[----:B------:R-:W-:Y:S05]  /*95c0*/  @P0 BRA `(.L_x_1075) ;  /* 0x0000018000000947 */ /* 0x000fea0003800000 */
[----:B------:R-:W-:Y:S01]  /*95d0*/  SHF.R.S32.HI R14, RZ, 0x1f, R3 ;  /* 0x0000001fff0e7819 */ /* 0x000fe20000011403 */
[----:B------:R-:W-:Y:S01]  /*95e0*/  IMAD.SHL.U32 R13, R6, 0x2, RZ ;  /* 0x00000002060d7824 */ /* 0x000fe200078e00ff */
[----:B-12---:R-:W-:Y:S02]  /*95f0*/  LEA R16, P0, R66, R18, 0x1 ;  /* 0x0000001242107211 */ /* 0x006fe400078008ff */
[----:B------:R-:W-:Y:S02]  /*9600*/  LEA.HI R11, R14, R3, RZ, 0x3 ;  /* 0x000000030e0b7211 */ /* 0x000fe400078f18ff */
[C---:B------:R-:W-:Y:S02]  /*9610*/  IADD3 R14, R66.reuse, 0x80, RZ ;  /* 0x00000080420e7810 */ /* 0x040fe40007ffe0ff */
[----:B------:R-:W-:Y:S02]  /*9620*/  LOP3.LUT R11, R11, 0xfffffff8, RZ, 0xc0, !PT ;  /* 0xfffffff80b0b7812 */ /* 0x000fe400078ec0ff */
[----:B----4-:R-:W-:-:S02]  /*9630*/  LEA.HI.X R17, R66, R19, R87, 0x1, P0 ;  /* 0x0000001342117211 */ /* 0x010fc400000f0c57 */
[----:B------:R-:W-:Y:S01]  /*9640*/  ISETP.GE.AND P0, PT, R2, c[0x0][0x198], PT ;  /* 0x0000660002007a0c */ /* 0x000fe20003f06270 */
[----:B------:R-:W-:Y:S01]  /*9650*/  IMAD.WIDE R20, R11, 0x2, R18 ;  /* 0x000000020b147825 */ /* 0x000fe200078e0212 */
[----:B------:R-:W-:Y:S01]  /*9660*/  SHF.R.S32.HI R11, RZ, 0x1f, R14 ;  /* 0x0000001fff0b7819 */ /* 0x000fe2000001140e */
[----:B------:R-:W-:Y:S01]  /*9670*/  @!PT LDS RZ, [RZ] ;  /* 0x00000000fffff984 */ /* 0x000fe20000000800 */
[----:B------:R1:W-:Y:S03]  /*9680*/  LDGSTS.E.BYPASS.LTC128B.128 [R13+0x13080], [R16.64], !P3 ;  /* 0x13080000100d7fae */ /* 0x0003e6000d901d5e */
[----:B------:R-:W-:Y:S01]  /*9690*/  LEA.HI R11, R11, R14, RZ, 0x3 ;  /* 0x0000000e0b0b7211 */ /* 0x000fe200078f18ff */
[----:B------:R1:W-:Y:S03]  /*96a0*/  LDGSTS.E.BYPASS.LTC128B.128 [R13+0x17080], [R20.64], !P1 ;  /* 0x17080000140d7fae */ /* 0x0003e6000c901d5e */
[----:B------:R-:W-:-:S05]  /*96b0*/  LOP3.LUT R11, R11, 0xfffffff8, RZ, 0xc0, !PT ;  /* 0xfffffff80b0b7812 */ /* 0x000fca00078ec0ff */
[----:B------:R-:W-:Y:S01]  /*96c0*/  IMAD.WIDE R14, R11, 0x2, R18 ;  /* 0x000000020b0e7825 */ /* 0x000fe200078e0212 */
[----:B------:R-:W-:-:S04]  /*96d0*/  IADD3 R11, R66, 0xc0, RZ ;  /* 0x000000c0420b7810 */ /* 0x000fc80007ffe0ff */
[----:B------:R-:W-:Y:S01]  /*96e0*/  SHF.R.S32.HI R2, RZ, 0x1f, R11 ;  /* 0x0000001fff027819 */ /* 0x000fe2000001140b */
[----:B------:R1:W-:Y:S01]  /*96f0*/  LDGSTS.E.BYPASS.LTC128B.128 [R13+0x1b080], [R14.64], !P0 ;  /* 0x1b0800000e0d7fae */ /* 0x0003e2000c101d5e */
[----:B------:R-:W-:Y:S02]  /*9700*/  ISETP.GE.AND P0, PT, R4, c[0x0][0x198], PT ;  /* 0x0000660004007a0c */ /* 0x000fe40003f06270 */
[----:B------:R-:W-:-:S04]  /*9710*/  LEA.HI R11, R2, R11, RZ, 0x3 ;  /* 0x0000000b020b7211 */ /* 0x000fc800078f18ff */
[----:B------:R-:W-:-:S05]  /*9720*/  LOP3.LUT R11, R11, 0xfffffff8, RZ, 0xc0, !PT ;  /* 0xfffffff80b0b7812 */ /* 0x000fca00078ec0ff */
[----:B------:R-:W-:-:S05]  /*9730*/  IMAD.WIDE R18, R11, 0x2, R18 ;  /* 0x000000020b127825 */ /* 0x000fca00078e0212 */
[----:B------:R1:W-:Y:S02]  /*9740*/  LDGSTS.E.BYPASS.LTC128B.128 [R13+0x1f080], [R18.64], !P0 ;  /* 0x1f080000120d7fae */ /* 0x0003e4000c101d5e */
.L_x_1075:
[----:B------:R-:W-:Y:S05]  /*9750*/  BSYNC B0 ;  /* 0x0000000000007941 */ /* 0x000fea0003800000 */
.L_x_1074:
[----:B------:R-:W-:Y:S01]  /*9760*/  UIMAD UR16, UR12, -0x30, UR16 ;  /* 0xffffffd00c1078a4 */ /* 0x000fe2000f8e0210 */
[----:B-12---:R-:W-:Y:S01]  /*9770*/  IMAD.U32 R16, RZ, RZ, UR28 ;  /* 0x0000001cff107e24 */ /* 0x006fe2000f8e00ff */
[----:B------:R-:W-:Y:S01]  /*9780*/  USHF.R.S32.HI UR11, URZ, 0x1f, UR20 ;  /* 0x0000001f3f0b7899 */ /* 0x000fe20008011414 */
[----:B------:R-:W-:Y:S01]  /*9790*/  IMAD.MOV.U32 R226, RZ, RZ, R220 ;  /* 0x000000ffffe27224 */ /* 0x000fe200078e00dc */
[----:B------:R-:W-:Y:S01]  /*97a0*/  UIADD3 UR14, UR15, UR16, URZ ;  /* 0x000000100f0e7290 */ /* 0x000fe2000fffe03f */
[----:B------:R-:W-:Y:S01]  /*97b0*/  IMAD.U32 R17, RZ, RZ, UR29 ;  /* 0x0000001dff117e24 */ /* 0x000fe2000f8e00ff */
[----:B------:R-:W-:Y:S01]  /*97c0*/  UIMAD UR4, UR10, UR20, URZ ;  /* 0x000000140a0472a4 */ /* 0x000fe2000f8e023f */
[----:B------:R-:W-:Y:S01]  /*97d0*/  IMAD.WIDE.U32 R16, R16, UR20, R226 ;  /* 0x0000001410107c25 */ /* 0x000fe2000f8e00e2 */
[----:B------:R-:W-:Y:S01]  /*97e0*/  UISETP.LT.AND UP0, UPT, UR14, 0x30, UPT ;  /* 0x000000300e00788c */ /* 0x000fe2000bf01270 */
[----:B------:R-:W0:Y:S01]  /*97f0*/  LDGDEPBAR ;  /* 0x00000000000079af */ /* 0x000e220000000000 */
[----:B------:R-:W-:-:S02]  /*9800*/  UIMAD UR4, UR11, UR28, UR4 ;  /* 0x0000001c0b0472a4 */ /* 0x000fc4000f8e0204 */
[----:B------:R-:W-:Y:S02]  /*9810*/  USEL UR5, UR14, 0x30, UP0 ;  /* 0x000000300e057887 */ /* 0x000fe40008000000 */
[----:B------:R-:W-:Y:S02]  /*9820*/  UMOV UR8, 0x5 ;  /* 0x0000000500087882 */ /* 0x000fe40000000000 */
[----:B------:R-:W-:Y:S02]  /*9830*/  IADD3 R2, R17, UR4, RZ ;  /* 0x0000000411027c10 */ /* 0x000fe4000fffe0ff */
[----:B------:R-:W-:Y:S01]  /*9840*/  IADD3 R4, -R228, UR5, RZ ;  /* 0x00000005e4047c10 */ /* 0x000fe2000fffe1ff */
[----:B------:R-:W-:Y:S02]  /*9850*/  ULDC.64 UR4, c[0x0][0x1e0] ;  /* 0x0000780000047ab9 */ /* 0x000fe40000000a00 */
[----:B------:R-:W-:Y:S01]  /*9860*/  USHF.L.U32 UR9, UR4, 0x5, URZ ;  /* 0x0000000504097899 */ /* 0x000fe2000800063f */
[----:B------:R-:W-:Y:S01]  /*9870*/  BAR.SYNC.DEFER_BLOCKING 0x0 ;  /* 0x0000000000007b1d */ /* 0x000fe20000010000 */
[----:B------:R-:W-:Y:S01]  /*9880*/  ISETP.GE.AND P1, PT, R4, 0x1, PT ;  /* 0x000000010400780c */ /* 0x000fe20003f26270 */
[----:B------:R-:W-:-:S12]  /*9890*/  USHF.L.U64.HI UR8, UR4, UR8, UR5 ;  /* 0x0000000804087299 */ /* 0x000fd80008010205 */
[----:B------:R-:W-:Y:S01]  /*98a0*/  @P1 LEA R14, P0, R16, c[0x0][0x1c8], 0x1 ;  /* 0x00007200100e1a11 */ /* 0x000fe200078008ff */
[----:B------:R-:W-:-:S03]  /*98b0*/  @P1 IMAD.SHL.U32 R13, R6, 0x2, RZ ;  /* 0x00000002060d1824 */ /* 0x000fc600078e00ff */
[----:B------:R-:W-:Y:S02]  /*98c0*/  @P1 LEA.HI.X R15, R16, c[0x0][0x1cc], R2, 0x1, P0 ;  /* 0x00007300100f1a11 */ /* 0x000fe400000f0c02 */
[----:B------:R-:W-:-:S13]  /*98d0*/  ISETP.GE.AND P0, PT, R4, 0x21, PT ;  /* 0x000000210400780c */ /* 0x000fda0003f06270 */
[----:B------:R-:W-:-:S04]  /*98e0*/  @P0 IADD3 R4, P3, R16, UR9, RZ ;  /* 0x0000000910040c10 */ /* 0x000fc8000ff7e0ff */
[----:B------:R-:W-:Y:S02]  /*98f0*/  @P0 IADD3.X R11, R2, UR8, RZ, P3, !PT ;  /* 0x00000008020b0c10 */ /* 0x000fe40009ffe4ff */
[----:B------:R-:W-:-:S04]  /*9900*/  @P0 LEA R16, P3, R4, c[0x0][0x1c8], 0x1 ;  /* 0x0000720004100a11 */ /* 0x000fc800078608ff */
[----:B------:R-:W-:Y:S01]  /*9910*/  @P0 LEA.HI.X R17, R4, c[0x0][0x1cc], R11, 0x1, P3 ;  /* 0x0000730004110a11 */ /* 0x000fe200018f0c0b */
[----:B------:R-:W-:Y:S01]  /*9920*/  @P0 IMAD.SHL.U32 R11, R6, 0x2, RZ ;  /* 0x00000002060b0824 */ /* 0x000fe200078e00ff */
[----:B------:R-:W-:Y:S02]  /*9930*/  LOP3.LUT P3, RZ, R215, 0x1, RZ, 0xc0, !PT ;  /* 0x00000001d7ff7812 */ /* 0x000fe4000786c0ff */
[----:B------:R-:W-:Y:S02]  /*9940*/  LEA.HI R4, R65, R84, RZ, 0x5 ;  /* 0x0000005441047211 */ /* 0x000fe400078f28ff */
[----:B------:R-:W-:Y:S02]  /*9950*/  SEL R2, RZ, 0x1, P3 ;  /* 0x00000001ff027807 */ /* 0x000fe40001800000 */
[----:B------:R-:W-:-:S07]  /*9960*/  SHF.R.S32.HI R67, RZ, 0x5, R4 ;  /* 0x00000005ff437819 */ /* 0x000fce0000011404 */
        /* <DEDUP_REMOVED lines=16> */
.L_x_1076:
[----:B------:R-:W-:Y:S01]  /*9a70*/  ULDC.U8 UR4, c[0x0][0x298] ;  /* 0x0000a60000047ab9 */ /* 0x000fe20000000000 */
[----:B-1----:R-:W-:Y:S01]  /*9a80*/  SHF.R.S32.HI R16, RZ, 0x1f, R85 ;  /* 0x0000001fff107819 */ /* 0x002fe20000011455 */
[----:B------:R-:W-:Y:S01]  /*9a90*/  IMAD.WIDE.U32 R14, R85, c[0x0][0x280], RZ ;  /* 0x0000a000550e7a25 */ /* 0x000fe200078e00ff */
[----:B------:R-:W-:Y:S01]  /*9aa0*/  ISETP.NE.AND P0, PT, RZ, UR4, PT ;  /* 0x00000004ff007c0c */ /* 0x000fe2000bf05270 */
[----:B------:R-:W-:Y:S01]  /*9ab0*/  BSSY B2, `(.L_x_1077) ;  /* 0x00008e0000027945 */ /* 0x000fe20003800000 */
[----:B------:R-:W-:Y:S01]  /*9ac0*/  LEA R12, R69, R12, 0x5 ;  /* 0x0000000c450c7211 */ /* 0x000fe200078e28ff */
[----:B------:R-:W-:Y:S01]  /*9ad0*/  IMAD R18, R16, c[0x0][0x280], RZ ;  /* 0x0000a00010127a24 */ /* 0x000fe200078e02ff */
[----:B------:R-:W-:Y:S01]  /*9ae0*/  SHF.L.U32 R118, R6, 0x1, RZ ;  /* 0x0000000106767819 */ /* 0x000fe200000006ff */
[----:B------:R-:W-:Y:S02]  /*9af0*/  IMAD R16, R16, c[0x0][0x290], RZ ;  /* 0x0000a40010107a24 */ /* 0x000fe400078e02ff */
[----:B------:R-:W-:-:S02]  /*9b00*/  IMAD R13, R85, c[0x0][0x284], R18 ;  /* 0x0000a100550d7a24 */ /* 0x000fc400078e0212 */
[C---:B------:R-:W-:Y:S02]  /*9b10*/  IMAD R11, R85.reuse, c[0x0][0x294], R16 ;  /* 0x0000a500550b7a24 */ /* 0x040fe400078e0210 */
[----:B------:R-:W-:Y:S01]  /*9b20*/  IMAD.WIDE.U32 R16, R85, c[0x0][0x290], RZ ;  /* 0x0000a40055107a25 */ /* 0x000fe200078e00ff */
[----:B------:R-:W-:-:S04]  /*9b30*/  IADD3 R21, R13, R15, RZ ;  /* 0x0000000f0d157210 */ /* 0x000fc80007ffe0ff */
[----:B----4-:R-:W-:Y:S01]  /*9b40*/  IADD3 R19, R11, R17, RZ ;  /* 0x000000110b137210 */ /* 0x010fe20007ffe0ff */
[----:B------:R-:W-:Y:S05]  /*9b50*/  @!P0 BRA `(.L_x_1078) ;  /* 0x0000451000008947 */ /* 0x000fea0003800000 */
[----:B------:R-:W-:Y:S01]  /*9b60*/  UISETP.NE.AND UP0, UPT, UR26, URZ, UPT ;  /* 0x0000003f1a00728c */ /* 0x000fe2000bf05270 */
[----:B------:R-:W-:Y:S01]  /*9b70*/  IMAD.MOV.U32 R20, RZ, RZ, R14 ;  /* 0x000000ffff147224 */ /* 0x000fe200078e000e */
[----:B------:R-:W-:Y:S01]  /*9b80*/  BSSY B0, `(.L_x_1079) ;  /* 0x000004a000007945 */ /* 0x000fe20003800000 */
[----:B------:R-:W-:Y:S01]  /*9b90*/  IMAD.MOV.U32 R18, RZ, RZ, R16 ;  /* 0x000000ffff127224 */ /* 0x000fe200078e0010 */
[----:B------:R-:W-:Y:S01]  /*9ba0*/  CS2R R74, SRZ ;  /* 0x00000000004a7805 */ /* 0x000fe2000001ff00 */
[----:B------:R-:W-:Y:S01]  /*9bb0*/  IMAD.SHL.U32 R15, R69, 0x4, RZ ;  /* 0x00000004450f7824 */ /* 0x000fe200078e00ff */
        /* <DEDUP_REMOVED lines=9> */
[----:B------:R-:W-:Y:S01]  /*9c50*/  @P0 IMAD.HI.U32 R3, R12, c[0x0][0x2c8], RZ ;  /* 0x0000b2000c030a27 */ /* 0x000fe200078e00ff */
[----:B------:R-:W-:-:S13]  /*9c60*/  PLOP3.LUT P0, PT, PT, PT, UP0, 0x80, 0x0 ;  /* 0x000000000000781c */ /* 0x000fda0003f0f008 */
[----:B------:R-:W-:-:S04]  /*9c70*/  @P0 SHF.R.U32.HI R12, RZ, c[0x0][0x2cc], R3 ;  /* 0x0000b300ff0c0a19 */ /* 0x000fc80000011603 */
[----:B------:R-:W-:Y:S01]  /*9c80*/  SHF.R.S32.HI R3, RZ, 0x1f, R12 ;  /* 0x0000001fff037819 */ /* 0x000fe2000001140c */
[----:B------:R-:W-:-:S04]  /*9c90*/  IMAD.WIDE.U32 R20, R12, c[0x0][0x280], R20 ;  /* 0x0000a0000c147a25 */ /* 0x000fc800078e0014 */
[C---:B------:R-:W-:Y:S01]  /*9ca0*/  IMAD R11, R3.reuse, c[0x0][0x280], RZ ;  /* 0x0000a000030b7a24 */ /* 0x040fe200078e02ff */
[----:B------:R-:W-:Y:S01]  /*9cb0*/  LEA R13, P0, R20, c[0x0][0x270], 0x1 ;  /* 0x00009c00140d7a11 */ /* 0x000fe200078008ff */
[----:B------:R-:W-:Y:S02]  /*9cc0*/  IMAD R3, R3, c[0x0][0x290], RZ ;  /* 0x0000a40003037a24 */ /* 0x000fe400078e02ff */
[C---:B------:R-:W-:Y:S02]  /*9cd0*/  IMAD R11, R12.reuse, c[0x0][0x284], R11 ;  /* 0x0000a1000c0b7a24 */ /* 0x040fe400078e020b */
[----:B------:R-:W-:-:S03]  /*9ce0*/  IMAD.WIDE.U32 R18, R12, c[0x0][0x290], R18 ;  /* 0x0000a4000c127a25 */ /* 0x000fc600078e0012 */
[----:B------:R-:W-:Y:S01]  /*9cf0*/  IADD3 R14, R21, R11, RZ ;  /* 0x0000000b150e7210 */ /* 0x000fe20007ffe0ff */
[----:B------:R-:W-:-:S03]  /*9d00*/  IMAD R12, R12, c[0x0][0x294], R3 ;  /* 0x0000a5000c0c7a24 */ /* 0x000fc600078e0203 */
[----:B------:R-:W-:Y:S02]  /*9d10*/  LEA.HI.X R14, R20, c[0x0][0x274], R14, 0x1, P0 ;  /* 0x00009d00140e7a11 */ /* 0x000fe400000f0c0e */
[----:B------:R-:W-:Y:S01]  /*9d20*/  IADD3 R12, R19, R12, RZ ;  /* 0x0000000c130c7210 */ /* 0x000fe20007ffe0ff */
[----:B------:R1:W2:Y:S01]  /*9d30*/  SHFL.IDX PT, R20, R13, RZ, 0x181f ;  /* 0x00181fff0d147589 */ /* 0x0002a200000e0000 */
[----:B------:R-:W-:-:S03]  /*9d40*/  LEA R11, P0, R18, c[0x0][0x288], 0x1 ;  /* 0x0000a200120b7a11 */ /* 0x000fc600078008ff */
[----:B------:R1:W4:Y:S01]  /*9d50*/  SHFL.IDX PT, R21, R14, RZ, 0x181f ;  /* 0x00181fff0e157589 */ /* 0x00032200000e0000 */
[----:B------:R-:W-:-:S03]  /*9d60*/  LEA.HI.X R12, R18, c[0x0][0x28c], R12, 0x1, P0 ;  /* 0x0000a300120c7a11 */ /* 0x000fc600000f0c0c */
[----:B------:R1:W3:Y:S04]  /*9d70*/  SHFL.IDX PT, R18, R11, RZ, 0x181f ;  /* 0x00181fff0b127589 */ /* 0x0002e800000e0000 */
[----:B------:R1:W1:Y:S01]  /*9d80*/  SHFL.IDX PT, R19, R12, RZ, 0x181f ;  /* 0x00181fff0c137589 */ /* 0x00026200000e0000 */
        /* <DEDUP_REMOVED lines=41> */
.L_x_1080:
[----:B------:R-:W-:Y:S05]  /*a020*/  BSYNC B0 ;  /* 0x0000000000007941 */ /* 0x000fea0003800000 */
.L_x_1079:
[----:B------:R-:W-:Y:S01]  /*a030*/  ISETP.NE.AND P0, PT, R10, RZ, PT ;  /* 0x000000ff0a00720c */ /* 0x000fe20003f05270 */
[----:B-----5:R-:W-:Y:S01]  /*a040*/  IMAD.MOV.U32 R10, RZ, RZ, R120 ;  /* 0x000000ffff0a7224 */ /* 0x020fe200078e0078 */
[----:B------:R-:W-:Y:S01]  /*a050*/  MOV R3, R121 ;  /* 0x0000007900037202 */ /* 0x000fe20000000f00 */
[----:B------:R-:W-:Y:S01]  /*a060*/  IMAD.MOV.U32 R17, RZ, RZ, R108 ;  /* 0x000000ffff117224 */ /* 0x000fe200078e006c */
[----:B--23--:R-:W-:Y:S01]  /*a070*/  MOV R20, R107 ;  /* 0x0000006b00147202 */ /* 0x00cfe20000000f00 */
[----:B------:R-:W-:Y:S01]  /*a080*/  IMAD.MOV.U32 R16, RZ, RZ, R109 ;  /* 0x000000ffff107224 */ /* 0x000fe200078e006d */
[----:B------:R-:W-:Y:S01]  /*a090*/  PRMT R83, R3, 0x5410, R10 ;  /* 0x0000541003537816 */ /* 0x000fe2000000000a */
[----:B------:R-:W-:Y:S01]  /*a0a0*/  IMAD.MOV.U32 R3, RZ, RZ, R99 ;  /* 0x000000ffff037224 */ /* 0x000fe200078e0063 */
[----:B------:R-:W-:Y:S01]  /*a0b0*/  MOV R10, R98 ;  /* 0x00000062000a7202 */ /* 0x000fe20000000f00 */
[----:B----4-:R-:W-:Y:S01]  /*a0c0*/  IMAD.MOV.U32 R21, RZ, RZ, R106 ;  /* 0x000000ffff157224 */ /* 0x010fe200078e006a */
        /* <DEDUP_REMOVED lines=13> */
[----:B------:R1:W3:Y:S01]  /*a1a0*/  SHFL.IDX PT, R18, R13, 0x1, 0x181f ;  /* 0x00381f000d127f89 */ /* 0x0002e200000e0000 */
        /* <DEDUP_REMOVED lines=54> */
.L_x_1082:
[----:B------:R-:W-:Y:S05]  /*a510*/  BSYNC B0 ;  /* 0x0000000000007941 */ /* 0x000fea0003800000 */
.L_x_1081:
[----:B------:R-:W-:Y:S01]  /*a520*/  ISETP.NE.AND P0, PT, R9, RZ, PT ;  /* 0x000000ff0900720c */ /* 0x000fe20003f05270 */
[----:B-1-3-5:R-:W-:Y:S01]  /*a530*/  IMAD.MOV.U32 R16, RZ, RZ, R74 ;  /* 0x000000ffff107224 */ /* 0x02afe200078e004a */
        /* <DEDUP_REMOVED lines=40> */
[C---:B------:R-:W-:Y:S01]  /*a7c0*/  ISETP.GE.AND P1, PT, R15.reuse, c[0x0][0x27c], PT ;  /* 0x00009f000f007a0c */ /* 0x040fe20003f26270 */
        /* <DEDUP_REMOVED lines=15> */
[----:B------:R2:W5:Y:S01]  /*a8c0*/  @!P0 LD.E.64 R58, [R22.64] ;  /* 0x0000001e163a8980 */ /* 0x000562000c101b00 */
[----:B------:R-:W-:-:S03]  /*a8d0*/  ISETP.GE.AND P1, PT, R16, c[0x0][0x27c], PT ;  /* 0x00009f0010007a0c */ /* 0x000fc60003f26270 */
[----:B------:R1:W5:Y:S01]  /*a8e0*/  @!P0 LD.E.64 R54, [R26.64] ;  /* 0x0000001e1a368980 */ /* 0x000362000c101b00 */
[----:B------:R-:W-:-:S09]  /*a8f0*/  ISETP.GE.AND P0, PT, R10, c[0x0][0x27c], PT ;  /* 0x00009f000a007a0c */ /* 0x000fd20003f06270 */
[----:B------:R-:W-:-:S04]  /*a900*/  @!P1 SHF.R.S32.HI R9, RZ, 0x1f, R16 ;  /* 0x0000001fff099819 */ /* 0x000fc80000011410 */
[----:B------:R-:W-:Y:S02]  /*a910*/  @!P0 SHF.R.S32.HI R3, RZ, 0x1f, R10 ;  /* 0x0000001fff038819 */ /* 0x000fe4000001140a */
[----:B------:R-:W-:Y:S02]  /*a920*/  @!P1 LEA.HI R9, R9, R16, RZ, 0x2 ;  /* 0x0000001009099211 */ /* 0x000fe400078f10ff */
[----:B------:R-:W-:Y:S02]  /*a930*/  @!P0 LEA.HI R3, R3, R10, RZ, 0x2 ;  /* 0x0000000a03038211 */ /* 0x000fe400078f10ff */
[----:B------:R-:W-:Y:S02]  /*a940*/  @!P1 LOP3.LUT R9, R9, 0xfffffffc, RZ, 0xc0, !PT ;  /* 0xfffffffc09099812 */ /* 0x000fe400078ec0ff */
[----:B------:R-:W-:Y:S01]  /*a950*/  @!P0 LOP3.LUT R3, R3, 0xfffffffc, RZ, 0xc0, !PT ;  /* 0xfffffffc03038812 */ /* 0x000fe200078ec0ff */
[----:B------:R-:W-:Y:S01]  /*a960*/  CS2R R50, SRZ ;  /* 0x0000000000327805 */ /* 0x000fe2000001ff00 */
[----:B------:R-:W-:Y:S01]  /*a970*/  CS2R R42, SRZ ;  /* 0x00000000002a7805 */ /* 0x000fe2000001ff00 */
[----:B------:R-:W-:Y:S01]  /*a980*/  @!P1 IMAD.WIDE R16, R9, 0x2, R20 ;  /* 0x0000000209109825 */ /* 0x000fe200078e0214 */
[----:B------:R-:W-:Y:S01]  /*a990*/  CS2R R46, SRZ ;  /* 0x00000000002e7805 */ /* 0x000fe2000001ff00 */
[----:B------:R-:W-:-:S02]  /*a9a0*/  CS2R R40, SRZ ;  /* 0x0000000000287805 */ /* 0x000fc4000001ff00 */
[----:B--2---:R-:W-:Y:S01]  /*a9b0*/  @!P1 IMAD.WIDE R22, R9, 0x2, R18 ;  /* 0x0000000209169825 */ /* 0x004fe200078e0212 */
[----:B------:R1:W5:Y:S03]  /*a9c0*/  @!P1 LD.E.64 R50, [R16.64] ;  /* 0x0000001e10329980 */ /* 0x000366000c101b00 */
[C---:B------:R-:W-:Y:S01]  /*a9d0*/  @!P0 IMAD.WIDE R20, R3.reuse, 0x2, R20 ;  /* 0x0000000203148825 */ /* 0x040fe200078e0214 */
[----:B------:R1:W5:Y:S03]  /*a9e0*/  @!P1 LD.E.64 R46, [R22.64] ;  /* 0x0000001e162e9980 */ /* 0x000366000c101b00 */
[----:B------:R-:W-:Y:S01]  /*a9f0*/  @!P0 IMAD.WIDE R18, R3, 0x2, R18 ;  /* 0x0000000203128825 */ /* 0x000fe200078e0212 */
[----:B------:R1:W5:Y:S04]  /*aa00*/  @!P0 LD.E.64 R42, [R20.64] ;  /* 0x0000001e142a8980 */ /* 0x000368000c101b00 */
[----:B------:R1:W5:Y:S02]  /*aa10*/  @!P0 LD.E.64 R40, [R18.64] ;  /* 0x0000001e12288980 */ /* 0x000364000c101b00 */
.L_x_1084:
[----:B---34-:R-:W-:Y:S05]  /*aa20*/  BSYNC B0 ;  /* 0x0000000000007941 */ /* 0x018fea0003800000 */
.L_x_1083:
[----:B------:R-:W-:Y:S01]  /*aa30*/  ISETP.NE.AND P0, PT, R8, RZ, PT ;  /* 0x000000ff0800720c */ /* 0x000fe20003f05270 */
[----:B-----5:R-:W-:Y:S01]  /*aa40*/  IMAD.MOV.U32 R10, RZ, RZ, R42 ;  /* 0x000000ffff0a7224 */ /* 0x020fe200078e002a */
[----:B------:R-:W-:Y:S01]  /*aa50*/  MOV R3, R51 ;  /* 0x0000003300037202 */ /* 0x000fe20000000f00 */
[----:B------:R-:W-:Y:S01]  /*aa60*/  IMAD.MOV.U32 R9, RZ, RZ, R43 ;  /* 0x000000ffff097224 */ /* 0x000fe200078e002b */
[----:B-1----:R1:W3:Y:S01]  /*aa70*/  SHFL.IDX PT, R27, R14, 0x3, 0x181f ;  /* 0x00781f000e1b7f89 */ /* 0x0022e200000e0000 */
        /* <DEDUP_REMOVED lines=26> */
[----:B--2---:R-:W-:Y:S01]  /*ac20*/  CS2R R18, SRZ ;  /* 0x0000000000127805 */ /* 0x004fe2000001ff00 */
[----:B------:R-:W-:Y:S01]  /*ac30*/  PRMT R44, R9, 0x5410, R10 ;  /* 0x00005410092c7816 */ /* 0x000fe2000000000a */
[----:B------:R-:W-:Y:S01]  /*ac40*/  CS2R R16, SRZ ;  /* 0x0000000000107805 */ /* 0x000fe2000001ff00 */
[----:B------:R-:W-:Y:S01]  /*ac50*/  PRMT R48, R3, 0x5410, R8 ;  /* 0x0000541003307816 */ /* 0x000fe20000000008 */
[----:B------:R-:W-:Y:S01]  /*ac60*/  CS2R R28, SRZ ;  /* 0x00000000001c7805 */ /* 0x000fe2000001ff00 */
[----:B------:R-:W-:Y:S01]  /*ac70*/  CS2R R34, SRZ ;  /* 0x0000000000227805 */ /* 0x000fe2000001ff00 */
[----:B------:R-:W-:Y:S05]  /*ac80*/  @P0 BRA `(.L_x_1086) ;  /* 0x0000028000000947 */ /* 0x000fea0003800000 */
[C---:B---3--:R-:W-:Y:S01]  /*ac90*/  ISETP.GE.AND P0, PT, R15.reuse, c[0x0][0x27c], PT ;  /* 0x00009f000f007a0c */ /* 0x048fe20003f06270 */
[----:B------:R-:W-:Y:S01]  /*aca0*/  CS2R R36, SRZ ;  /* 0x0000000000247805 */ /* 0x000fe2000001ff00 */
[----:B------:R-:W-:Y:S01]  /*acb0*/  CS2R R34, SRZ ;  /* 0x0000000000227805 */ /* 0x000fe2000001ff00 */
[----:B-1----:R-:W-:-:S02]  /*acc0*/  IADD3 R12, R15, 0x20, RZ ;  /* 0x000000200f0c7810 */ /* 0x002fc40007ffe0ff */
[C---:B------:R-:W-:Y:S02]  /*acd0*/  IADD3 R10, R15.reuse, 0x40, RZ ;  /* 0x000000400f0a7810 */ /* 0x040fe40007ffe0ff */
[----:B------:R-:W-:Y:S02]  /*ace0*/  IADD3 R8, R15, 0x60, RZ ;  /* 0x000000600f087810 */ /* 0x000fe40007ffe0ff */
[----:B------:R-:W-:-:S04]  /*acf0*/  ISETP.GE.AND P2, PT, R12, c[0x0][0x27c], PT ;  /* 0x00009f000c007a0c */ /* 0x000fc80003f46270 */
[----:B----4-:R-:W-:-:S04]  /*ad00*/  @!P0 IMAD.WIDE R18, R15, 0x2, R26 ;  /* 0x000000020f128825 */ /* 0x010fc800078e021a */
[----:B------:R-:W-:Y:S01]  /*ad10*/  @!P0 IMAD.WIDE R16, R15, 0x2, R22 ;  /* 0x000000020f108825 */ /* 0x000fe200078e0216 */
[----:B------:R-:W-:Y:S01]  /*ad20*/  ISETP.GE.AND P1, PT, R10, c[0x0][0x27c], PT ;  /* 0x00009f000a007a0c */ /* 0x000fe20003f26270 */
[----:B------:R1:W5:Y:S04]  /*ad30*/  @!P0 LD.E.64 R36, [R18.64] ;  /* 0x0000001e12248980 */ /* 0x000368000c101b00 */
[----:B------:R2:W5:Y:S01]  /*ad40*/  @!P0 LD.E.64 R34, [R16.64] ;  /* 0x0000001e10228980 */ /* 0x000562000c101b00 */
[----:B------:R-:W-:Y:S01]  /*ad50*/  ISETP.GE.AND P0, PT, R8, c[0x0][0x27c], PT ;  /* 0x00009f0008007a0c */ /* 0x000fe20003f06270 */
[----:B------:R-:W-:Y:S01]  /*ad60*/  CS2R R30, SRZ ;  /* 0x00000000001e7805 */ /* 0x000fe2000001ff00 */
[----:B------:R-:W-:-:S04]  /*ad70*/  @!P2 SHF.R.S32.HI R11, RZ, 0x1f, R12 ;  /* 0x0000001fff0ba819 */ /* 0x000fc8000001140c */
[----:B------:R-:W-:Y:S02]  /*ad80*/  @!P2 LEA.HI R11, R11, R12, RZ, 0x2 ;  /* 0x0000000c0b0ba211 */ /* 0x000fe400078f10ff */
[----:B------:R-:W-:-:S04]  /*ad90*/  @!P1 SHF.R.S32.HI R9, RZ, 0x1f, R10 ;  /* 0x0000001fff099819 */ /* 0x000fc8000001140a */
[----:B------:R-:W-:Y:S02]  /*ada0*/  @!P1 LEA.HI R10, R9, R10, RZ, 0x2 ;  /* 0x0000000a090a9211 */ /* 0x000fe400078f10ff */
[----:B------:R-:W-:Y:S02]  /*adb0*/  @!P0 SHF.R.S32.HI R3, RZ, 0x1f, R8 ;  /* 0x0000001fff038819 */ /* 0x000fe40000011408 */
[----:B------:R-:W-:Y:S02]  /*adc0*/  @!P2 LOP3.LUT R9, R11, 0xfffffffc, RZ, 0xc0, !PT ;  /* 0xfffffffc0b09a812 */ /* 0x000fe400078ec0ff */
[----:B------:R-:W-:Y:S02]  /*add0*/  @!P0 LEA.HI R3, R3, R8, RZ, 0x2 ;  /* 0x0000000803038211 */ /* 0x000fe400078f10ff */
[----:B------:R-:W-:Y:S01]  /*ade0*/  @!P1 LOP3.LUT R8, R10, 0xfffffffc, RZ, 0xc0, !PT ;  /* 0xfffffffc0a089812 */ /* 0x000fe200078ec0ff */
[--C-:B------:R-:W-:Y:S01]  /*adf0*/  @!P2 IMAD.WIDE R102, R9, 0x2, R26.reuse ;  /* 0x000000020966a825 */ /* 0x100fe200078e021a */
[----:B------:R-:W-:Y:S01]  /*ae00*/  @!P0 LOP3.LUT R3, R3, 0xfffffffc, RZ, 0xc0, !PT ;  /* 0xfffffffc03038812 */ /* 0x000fe200078ec0ff */
[----:B------:R-:W-:Y:S01]  /*ae10*/  CS2R R28, SRZ ;  /* 0x00000000001c7805 */ /* 0x000fe2000001ff00 */
[----:B------:R-:W-:Y:S01]  /*ae20*/  CS2R R20, SRZ ;  /* 0x0000000000147805 */ /* 0x000fe2000001ff00 */
[C---:B------:R-:W-:Y:S01]  /*ae30*/  @!P1 IMAD.WIDE R10, R8.reuse, 0x2, R26 ;  /* 0x00000002080a9825 */ /* 0x040fe200078e021a */
[----:B------:R-:W-:Y:S01]  /*ae40*/  CS2R R24, SRZ ;  /* 0x0000000000187805 */ /* 0x000fe2000001ff00 */
[----:B--2---:R-:W-:Y:S01]  /*ae50*/  CS2R R16, SRZ ;  /* 0x0000000000107805 */ /* 0x004fe2000001ff00 */
[----:B-1----:R-:W-:Y:S01]  /*ae60*/  CS2R R18, SRZ ;  /* 0x0000000000127805 */ /* 0x002fe2000001ff00 */
[--C-:B------:R-:W-:Y:S01]  /*ae70*/  @!P2 IMAD.WIDE R12, R9, 0x2, R22.reuse ;  /* 0x00000002090ca825 */ /* 0x100fe200078e0216 */
[----:B------:R1:W5:Y:S03]  /*ae80*/  @!P2 LD.E.64 R30, [R102.64] ;  /* 0x0000001e661ea980 */ /* 0x000366000c101b00 */
[----:B------:R-:W-:Y:S01]  /*ae90*/  @!P1 IMAD.WIDE R8, R8, 0x2, R22 ;  /* 0x0000000208089825 */ /* 0x000fe200078e0216 */
[----:B------:R1:W5:Y:S03]  /*aea0*/  @!P2 LD.E.64 R28, [R12.64] ;  /* 0x0000001e0c1ca980 */ /* 0x000366000c101b00 */
[C---:B------:R-:W-:Y:S01]  /*aeb0*/  @!P0 IMAD.WIDE R26, R3.reuse, 0x2, R26 ;  /* 0x00000002031a8825 */ /* 0x040fe200078e021a */
[----:B------:R1:W5:Y:S03]  /*aec0*/  @!P1 LD.E.64 R20, [R10.64] ;  /* 0x0000001e0a149980 */ /* 0x000366000c101b00 */
[----:B------:R-:W-:Y:S01]  /*aed0*/  @!P0 IMAD.WIDE R22, R3, 0x2, R22 ;  /* 0x0000000203168825 */ /* 0x000fe200078e0216 */
[----:B------:R1:W5:Y:S04]  /*aee0*/  @!P0 LD.E.64 R24, [R26.64] ;  /* 0x0000001e1a188980 */ /* 0x000368000c101b00 */
[----:B------:R1:W5:Y:S04]  /*aef0*/  @!P1 LD.E.64 R16, [R8.64] ;  /* 0x0000001e08109980 */ /* 0x000368000c101b00 */
[----:B------:R1:W5:Y:S02]  /*af00*/  @!P0 LD.E.64 R18, [R22.64] ;  /* 0x0000001e16128980 */ /* 0x000364000c101b00 */
.L_x_1086:
[----:B---3--:R-:W-:Y:S05]  /*af10*/  BSYNC B0 ;  /* 0x0000000000007941 */ /* 0x008fea0003800000 */
.L_x_1085:
[----:B------:R-:W-:Y:S01]  /*af20*/  UIADD3 UR4, -UR19, UR7, URZ ;  /* 0x0000000713047290 */ /* 0x000fe2000fffe13f */
[----:B-----5:R-:W-:Y:S01]  /*af30*/  IMAD.MOV.U32 R3, RZ, RZ, R24 ;  /* 0x000000ffff037224 */ /* 0x020fe200078e0018 */
[----:B------:R-:W-:-:S04]  /*af40*/  DEPBAR.LE SB0, 0x1 ;  /* 0x000080400000791a */ /* 0x000fc80000000000 */
[----:B-1----:R-:W-:Y:S01]  /*af50*/  IMAD.MOV.U32 R10, RZ, RZ, R25 ;  /* 0x000000ffff0a7224 */ /* 0x002fe200078e0019 */
        /* <DEDUP_REMOVED lines=13> */
[----:B------:R-:W-:Y:S01]  /*b030*/  IMAD.MOV.U32 R11, RZ, RZ, R28 ;  /* 0x000000ffff0b7224 */ /* 0x000fe200078e001c */
        /* <DEDUP_REMOVED lines=11> */
[----:B------:R-:W-:-:S02]  /*b0f0*/  PRMT R12, R9, 0x7610, R12 ;  /* 0x00007610090c7816 */ /* 0x000fc4000000000c */
[----:B------:R-:W-:Y:S02]  /*b100*/  MOV R9, R34 ;  /* 0x0000002200097202 */ /* 0x000fe40000000f00 */
[----:B------:R-:W-:Y:S02]  /*b110*/  PRMT R22, R10, 0x5410, R11 ;  /* 0x000054100a167816 */ /* 0x000fe4000000000b */
[----:B----4-:R-:W-:Y:S01]  /*b120*/  PRMT R26, R8, 0x5410, R9 ;  /* 0x00005410081a7816 */ /* 0x010fe20000000009 */
        /* <DEDUP_REMOVED lines=23> */
[----:B------:R-:W-:Y:S01]  /*b2a0*/  HADD2.F32 R10, -RZ, R10.H1_H1 ;  /* 0x3000000aff0a7230 */ /* 0x000fe20000004100 */
[-C--:B------:R-:W-:Y:S01]  /*b2b0*/  FMUL.FTZ R112, R103, R105.reuse ;  /* 0x0000006967707220 */ /* 0x080fe20000410000 */
[--C-:B------:R-:W-:Y:S01]  /*b2c0*/  HADD2.F32 R104, -RZ, R9.reuse.H0_H0 ;  /* 0x20000009ff687230 */ /* 0x100fe20000004100 */
[-C--:B------:R-:W-:Y:S01]  /*b2d0*/  FFMA.FTZ R98, R101, R110.reuse, -R98 ;  /* 0x0000006e65627223 */ /* 0x080fe20000010862 */
[----:B------:R-:W-:Y:S01]  /*b2e0*/  HADD2.F32 R9, -RZ, R9.H1_H1 ;  /* 0x30000009ff097230 */ /* 0x000fe20000004100 */
[----:B------:R-:W-:Y:S01]  /*b2f0*/  FMUL.FTZ R114, R102, R105 ;  /* 0x0000006966727220 */ /* 0x000fe20000410000 */
[----:B------:R-:W-:Y:S01]  /*b300*/  HADD2.F32 R101, -RZ, R96.H0_H0 ;  /* 0x20000060ff657230 */ /* 0x000fe20000004100 */
[----:B------:R-:W-:-:S02]  /*b310*/  FFMA.FTZ R11, R11, R110, R100 ;  /* 0x0000006e0b0b7223 */ /* 0x000fc40000010064 */
[----:B------:R-:W-:Y:S02]  /*b320*/  FFMA.FTZ R112, R102, R111, -R112 ;  /* 0x0000006f66707223 */ /* 0x000fe40000010870 */
[-C--:B------:R-:W-:Y:S01]  /*b330*/  FMUL.FTZ R96, R10, R91.reuse ;  /* 0x0000005b0a607220 */ /* 0x080fe20000410000 */
[----:B------:R-:W-:Y:S01]  /*b340*/  F2FP.PACK_AB R11, R11, R98 ;  /* 0x000000620b0b723e */ /* 0x000fe200000000ff */
[----:B------:R-:W-:Y:S02]  /*b350*/  FMUL.FTZ R91, R8, R91 ;  /* 0x0000005b085b7220 */ /* 0x000fe40000410000 */
[-C--:B------:R-:W-:Y:S02]  /*b360*/  FMUL.FTZ R100, R9, R99.reuse ;  /* 0x0000006309647220 */ /* 0x080fe40000410000 */
[----:B------:R-:W-:Y:S02]  /*b370*/  FMUL.FTZ R102, R104, R99 ;  /* 0x0000006368667220 */ /* 0x000fe40000410000 */
        /* <DEDUP_REMOVED lines=8> */
[----:B------:R1:W-:Y:S02]  /*b400*/  STS.128 [R118+0x10080], R8 ;  /* 0x0100800876007388 */ /* 0x0003e40000000c00 */
.L_x_1090:
[----:B------:R-:W-:Y:S05]  /*b410*/  BSYNC B0 ;  /* 0x0000000000007941 */ /* 0x000fea0003800000 */
.L_x_1089:
        /* <DEDUP_REMOVED lines=46> */
.L_x_1092:
[----:B------:R-:W-:Y:S05]  /*b700*/  BSYNC B0 ;  /* 0x0000000000007941 */ /* 0x000fea0003800000 */
.L_x_1091:
        /* <DEDUP_REMOVED lines=22> */
[C---:B------:R-:W-:Y:S01]  /*b870*/  FMUL.FTZ R116, R91.reuse, R116 ;  /* 0x000000745b747220 */ /* 0x040fe20000410000 */
[--C-:B------:R-:W-:Y:S01]  /*b880*/  HADD2.F32 R98, -RZ, R9.reuse.H0_H0 ;  /* 0x20000009ff627230 */ /* 0x100fe20000004100 */
[----:B------:R-:W-:Y:S01]  /*b890*/  FFMA.FTZ R100, R91, R120, -R100 ;  /* 0x000000785b647223 */ /* 0x000fe20000010864 */
[----:B------:R-:W-:Y:S01]  /*b8a0*/  HADD2.F32 R10, -RZ, R10.H1_H1 ;  /* 0x3000000aff0a7230 */ /* 0x000fe20000004100 */
[-C--:B------:R-:W-:Y:S01]  /*b8b0*/  FMUL.FTZ R102, R97, R99.reuse ;  /* 0x0000006361667220 */ /* 0x080fe20000410000 */
        /* <DEDUP_REMOVED lines=19> */
.L_x_1094:
[----:B------:R-:W-:Y:S05]  /*b9f0*/  BSYNC B0 ;  /* 0x0000000000007941 */ /* 0x000fea0003800000 */
.L_x_1093:
[----:B-1----:R-:W-:-:S04]  /*ba00*/  IADD3 R8, R15, 0x60, RZ ;  /* 0x000000600f087810 */ /* 0x002fc80007ffe0ff */
        /* <DEDUP_REMOVED lines=26> */
[----:B------:R-:W-:Y:S01]  /*bbb0*/  FMUL.FTZ R102, R90, R97 ;  /* 0x000000615a667220 */ /* 0x000fe20000410000 */
[----:B------:R-:W-:Y:S01]  /*bbc0*/  HADD2.F32 R85, -RZ, R78.H0_H0 ;  /* 0x2000004eff557230 */ /* 0x000fe20000004100 */
[----:B------:R-:W-:-:S02]  /*bbd0*/  FFMA.FTZ R11, R11, R108, R106 ;  /* 0x0000006c0b0b7223 */ /* 0x000fc4000001006a */
[----:B------:R-:W-:Y:S02]  /*bbe0*/  FMUL.FTZ R97, R9, R83 ;  /* 0x0000005309617220 */ /* 0x000fe40000410000 */
[-C--:B------:R-:W-:Y:S01]  /*bbf0*/  FMUL.FTZ R78, R10, R85.reuse ;  /* 0x000000550a4e7220 */ /* 0x080fe20000410000 */
[----:B------:R-:W-:Y:S01]  /*bc00*/  F2FP.PACK_AB R11, R11, R98 ;  /* 0x000000620b0b723e */ /* 0x000fe200000000ff */
        /* <DEDUP_REMOVED lines=8> */
[----:B------:R-:W-:-:S03]  /*bc90*/  FFMA.FTZ R82, R9, R82, R83 ;  /* 0x0000005209527223 */ /* 0x000fc60000010053 */
[----:B------:R-:W-:Y:S02]  /*bca0*/  F2FP.PACK_AB R10, R85, R78 ;  /* 0x0000004e550a723e */ /* 0x000fe400000000ff */
[----:B------:R-:W-:-:S05]  /*bcb0*/  F2FP.PACK_AB R9, R82, R97 ;  /* 0x000000615209723e */ /* 0x000fca00000000ff */
[----:B------:R1:W-:Y:S02]  /*bcc0*/  STS.128 [R118+0x1c080], R8 ;  /* 0x01c0800876007388 */ /* 0x0003e40000000c00 */
.L_x_1088:
[----:B------:R-:W-:Y:S05]  /*bcd0*/  BSYNC B1 ;  /* 0x0000000000017941 */ /* 0x000fea0003800000 */
.L_x_1087:
        /* <DEDUP_REMOVED lines=32> */
[-C--:B------:R-:W-:Y:S01]  /*bee0*/  FFMA.FTZ R93, R83, R98.reuse, -R93 ;  /* 0x00000062535d7223 */ /* 0x080fe2000001085d */
[----:B------:R-:W-:Y:S01]  /*bef0*/  HADD2.F32 R83, -RZ, R68.H0_H0 ;  /* 0x20000044ff537230 */ /* 0x000fe20000004100 */
[----:B------:R-:W-:-:S02]  /*bf00*/  FFMA.FTZ R96, R85, R98, R96 ;  /* 0x0000006255607223 */ /* 0x000fc40000010060 */
[----:B------:R-:W-:Y:S02]  /*bf10*/  FMUL.FTZ R66, R10, R11 ;  /* 0x0000000b0a427220 */ /* 0x000fe40000410000 */
[----:B------:R-:W-:Y:S02]  /*bf20*/  FMUL.FTZ R85, R9, R79 ;  /* 0x0000004f09557220 */ /* 0x000fe40000410000 */
[----:B------:R-:W-:Y:S02]  /*bf30*/  FMUL.FTZ R11, R8, R11 ;  /* 0x0000000b080b7220 */ /* 0x000fe40000410000 */
[----:B------:R-:W-:Y:S02]  /*bf40*/  FMUL.FTZ R79, R90, R79 ;  /* 0x0000004f5a4f7220 */ /* 0x000fe40000410000 */
[----:B------:R-:W-:Y:S01]  /*bf50*/  FFMA.FTZ R66, R8, R83, -R66 ;  /* 0x0000005308427223 */ /* 0x000fe20000010842 */
[----:B------:R-:W-:Y:S01]  /*bf60*/  F2FP.PACK_AB R8, R96, R93 ;  /* 0x0000005d6008723e */ /* 0x000fe200000000ff */
[----:B------:R-:W-:-:S02]  /*bf70*/  FFMA.FTZ R85, R90, R78, -R85 ;  /* 0x0000004e5a557223 */ /* 0x000fc40000010855 */
[----:B------:R-:W-:Y:S02]  /*bf80*/  FFMA.FTZ R91, R82, R94, -R91 ;  /* 0x0000005e525b7223 */ /* 0x000fe4000001085b */
[----:B------:R-:W-:Y:S02]  /*bf90*/  FFMA.FTZ R83, R10, R83, R11 ;  /* 0x000000530a537223 */ /* 0x000fe4000001000b */
[----:B------:R-:W-:Y:S01]  /*bfa0*/  FFMA.FTZ R78, R9, R78, R79 ;  /* 0x0000004e094e7223 */ /* 0x000fe2000001004f */
[----:B------:R-:W-:Y:S02]  /*bfb0*/  F2FP.PACK_AB R11, R92, R91 ;  /* 0x0000005b5c0b723e */ /* 0x000fe400000000ff */
[----:B------:R-:W-:Y:S02]  /*bfc0*/  F2FP.PACK_AB R10, R83, R66 ;  /* 0x00000042530a723e */ /* 0x000fe400000000ff */
[----:B------:R-:W-:-:S05]  /*bfd0*/  F2FP.PACK_AB R9, R78, R85 ;  /* 0x000000554e09723e */ /* 0x000fca00000000ff */
[----:B------:R1:W-:Y:S02]  /*bfe0*/  STS.128 [R118+0x11080], R8 ;  /* 0x0110800876007388 */ /* 0x0003e40000000c00 */
.L_x_1098:
[----:B------:R-:W-:Y:S05]  /*bff0*/  BSYNC B0 ;  /* 0x0000000000007941 */ /* 0x000fea0003800000 */
.L_x_1097:
        /* <DEDUP_REMOVED lines=30> */
[----:B------:R-:W-:-:S02]  /*c1e0*/  FMUL.FTZ R64, R10, R61 ;  /* 0x0000003d0a407220 */ /* 0x000fc40000410000 */
[-C--:B------:R-:W-:Y:S02]  /*c1f0*/  FMUL.FTZ R78, R9, R68.reuse ;  /* 0x00000044094e7220 */ /* 0x080fe40000410000 */
[----:B------:R-:W-:Y:S02]  /*c200*/  FMUL.FTZ R85, R79, R85 ;  /* 0x000000554f557220 */ /* 0x000fe40000410000 */
[----:B------:R-:W-:Y:S02]  /*c210*/  FMUL.FTZ R61, R8, R61 ;  /* 0x0000003d083d7220 */ /* 0x000fe40000410000 */
[----:B------:R-:W-:Y:S02]  /*c220*/  FMUL.FTZ R68, R83, R68 ;  /* 0x0000004453447220 */ /* 0x000fe40000410000 */
[-C--:B------:R-:W-:Y:S02]  /*c230*/  FFMA.FTZ R90, R79, R89.reuse, -R90 ;  /* 0x000000594f5a7223 */ /* 0x080fe4000001085a */
[----:B------:R-:W-:-:S02]  /*c240*/  FFMA.FTZ R85, R82, R89, R85 ;  /* 0x0000005952557223 */ /* 0x000fc40000010055 */
[-C--:B------:R-:W-:Y:S02]  /*c250*/  FFMA.FTZ R64, R8, R11.reuse, -R64 ;  /* 0x0000000b08407223 */ /* 0x080fe40000010840 */
        /* <DEDUP_REMOVED lines=8> */
.L_x_1100:
[----:B------:R-:W-:Y:S05]  /*c2e0*/  BSYNC B0 ;  /* 0x0000000000007941 */ /* 0x000fea0003800000 */
.L_x_1099:
        /* <DEDUP_REMOVED lines=46> */
.L_x_1102:
[----:B------:R-:W-:Y:S05]  /*c5d0*/  BSYNC B0 ;  /* 0x0000000000007941 */ /* 0x000fea0003800000 */
.L_x_1101:
[----:B-1----:R-:W-:-:S04]  /*c5e0*/  IADD3 R8, R15, 0x60, RZ ;  /* 0x000000600f087810 */ /* 0x002fc80007ffe0ff */
[----:B------:R-:W-:-:S13]  /*c5f0*/  ISETP.GE.AND P0, PT, R8, c[0x0][0x27c], PT ;  /* 0x00009f0008007a0c */ /* 0x000fda0003f06270 */
[----:B------:R-:W-:Y:S05]  /*c600*/  @P0 BRA `(.L_x_1096) ;  /* 0x000002a000000947 */ /* 0x000fea0003800000 */
[----:B------:R-:W1:Y:S01]  /*c610*/  LDS.128 R8, [R118+0x1d080] ;  /* 0x01d0800076087984 */ /* 0x000e620000000c00 */
[--C-:B------:R-:W-:Y:S02]  /*c620*/  SHF.R.U64 R60, R72, 0x10, R73.reuse ;  /* 0x00000010483c7819 */ /* 0x100fe40000001249 */
[----:B------:R-:W-:Y:S01]  /*c630*/  SHF.R.U32.HI R72, RZ, 0x10, R73 ;  /* 0x00000010ff487819 */ /* 0x000fe20000011649 */
[----:B------:R-:W-:Y:S01]  /*c640*/  HADD2.F32 R73, -RZ, R52.H1_H1 ;  /* 0x30000034ff497230 */ /* 0x000fe20000004100 */
        /* <DEDUP_REMOVED lines=38> */
.L_x_1096:
[----:B------:R-:W-:Y:S05]  /*c8b0*/  BSYNC B1 ;  /* 0x0000000000017941 */ /* 0x000fea0003800000 */
.L_x_1095:
        /* <DEDUP_REMOVED lines=19> */
[--C-:B------:R-:W-:Y:S02]  /*c9f0*/  HADD2.F32 R61, -RZ, R8.reuse.H1_H1 ;  /* 0x30000008ff3d7230 */ /* 0x100fe40000004100 */
[----:B------:R-:W-:Y:S01]  /*ca00*/  HADD2.F32 R60, -RZ, R8.H0_H0 ;  /* 0x20000008ff3c7230 */ /* 0x000fe20000004100 */
[-C--:B------:R-:W-:Y:S01]  /*ca10*/  FMUL.FTZ R66, R11, R62.reuse ;  /* 0x0000003e0b427220 */ /* 0x080fe20000410000 */
[----:B------:R-:W-:Y:S01]  /*ca20*/  HADD2.F32 R8, -RZ, R10.H0_H0 ;  /* 0x2000000aff087230 */ /* 0x000fe20000004100 */
[C---:B------:R-:W-:Y:S01]  /*ca30*/  FMUL.FTZ R62, R57.reuse, R62 ;  /* 0x0000003e393e7220 */ /* 0x040fe20000410000 */
[--C-:B------:R-:W-:Y:S01]  /*ca40*/  HADD2.F32 R63, -RZ, R9.reuse.H0_H0 ;  /* 0x20000009ff3f7230 */ /* 0x100fe20000004100 */
[----:B------:R-:W-:Y:S01]  /*ca50*/  FFMA.FTZ R66, R57, R70, -R66 ;  /* 0x0000004639427223 */ /* 0x000fe20000010842 */
[----:B------:R-:W-:Y:S01]  /*ca60*/  HADD2.F32 R57, -RZ, R48.H0_H0 ;  /* 0x20000030ff397230 */ /* 0x000fe20000004100 */
[-C--:B------:R-:W-:Y:S01]  /*ca70*/  FMUL.FTZ R71, R61, R64.reuse ;  /* 0x000000403d477220 */ /* 0x080fe20000410000 */
[----:B------:R-:W-:Y:S01]  /*ca80*/  HADD2.F32 R10, -RZ, R10.H1_H1 ;  /* 0x3000000aff0a7230 */ /* 0x000fe20000004100 */
[C---:B------:R-:W-:Y:S01]  /*ca90*/  FMUL.FTZ R64, R60.reuse, R64 ;  /* 0x000000403c407220 */ /* 0x040fe20000410000 */
[----:B------:R-:W-:Y:S01]  /*caa0*/  HADD2.F32 R9, -RZ, R9.H1_H1 ;  /* 0x30000009ff097230 */ /* 0x000fe20000004100 */
[----:B------:R-:W-:Y:S01]  /*cab0*/  FFMA.FTZ R71, R60, R68, -R71 ;  /* 0x000000443c477223 */ /* 0x000fe20000010847 */
[----:B------:R-:W-:Y:S01]  /*cac0*/  HADD2.F32 R48, -RZ, R53.H0_H0 ;  /* 0x20000035ff307230 */ /* 0x000fe20000004100 */
[----:B------:R-:W-:Y:S01]  /*cad0*/  FFMA.FTZ R11, R11, R70, R62 ;  /* 0x000000460b0b7223 */ /* 0x000fe2000001003e */
[----:B------:R-:W-:Y:S01]  /*cae0*/  HADD2.F32 R60, -RZ, R52.H0_H0 ;  /* 0x20000034ff3c7230 */ /* 0x000fe20000004100 */
[----:B------:R-:W-:-:S02]  /*caf0*/  FMUL.FTZ R52, R10, R57 ;  /* 0x000000390a347220 */ /* 0x000fc40000410000 */
[----:B------:R-:W-:Y:S01]  /*cb00*/  FMUL.FTZ R53, R9, R48 ;  /* 0x0000003009357220 */ /* 0x000fe20000410000 */
[----:B------:R-:W-:Y:S01]  /*cb10*/  F2FP.PACK_AB R11, R11, R66 ;  /* 0x000000420b0b723e */ /* 0x000fe200000000ff */
        /* <DEDUP_REMOVED lines=11> */
.L_x_1106:
[----:B------:R-:W-:Y:S05]  /*cbd0*/  BSYNC B0 ;  /* 0x0000000000007941 */ /* 0x000fea0003800000 */
.L_x_1105:
        /* <DEDUP_REMOVED lines=46> */
.L_x_1108:
[----:B------:R-:W-:Y:S05]  /*cec0*/  BSYNC B0 ;  /* 0x0000000000007941 */ /* 0x000fea0003800000 */
.L_x_1107:
        /* <DEDUP_REMOVED lines=19> */
[----:B------:R-:W-:Y:S01]  /*d000*/  HADD2.F32 R8, -RZ, R10.H0_H0 ;  /* 0x2000000aff087230 */ /* 0x000fe20000004100 */
[C---:B------:R-:W-:Y:S01]  /*d010*/  FMUL.FTZ R46, R47.reuse, R46 ;  /* 0x0000002e2f2e7220 */ /* 0x040fe20000410000 */
[--C-:B------:R-:W-:Y:S01]  /*d020*/  HADD2.F32 R51, -RZ, R9.reuse.H0_H0 ;  /* 0x20000009ff337230 */ /* 0x100fe20000004100 */
[-C--:B------:R-:W-:Y:S01]  /*d030*/  FFMA.FTZ R50, R47, R54.reuse, -R50 ;  /* 0x000000362f327223 */ /* 0x080fe20000010832 */
[----:B------:R-:W-:Y:S01]  /*d040*/  HADD2.F32 R47, -RZ, R38.H0_H0 ;  /* 0x20000026ff2f7230 */ /* 0x000fe20000004100 */
[----:B------:R-:W-:Y:S01]  /*d050*/  FFMA.FTZ R11, R11, R54, R46 ;  /* 0x000000360b0b7223 */ /* 0x000fe2000001002e */
[----:B------:R-:W-:Y:S01]  /*d060*/  HADD2.F32 R10, -RZ, R10.H1_H1 ;  /* 0x3000000aff0a7230 */ /* 0x000fe20000004100 */
[-C--:B------:R-:W-:Y:S01]  /*d070*/  FMUL.FTZ R55, R49, R52.reuse ;  /* 0x0000003431377220 */ /* 0x080fe20000410000 */
[----:B------:R-:W-:Y:S01]  /*d080*/  HADD2.F32 R9, -RZ, R9.H1_H1 ;  /* 0x30000009ff097230 */ /* 0x000fe20000004100 */
[C---:B------:R-:W-:Y:S01]  /*d090*/  FMUL.FTZ R52, R48.reuse, R52 ;  /* 0x0000003430347220 */ /* 0x040fe20000410000 */
        /* <DEDUP_REMOVED lines=17> */
.L_x_1110:
[----:B------:R-:W-:Y:S05]  /*d1b0*/  BSYNC B0 ;  /* 0x0000000000007941 */ /* 0x000fea0003800000 */
.L_x_1109:
        /* <DEDUP_REMOVED lines=34> */
[----:B------:R-:W-:Y:S02]  /*d3e0*/  FMUL.FTZ R41, R8, R41 ;  /* 0x0000002908297220 */ /* 0x000fe40000410000 */
        /* <DEDUP_REMOVED lines=10> */
.L_x_1104:
[----:B------:R-:W-:Y:S05]  /*d490*/  BSYNC B1 ;  /* 0x0000000000017941 */ /* 0x000fea0003800000 */
.L_x_1103:
        /* <DEDUP_REMOVED lines=48> */
.L_x_1113:
[----:B------:R-:W-:Y:S05]  /*d7a0*/  BSYNC B0 ;  /* 0x0000000000007941 */ /* 0x000fea0003800000 */
.L_x_1112:
        /* <DEDUP_REMOVED lines=46> */
.L_x_1115:
[----:B------:R-:W-:Y:S05]  /*da90*/  BSYNC B0 ;  /* 0x0000000000007941 */ /* 0x000fea0003800000 */
.L_x_1114:
        /* <DEDUP_REMOVED lines=32> */
[----:B------:R-:W-:Y:S02]  /*dca0*/  FMUL.FTZ R17, R9, R16 ;  /* 0x0000001009117220 */ /* 0x000fe40000410000 */
[----:B------:R-:W-:Y:S02]  /*dcb0*/  FMUL.FTZ R28, R23, R28 ;  /* 0x0000001c171c7220 */ /* 0x000fe40000410000 */
[----:B------:R-:W-:Y:S02]  /*dcc0*/  FMUL.FTZ R16, R27, R16 ;  /* 0x000000101b107220 */ /* 0x000fe40000410000 */
[----:B------:R-:W-:Y:S02]  /*dcd0*/  FFMA.FTZ R32, R23, R29, -R32 ;  /* 0x0000001d17207223 */ /* 0x000fe40000010820 */
[----:B------:R-:W-:Y:S01]  /*dce0*/  FFMA.FTZ R8, R8, R13, -R11 ;  /* 0x0000000d08087223 */ /* 0x000fe2000001080b */
[----:B------:R-:W-:Y:S01]  /*dcf0*/  F2FP.PACK_AB R11, R30, R21 ;  /* 0x000000151e0b723e */ /* 0x000fe200000000ff */
[----:B------:R-:W-:-:S02]  /*dd00*/  FFMA.FTZ R3, R10, R13, R3 ;  /* 0x0000000d0a037223 */ /* 0x000fc40000010003 */
[----:B------:R-:W-:Y:S02]  /*dd10*/  FFMA.FTZ R29, R26, R29, R28 ;  /* 0x0000001d1a1d7223 */ /* 0x000fe4000001001c */
[----:B------:R-:W-:Y:S01]  /*dd20*/  FFMA.FTZ R17, R27, R20, -R17 ;  /* 0x000000141b117223 */ /* 0x000fe20000010811 */
[----:B------:R-:W-:Y:S01]  /*dd30*/  F2FP.PACK_AB R10, R3, R8 ;  /* 0x00000008030a723e */ /* 0x000fe200000000ff */
[----:B------:R-:W-:Y:S01]  /*dd40*/  FFMA.FTZ R16, R9, R20, R16 ;  /* 0x0000001409107223 */ /* 0x000fe20000010010 */
[----:B------:R-:W-:-:S04]  /*dd50*/  F2FP.PACK_AB R8, R29, R32 ;  /* 0x000000201d08723e */ /* 0x000fc800000000ff */
[----:B------:R-:W-:-:S05]  /*dd60*/  F2FP.PACK_AB R9, R16, R17 ;  /* 0x000000111009723e */ /* 0x000fca00000000ff */
[----:B------:R1:W-:Y:S02]  /*dd70*/  STS.128 [R118+0x1b080], R8 ;  /* 0x01b0800876007388 */ /* 0x0003e40000000c00 */
.L_x_1117:
[----:B------:R-:W-:Y:S05]  /*dd80*/  BSYNC B0 ;  /* 0x0000000000007941 */ /* 0x000fea0003800000 */
.L_x_1116:
[----:B------:R-:W-:-:S04]  /*dd90*/  IADD3 R15, R15, 0x60, RZ ;  /* 0x000000600f0f7810 */ /* 0x000fc80007ffe0ff */
[----:B------:R-:W-:-:S13]  /*dda0*/  ISETP.GE.AND P0, PT, R15, c[0x0][0x27c], PT ;  /* 0x00009f000f007a0c */ /* 0x000fda0003f06270 */
[----:B------:R-:W-:Y:S05]  /*ddb0*/  @P0 BRA `(.L_x_1111) ;  /* 0x00004af000000947 */ /* 0x000fea0003800000 */
[----:B-1----:R-:W1:Y:S01]  /*ddc0*/  LDS.128 R8, [R118+0x1f080] ;  /* 0x01f0800076087984 */ /* 0x002e620000000c00 */
[--C-:B------:R-:W-:Y:S01]  /*ddd0*/  SHF.R.U64 R13, R18, 0x10, R19.reuse ;  /* 0x00000010120d7819 */ /* 0x100fe20000001213 */
[----:B------:R-:W-:Y:S01]  /*dde0*/  HADD2.F32 R20, -RZ, R12.H1_H1 ;  /* 0x3000000cff147230 */ /* 0x000fe20000004100 */
[----:B------:R-:W-:Y:S01]  /*ddf0*/  SHF.R.U32.HI R18, RZ, 0x10, R19 ;  /* 0x00000010ff127819 */ /* 0x000fe20000011613 */
[----:B------:R-:W-:Y:S01]  /*de00*/  HADD2.F32 R21, -RZ, R14.H1_H1 ;  /* 0x3000000eff157230 */ /* 0x000fe20000004100 */
[--C-:B------:R-:W-:Y:S02]  /*de10*/  SHF.R.U64 R3, R24, 0x10, R25.reuse ;  /* 0x0000001018037819 */ /* 0x100fe40000001219 */
        /* <DEDUP_REMOVED lines=17> */
[-C--:B------:R-:W-:Y:S01]  /*df30*/  FFMA.FTZ R23, R16, R21.reuse, -R23 ;  /* 0x0000001510177223 */ /* 0x080fe20000010817 */
        /* <DEDUP_REMOVED lines=8> */
[C---:B------:R-:W-:Y:S02]  /*dfc0*/  FMUL.FTZ R15, R8.reuse, R15 ;  /* 0x0000000f080f7220 */ /* 0x040fe40000410000 */
[C---:B------:R-:W-:Y:S02]  /*dfd0*/  FMUL.FTZ R12, R19.reuse, R12 ;  /* 0x0000000c130c7220 */ /* 0x040fe40000410000 */
[----:B------:R-:W-:Y:S01]  /*dfe0*/  FFMA.FTZ R3, R8, R13, -R3 ;  /* 0x0000000d08037223 */ /* 0x000fe20000010803 */
[----:B------:R-:W-:Y:S01]  /*dff0*/  F2FP.PACK_AB R8, R20, R23 ;  /* 0x000000171408723e */ /* 0x000fe200000000ff */
[----:B------:R-:W-:Y:S02]  /*e000*/  FFMA.FTZ R10, R10, R13, R15 ;  /* 0x0000000d0a0a7223 */ /* 0x000fe4000001000f */
[-C--:B------:R-:W-:Y:S02]  /*e010*/  FFMA.FTZ R16, R19, R14.reuse, -R16 ;  /* 0x0000000e13107223 */ /* 0x080fe40000010810 */
[----:B------:R-:W-:Y:S01]  /*e020*/  FFMA.FTZ R9, R9, R14, R12 ;  /* 0x0000000e09097223 */ /* 0x000fe2000001000c */
[----:B------:R-:W-:-:S04]  /*e030*/  F2FP.PACK_AB R10, R10, R3 ;  /* 0x000000030a0a723e */ /* 0x000fc800000000ff */
[----:B------:R-:W-:-:S05]  /*e040*/  F2FP.PACK_AB R9, R9, R16 ;  /* 0x000000100909723e */ /* 0x000fca00000000ff */
[----:B------:R1:W-:Y:S01]  /*e050*/  STS.128 [R118+0x1f080], R8 ;  /* 0x01f0800876007388 */ /* 0x0003e20000000c00 */
[----:B------:R-:W-:Y:S05]  /*e060*/  BRA `(.L_x_1111) ;  /* 0x0000484000007947 */ /* 0x000fea0003800000 */
.L_x_1078:
[----:B------:R-:W-:Y:S01]  /*e070*/  UISETP.NE.AND UP0, UPT, UR26, URZ, UPT ;  /* 0x0000003f1a00728c */ /* 0x000fe2000bf05270 */
[----:B------:R-:W-:Y:S01]  /*e080*/  IMAD.MOV.U32 R20, RZ, RZ, R14 ;  /* 0x000000ffff147224 */ /* 0x000fe200078e000e */
[----:B------:R-:W-:Y:S01]  /*e090*/  MOV R17, R19 ;  /* 0x0000001300117202 */ /* 0x000fe20000000f00 */
[----:B------:R-:W-:Y:S01]  /*e0a0*/  BSSY B0, `(.L_x_1118) ;  /* 0x0000039000007945 */ /* 0x000fe20003800000 */
        /* <DEDUP_REMOVED lines=9> */
[----:B------:R-:W-:-:S06]  /*e140*/  CS2R R96, SRZ ;  /* 0x0000000000607805 */ /* 0x000fcc000001ff00 */
        /* <DEDUP_REMOVED lines=28> */
[----:B--23--:R-:W-:-:S05]  /*e310*/  @!P0 IADD3 R22, P1, R20, R17, RZ ;  /* 0x0000001114168210 */ /* 0x00cfca0007f3e0ff */
[----:B----4-:R-:W-:Y:S01]  /*e320*/  @!P0 IMAD.X R23, R21, 0x1, R11, P1 ;  /* 0x0000000115178824 */ /* 0x010fe200008e060b */
[----:B------:R-:W-:-:S04]  /*e330*/  @!P0 IADD3 R24, P1, R18, R17, RZ ;  /* 0x0000001112188210 */ /* 0x000fc80007f3e0ff */
        /* <DEDUP_REMOVED lines=15> */
.L_x_1119:
[----:B------:R-:W-:Y:S05]  /*e430*/  BSYNC B0 ;  /* 0x0000000000007941 */ /* 0x000fea0003800000 */
.L_x_1118:
[----:B------:R-:W-:Y:S01]  /*e440*/  ISETP.NE.AND P0, PT, R10, RZ, PT ;  /* 0x000000ff0a00720c */ /* 0x000fe20003f05270 */
[----:B-----5:R-:W-:Y:S01]  /*e450*/  IMAD.MOV.U32 R11, RZ, RZ, R94 ;  /* 0x000000ffff0b7224 */ /* 0x020fe200078e005e */
[----:B------:R-:W-:Y:S01]  /*e460*/  MOV R16, R93 ;  /* 0x0000005d00107202 */ /* 0x000fe20000000f00 */
[----:B------:R-:W-:Y:S01]  /*e470*/  IMAD.MOV.U32 R10, RZ, RZ, R95 ;  /* 0x000000ffff0a7224 */ /* 0x000fe200078e005f */
[----:B--2-4-:R2:W4:Y:S01]  /*e480*/  SHFL.IDX PT, R21, R14, 0x1, 0x181f ;  /* 0x00381f000e157f89 */ /* 0x01452200000e0000 */
        /* <DEDUP_REMOVED lines=14> */
[----:B-1----:R2:W1:Y:S01]  /*e570*/  SHFL.IDX PT, R19, R12, 0x1, 0x181f ;  /* 0x00381f000c137f89 */ /* 0x00246200000e0000 */
        /* <DEDUP_REMOVED lines=27> */
[----:B---3--:R-:W-:-:S04]  /*e730*/  @!P0 IADD3 R16, P1, R18, R11, RZ ;  /* 0x0000000b12108210 */ /* 0x008fc80007f3e0ff */
        /* <DEDUP_REMOVED lines=15> */
.L_x_1121:
[----:B----4-:R-:W-:Y:S05]  /*e830*/  BSYNC B0 ;  /* 0x0000000000007941 */ /* 0x010fea0003800000 */
.L_x_1120:
[----:B------:R-:W-:Y:S01]  /*e840*/  ISETP.NE.AND P0, PT, R9, RZ, PT ;  /* 0x000000ff0900720c */ /* 0x000fe20003f05270 */
[----:B---3-5:R-:W-:Y:S01]  /*e850*/  IMAD.MOV.U32 R16, RZ, RZ, R54 ;  /* 0x000000ffff107224 */ /* 0x028fe200078e0036 */
        /* <DEDUP_REMOVED lines=20> */
[----:B-1----:R3:W1:Y:S01]  /*e9a0*/  SHFL.IDX PT, R19, R12, 0x2, 0x181f ;  /* 0x00581f000c137f89 */ /* 0x00266200000e0000 */
        /* <DEDUP_REMOVED lines=42> */
.L_x_1123:
[----:B--2-4-:R-:W-:Y:S05]  /*ec50*/  BSYNC B0 ;  /* 0x0000000000007941 */ /* 0x014fea0003800000 */
.L_x_1122:
        /* <DEDUP_REMOVED lines=51> */
[----:B--23--:R-:W-:Y:S02]  /*ef90*/  @!P0 IADD3 R12, P2, R58, R9, RZ ;  /* 0x000000093a0c8210 */ /* 0x00cfe40007f5e0ff */
        /* <DEDUP_REMOVED lines=11> */
.L_x_1125:
[----:B----4-:R-:W-:Y:S05]  /*f050*/  BSYNC B0 ;  /* 0x0000000000007941 */ /* 0x010fea0003800000 */
.L_x_1124:
        /* <DEDUP_REMOVED lines=31> */
[----:B---3--:R-:W-:Y:S02]  /*f250*/  PRMT R58, R10, 0x5410, R11 ;  /* 0x000054100a3a7816 */ /* 0x008fe4000000000b */
        /* <DEDUP_REMOVED lines=9> */
[----:B------:R-:W-:Y:S01]  /*f2f0*/  SHF.R.U64 R96, R96, 0x10, R97 ;  /* 0x0000001060607819 */ /* 0x000fe20000001261 */
[--C-:B------:R-:W-:Y:S01]  /*f300*/  HADD2.F32 R130, -RZ, R121.reuse.H0_H0 ;  /* 0x20000079ff827230 */ /* 0x100fe20000004100 */
[----:B------:R-:W-:Y:S01]  /*f310*/  SHF.R.S32.HI R8, RZ, 0x1f, R9 ;  /* 0x0000001fff087819 */ /* 0x000fe20000011409 */
[--C-:B------:R-:W-:Y:S01]  /*f320*/  HADD2.F32 R138, -RZ, R124.reuse.H0_H0 ;  /* 0x2000007cff8a7230 */ /* 0x100fe20000004100 */
[----:B------:R-:W-:Y:S01]  /*f330*/  SHF.L.U32 R10, R9, 0x3, RZ ;  /* 0x00000003090a7819 */ /* 0x000fe200000006ff */
[----:B------:R-:W-:Y:S01]  /*f340*/  HADD2.F32 R121, -RZ, R121.H1_H1 ;  /* 0x30000079ff797230 */ /* 0x000fe20000004100 */
[----:B------:R-:W-:Y:S01]  /*f350*/  LEA.HI R8, R8, R9, RZ, 0x3 ;  /* 0x0000000908087211 */ /* 0x000fe200078f18ff */
[----:B------:R-:W-:Y:S01]  /*f360*/  HADD2.F32 R124, -RZ, R124.H1_H1 ;  /* 0x3000007cff7c7230 */ /* 0x000fe20000004100 */
[----:B------:R-:W-:Y:S01]  /*f370*/  LOP3.LUT R10, R119, 0x38, R10, 0xf8, !PT ;  /* 0x00000038770a7812 */ /* 0x000fe200078ef80a */
[--C-:B------:R-:W-:Y:S01]  /*f380*/  HADD2.F32 R135, -RZ, R125.reuse.H1_H1 ;  /* 0x3000007dff877230 */ /* 0x100fe20000004100 */
[----:B------:R-:W-:Y:S01]  /*f390*/  SHF.L.U32 R8, R8, 0xa, RZ ;  /* 0x0000000a08087819 */ /* 0x000fe200000006ff */
[----:B------:R-:W-:Y:S01]  /*f3a0*/  HADD2.F32 R125, -RZ, R125.H0_H0 ;  /* 0x2000007dff7d7230 */ /* 0x000fe20000004100 */
[----:B------:R-:W-:Y:S01]  /*f3b0*/  LOP3.LUT R9, R10, R117, RZ, 0x3c, !PT ;  /* 0x000000750a097212 */ /* 0x000fe200078e3cff */
[----:B------:R-:W-:Y:S01]  /*f3c0*/  HADD2.F32 R96, -RZ, R96.H0_H0 ;  /* 0x20000060ff607230 */ /* 0x000fe20000004100 */
[----:B------:R-:W-:-:S02]  /*f3d0*/  LOP3.LUT R8, R8, 0x7fffe000, RZ, 0xc0, !PT ;  /* 0x7fffe00008087812 */ /* 0x000fc400078ec0ff */
[----:B------:R-:W-:Y:S02]  /*f3e0*/  SHF.R.U32.HI R126, RZ, 0x10, R97 ;  /* 0x00000010ff7e7819 */ /* 0x000fe40000011661 */
[----:B------:R-:W-:Y:S02]  /*f3f0*/  IADD3 R8, R9, R8, R116 ;  /* 0x0000000809087210 */ /* 0x000fe40007ffe074 */
[--C-:B------:R-:W-:Y:S01]  /*f400*/  SHF.R.U64 R97, R102, 0x10, R103.reuse ;  /* 0x0000001066617819 */ /* 0x100fe20000001267 */
[----:B------:R-:W-:Y:S01]  /*f410*/  HADD2.F32 R126, -RZ, R126.H0_H0 ;  /* 0x2000007eff7e7230 */ /* 0x000fe20000004100 */
        /* <DEDUP_REMOVED lines=33> */
[--C-:B------:R-:W-:Y:S01]  /*f630*/  HADD2.F32 R8, -RZ, R10.reuse.H0_H0 ;  /* 0x2000000aff087230 */ /* 0x100fe20000004100 */
        /* <DEDUP_REMOVED lines=8> */
[C---:B------:R-:W-:Y:S01]  /*f6c0*/  FMUL.FTZ R131, R8.reuse, R131 ;  /* 0x0000008308837220 */ /* 0x040fe20000410000 */
[----:B------:R-:W-:Y:S01]  /*f6d0*/  F2FP.PACK_AB R9, R9, R136 ;  /* 0x000000880909723e */ /* 0x000fe200000000ff */
[----:B------:R-:W-:-:S02]  /*f6e0*/  FFMA.FTZ R99, R8, R135, R137 ;  /* 0x0000008708637223 */ /* 0x000fc40000010089 */
[-C--:B------:R-:W-:Y:S02]  /*f6f0*/  FMUL.FTZ R8, R15, R140.reuse ;  /* 0x0000008c0f087220 */ /* 0x080fe40000410000 */
[C---:B------:R-:W-:Y:S02]  /*f700*/  FMUL.FTZ R123, R10.reuse, R123 ;  /* 0x0000007b0a7b7220 */ /* 0x040fe40000410000 */
[----:B------:R-:W-:Y:S02]  /*f710*/  FFMA.FTZ R132, R10, R125, R132 ;  /* 0x0000007d0a847223 */ /* 0x000fe40000010084 */
[----:B------:R-:W-:Y:S02]  /*f720*/  FMUL.FTZ R140, R11, R140 ;  /* 0x0000008c0b8c7220 */ /* 0x000fe40000410000 */
[----:B------:R-:W-:Y:S02]  /*f730*/  FMUL.FTZ R10, R129, R98 ;  /* 0x00000062810a7220 */ /* 0x000fe40000410000 */
[----:B------:R-:W-:-:S02]  /*f740*/  FFMA.FTZ R11, R11, R102, R8 ;  /* 0x000000660b0b7223 */ /* 0x000fc40000010008 */
[----:B------:R-:W-:Y:S02]  /*f750*/  FMUL.FTZ R137, R133, R96 ;  /* 0x0000006085897220 */ /* 0x000fe40000410000 */
[----:B------:R-:W-:Y:S01]  /*f760*/  FMUL.FTZ R98, R134, R98 ;  /* 0x0000006286627220 */ /* 0x000fe20000410000 */
[----:B------:R-:W-:Y:S01]  /*f770*/  F2FP.PACK_AB R11, R11, R132 ;  /* 0x000000840b0b723e */ /* 0x000fe200000000ff */
[----:B------:R-:W-:Y:S02]  /*f780*/  FMUL.FTZ R8, R128, R96 ;  /* 0x0000006080087220 */ /* 0x000fe40000410000 */
[----:B------:R-:W-:Y:S02]  /*f790*/  FFMA.FTZ R131, R12, R135, -R131 ;  /* 0x000000870c837223 */ /* 0x000fe40000010883 */
[----:B------:R-:W-:Y:S02]  /*f7a0*/  FFMA.FTZ R123, R14, R125, -R123 ;  /* 0x0000007d0e7b7223 */ /* 0x000fe4000001087b */
[----:B------:R-:W-:-:S02]  /*f7b0*/  FFMA.FTZ R130, R103, R138, -R130 ;  /* 0x0000008a67827223 */ /* 0x000fc40000010882 */
        /* <DEDUP_REMOVED lines=15> */
.L_x_1129:
[----:B------:R-:W-:Y:S05]  /*f8b0*/  BSYNC B0 ;  /* 0x0000000000007941 */ /* 0x000fea0003800000 */
.L_x_1128:
[----:B------:R-:W-:-:S13]  /*f8c0*/  ISETP.GE.AND P0, PT, R3, c[0x0][0x27c], PT ;  /* 0x00009f0003007a0c */ /* 0x000fda0003f06270 */
[----:B------:R-:W-:Y:S05]  /*f8d0*/  @P0 BRA `(.L_x_1127) ;  /* 0x0000067000000947 */ /* 0x000fea0003800000 */
[----:B-12---:R-:W-:Y:S01]  /*f8e0*/  SHF.R.S32.HI R12, RZ, 0x1f, R3 ;  /* 0x0000001fff0c7819 */ /* 0x006fe20000011403 */
[----:B------:R-:W-:Y:S01]  /*f8f0*/  HADD2.F32 R124, -RZ, R113.H0_H0 ;  /* 0x20000071ff7c7230 */ /* 0x000fe20000004100 */
[----:B------:R-:W-:Y:S01]  /*f900*/  SHF.R.U32.HI R98, RZ, 0x10, R89 ;  /* 0x00000010ff627819 */ /* 0x000fe20000011659 */
[----:B------:R-:W-:Y:S01]  /*f910*/  HADD2.F32 R102, -RZ, R112.H0_H0 ;  /* 0x20000070ff667230 */ /* 0x000fe20000004100 */
[CC--:B------:R-:W-:Y:S01]  /*f920*/  LEA.HI R10, R12.reuse, R3.reuse, RZ, 0x3 ;  /* 0x000000030c0a7211 */ /* 0x0c0fe200078f18ff */
[----:B------:R-:W-:Y:S01]  /*f930*/  HADD2.F32 R130, -RZ, R115.H0_H0 ;  /* 0x20000073ff827230 */ /* 0x000fe20000004100 */
[----:B------:R-:W-:Y:S01]  /*f940*/  LEA.HI R12, R12, R3, RZ, 0x6 ;  /* 0x000000030c0c7211 */ /* 0x000fe200078f30ff */
[----:B------:R-:W-:Y:S01]  /*f950*/  HADD2.F32 R98, -RZ, R98.H0_H0 ;  /* 0x20000062ff627230 */ /* 0x000fe20000004100 */
[----:B------:R-:W-:Y:S01]  /*f960*/  LEA.HI.SX32 R9, R10, R122, 0x1d ;  /* 0x0000007a0a097211 */ /* 0x000fe200078feaff */
[----:B------:R-:W-:Y:S01]  /*f970*/  HADD2.F32 R112, -RZ, R112.H1_H1 ;  /* 0x30000070ff707230 */ /* 0x000fe20000004100 */
[----:B------:R-:W-:Y:S01]  /*f980*/  LOP3.LUT R10, R119, 0x38, R10, 0xf8, !PT ;  /* 0x00000038770a7812 */ /* 0x000fe200078ef80a */
[--C-:B------:R-:W-:Y:S01]  /*f990*/  HADD2.F32 R122, -RZ, R114.reuse.H0_H0 ;  /* 0x20000072ff7a7230 */ /* 0x100fe20000004100 */
[----:B------:R-:W-:Y:S01]  /*f9a0*/  SHF.R.S32.HI R8, RZ, 0x1f, R9 ;  /* 0x0000001fff087819 */ /* 0x000fe20000011409 */
[----:B------:R-:W-:Y:S01]  /*f9b0*/  HADD2.F32 R114, -RZ, R114.H1_H1 ;  /* 0x30000072ff727230 */ /* 0x000fe20000004100 */
[----:B------:R-:W-:Y:S01]  /*f9c0*/  LOP3.LUT R11, R10, R117, RZ, 0x3c, !PT ;  /* 0x000000750a0b7212 */ /* 0x000fe200078e3cff */
[----:B------:R-:W-:Y:S01]  /*f9d0*/  HADD2.F32 R113, -RZ, R113.H1_H1 ;  /* 0x30000071ff717230 */ /* 0x000fe20000004100 */
[----:B------:R-:W-:Y:S01]  /*f9e0*/  SHF.L.U32 R12, R12, 0x7, RZ ;  /* 0x000000070c0c7819 */ /* 0x000fe200000006ff */
[----:B------:R-:W-:Y:S01]  /*f9f0*/  HADD2.F32 R115, -RZ, R115.H1_H1 ;  /* 0x30000073ff737230 */ /* 0x000fe20000004100 */
[----:B------:R-:W-:-:S02]  /*fa00*/  SHF.L.U32 R10, R9, 0x3, RZ ;  /* 0x00000003090a7819 */ /* 0x000fc400000006ff */
[----:B------:R-:W-:Y:S02]  /*fa10*/  LEA.HI R8, R8, R9, RZ, 0x3 ;  /* 0x0000000908087211 */ /* 0x000fe400078f18ff */
[----:B------:R-:W-:Y:S02]  /*fa20*/  LOP3.LUT R12, R12, 0x7fffe000, RZ, 0xc0, !PT ;  /* 0x7fffe0000c0c7812 */ /* 0x000fe400078ec0ff */
[----:B------:R-:W-:Y:S02]  /*fa30*/  LOP3.LUT R10, R119, 0x38, R10, 0xf8, !PT ;  /* 0x00000038770a7812 */ /* 0x000fe400078ef80a */
[----:B------:R-:W-:Y:S02]  /*fa40*/  SHF.L.U32 R8, R8, 0xa, RZ ;  /* 0x0000000a08087819 */ /* 0x000fe400000006ff */
[----:B------:R-:W-:Y:S02]  /*fa50*/  IADD3 R11, R11, R12, R116 ;  /* 0x0000000c0b0b7210 */ /* 0x000fe40007ffe074 */
[----:B------:R-:W-:-:S02]  /*fa60*/  LOP3.LUT R117, R10, R117, RZ, 0x3c, !PT ;  /* 0x000000750a757212 */ /* 0x000fc400078e3cff */
[----:B------:R-:W-:Y:S02]  /*fa70*/  LOP3.LUT R8, R8, 0x7fffe000, RZ, 0xc0, !PT ;  /* 0x7fffe00008087812 */ /* 0x000fe400078ec0ff */
[----:B------:R-:W-:Y:S02]  /*fa80*/  SHF.L.U32 R96, R11, 0x1, RZ ;  /* 0x000000010b607819 */ /* 0x000fe400000006ff */
[----:B------:R-:W-:Y:S02]  /*fa90*/  IADD3 R8, R117, R8, R116 ;  /* 0x0000000875087210 */ /* 0x000fe40007ffe074 */
[--C-:B------:R-:W-:Y:S01]  /*faa0*/  SHF.R.U64 R92, R92, 0x10, R93.reuse ;  /* 0x000000105c5c7819 */ /* 0x100fe2000000125d */
[----:B------:R-:W1:Y:S01]  /*fab0*/  LDS.128 R12, [R96+0x10080] ;  /* 0x01008000600c7984 */ /* 0x000e620000000c00 */
[----:B------:R-:W-:Y:S02]  /*fac0*/  SHF.L.U32 R97, R8, 0x1, RZ ;  /* 0x0000000108617819 */ /* 0x000fe400000006ff */
[----:B------:R-:W-:Y:S01]  /*fad0*/  SHF.R.U32.HI R93, RZ, 0x10, R93 ;  /* 0x00000010ff5d7819 */ /* 0x000fe2000001165d */
[----:B------:R-:W-:Y:S01]  /*fae0*/  HADD2.F32 R92, -RZ, R92.H0_H0 ;  /* 0x2000005cff5c7230 */ /* 0x000fe20000004100 */
[----:B------:R-:W-:Y:S01]  /*faf0*/  SHF.R.U64 R88, R88, 0x10, R89 ;  /* 0x0000001058587819 */ /* 0x000fe20000001259 */
[----:B------:R-:W2:Y:S01]  /*fb00*/  LDS.128 R8, [R97+0x10080] ;  /* 0x0100800061087984 */ /* 0x000ea20000000c00 */
[--C-:B------:R-:W-:Y:S01]  /*fb10*/  SHF.R.U64 R89, R94, 0x10, R95.reuse ;  /* 0x000000105e597819 */ /* 0x100fe2000000125f */
[----:B------:R-:W-:Y:S01]  /*fb20*/  HADD2.F32 R126, -RZ, R93.H0_H0 ;  /* 0x2000005dff7e7230 */ /* 0x000fe20000004100 */
[----:B------:R-:W-:-:S02]  /*fb30*/  SHF.R.U32.HI R94, RZ, 0x10, R95 ;  /* 0x00000010ff5e7819 */ /* 0x000fc4000001165f */
[--C-:B------:R-:W-:Y:S02]  /*fb40*/  SHF.R.U64 R90, R90, 0x10, R91.reuse ;  /* 0x000000105a5a7819 */ /* 0x100fe4000000125b */
        /* <DEDUP_REMOVED lines=28> */
[----:B------:R-:W-:Y:S01]  /*fd10*/  HADD2.F32 R8, -RZ, R10.H0_H0 ;  /* 0x2000000aff087230 */ /* 0x000fe20000004100 */
[C---:B------:R-:W-:Y:S01]  /*fd20*/  FMUL.FTZ R102, R103.reuse, R102 ;  /* 0x0000006667667220 */ /* 0x040fe20000410000 */
[----:B------:R-:W-:Y:S01]  /*fd30*/  HADD2.F32 R14, -RZ, R14.H1_H1 ;  /* 0x3000000eff0e7230 */ /* 0x000fe20000004100 */
[----:B------:R-:W-:Y:S01]  /*fd40*/  FFMA.FTZ R120, R103, R122, R120 ;  /* 0x0000007a67787223 */ /* 0x000fe20000010078 */
[----:B------:R-:W-:Y:S01]  /*fd50*/  HADD2.F32 R103, -RZ, R90.H0_H0 ;  /* 0x2000005aff677230 */ /* 0x000fe20000004100 */
[----:B------:R-:W-:Y:S01]  /*fd60*/  FFMA.FTZ R11, R11, R132, R94 ;  /* 0x000000840b0b7223 */ /* 0x000fe2000001005e */
[----:B------:R-:W-:Y:S01]  /*fd70*/  HADD2.F32 R94, -RZ, R88.H0_H0 ;  /* 0x20000058ff5e7230 */ /* 0x000fe20000004100 */
[-C--:B------:R-:W-:Y:S01]  /*fd80*/  FMUL.FTZ R9, R12, R113.reuse ;  /* 0x000000710c097220 */ /* 0x080fe20000410000 */
[----:B------:R-:W-:Y:S01]  /*fd90*/  HADD2.F32 R10, -RZ, R10.H1_H1 ;  /* 0x3000000aff0a7230 */ /* 0x000fe20000004100 */
[C---:B------:R-:W-:Y:S01]  /*fda0*/  FMUL.FTZ R113, R8.reuse, R113 ;  /* 0x0000007108717220 */ /* 0x040fe20000410000 */
[----:B------:R-:W-:Y:S01]  /*fdb0*/  F2FP.PACK_AB R11, R11, R128 ;  /* 0x000000800b0b723e */ /* 0x000fe200000000ff */
[----:B------:R-:W-:Y:S01]  /*fdc0*/  FFMA.FTZ R88, R8, R115, R9 ;  /* 0x0000007308587223 */ /* 0x000fe20000010009 */
[----:B------:R-:W-:Y:S01]  /*fdd0*/  HADD2.F32 R9, -RZ, R89.H0_H0 ;  /* 0x20000059ff097230 */ /* 0x000fe20000004100 */
[----:B------:R-:W-:-:S02]  /*fde0*/  FMUL.FTZ R119, R101, R94 ;  /* 0x0000005e65777220 */ /* 0x000fc40000410000 */
[-C--:B------:R-:W-:Y:S02]  /*fdf0*/  FMUL.FTZ R89, R14, R103.reuse ;  /* 0x000000670e597220 */ /* 0x080fe40000410000 */
        /* <DEDUP_REMOVED lines=21> */
.L_x_1127:
[----:B------:R-:W-:Y:S05]  /*ff50*/  BSYNC B1 ;  /* 0x0000000000017941 */ /* 0x000fea0003800000 */
.L_x_1126:
[----:B-1----:R-:W-:Y:S01]  /*ff60*/  IADD3 R9, R228, 0x20, RZ ;  /* 0x00000020e4097810 */ /* 0x002fe20007ffe0ff */
[----:B------:R-:W-:Y:S03]  /*ff70*/  BSSY B1, `(.L_x_1130) ;  /* 0x00000db000017945 */ /* 0x000fe60003800000 */
        /* <DEDUP_REMOVED lines=23> */
[--C-:B------:R-:W-:Y:S01]  /*100f0*/  HADD2.F32 R103, -RZ, R111.reuse.H1_H1 ;  /* 0x3000006fff677230 */ /* 0x100fe20000004100 */
[----:B------:R-:W-:Y:S01]  /*10100*/  LEA.HI R9, R9, R10, RZ, 0x3 ;  /* 0x0000000a09097211 */ /* 0x000fe200078f18ff */
        /* <DEDUP_REMOVED lines=87> */
.L_x_1133:
[----:B------:R-:W-:Y:S05]  /*10680*/  BSYNC B0 ;  /* 0x0000000000007941 */ /* 0x000fea0003800000 */
.L_x_1132:
[----:B------:R-:W-:-:S13]  /*10690*/  ISETP.GE.AND P0, PT, R3, c[0x0][0x27c], PT ;  /* 0x00009f0003007a0c */ /* 0x000fda0003f06270 */
[----:B------:R-:W-:Y:S05]  /*106a0*/  @P0 BRA `(.L_x_1131) ;  /* 0x0000067000000947 */ /* 0x000fea0003800000 */
[----:B-1----:R-:W-:Y:S01]  /*106b0*/  SHF.R.S32.HI R8, RZ, 0x1f, R3 ;  /* 0x0000001fff087819 */ /* 0x002fe20000011403 */
[----:B------:R-:W-:Y:S01]  /*106c0*/  HADD2.F32 R96, -RZ, R105.H0_H0 ;  /* 0x20000069ff607230 */ /* 0x000fe20000004100 */
[----:B------:R-:W-:Y:S01]  /*106d0*/  SHF.R.U32.HI R74, RZ, 0x10, R49 ;  /* 0x00000010ff4a7819 */ /* 0x000fe20000011631 */
[----:B------:R-:W-:Y:S01]  /*106e0*/  HADD2.F32 R78, -RZ, R104.H0_H0 ;  /* 0x20000068ff4e7230 */ /* 0x000fe20000004100 */
        /* <DEDUP_REMOVED lines=10> */
[----:B------:R-:W-:Y:S01]  /*10790*/  LOP3.LUT R12, R91, 0x38, R12, 0xf8, !PT ;  /* 0x000000385b0c7812 */ /* 0x000fe200078ef80c */
[----:B------:R-:W-:Y:S01]  /*107a0*/  HADD2.F32 R105, -RZ, R105.H1_H1 ;  /* 0x30000069ff697230 */ /* 0x000fe20000004100 */
[----:B------:R-:W-:Y:S01]  /*107b0*/  SHF.L.U32 R10, R9, 0x3, RZ ;  /* 0x00000003090a7819 */ /* 0x000fe200000006ff */
[----:B------:R-:W-:Y:S01]  /*107c0*/  HADD2.F32 R107, -RZ, R107.H1_H1 ;  /* 0x3000006bff6b7230 */ /* 0x000fe20000004100 */
[----:B------:R-:W-:-:S02]  /*107d0*/  LEA.HI R8, R8, R9, RZ, 0x3 ;  /* 0x0000000908087211 */ /* 0x000fc400078f18ff */
[----:B------:R-:W-:Y:S02]  /*107e0*/  LOP3.LUT R11, R11, 0x7fffe000, RZ, 0xc0, !PT ;  /* 0x7fffe0000b0b7812 */ /* 0x000fe400078ec0ff */
[----:B------:R-:W-:Y:S02]  /*107f0*/  LOP3.LUT R12, R12, R89, RZ, 0x3c, !PT ;  /* 0x000000590c0c7212 */ /* 0x000fe400078e3cff */
        /* <DEDUP_REMOVED lines=82> */
.L_x_1131:
[----:B------:R-:W-:Y:S05]  /*10d20*/  BSYNC B1 ;  /* 0x0000000000017941 */ /* 0x000fea0003800000 */
.L_x_1130:
        /* <DEDUP_REMOVED lines=114> */
.L_x_1137:
[----:B------:R-:W-:Y:S05]  /*11450*/  BSYNC B0 ;  /* 0x0000000000007941 */ /* 0x000fea0003800000 */
.L_x_1136:
        /* <DEDUP_REMOVED lines=70> */
[-C--:B------:R-:W-:Y:S01]  /*118c0*/  FMUL.FTZ R70, R42, R68.reuse ;  /* 0x000000442a467220 */ /* 0x080fe20000410000 */
        /* <DEDUP_REMOVED lines=23> */
[-C--:B------:R-:W-:Y:S01]  /*11a40*/  FFMA.FTZ R43, R43, R34.reuse, -R46 ;  /* 0x000000222b2b7223 */ /* 0x080fe2000001082e */
[----:B------:R-:W-:Y:S01]  /*11a50*/  F2FP.PACK_AB R9, R44, R51 ;  /* 0x000000332c09723e */ /* 0x000fe200000000ff */
[-C--:B------:R-:W-:Y:S02]  /*11a60*/  FFMA.FTZ R14, R14, R49.reuse, -R47 ;  /* 0x000000310e0e7223 */ /* 0x080fe4000001082f */
        /* <DEDUP_REMOVED lines=8> */
.L_x_1135:
[----:B------:R-:W-:Y:S05]  /*11af0*/  BSYNC B1 ;  /* 0x0000000000017941 */ /* 0x000fea0003800000 */
.L_x_1134:
        /* <DEDUP_REMOVED lines=113> */
.L_x_1139:
[----:B------:R-:W-:Y:S05]  /*12210*/  BSYNC B0 ;  /* 0x0000000000007941 */ /* 0x000fea0003800000 */
.L_x_1138:
[----:B------:R-:W-:-:S13]  /*12220*/  ISETP.GE.AND P0, PT, R3, c[0x0][0x27c], PT ;  /* 0x00009f0003007a0c */ /* 0x000fda0003f06270 */
[----:B------:R-:W-:Y:S05]  /*12230*/  @P0 BRA `(.L_x_1111) ;  /* 0x0000067000000947 */ /* 0x000fea0003800000 */
[----:B-1----:R-:W-:Y:S01]  /*12240*/  SHF.R.S32.HI R10, RZ, 0x1f, R3 ;  /* 0x0000001fff0a7819 */ /* 0x002fe20000011403 */
[----:B------:R-:W-:Y:S01]  /*12250*/  HADD2.F32 R36, -RZ, R64.H0_H0 ;  /* 0x20000040ff247230 */ /* 0x000fe20000004100 */
[----:B------:R-:W-:Y:S01]  /*12260*/  SHF.R.U64 R18, R22, 0x10, R23 ;  /* 0x0000001016127819 */ /* 0x000fe20000001217 */
[----:B------:R-:W-:Y:S01]  /*12270*/  HADD2.F32 R42, -RZ, R59.H1_H1 ;  /* 0x3000003bff2a7230 */ /* 0x000fe20000004100 */
[CC--:B------:R-:W-:Y:S01]  /*12280*/  LEA.HI R8, R10.reuse, R3.reuse, RZ, 0x3 ;  /* 0x000000030a087211 */ /* 0x0c0fe200078f18ff */
[----:B------:R-:W-:Y:S01]  /*12290*/  HADD2.F32 R44, -RZ, R63.H1_H1 ;  /* 0x3000003fff2c7230 */ /* 0x000fe20000004100 */
[----:B------:R-:W-:Y:S01]  /*122a0*/  LEA.HI R9, R10, R3, RZ, 0x6 ;  /* 0x000000030a097211 */ /* 0x000fe200078f30ff */
[----:B------:R-:W-:Y:S01]  /*122b0*/  HADD2.F32 R37, -RZ, R18.H0_H0 ;  /* 0x20000012ff257230 */ /* 0x000fe20000004100 */
[----:B------:R-:W-:Y:S02]  /*122c0*/  LEA.HI.SX32 R34, R8, R34, 0x1d ;  /* 0x0000002208227211 */ /* 0x000fe400078feaff */
[----:B------:R-:W-:-:S02]  /*122d0*/  SHF.L.U32 R9, R9, 0x7, RZ ;  /* 0x0000000709097819 */ /* 0x000fc400000006ff */
[----:B------:R-:W-:Y:S02]  /*122e0*/  LOP3.LUT R10, R35, 0x38, R8, 0xf8, !PT ;  /* 0x00000038230a7812 */ /* 0x000fe400078ef808 */
[----:B------:R-:W-:Y:S02]  /*122f0*/  SHF.R.S32.HI R3, RZ, 0x1f, R34 ;  /* 0x0000001fff037819 */ /* 0x000fe40000011422 */
[----:B------:R-:W-:Y:S02]  /*12300*/  LOP3.LUT R9, R9, 0x7fffe000, RZ, 0xc0, !PT ;  /* 0x7fffe00009097812 */ /* 0x000fe400078ec0ff */
[----:B------:R-:W-:Y:S02]  /*12310*/  LOP3.LUT R10, R10, R33, RZ, 0x3c, !PT ;  /* 0x000000210a0a7212 */ /* 0x000fe400078e3cff */
[----:B------:R-:W-:Y:S02]  /*12320*/  SHF.L.U32 R8, R34, 0x3, RZ ;  /* 0x0000000322087819 */ /* 0x000fe400000006ff */
[----:B------:R-:W-:-:S02]  /*12330*/  LEA.HI R3, R3, R34, RZ, 0x3 ;  /* 0x0000002203037211 */ /* 0x000fc400078f18ff */
[----:B------:R-:W-:Y:S02]  /*12340*/  IADD3 R9, R10, R9, R32 ;  /* 0x000000090a097210 */ /* 0x000fe40007ffe020 */
[----:B------:R-:W-:Y:S01]  /*12350*/  LOP3.LUT R10, R35, 0x38, R8, 0xf8, !PT ;  /* 0x00000038230a7812 */ /* 0x000fe200078ef808 */
[----:B------:R-:W-:Y:S01]  /*12360*/  HADD2.F32 R35, -RZ, R59.H0_H0 ;  /* 0x2000003bff237230 */ /* 0x000fe20000004100 */
[----:B------:R-:W-:Y:S02]  /*12370*/  SHF.L.U32 R8, R3, 0xa, RZ ;  /* 0x0000000a03087819 */ /* 0x000fe400000006ff */
[----:B------:R-:W-:Y:S02]  /*12380*/  SHF.L.U32 R3, R9, 0x1, RZ ;  /* 0x0000000109037819 */ /* 0x000fe400000006ff */
[----:B------:R-:W-:Y:S02]  /*12390*/  LOP3.LUT R33, R10, R33, RZ, 0x3c, !PT ;  /* 0x000000210a217212 */ /* 0x000fe400078e3cff */
[----:B------:R-:W-:Y:S01]  /*123a0*/  LOP3.LUT R9, R8, 0x7fffe000, RZ, 0xc0, !PT ;  /* 0x7fffe00008097812 */ /* 0x000fe200078ec0ff */
[----:B--2---:R-:W1:Y:S01]  /*123b0*/  LDS.128 R12, [R3+0x10080] ;  /* 0x01008000030c7984 */ /* 0x004e620000000c00 */
[----:B------:R-:W-:-:S02]  /*123c0*/  SHF.R.U32.HI R22, RZ, 0x10, R23 ;  /* 0x00000010ff167819 */ /* 0x000fc40000011617 */
[----:B------:R-:W-:Y:S01]  /*123d0*/  IADD3 R9, R33, R9, R32 ;  /* 0x0000000921097210 */ /* 0x000fe20007ffe020 */
[----:B------:R-:W-:Y:S01]  /*123e0*/  HADD2.F32 R32, -RZ, R60.H0_H0 ;  /* 0x2000003cff207230 */ /* 0x000fe20000004100 */
        /* <DEDUP_REMOVED lines=18> */
[--C-:B------:R-:W-:Y:S01]  /*12510*/  HADD2.F32 R25, -RZ, R12.reuse.H0_H0 ;  /* 0x2000000cff197230 */ /* 0x100fe20000004100 */
[----:B------:R-:W-:Y:S01]  /*12520*/  FMUL.FTZ R30, R15, R22 ;  /* 0x000000160f1e7220 */ /* 0x000fe20000410000 */
[----:B------:R-:W-:Y:S01]  /*12530*/  HADD2.F32 R13, -RZ, R13.H1_H1 ;  /* 0x3000000dff0d7230 */ /* 0x000fe20000004100 */
[----:B------:R-:W-:Y:S01]  /*12540*/  FMUL.FTZ R40, R24, R35 ;  /* 0x0000002318287220 */ /* 0x000fe20000410000 */
[----:B------:R-:W-:-:S02]  /*12550*/  HADD2.F32 R26, -RZ, R12.H1_H1 ;  /* 0x3000000cff1a7230 */ /* 0x000fc40000004100 */
[--C-:B--2---:R-:W-:Y:S02]  /*12560*/  HADD2.F32 R27, -RZ, R11.reuse.H0_H0 ;  /* 0x2000000bff1b7230 */ /* 0x104fe40000004100 */
[----:B------:R-:W-:Y:S02]  /*12570*/  HADD2.F32 R11, -RZ, R11.H1_H1 ;  /* 0x3000000bff0b7230 */ /* 0x000fe40000004100 */
[--C-:B------:R-:W-:Y:S01]  /*12580*/  HADD2.F32 R29, -RZ, R9.reuse.H0_H0 ;  /* 0x20000009ff1d7230 */ /* 0x100fe20000004100 */
[C---:B------:R-:W-:Y:S01]  /*12590*/  FMUL.FTZ R32, R27.reuse, R32 ;  /* 0x000000201b207220 */ /* 0x040fe20000410000 */
[----:B------:R-:W-:Y:S01]  /*125a0*/  HADD2.F32 R9, -RZ, R9.H1_H1 ;  /* 0x30000009ff097230 */ /* 0x000fe20000004100 */
[----:B------:R-:W-:Y:S01]  /*125b0*/  FFMA.FTZ R34, R27, R36, R34 ;  /* 0x000000241b227223 */ /* 0x000fe20000010022 */
[----:B------:R-:W-:Y:S01]  /*125c0*/  HADD2.F32 R27, -RZ, R63.H0_H0 ;  /* 0x2000003fff1b7230 */ /* 0x000fe20000004100 */
[C---:B------:R-:W-:Y:S01]  /*125d0*/  FMUL.FTZ R22, R11.reuse, R22 ;  /* 0x000000160b167220 */ /* 0x040fe20000410000 */
[----:B------:R-:W-:Y:S01]  /*125e0*/  HADD2.F32 R31, -RZ, R8.H0_H0 ;  /* 0x20000008ff1f7230 */ /* 0x000fe20000004100 */
[----:B------:R-:W-:Y:S01]  /*125f0*/  FFMA.FTZ R11, R11, R38, R30 ;  /* 0x000000260b0b7223 */ /* 0x000fe2000001001e */
        /* <DEDUP_REMOVED lines=8> */
[----:B------:R-:W-:Y:S01]  /*12680*/  HADD2.F32 R8, -RZ, R10.H0_H0 ;  /* 0x2000000aff087230 */ /* 0x000fe20000004100 */
[----:B------:R-:W-:Y:S01]  /*12690*/  FMUL.FTZ R30, R9, R30 ;  /* 0x0000001e091e7220 */ /* 0x000fe20000410000 */
[----:B------:R-:W-:Y:S01]  /*126a0*/  HADD2.F32 R14, -RZ, R14.H1_H1 ;  /* 0x3000000eff0e7230 */ /* 0x000fe20000004100 */
[C---:B------:R-:W-:Y:S01]  /*126b0*/  FMUL.FTZ R42, R31.reuse, R42 ;  /* 0x0000002a1f2a7220 */ /* 0x040fe20000410000 */
[----:B------:R-:W-:Y:S01]  /*126c0*/  HADD2.F32 R10, -RZ, R10.H1_H1 ;  /* 0x3000000aff0a7230 */ /* 0x000fe20000004100 */
[----:B------:R-:W-:Y:S01]  /*126d0*/  FFMA.FTZ R21, R31, R44, R21 ;  /* 0x0000002c1f157223 */ /* 0x000fe20000010015 */
[----:B------:R-:W-:Y:S01]  /*126e0*/  HADD2.F32 R31, -RZ, R64.H1_H1 ;  /* 0x30000040ff1f7230 */ /* 0x000fe20000004100 */
[----:B------:R-:W-:Y:S01]  /*126f0*/  FFMA.FTZ R9, R9, R46, R28 ;  /* 0x0000002e09097223 */ /* 0x000fe2000001001c */
[----:B------:R-:W-:Y:S01]  /*12700*/  F2FP.PACK_AB R11, R11, R34 ;  /* 0x000000220b0b723e */ /* 0x000fe200000000ff */
[----:B------:R-:W-:-:S02]  /*12710*/  FMUL.FTZ R28, R12, R29 ;  /* 0x0000001d0c1c7220 */ /* 0x000fc40000410000 */
[C---:B------:R-:W-:Y:S01]  /*12720*/  FMUL.FTZ R29, R8.reuse, R29 ;  /* 0x0000001d081d7220 */ /* 0x040fe20000410000 */
[----:B------:R-:W-:Y:S01]  /*12730*/  F2FP.PACK_AB R9, R9, R40 ;  /* 0x000000280909723e */ /* 0x000fe200000000ff */
[----:B------:R-:W-:Y:S02]  /*12740*/  FFMA.FTZ R18, R8, R31, R28 ;  /* 0x0000001f08127223 */ /* 0x000fe4000001001c */
[-C--:B------:R-:W-:Y:S02]  /*12750*/  FMUL.FTZ R8, R26, R20.reuse ;  /* 0x000000141a087220 */ /* 0x080fe40000410000 */
[-C--:B------:R-:W-:Y:S02]  /*12760*/  FMUL.FTZ R17, R14, R37.reuse ;  /* 0x000000250e117220 */ /* 0x080fe40000410000 */
[----:B------:R-:W-:Y:S02]  /*12770*/  FMUL.FTZ R20, R33, R20 ;  /* 0x0000001421147220 */ /* 0x000fe40000410000 */
[----:B------:R-:W-:-:S02]  /*12780*/  FMUL.FTZ R37, R10, R37 ;  /* 0x000000250a257220 */ /* 0x000fc40000410000 */
[----:B------:R-:W-:Y:S02]  /*12790*/  FFMA.FTZ R8, R33, R19, R8 ;  /* 0x0000001321087223 */ /* 0x000fe40000010008 */
        /* <DEDUP_REMOVED lines=9> */
[----:B------:R-:W-:Y:S02]  /*12830*/  FFMA.FTZ R19, R26, R19, -R20 ;  /* 0x000000131a137223 */ /* 0x000fe40000010814 */
[-C--:B------:R-:W-:Y:S02]  /*12840*/  FFMA.FTZ R14, R14, R39.reuse, -R37 ;  /* 0x000000270e0e7223 */ /* 0x080fe40000010825 */
[----:B------:R-:W-:Y:S01]  /*12850*/  FFMA.FTZ R17, R10, R39, R17 ;  /* 0x000000270a117223 */ /* 0x000fe20000010011 */
[----:B------:R-:W-:Y:S02]  /*12860*/  F2FP.PACK_AB R12, R19, R42 ;  /* 0x0000002a130c723e */ /* 0x000fe400000000ff */
[----:B------:R-:W-:Y:S02]  /*12870*/  F2FP.PACK_AB R14, R14, R29 ;  /* 0x0000001d0e0e723e */ /* 0x000fe400000000ff */
[----:B------:R-:W-:-:S03]  /*12880*/  F2FP.PACK_AB R10, R17, R18 ;  /* 0x00000012110a723e */ /* 0x000fc600000000ff */
[----:B------:R1:W-:Y:S04]  /*12890*/  STS.128 [R3+0x10080], R12 ;  /* 0x0100800c03007388 */ /* 0x0003e80000000c00 */
[----:B------:R1:W-:Y:S02]  /*128a0*/  STS.128 [R16+0x10080], R8 ;  /* 0x0100800810007388 */ /* 0x0003e40000000c00 */
.L_x_1111:
[----:B------:R-:W-:Y:S05]  /*128b0*/  BSYNC B2 ;  /* 0x0000000000027941 */ /* 0x000fea0003800000 */
.L_x_1077:
[----:B------:R-:W-:Y:S01]  /*128c0*/  ULDC.64 UR4, c[0x0][0x208] ;  /* 0x0000820000047ab9 */ /* 0x000fe20000000a00 */
[----:B------:R-:W-:Y:S01]  /*128d0*/  IMAD.SHL.U32 R213, R69, 0x40, RZ ;  /* 0x0000004045d57824 */ /* 0x000fe200078e00ff */
[----:B------:R-:W-:Y:S01]  /*128e0*/  UIMAD UR11, UR11, UR4, URZ ;  /* 0x000000040b0b72a4 */ /* 0x000fe2000f8e023f */
[----:B------:R-:W-:Y:S01]  /*128f0*/  ISETP.GT.AND P3, PT, R84, 0x7f, PT ;  /* 0x0000007f5400780c */ /* 0x000fe20003f64270 */
[----:B------:R-:W-:Y:S01]  /*12900*/  UIMAD.WIDE.U32 UR32, UR20, UR4, URZ ;  /* 0x00000004142072a5 */ /* 0x000fe2000f8e003f */
[----:B-1----:R-:W-:Y:S01]  /*12910*/  IMAD.SHL.U32 R8, R228, 0x8, RZ ;  /* 0x00000008e4087824 */ /* 0x002fe200078e00ff */
[----:B------:R-:W-:Y:S01]  /*12920*/  UIMAD UR5, UR20, UR5, UR11 ;  /* 0x00000005140572a4 */ /* 0x000fe2000f8e020b */
[----:B------:R-:W-:Y:S01]  /*12930*/  LOP3.LUT R213, R213, 0x1c0, RZ, 0xc0, !PT ;  /* 0x000001c0d5d57812 */ /* 0x000fe200078ec0ff */
[----:B------:R-:W-:Y:S01]  /*12940*/  IMAD.MOV.U32 R222, RZ, RZ, R216 ;  /* 0x000000ffffde7224 */ /* 0x000fe200078e00d8 */
[----:B------:R-:W-:Y:S01]  /*12950*/  SEL R11, RZ, 0x4, P5 ;  /* 0x00000004ff0b7807 */ /* 0x000fe20002800000 */
[----:B------:R-:W-:Y:S01]  /*12960*/  UIADD3 UR4, UR33, UR5, URZ ;  /* 0x0000000521047290 */ /* 0x000fe2000fffe03f */
[----:B--2---:R-:W-:Y:S01]  /*12970*/  IMAD.U32 R12, RZ, RZ, UR32 ;  /* 0x00000020ff0c7e24 */ /* 0x004fe2000f8e00ff */
[----:B------:R-:W-:Y:S01]  /*12980*/  LOP3.LUT R8, R213, 0x8, R8, 0xf8, !PT ;  /* 0x00000008d5087812 */ /* 0x000fe200078ef808 */
[----:B------:R-:W-:Y:S01]  /*12990*/  IMAD.U32 R13, RZ, RZ, UR33 ;  /* 0x00000021ff0d7e24 */ /* 0x000fe2000f8e00ff */
[----:B------:R-:W-:Y:S01]  /*129a0*/  UIMAD UR4, UR4, 0x30, URZ ;  /* 0x00000030040478a4 */ /* 0x000fe2000f8e023f */
[----:B------:R-:W-:Y:S01]  /*129b0*/  IMAD.WIDE.U32 R12, R12, 0x30, R222 ;  /* 0x000000300c0c7825 */ /* 0x000fe200078e00de */
[----:B------:R-:W-:Y:S01]  /*129c0*/  SHF.R.U32.HI R213, RZ, 0x3, R213 ;  /* 0x00000003ffd57819 */ /* 0x000fe200000116d5 */
[----:B------:R-:W-:-:S04]  /*129d0*/  DEPBAR.LE SB0, 0x0 ;  /* 0x000080000000791a */ /* 0x000fc80000000000 */
[----:B------:R-:W-:Y:S01]  /*129e0*/  LOP3.LUT R213, R8, R213, RZ, 0x3c, !PT ;  /* 0x000000d508d57212 */ /* 0x000fe200078e3cff */
[----:B------:R-:W-:Y:S01]  /*129f0*/  IMAD.SHL.U32 R218, R6, 0x2, RZ ;  /* 0x0000000206da7824 */ /* 0x000fe200078e00ff */
[----:B------:R-:W-:Y:S01]  /*12a00*/  LEA R32, P0, R12, c[0x0][0x1f8], 0x1 ;  /* 0x00007e000c207a11 */ /* 0x000fe200078008ff */
[----:B------:R-:W-:Y:S01]  /*12a10*/  UISETP.GT.AND UP0, UPT, UR20, UR6, UPT ;  /* 0x000000061400728c */ /* 0x000fe2000bf04270 */
[----:B------:R-:W-:Y:S01]  /*12a20*/  IADD3 R3, R13, UR4, RZ ;  /* 0x000000040d037c10 */ /* 0x000fe2000fffe0ff */
[----:B------:R-:W-:Y:S01]  /*12a30*/  @!P3 IMAD.MOV.U32 R13, RZ, RZ, c[0x0][0x208] ;  /* 0x00008200ff0db624 */ /* 0x000fe200078e00ff */
[----:B------:R-:W-:Y:S01]  /*12a40*/  SEL R8, RZ, 0x2, P6 ;  /* 0x00000002ff087807 */ /* 0x000fe20003000000 */
[----:B------:R-:W-:Y:S01]  /*12a50*/  IMAD R213, R56, 0x200, R213 ;  /* 0x0000020038d57824 */ /* 0x000fe200078e02d5 */
[----:B------:R-:W-:Y:S01]  /*12a60*/  LEA.HI.X R33, R12, c[0x0][0x1fc], R3, 0x1, P0 ;  /* 0x00007f000c217a11 */ /* 0x000fe200000f0c03 */
[----:B------:R-:W-:Y:S01]  /*12a70*/  @!P3 IMAD.MOV.U32 R3, RZ, RZ, c[0x0][0x20c] ;  /* 0x00008300ff03b624 */ /* 0x000fe200078e00ff */
[----:B------:R-:W-:Y:S01]  /*12a80*/  IADD3 R2, R11, R8, R2 ;  /* 0x000000080b027210 */ /* 0x000fe20007ffe002 */
[----:B------:R-:W-:Y:S01]  /*12a90*/  IMAD.SHL.U32 R213, R213, 0x2, RZ ;  /* 0x00000002d5d57824 */ /* 0x000fe200078e00ff */
[----:B------:R-:W-:Y:S01]  /*12aa0*/  SEL R11, RZ, 0x8, P4 ;  /* 0x00000008ff0b7807 */ /* 0x000fe20002000000 */
[----:B------:R-:W-:Y:S01]  /*12ab0*/  BAR.SYNC.DEFER_BLOCKING 0x0 ;  /* 0x0000000000007b1d */ /* 0x000fe20000010000 */
[----:B------:R-:W-:-:S02]  /*12ac0*/  @!P3 LEA R70, P0, R13, R32, 0x6 ;  /* 0x000000200d46b211 */ /* 0x000fc400078030ff */
[----:B------:R-:W-:Y:S01]  /*12ad0*/  LOP3.LUT P1, RZ, R69, 0x2, RZ, 0xc0, !PT ;  /* 0x0000000245ff7812 */ /* 0x000fe2000782c0ff */
[----:B------:R-:W-:Y:S01]  /*12ae0*/  IMAD.IADD R11, R11, 0x1, R2 ;  /* 0x000000010b0b7824 */ /* 0x000fe200078e0202 */
[----:B------:R-:W-:Y:S01]  /*12af0*/  @!P3 LEA.HI.X R71, R13, R33, R3, 0x6, P0 ;  /* 0x000000210d47b211 */ /* 0x000fe200000f3403 */
[----:B------:R-:W-:Y:S01]  /*12b00*/  IMAD.U32 R3, RZ, RZ, UR16 ;  /* 0x00000010ff037e24 */ /* 0x000fe2000f8e00ff */
[----:B------:R-:W-:Y:S01]  /*12b10*/  P2R R9, PR, RZ, 0x40 ;  /* 0x00000040ff097803 */ /* 0x000fe20000000000 */
[----:B------:R-:W-:Y:S01]  /*12b20*/  IMAD R2, R67, 0x400, R0 ;  /* 0x0000040043027824 */ /* 0x000fe200078e0200 */
[----:B------:R-:W-:Y:S02]  /*12b30*/  LOP3.LUT P6, RZ, R11, 0x1, RZ, 0xc0, !PT ;  /* 0x000000010bff7812 */ /* 0x000fe400078cc0ff */
[----:B------:R-:W-:Y:S01]  /*12b40*/  IADD3 R8, R3, UR15, -R228 ;  /* 0x0000000f03087c10 */ /* 0x000fe2000fffe8e4 */
[C---:B------:R-:W-:Y:S01]  /*12b50*/  IMAD.SHL.U32 R60, R2.reuse, 0x2, RZ ;  /* 0x00000002023c7824 */ /* 0x040fe200078e00ff */
[----:B------:R-:W-:Y:S01]  /*12b60*/  LEA R214, R2, 0x10080, 0x1 ;  /* 0x0001008002d67811 */ /* 0x000fe200078e08ff */
[----:B------:R-:W-:Y:S01]  /*12b70*/  IMAD.MOV.U32 R2, RZ, RZ, 0x40 ;  /* 0x00000040ff027424 */ /* 0x000fe200078e00ff */
[----:B------:R-:W-:-:S02]  /*12b80*/  ISETP.LT.OR P0, PT, R8, 0x1, !P6 ;  /* 0x000000010800780c */ /* 0x000fc40007701670 */
[----:B------:R-:W-:Y:S01]  /*12b90*/  IADD3 R12, R213, 0xa080, RZ ;  /* 0x0000a080d50c7810 */ /* 0x000fe20007ffe0ff */
[--C-:B------:R-:W-:Y:S01]  /*12ba0*/  IMAD R212, R7, 0x2, R214.reuse ;  /* 0x0000000207d47824 */ /* 0x100fe200078e02d6 */
[----:B------:R-:W-:Y:S01]  /*12bb0*/  IADD3 R211, R213, 0xa0a0, RZ ;  /* 0x0000a0a0d5d37810 */ /* 0x000fe20007ffe0ff */
[C---:B------:R-:W-:Y:S01]  /*12bc0*/  IMAD R210, R5.reuse, 0x2, R214 ;  /* 0x0000000205d27824 */ /* 0x040fe200078e02d6 */
[----:B------:R-:W-:Y:S01]  /*12bd0*/  @P1 IADD3 R211, R12, -0x20, RZ ;  /* 0xffffffe00cd31810 */ /* 0x000fe20007ffe0ff */
[----:B------:R-:W-:Y:S01]  /*12be0*/  IMAD R209, R5, 0x2, R212 ;  /* 0x0000000205d17824 */ /* 0x000fe200078e02d4 */
[C---:B------:R-:W-:Y:S01]  /*12bf0*/  LOP3.LUT P2, RZ, R11.reuse, 0x2, RZ, 0xc0, !PT ;  /* 0x000000020bff7812 */ /* 0x040fe2000784c0ff */
[----:B------:R-:W-:Y:S01]  /*12c00*/  LDSM.16.M88.4 R60, [R60+0x10080] ;  /* 0x010080003c3c783b */ /* 0x000fe20000000200 */
[----:B------:R-:W-:Y:S02]  /*12c10*/  LOP3.LUT P1, RZ, R11, 0x4, RZ, 0xc0, !PT ;  /* 0x000000040bff7812 */ /* 0x000fe4000782c0ff */
[----:B------:R-:W-:Y:S01]  /*12c20*/  P2R R10, PR, RZ, 0x20 ;  /* 0x00000020ff0a7803 */ /* 0x000fe20000000000 */
[----:B------:R-:W-:Y:S01]  /*12c30*/  LDSM.16.M88.4 R44, [R212] ;  /* 0x00000000d42c783b */ /* 0x000fe20000000200 */
[----:B------:R-:W-:-:S02]  /*12c40*/  @!P3 ISETP.LT.OR P6, PT, R8, 0x21, !P6 ;  /* 0x000000210800b80c */ /* 0x000fc400077c1670 */
[C---:B------:R-:W-:Y:S01]  /*12c50*/  IADD3 R203, R211.reuse, 0x800, RZ ;  /* 0x00000800d3cb7810 */ /* 0x040fe20007ffe0ff */
[----:B---3--:R-:W1:Y:S01]  /*12c60*/  LDSM.16.M88.4 R20, [R213+0xa080] ;  /* 0x00a08000d514783b */ /* 0x008e620000000200 */
[C---:B------:R-:W-:Y:S02]  /*12c70*/  IADD3 R202, R211.reuse, 0x1000, RZ ;  /* 0x00001000d3ca7810 */ /* 0x040fe40007ffe0ff */
[C---:B------:R-:W-:Y:S01]  /*12c80*/  IADD3 R200, R211.reuse, 0x1800, RZ ;  /* 0x00001800d3c87810 */ /* 0x040fe20007ffe0ff */
[----:B------:R-:W2:Y:S01]  /*12c90*/  LDSM.16.M88.4 R12, [R213+0xa880] ;  /* 0x00a88000d50c783b */ /* 0x000ea20000000200 */
[C---:B------:R-:W-:Y:S02]  /*12ca0*/  IADD3 R199, R211.reuse, 0x2000, RZ ;  /* 0x00002000d3c77810 */ /* 0x040fe40007ffe0ff */
[C---:B------:R-:W-:Y:S01]  /*12cb0*/  IADD3 R198, R211.reuse, 0x2800, RZ ;  /* 0x00002800d3c67810 */ /* 0x040fe20007ffe0ff */
[----:B------:R-:W-:Y:S01]  /*12cc0*/  LDSM.16.M88.4 R28, [R213+0xb080] ;  /* 0x00b08000d51c783b */ /* 0x000fe20000000200 */
[----:B------:R-:W-:-:S02]  /*12cd0*/  IADD3 R197, R211, 0x3000, RZ ;  /* 0x00003000d3c57810 */ /* 0x000fc40007ffe0ff */
[C---:B------:R-:W-:Y:S01]  /*12ce0*/  IADD3 R196, R211.reuse, 0x3800, RZ ;  /* 0x00003800d3c47810 */ /* 0x040fe20007ffe0ff */
[----:B------:R-:W3:Y:S01]  /*12cf0*/  LDSM.16.M88.4 R56, [R211] ;  /* 0x00000000d338783b */ /* 0x000ee20000000200 */
[C---:B------:R-:W-:Y:S02]  /*12d00*/  IADD3 R195, R211.reuse, 0x4000, RZ ;  /* 0x00004000d3c37810 */ /* 0x040fe40007ffe0ff */
[C---:B------:R-:W-:Y:S01]  /*12d10*/  IADD3 R194, R211.reuse, 0x4800, RZ ;  /* 0x00004800d3c27810 */ /* 0x040fe20007ffe0ff */
[----:B------:R-:W5:Y:S01]  /*12d20*/  LDSM.16.M88.4 R52, [R211+0x800] ;  /* 0x00080000d334783b */ /* 0x000f620000000200 */
[C---:B------:R-:W-:Y:S02]  /*12d30*/  IADD3 R193, R211.reuse, 0x5000, RZ ;  /* 0x00005000d3c17810 */ /* 0x040fe40007ffe0ff */
[----:B------:R-:W-:Y:S01]  /*12d40*/  IADD3 R192, R211, 0x5800, RZ ;  /* 0x00005800d3c07810 */ /* 0x000fe20007ffe0ff */
[----:B------:R-:W4:Y:S04]  /*12d50*/  LDSM.16.M88.4 R48, [R211+0x1000] ;  /* 0x00100000d330783b */ /* 0x000f280000000200 */
[----:B------:R-:W-:Y:S01]  /*12d60*/  @!PT LDS RZ, [RZ] ;  /* 0x00000000fffff984 */ /* 0x000fe20000000800 */
[----:B------:R-:W-:Y:S01]  /*12d70*/  @!PT LDS RZ, [RZ] ;  /* 0x00000000fffff984 */ /* 0x000fe20000000800 */
[----:B------:R-:W-:Y:S01]  /*12d80*/  @!PT LDS RZ, [RZ] ;  /* 0x00000000fffff984 */ /* 0x000fe20000000800 */
[----:B------:R3:W-:Y:S01]  /*12d90*/  LDGSTS.E.BYPASS.LTC128B.128 [R218+0x4080], [R32.64], !P0 ;  /* 0x0408000020da7fae */ /* 0x0007e2000c101d5e */
[----:B------:R-:W-:-:S04]  /*12da0*/  LOP3.LUT P0, RZ, R69, 0x4, RZ, 0xc0, !PT ;  /* 0x0000000445ff7812 */ /* 0x000fc8000780c0ff */
[----:B------:R-:W-:Y:S02]  /*12db0*/  SEL R2, R2, 0xffffffc0, !P0 ;  /* 0xffffffc002027807 */ /* 0x000fe40004000000 */
[C---:B------:R-:W-:Y:S02]  /*12dc0*/  ISETP.LT.OR P0, PT, R8.reuse, 0x1, !P2 ;  /* 0x000000010800780c */ /* 0x040fe40005701670 */
[C---:B------:R-:W-:Y:S01]  /*12dd0*/  @!P3 ISETP.LT.OR P2, PT, R8.reuse, 0x21, !P2 ;  /* 0x000000210800b80c */ /* 0x040fe20005741670 */
[--C-:B------:R-:W-:Y:S02]  /*12de0*/  IMAD.IADD R207, R213, 0x1, R2.reuse ;  /* 0x00000001d5cf7824 */ /* 0x100fe400078e0202 */
[----:B------:R-:W-:Y:S01]  /*12df0*/  IMAD.IADD R201, R211, 0x1, R2 ;  /* 0x00000001d3c97824 */ /* 0x000fe200078e0202 */
[----:B-1----:R-:W-:Y:S07]  /*12e00*/  HMMA.16816.F32 R24, R60, R20, RZ ;  /* 0x000000143c18723c */ /* 0x002fee00000018ff */
[----:B------:R1:W-:Y:S01]  /*12e10*/  LDGSTS.E.BYPASS.LTC128B.128 [R218+0x5880], [R32.64+0x80], !P0 ;  /* 0x0588008020da7fae */ /* 0x0003e2000c101d5e */
[----:B------:R-:W-:-:S02]  /*12e20*/  ISETP.LT.OR P0, PT, R8, 0x1, !P1 ;  /* 0x000000010800780c */ /* 0x000fc40004f01670 */
[----:B------:R-:W-:Y:S01]  /*12e30*/  @!P3 ISETP.LT.OR P1, PT, R8, 0x21, !P1 ;  /* 0x000000210800b80c */ /* 0x000fe20004f21670 */
[C---:B--2-4-:R-:W-:Y:S08]  /*12e40*/  HMMA.16816.F32 R16, R60.reuse, R12, RZ ;  /* 0x0000000c3c10723c */ /* 0x054ff000000018ff */
        /* <DEDUP_REMOVED lines=17> */
[----:B------:R-:W-:Y:S02]  /*12f60*/  LDSM.16.M88.4 R40, [R210] ;  /* 0x00000000d228783b */ /* 0x000fe40000000200 */
[----:B------:R-:W-:Y:S02]  /*12f70*/  HMMA.16816.F32 R60, R60, R30, RZ ;  /* 0x0000001e3c3c723c */ /* 0x000fe400000018ff */
[----:B------:R-:W3:Y:S04]  /*12f80*/  LDSM.16.M88.4 R36, [R207+0xa080] ;  /* 0x00a08000cf24783b */ /* 0x000ee80000000200 */
[----:B-1----:R-:W1:Y:S02]  /*12f90*/  LDSM.16.M88.4 R32, [R207+0xa880] ;  /* 0x00a88000cf20783b */ /* 0x002e640000000200 */
[C---:B-----5:R-:W-:Y:S02]  /*12fa0*/  HMMA.16816.F32 R16, R44.reuse, R52, R16 ;  /* 0x000000342c10723c */ /* 0x060fe40000001810 */
[----:B------:R-:W4:Y:S04]  /*12fb0*/  LDSM.16.M88.4 R28, [R207+0xb080] ;  /* 0x00b08000cf1c783b */ /* 0x000f280000000200 */
[----:B------:R-:W-:Y:S02]  /*12fc0*/  LDSM.16.M88.4 R56, [R209] ;  /* 0x00000000d138783b */ /* 0x000fe40000000200 */
[C---:B------:R-:W-:Y:S02]  /*12fd0*/  HMMA.16816.F32 R12, R44.reuse, R54, R12 ;  /* 0x000000362c0c723c */ /* 0x040fe4000000180c */
[----:B------:R-:W5:Y:S04]  /*12fe0*/  LDSM.16.M88.4 R52, [R201] ;  /* 0x00000000c934783b */ /* 0x000f680000000200 */
[----:B------:R-:W0:Y:S02]  /*12ff0*/  LDGDEPBAR ;  /* 0x00000000000079af */ /* 0x000e240000000000 */
[C---:B------:R-:W-:Y:S08]  /*13000*/  HMMA.16816.F32 R8, R44.reuse, R48, R8 ;  /* 0x000000302c08723c */ /* 0x040ff00000001808 */
        /* <DEDUP_REMOVED lines=13> */
[C---:B-----5:R-:W-:Y:S08]  /*130e0*/  HMMA.16816.F32 R24, R56.reuse, R52, R24 ;  /* 0x000000343818723c */ /* 0x060ff00000001818 */
        /* <DEDUP_REMOVED lines=155> */
.L_x_1140:
[----:B-1----:R-:W-:Y:S01]  /*13aa0*/  LOP3.LUT R29, R4, 0xffffffe0, RZ, 0xc0, !PT ;  /* 0xffffffe0041d7812 */ /* 0x002fe200078ec0ff */
[----:B------:R-:W-:Y:S01]  /*13ab0*/  UISETP.NE.AND UP1, UPT, UR26, URZ, UPT ;  /* 0x0000003f1a00728c */ /* 0x000fe2000bf25270 */
[----:B------:R-:W-:Y:S01]  /*13ac0*/  LEA.HI R31, R65, R84, RZ, 0x2 ;  /* 0x00000054411f7211 */ /* 0x000fe200078f10ff */
[----:B------:R-:W-:Y:S01]  /*13ad0*/  UISETP.NE.AND UP0, UPT, UR25, URZ, UPT ;  /* 0x0000003f1900728c */ /* 0x000fe2000bf05270 */
[----:B------:R-:W-:Y:S01]  /*13ae0*/  SHF.R.S32.HI R28, RZ, 0x1f, R67 ;  /* 0x0000001fff1c7819 */ /* 0x000fe20000011443 */
        /* <DEDUP_REMOVED lines=18> */
[----:B------:R-:W-:Y:S01]  /*13c10*/  IMAD R219, R29, 0x8, R28 ;  /* 0x000000081ddb7824 */ /* 0x000fe200078e021c */
[----:B------:R-:W-:-:S03]  /*13c20*/  LOP3.LUT R29, R2, 0x7ffffffc, RZ, 0xc0, !PT ;  /* 0x7ffffffc021d7812 */ /* 0x000fc600078ec0ff */
[----:B------:R-:W-:-:S04]  /*13c30*/  @P1 IMAD.HI.U32 R6, R219, c[0x0][0x2c8], RZ ;  /* 0x0000b200db061a27 */ /* 0x000fc800078e00ff */
[----:B------:R-:W-:Y:S01]  /*13c40*/  IMAD.MOV.U32 R34, RZ, RZ, R219 ;  /* 0x000000ffff227224 */ /* 0x000fe200078e00db */
[----:B------:R-:W-:Y:S01]  /*13c50*/  @P0 SHF.R.U32.HI R34, RZ, c[0x0][0x2cc], R6 ;  /* 0x0000b300ff220a19 */ /* 0x000fe20000011606 */
[----:B------:R-:W-:Y:S01]  /*13c60*/  IMAD.IADD R224, R4, 0x1, -R29 ;  /* 0x0000000104e07824 */ /* 0x000fe200078e0a1d */
[----:B------:R-:W-:Y:S01]  /*13c70*/  PLOP3.LUT P0, PT, PT, PT, UP0, 0x40, 0x0 ;  /* 0x000000000000781c */ /* 0x000fe20003f0e808 */
[----:B------:R-:W-:Y:S02]  /*13c80*/  IMAD.U32 R29, RZ, RZ, UR14 ;  /* 0x0000000eff1d7e24 */ /* 0x000fe4000f8e00ff */
[----:B------:R-:W1:Y:S01]  /*13c90*/  SHFL.IDX PT, R2, R34, RZ, 0x1c1f ;  /* 0x001c1fff22027589 */ /* 0x000e6200000e0000 */
[----:B------:R-:W-:-:S05]  /*13ca0*/  IMAD.SHL.U32 R224, R224, 0x2, RZ ;  /* 0x00000002e0e07824 */ /* 0x000fca00078e00ff */
[C---:B------:R-:W-:Y:S02]  /*13cb0*/  IADD3 R29, -R224.reuse, 0x1, R29 ;  /* 0x00000001e01d7810 */ /* 0x040fe40007ffe11d */
[C---:B------:R-:W-:Y:S02]  /*13cc0*/  IADD3 R30, -R224.reuse, UR15, R3 ;  /* 0x0000000fe01e7c10 */ /* 0x040fe4000fffe103 */
[----:B------:R-:W-:Y:S02]  /*13cd0*/  IADD3 R31, R29, -UR23, RZ ;  /* 0x800000171d1f7c10 */ /* 0x000fe4000fffe0ff */
[----:B------:R-:W-:Y:S02]  /*13ce0*/  IADD3 R3, -R224, UR16, RZ ;  /* 0x00000010e0037c10 */ /* 0x000fe4000fffe1ff */
[C---:B------:R-:W-:Y:S02]  /*13cf0*/  IADD3 R29, R31.reuse, c[0x0][0x328], RZ ;  /* 0x0000ca001f1d7a10 */ /* 0x040fe40007ffe0ff */
[----:B------:R-:W-:-:S03]  /*13d00*/  IADD3 R31, R31, UR4, RZ ;  /* 0x000000041f1f7c10 */ /* 0x000fc6000fffe0ff */
        /* <DEDUP_REMOVED lines=16> */
.L_x_1143:
[----:B------:R-:W-:-:S04]  /*13e10*/  MOV R2, c[0x0][0x32c] ;  /* 0x0000cb0000027a02 */ /* 0x000fc80000000f00 */
[----:B------:R-:W-:-:S13]  /*13e20*/  ISETP.NE.AND P0, PT, R2, 0x1, PT ;  /* 0x000000010200780c */ /* 0x000fda0003f05270 */
[----:B------:R-:W-:-:S05]  /*13e30*/  @P0 IMAD.HI.U32 R2, R4, c[0x0][0x330], RZ ;  /* 0x0000cc0004020a27 */ /* 0x000fca00078e00ff */
[----:B------:R-:W-:Y:S02]  /*13e40*/  @P0 SHF.R.U32.HI R4, RZ, c[0x0][0x334], R2 ;  /* 0x0000cd00ff040a19 */ /* 0x000fe40000011602 */
.L_x_1144:
[----:B------:R-:W-:Y:S05]  /*13e50*/  BSYNC B0 ;  /* 0x0000000000007941 */ /* 0x000fea0003800000 */
.L_x_1142:
[----:B------:R-:W-:-:S05]  /*13e60*/  IMAD R35, R4, c[0x0][0x32c], R3 ;  /* 0x0000cb0004237a24 */ /* 0x000fca00078e0203 */
[----:B------:R-:W-:Y:S02]  /*13e70*/  IADD3 R2, R35, c[0x0][0x32c], RZ ;  /* 0x0000cb0023027a10 */ /* 0x000fe40007ffe0ff */
[----:B------:R-:W-:Y:S02]  /*13e80*/  IMNMX R32, R32, R35, !PT ;  /* 0x0000002320207217 */ /* 0x000fe40007800200 */
[----:B------:R-:W-:Y:S02]  /*13e90*/  IMNMX R33, R33, R2, PT ;  /* 0x0000000221217217 */ /* 0x000fe40003800200 */
.L_x_1141:
        /* <DEDUP_REMOVED lines=32> */
[----:B------:R-:W-:Y:S01]  /*140a0*/  FSEL R20, R20, -INF , !P1 ;  /* 0xff80000014147808 */ /* 0x000fe20004800000 */
[--C-:B-1----:R-:W-:Y:S01]  /*140b0*/  IMAD.IADD R29, R29, 0x1, R34.reuse ;  /* 0x000000011d1d7824 */ /* 0x102fe200078e0222 */
[----:B------:R-:W-:Y:S01]  /*140c0*/  PLOP3.LUT P1, PT, PT, PT, UP0, 0x40, 0x0 ;  /* 0x000000000000781c */ /* 0x000fe20003f2e808 */
[----:B------:R-:W-:Y:S01]  /*140d0*/  UISETP.GE.AND UP0, UPT, UR16, 0x2a, UPT ;  /* 0x0000002a1000788c */ /* 0x000fe2000bf06270 */
[----:B------:R-:W-:Y:S01]  /*140e0*/  FSEL R2, R21, -INF , !P0 ;  /* 0xff80000015027808 */ /* 0x000fe20004000000 */
[----:B------:R-:W-:Y:S01]  /*140f0*/  IMAD.IADD R31, R31, 0x1, R34 ;  /* 0x000000011f1f7824 */ /* 0x000fe200078e0222 */
[----:B------:R-:W-:Y:S01]  /*14100*/  PLOP3.LUT P0, PT, PT, PT, UP6, 0x40, 0x0 ;  /* 0x000000000000781c */ /* 0x000fe20003f0e868 */
[----:B------:R-:W-:Y:S01]  /*14110*/  UISETP.NE.AND UP6, UPT, UR25, URZ, UPT ;  /* 0x0000003f1900728c */ /* 0x000fe2000bfc5270 */
        /* <DEDUP_REMOVED lines=28> */
[----:B------:R-:W-:Y:S01]  /*142e0*/  PLOP3.LUT P0, PT, PT, PT, UP6, 0x40, 0x0 ;  /* 0x000000000000781c */ /* 0x000fe20003f0e868 */
[----:B------:R-:W-:Y:S01]  /*142f0*/  UISETP.NE.AND UP6, UPT, UR14, URZ, UPT ;  /* 0x0000003f0e00728c */ /* 0x000fe2000bfc5270 */
[----:B------:R-:W-:Y:S02]  /*14300*/  FSEL R172, R60, -INF , !P2 ;  /* 0xff8000003cac7808 */ /* 0x000fe40005000000 */
[----:B------:R-:W-:-:S02]  /*14310*/  IMNMX R30, R29, R30, PT ;  /* 0x0000001e1d1e7217 */ /* 0x000fc40003800200 */
[----:B------:R-:W-:-:S07]  /*14320*/  FSEL R170, R61, -INF , !P1 ;  /* 0xff8000003daa7808 */ /* 0x000fce0004800000 */
        /* <DEDUP_REMOVED lines=13> */
.L_x_1147:
[----:B------:R-:W-:-:S04]  /*14400*/  MOV R8, c[0x0][0x32c] ;  /* 0x0000cb0000087a02 */ /* 0x000fc80000000f00 */
[----:B------:R-:W-:-:S13]  /*14410*/  ISETP.NE.AND P0, PT, R8, 0x1, PT ;  /* 0x000000010800780c */ /* 0x000fda0003f05270 */
[----:B------:R-:W-:-:S05]  /*14420*/  @P0 IMAD.HI.U32 R8, R34, c[0x0][0x330], RZ ;  /* 0x0000cc0022080a27 */ /* 0x000fca00078e00ff */
[----:B------:R-:W-:Y:S02]  /*14430*/  @P0 SHF.R.U32.HI R34, RZ, c[0x0][0x334], R8 ;  /* 0x0000cd00ff220a19 */ /* 0x000fe40000011608 */
.L_x_1148:
[----:B------:R-:W-:Y:S05]  /*14440*/  BSYNC B0 ;  /* 0x0000000000007941 */ /* 0x000fea0003800000 */
.L_x_1146:
[----:B------:R-:W-:-:S05]  /*14450*/  IMAD R34, R34, c[0x0][0x32c], R3 ;  /* 0x0000cb0022227a24 */ /* 0x000fca00078e0203 */
[----:B------:R-:W-:Y:S02]  /*14460*/  IADD3 R3, R34, c[0x0][0x32c], RZ ;  /* 0x0000cb0022037a10 */ /* 0x000fe40007ffe0ff */
[----:B------:R-:W-:Y:S02]  /*14470*/  IMNMX R31, R31, R34, !PT ;  /* 0x000000221f1f7217 */ /* 0x000fe40007800200 */
[----:B------:R-:W-:Y:S02]  /*14480*/  IMNMX R30, R30, R3, PT ;  /* 0x000000031e1e7217 */ /* 0x000fe40003800200 */
.L_x_1145:
[----:B------:R-:W-:Y:S01]  /*14490*/  UP2UR UR14, UPR, URZ, 0x10 ;  /* 0x000000103f0e7883 */ /* 0x000fe20008000000 */
[----:B------:R-:W-:Y:S01]  /*144a0*/  FMNMX.FTZ R3, R28, R24, !PT ;  /* 0x000000181c037209 */ /* 0x000fe20007810000 */
[----:B------:R-:W-:Y:S01]  /*144b0*/  UISETP.NE.AND UP4, UPT, UR11, URZ, UPT ;  /* 0x0000003f0b00728c */ /* 0x000fe2000bf85270 */
[----:B------:R-:W-:Y:S01]  /*144c0*/  IMAD.SHL.U32 R208, R0, 0x2, RZ ;  /* 0x0000000200d07824 */ /* 0x000fe200078e00ff */
[----:B------:R-:W-:Y:S01]  /*144d0*/  UP2UR UR11, UPR, URZ, 0x8 ;  /* 0x000000083f0b7883 */ /* 0x000fe20008000000 */
[----:B------:R-:W-:Y:S01]  /*144e0*/  FMNMX.FTZ R3, R20, R3, !PT ;  /* 0x0000000314037209 */ /* 0x000fe20007810000 */
[----:B------:R-:W-:Y:S01]  /*144f0*/  UISETP.NE.AND UP3, UPT, UR10, URZ, UPT ;  /* 0x0000003f0a00728c */ /* 0x000fe2000bf65270 */
[----:B------:R-:W-:Y:S01]  /*14500*/  IMAD R206, R7, 0x2, R208 ;  /* 0x0000000207ce7824 */ /* 0x000fe200078e02d0 */
[----:B------:R-:W-:Y:S01]  /*14510*/  PLOP3.LUT P0, PT, PT, PT, UP4, 0x40, 0x0 ;  /* 0x000000000000781c */ /* 0x000fe20003f0e848 */
[----:B------:R-:W-:Y:S01]  /*14520*/  UP2UR UR10, UPR, URZ, 0x4 ;  /* 0x000000043f0a7883 */ /* 0x000fe20008000000 */
[----:B------:R-:W-:Y:S01]  /*14530*/  FMNMX.FTZ R3, R2, R3, !PT ;  /* 0x0000000302037209 */ /* 0x000fe20007810000 */
[----:B------:R-:W-:Y:S01]  /*14540*/  UISETP.NE.AND UP2, UPT, UR7, URZ, UPT ;  /* 0x0000003f0700728c */ /* 0x000fe2000bf45270 */
[C---:B------:R-:W-:Y:S01]  /*14550*/  ISETP.GT.AND P0, PT, R31.reuse, RZ, P0 ;  /* 0x000000ff1f00720c */ /* 0x040fe20000704270 */
[----:B------:R-:W-:Y:S01]  /*14560*/  UP2UR UR7, UPR, URZ, 0x2 ;  /* 0x000000023f077883 */ /* 0x000fe20008000000 */
[----:B------:R-:W-:Y:S01]  /*14570*/  PLOP3.LUT P2, PT, PT, PT, UP3, 0x40, 0x0 ;  /* 0x000000000000781c */ /* 0x000fe20003f4e838 */
[----:B------:R-:W-:Y:S01]  /*14580*/  UISETP.NE.AND UP1, UPT, UR5, URZ, UPT ;  /* 0x0000003f0500728c */ /* 0x000fe2000bf25270 */
[----:B------:R-:W-:Y:S01]  /*14590*/  ISETP.LT.OR P0, PT, R30, 0x1, P0 ;  /* 0x000000011e00780c */ /* 0x000fe20000701670 */
        /* <DEDUP_REMOVED lines=14> */
[----:B------:R-:W-:Y:S01]  /*14680*/  IMAD R205, R5, 0x2, R208 ;  /* 0x0000000205cd7824 */ /* 0x000fe200078e02d0 */
[C---:B------:R-:W-:Y:S01]  /*14690*/  ISETP.GT.AND P0, PT, R31.reuse, 0x8, P1 ;  /* 0x000000081f00780c */ /* 0x040fe20000f04270 */
[----:B------:R-:W-:Y:S01]  /*146a0*/  LDSM.16.MT88.4 R132, [R208+0x4080] ;  /* 0x00408000d084783b */ /* 0x000fe20000004200 */
        /* <DEDUP_REMOVED lines=8> */
[----:B------:R-:W-:Y:S01]  /*14730*/  ISETP.GT.AND P0, PT, R31, 0x9, P2 ;  /* 0x000000091f00780c */ /* 0x000fe20001704270 */
[----:B------:R-:W-:Y:S01]  /*14740*/  UIADD3 UR12, UR12, -0x2, URZ ;  /* 0xfffffffe0c0c7890 */ /* 0x000fe2000fffe03f */
[----:B------:R-:W-:Y:S01]  /*14750*/  PLOP3.LUT P2, PT, PT, PT, UP6, 0x40, 0x0 ;  /* 0x000000000000781c */ /* 0x000fe20003f4e868 */
[----:B------:R-:W-:Y:S01]  /*14760*/  LDSM.16.MT88.4 R148, [R205+0x4080] ;  /* 0x00408000cd94783b */ /* 0x000fe20000004200 */
[----:B------:R-:W-:Y:S01]  /*14770*/  ISETP.LT.OR P0, PT, R30, 0xa, P0 ;  /* 0x0000000a1e00780c */ /* 0x000fe20000701670 */
[----:B------:R-:W-:Y:S01]  /*14780*/  UISETP.NE.AND UP6, UPT, UR25, URZ, UPT ;  /* 0x0000003f1900728c */ /* 0x000fe2000bfc5270 */
[----:B------:R-:W-:Y:S01]  /*14790*/  FMNMX.FTZ R8, R17, R8, !PT ;  /* 0x0000000811087209 */ /* 0x000fe20007810000 */
[----:B------:R-:W-:Y:S01]  /*147a0*/  LDSM.16.MT88.4 R40, [R208+0x5880] ;  /* 0x00588000d028783b */ /* 0x000fe20000004200 */
[----:B------:R-:W-:-:S02]  /*147b0*/  FSEL R23, R23, -INF , !P0 ;  /* 0xff80000017177808 */ /* 0x000fc40004000000 */
[C---:B------:R-:W-:Y:S01]  /*147c0*/  ISETP.GT.AND P0, PT, R31.reuse, 0x10, P1 ;  /* 0x000000101f00780c */ /* 0x040fe20000f04270 */
[----:B------:R-:W-:Y:S01]  /*147d0*/  LDSM.16.MT88.4 R48, [R206+0x5880] ;  /* 0x00588000ce30783b */ /* 0x000fe20000004200 */
[----:B------:R-:W-:Y:S01]  /*147e0*/  PLOP3.LUT P1, PT, PT, PT, UP5, 0x40, 0x0 ;  /* 0x000000000000781c */ /* 0x000fe20003f2e858 */
[----:B------:R-:W-:Y:S01]  /*147f0*/  UISETP.NE.AND UP5, UPT, UR26, URZ, UPT ;  /* 0x0000003f1a00728c */ /* 0x000fe2000bfa5270 */
[----:B------:R-:W-:Y:S01]  /*14800*/  ISETP.LT.OR P0, PT, R30, 0x11, P0 ;  /* 0x000000111e00780c */ /* 0x000fe20000701670 */
[----:B------:R-:W-:Y:S01]  /*14810*/  LDSM.16.MT88.4 R56, [R205+0x5880] ;  /* 0x00588000cd38783b */ /* 0x000fe20000004200 */
[C---:B------:R-:W-:Y:S02]  /*14820*/  ISETP.GT.AND P1, PT, R31.reuse, 0x18, P1 ;  /* 0x000000181f00780c */ /* 0x040fe40000f24270 */
[----:B------:R-:W-:Y:S01]  /*14830*/  FSEL R13, R18, -INF , !P0 ;  /* 0xff800000120d7808 */ /* 0x000fe20004000000 */
[----:B------:R-:W-:Y:S01]  /*14840*/  LDSM.16.MT88.4 R64, [R204+0x5880] ;  /* 0x00588000cc40783b */ /* 0x000fe20000004200 */
[----:B------:R-:W-:-:S02]  /*14850*/  ISETP.GT.AND P0, PT, R31, 0x11, P2 ;  /* 0x000000111f00780c */ /* 0x000fc40001704270 */
[C---:B------:R-:W-:Y:S01]  /*14860*/  ISETP.LT.OR P1, PT, R30.reuse, 0x19, P1 ;  /* 0x000000191e00780c */ /* 0x040fe20000f21670 */
[----:B------:R-:W-:Y:S01]  /*14870*/  LDSM.16.MT88.4 R72, [R208+0x7080] ;  /* 0x00708000d048783b */ /* 0x000fe20000004200 */
[----:B------:R-:W-:Y:S01]  /*14880*/  ISETP.LT.OR P0, PT, R30, 0x12, P0 ;  /* 0x000000121e00780c */ /* 0x000fe20000701670 */
[----:B------:R-:W-:Y:S01]  /*14890*/  @UP5 USHF.L.U32 UR18, UR18, 0x7, URZ ;  /* 0x0000000712125899 */ /* 0x000fe2000800063f */
[----:B------:R-:W-:Y:S01]  /*148a0*/  FSEL R9, R14, -INF , !P1 ;  /* 0xff8000000e097808 */ /* 0x000fe20004800000 */
[----:B------:R-:W-:Y:S01]  /*148b0*/  LDSM.16.MT88.4 R80, [R206+0x7080] ;  /* 0x00708000ce50783b */ /* 0x000fe20000004200 */
[----:B------:R-:W-:Y:S01]  /*148c0*/  FSEL R19, R19, -INF , !P0 ;  /* 0xff80000013137808 */ /* 0x000fe20004000000 */
[----:B------:R-:W-:Y:S01]  /*148d0*/  UIMAD.WIDE.U32 UR10, UR18, UR4, URZ ;  /* 0x00000004120a72a5 */ /* 0x000fe2000f8e003f */
[----:B------:R-:W-:Y:S01]  /*148e0*/  PLOP3.LUT P0, PT, PT, PT, UP4, 0x40, 0x0 ;  /* 0x000000000000781c */ /* 0x000fe20003f0e848 */
[----:B------:R-:W-:Y:S01]  /*148f0*/  LDSM.16.MT88.4 R88, [R205+0x7080] ;  /* 0x00708000cd58783b */ /* 0x000fe20000004200 */
[----:B------:R-:W-:-:S02]  /*14900*/  PLOP3.LUT P1, PT, PT, PT, UP3, 0x40, 0x0 ;  /* 0x000000000000781c */ /* 0x000fc40003f2e838 */
[----:B------:R-:W-:Y:S01]  /*14910*/  ISETP.GT.AND P0, PT, R31, 0x19, P0 ;  /* 0x000000191f00780c */ /* 0x000fe20000704270 */
[----:B------:R-:W-:Y:S01]  /*14920*/  LDSM.16.MT88.4 R96, [R204+0x7080] ;  /* 0x00708000cc60783b */ /* 0x000fe20000004200 */
[----:B------:R-:W-:Y:S01]  /*14930*/  FMNMX.FTZ R8, R23, R8, !PT ;  /* 0x0000000817087209 */ /* 0x000fe20007810000 */
[----:B------:R-:W-:Y:S01]  /*14940*/  @UP5 UMOV UR7, UR11 ;  /* 0x0000000b00075c82 */ /* 0x000fe20008000000 */
[----:B------:R-:W-:Y:S01]  /*14950*/  ISETP.LT.OR P0, PT, R30, 0x1a, P0 ;  /* 0x0000001a1e00780c */ /* 0x000fe20000701670 */
[----:B------:R-:W-:Y:S01]  /*14960*/  LDSM.16.MT88.4 R104, [R208+0x8880] ;  /* 0x00888000d068783b */ /* 0x000fe20000004200 */
[----:B------:R-:W-:Y:S01]  /*14970*/  FMNMX.FTZ R3, R6, R3, !PT ;  /* 0x0000000306037209 */ /* 0x000fe20007810000 */
[----:B------:R-:W-:Y:S01]  /*14980*/  @UP5 USHF.R.U32.HI UR19, URZ, UR5, UR7 ;  /* 0x000000053f135299 */ /* 0x000fe20008011607 */
[----:B------:R-:W-:Y:S01]  /*14990*/  FSEL R15, R15, -INF , !P0 ;  /* 0xff8000000f0f7808 */ /* 0x000fe20004000000 */
[----:B------:R-:W-:Y:S01]  /*149a0*/  LDSM.16.MT88.4 R112, [R206+0x8880] ;  /* 0x00888000ce70783b */ /* 0x000fe20000004200 */
[----:B------:R-:W-:Y:S01]  /*149b0*/  PLOP3.LUT P0, PT, PT, PT, UP2, 0x40, 0x0 ;  /* 0x000000000000781c */ /* 0x000fe20003f0e828 */
[----:B------:R-:W-:Y:S01]  /*149c0*/  UIADD3 UR13, UR13, UR19, URZ ;  /* 0x000000130d0d7290 */ /* 0x000fe2000fffe03f */
[----:B------:R-:W-:Y:S01]  /*149d0*/  ISETP.GT.AND P1, PT, R31, 0x20, P1 ;  /* 0x000000201f00780c */ /* 0x000fe20000f24270 */
[----:B------:R-:W-:Y:S01]  /*149e0*/  LDSM.16.MT88.4 R120, [R205+0x8880] ;  /* 0x00888000cd78783b */ /* 0x000fe20000004200 */
[----:B------:R-:W-:Y:S01]  /*149f0*/  FMNMX.FTZ R8, R13, R8, !PT ;  /* 0x000000080d087209 */ /* 0x000fe20007810000 */
[----:B------:R-:W-:Y:S01]  /*14a00*/  ULDC UR10, c[0x0][0x328] ;  /* 0x0000ca00000a7ab9 */ /* 0x000fe20000000800 */
[----:B------:R-:W-:Y:S01]  /*14a10*/  FMNMX.FTZ R3, R4, R3, !PT ;  /* 0x0000000304037209 */ /* 0x000fe20007810000 */
[----:B------:R-:W-:Y:S01]  /*14a20*/  LDSM.16.MT88.4 R164, [R206+0x6080] ;  /* 0x00608000cea4783b */ /* 0x000fe20000004200 */
[----:B------:R-:W-:Y:S01]  /*14a30*/  ISETP.GT.AND P0, PT, R31, 0x21, P0 ;  /* 0x000000211f00780c */ /* 0x000fe20000704270 */
[----:B------:R-:W-:Y:S01]  /*14a40*/  UIADD3 UR10, UR13, UR10, URZ ;  /* 0x0000000a0d0a7290 */ /* 0x000fe2000fffe03f */
[----:B------:R-:W-:Y:S01]  /*14a50*/  ISETP.LT.OR P1, PT, R30, 0x21, P1 ;  /* 0x000000211e00780c */ /* 0x000fe20000f21670 */
[----:B------:R-:W-:Y:S01]  /*14a60*/  LDSM.16.MT88.4 R160, [R204+0x6080] ;  /* 0x00608000cca0783b */ /* 0x000fe20000004200 */
[----:B------:R-:W-:-:S02]  /*14a70*/  FMNMX.FTZ R8, R19, R8, !PT ;  /* 0x0000000813087209 */ /* 0x000fc40007810000 */
[----:B------:R-:W-:Y:S01]  /*14a80*/  FMNMX.FTZ R3, R12, R3, !PT ;  /* 0x000000030c037209 */ /* 0x000fe20007810000 */
[----:B------:R-:W-:Y:S01]  /*14a90*/  LDSM.16.MT88.4 R180, [R208+0x6880] ;  /* 0x00688000d0b4783b */ /* 0x000fe20000004200 */
[----:B------:R-:W-:Y:S02]  /*14aa0*/  ISETP.LT.OR P0, PT, R30, 0x22, P0 ;  /* 0x000000221e00780c */ /* 0x000fe40000701670 */
[----:B------:R-:W-:Y:S02]  /*14ab0*/  FSEL R175, R10, -INF , !P1 ;  /* 0xff8000000aaf7808 */ /* 0x000fe40004800000 */
[----:B------:R-:W-:Y:S02]  /*14ac0*/  PLOP3.LUT P1, PT, PT, PT, UP1, 0x40, 0x0 ;  /* 0x000000000000781c */ /* 0x000fe40003f2e818 */
[----:B------:R-:W-:Y:S02]  /*14ad0*/  FMNMX.FTZ R10, R9, R8, !PT ;  /* 0x00000008090a7209 */ /* 0x000fe40007810000 */
[----:B------:R-:W-:-:S02]  /*14ae0*/  FMNMX.FTZ R3, R176, R3, !PT ;  /* 0x00000003b0037209 */ /* 0x000fc40007810000 */
[----:B------:R-:W-:Y:S02]  /*14af0*/  FSEL R173, R11, -INF , !P0 ;  /* 0xff8000000bad7808 */ /* 0x000fe40004000000 */
[----:B------:R-:W-:Y:S02]  /*14b00*/  PLOP3.LUT P0, PT, PT, PT, UP0, 0x40, 0x0 ;  /* 0x000000000000781c */ /* 0x000fe40003f0e808 */
[----:B------:R-:W-:Y:S02]  /*14b10*/  ISETP.GT.AND P1, PT, R31, 0x28, P1 ;  /* 0x000000281f00780c */ /* 0x000fe40000f24270 */
[----:B------:R-:W-:Y:S02]  /*14b20*/  FMNMX.FTZ R10, R15, R10, !PT ;  /* 0x0000000a0f0a7209 */ /* 0x000fe40007810000 */
[----:B------:R-:W-:Y:S02]  /*14b30*/  FMNMX.FTZ R3, R174, R3, !PT ;  /* 0x00000003ae037209 */ /* 0x000fe40007810000 */
[----:B------:R-:W-:-:S02]  /*14b40*/  ISETP.GT.AND P0, PT, R31, 0x29, P0 ;  /* 0x000000291f00780c */ /* 0x000fc40000704270 */
[----:B------:R-:W-:Y:S02]  /*14b50*/  ISETP.LT.OR P1, PT, R30, 0x29, P1 ;  /* 0x000000291e00780c */ /* 0x000fe40000f21670 */
[----:B------:R-:W-:Y:S02]  /*14b60*/  FMNMX.FTZ R10, R175, R10, !PT ;  /* 0x0000000aaf0a7209 */ /* 0x000fe40007810000 */
[----:B------:R-:W-:Y:S02]  /*14b70*/  FMNMX.FTZ R3, R172, R3, !PT ;  /* 0x00000003ac037209 */ /* 0x000fe40007810000 */
[----:B------:R-:W-:Y:S02]  /*14b80*/  ISETP.LT.OR P0, PT, R30, 0x2a, P0 ;  /* 0x0000002a1e00780c */ /* 0x000fe40000701670 */
[----:B------:R-:W-:Y:S02]  /*14b90*/  FSEL R171, R62, -INF , !P1 ;  /* 0xff8000003eab7808 */ /* 0x000fe40004800000 */
[----:B------:R-:W-:-:S02]  /*14ba0*/  FMNMX.FTZ R10, R173, R10, !PT ;  /* 0x0000000aad0a7209 */ /* 0x000fc40007810000 */
[----:B------:R-:W-:Y:S02]  /*14bb0*/  FMNMX.FTZ R3, R170, R3, !PT ;  /* 0x00000003aa037209 */ /* 0x000fe40007810000 */
[----:B------:R-:W-:Y:S02]  /*14bc0*/  FSEL R169, R63, -INF , !P0 ;  /* 0xff8000003fa97808 */ /* 0x000fe40004000000 */
[----:B------:R-:W-:Y:S01]  /*14bd0*/  FMNMX.FTZ R10, R171, R10, !PT ;  /* 0x0000000aab0a7209 */ /* 0x000fe20007810000 */
[----:B------:R-:W1:Y:S03]  /*14be0*/  SHFL.BFLY PT, R8, R3, 0x2, 0x1f ;  /* 0x0c401f0003087f89 */ /* 0x000e6600000e0000 */
[----:B------:R-:W-:-:S05]  /*14bf0*/  FMNMX.FTZ R10, R169, R10, !PT ;  /* 0x0000000aa90a7209 */ /* 0x000fca0007810000 */
[----:B------:R-:W2:Y:S01]  /*14c00*/  SHFL.BFLY PT, R11, R10, 0x2, 0x1f ;  /* 0x0c401f000a0b7f89 */ /* 0x000ea200000e0000 */
[----:B-1----:R-:W-:-:S05]  /*14c10*/  FMNMX.FTZ R14, R3, R8, !PT ;  /* 0x00000008030e7209 */ /* 0x002fca0007810000 */
[----:B------:R-:W1:Y:S01]  /*14c20*/  SHFL.BFLY PT, R3, R14, 0x1, 0x1f ;  /* 0x0c201f000e037f89 */ /* 0x000e6200000e0000 */
[----:B--2---:R-:W-:-:S05]  /*14c30*/  FMNMX.FTZ R8, R10, R11, !PT ;  /* 0x0000000b0a087209 */ /* 0x004fca0007810000 */
[----:B------:R-:W2:Y:S01]  /*14c40*/  SHFL.BFLY PT, R157, R8, 0x1, 0x1f ;  /* 0x0c201f00089d7f89 */ /* 0x000ea200000e0000 */
[----:B-1----:R-:W-:-:S04]  /*14c50*/  FMNMX.FTZ R3, R14, R3, !PT ;  /* 0x000000030e037209 */ /* 0x002fc80007810000 */
[C---:B------:R-:W-:Y:S01]  /*14c60*/  FSETP.NEU.FTZ.AND P0, PT, R3.reuse, -INF , PT ;  /* 0xff8000000300780b */ /* 0x040fe20003f1d000 */
[----:B------:R-:W-:Y:S01]  /*14c70*/  FMUL.FTZ R177, R3, c[0x0][0x2d0] ;  /* 0x0000b40003b17a20 */ /* 0x000fe20000410000 */
[----:B--2---:R-:W-:-:S04]  /*14c80*/  FMNMX.FTZ R157, R8, R157, !PT ;  /* 0x0000009d089d7209 */ /* 0x004fc80007810000 */
[----:B------:R-:W-:Y:S02]  /*14c90*/  FSEL R177, R177, RZ, P0 ;  /* 0x000000ffb1b17208 */ /* 0x000fe40000000000 */
[C---:B------:R-:W-:Y:S01]  /*14ca0*/  FSETP.NEU.FTZ.AND P0, PT, R157.reuse, -INF , PT ;  /* 0xff8000009d00780b */ /* 0x040fe20003f1d000 */
[----:B------:R-:W-:Y:S02]  /*14cb0*/  FMUL.FTZ R168, R157, c[0x0][0x2d0] ;  /* 0x0000b4009da87a20 */ /* 0x000fe40000410000 */
[--C-:B------:R-:W-:Y:S02]  /*14cc0*/  FFMA.FTZ R156, R2, c[0x0][0x2d0], -R177.reuse ;  /* 0x0000b400029c7a23 */ /* 0x100fe400000108b1 */
[--C-:B------:R-:W-:Y:S01]  /*14cd0*/  FFMA.FTZ R189, R28, c[0x0][0x2d0], -R177.reuse ;  /* 0x0000b4001cbd7a23 */ /* 0x100fe200000108b1 */
[----:B------:R-:W-:Y:S01]  /*14ce0*/  FSEL R168, R168, RZ, P0 ;  /* 0x000000ffa8a87208 */ /* 0x000fe20000000000 */
[--C-:B------:R-:W-:Y:S01]  /*14cf0*/  FFMA.FTZ R158, R24, c[0x0][0x2d0], -R177.reuse ;  /* 0x0000b400189e7a23 */ /* 0x100fe200000108b1 */
[----:B------:R-:W-:Y:S01]  /*14d00*/  PLOP3.LUT P0, PT, PT, PT, UP6, 0x40, 0x0 ;  /* 0x000000000000781c */ /* 0x000fe20003f0e868 */
[----:B------:R-:W-:Y:S01]  /*14d10*/  FFMA.FTZ R187, R20, c[0x0][0x2d0], -R177 ;  /* 0x0000b40014bb7a23 */ /* 0x000fe200000108b1 */
[----:B------:R-:W-:Y:S01]  /*14d20*/  MUFU.EX2 R156, R156 ;  /* 0x0000009c009c7308 */ /* 0x000fe20000000800 */
[----:B------:R-:W-:-:S02]  /*14d30*/  FFMA.FTZ R2, R26, c[0x0][0x2d0], -R168 ;  /* 0x0000b4001a027a23 */ /* 0x000fc400000108a8 */
[--C-:B------:R-:W-:Y:S02]  /*14d40*/  FFMA.FTZ R159, R27, c[0x0][0x2d0], -R168.reuse ;  /* 0x0000b4001b9f7a23 */ /* 0x100fe400000108a8 */
[--C-:B------:R-:W-:Y:S01]  /*14d50*/  FFMA.FTZ R185, R17, c[0x0][0x2d0], -R168.reuse ;  /* 0x0000b40011b97a23 */ /* 0x100fe200000108a8 */
[----:B------:R-:W-:Y:S01]  /*14d60*/  LDSM.16.MT88.4 R24, [R208+0x4880] ;  /* 0x00488000d018783b */ /* 0x000fe20000004200 */
[--C-:B------:R-:W-:Y:S01]  /*14d70*/  FFMA.FTZ R0, R23, c[0x0][0x2d0], -R168.reuse ;  /* 0x0000b40017007a23 */ /* 0x100fe200000108a8 */
[----:B------:R-:W-:Y:S01]  /*14d80*/  MUFU.EX2 R189, R189 ;  /* 0x000000bd00bd7308 */ /* 0x000fe20000000800 */
[--C-:B------:R-:W-:Y:S01]  /*14d90*/  FFMA.FTZ R186, R6, c[0x0][0x2d0], -R177.reuse ;  /* 0x0000b40006ba7a23 */ /* 0x100fe200000108b1 */
[----:B------:R-:W-:Y:S01]  /*14da0*/  LDSM.16.MT88.4 R20, [R205+0x4880] ;  /* 0x00488000cd14783b */ /* 0x000fe20000004200 */
[--C-:B------:R-:W-:Y:S02]  /*14db0*/  FFMA.FTZ R191, R4, c[0x0][0x2d0], -R177.reuse ;  /* 0x0000b40004bf7a23 */ /* 0x100fe400000108b1 */
[--C-:B------:R-:W-:Y:S01]  /*14dc0*/  FFMA.FTZ R229, R9, c[0x0][0x2d0], -R168.reuse ;  /* 0x0000b40009e57a23 */ /* 0x100fe200000108a8 */
[----:B------:R-:W1:Y:S01]  /*14dd0*/  LDSM.16.MT88.4 R4, [R204+0x8880] ;  /* 0x00888000cc04783b */ /* 0x000e620000004200 */
[--C-:B------:R-:W-:Y:S01]  /*14de0*/  FFMA.FTZ R225, R16, c[0x0][0x2d0], -R177.reuse ;  /* 0x0000b40010e17a23 */ /* 0x100fe200000108b1 */
[----:B------:R-:W2:Y:S01]  /*14df0*/  MUFU.EX2 R158, R158 ;  /* 0x0000009e009e7308 */ /* 0x000ea20000000800 */
[----:B------:R-:W-:Y:S01]  /*14e00*/  FFMA.FTZ R184, R12, c[0x0][0x2d0], -R177 ;  /* 0x0000b4000cb87a23 */ /* 0x000fe200000108b1 */
[----:B------:R-:W3:Y:S01]  /*14e10*/  LDSM.16.MT88.4 R8, [R204+0x4880] ;  /* 0x00488000cc08783b */ /* 0x000ee20000004200 */
[----:B------:R-:W-:-:S02]  /*14e20*/  FFMA.FTZ R231, R13, c[0x0][0x2d0], -R168 ;  /* 0x0000b4000de77a23 */ /* 0x000fc400000108a8 */
[--C-:B------:R-:W-:Y:S02]  /*14e30*/  FFMA.FTZ R190, R19, c[0x0][0x2d0], -R168.reuse ;  /* 0x0000b40013be7a23 */ /* 0x100fe400000108a8 */
[----:B------:R-:W-:Y:S01]  /*14e40*/  FFMA.FTZ R188, R15, c[0x0][0x2d0], -R168 ;  /* 0x0000b4000fbc7a23 */ /* 0x000fe200000108a8 */
[----:B------:R-:W4:Y:S01]  /*14e50*/  MUFU.EX2 R187, R187 ;  /* 0x000000bb00bb7308 */ /* 0x000f220000000800 */
[----:B------:R-:W5:Y:S01]  /*14e60*/  LDSM.16.MT88.4 R16, [R206+0x4880] ;  /* 0x00488000ce10783b */ /* 0x000f620000004200 */
[--C-:B------:R-:W-:Y:S02]  /*14e70*/  FFMA.FTZ R230, R176, c[0x0][0x2d0], -R177.reuse ;  /* 0x0000b400b0e67a23 */ /* 0x100fe400000108b1 */
[--C-:B------:R-:W-:Y:S01]  /*14e80*/  FFMA.FTZ R233, R174, c[0x0][0x2d0], -R177.reuse ;  /* 0x0000b400aee97a23 */ /* 0x100fe200000108b1 */
[----:B------:R-:W1:Y:S01]  /*14e90*/  LDSM.16.MT88.4 R12, [R208+0x6080] ;  /* 0x00608000d00c783b */ /* 0x000e620000004200 */
[--C-:B------:R-:W-:Y:S02]  /*14ea0*/  FFMA.FTZ R232, R172, c[0x0][0x2d0], -R177.reuse ;  /* 0x0000b400ace87a23 */ /* 0x100fe400000108b1 */
[----:B------:R-:W-:Y:S01]  /*14eb0*/  MUFU.EX2 R2, R2 ;  /* 0x0000000200027308 */ /* 0x000fe20000000800 */
[----:B--2---:R-:W-:Y:S01]  /*14ec0*/  F2FP.PACK_AB R128, R158, R189 ;  /* 0x000000bd9e80723e */ /* 0x004fe200000000ff */
[----:B------:R-:W-:-:S02]  /*14ed0*/  FFMA.FTZ R235, R170, c[0x0][0x2d0], -R177 ;  /* 0x0000b400aaeb7a23 */ /* 0x000fc400000108b1 */
[--C-:B------:R-:W-:Y:S01]  /*14ee0*/  FFMA.FTZ R234, R175, c[0x0][0x2d0], -R168.reuse ;  /* 0x0000b400afea7a23 */ /* 0x100fe200000108a8 */
[----:B------:R-:W-:Y:S01]  /*14ef0*/  LDSM.16.MT88.4 R176, [R206+0x6880] ;  /* 0x00688000ceb0783b */ /* 0x000fe20000004200 */
[--C-:B------:R-:W-:Y:S02]  /*14f00*/  FFMA.FTZ R237, R173, c[0x0][0x2d0], -R168.reuse ;  /* 0x0000b400aded7a23 */ /* 0x100fe400000108a8 */
[----:B------:R-:W2:Y:S01]  /*14f10*/  MUFU.EX2 R159, R159 ;  /* 0x0000009f009f7308 */ /* 0x000ea20000000800 */
[----:B----4-:R-:W-:Y:S01]  /*14f20*/  F2FP.PACK_AB R130, R156, R187 ;  /* 0x000000bb9c82723e */ /* 0x010fe200000000ff */
[--C-:B------:R-:W-:Y:S01]  /*14f30*/  FFMA.FTZ R236, R171, c[0x0][0x2d0], -R168.reuse ;  /* 0x0000b400abec7a23 */ /* 0x100fe200000108a8 */
[----:B------:R-:W-:Y:S01]  /*14f40*/  LDSM.16.MT88.4 R172, [R205+0x6880] ;  /* 0x00688000cdac783b */ /* 0x000fe20000004200 */
[----:B------:R-:W-:Y:S02]  /*14f50*/  FFMA.FTZ R239, R169, c[0x0][0x2d0], -R168 ;  /* 0x0000b400a9ef7a23 */ /* 0x000fe400000108a8 */
[----:B------:R-:W-:Y:S01]  /*14f60*/  FADD.FTZ R158, R189, R158 ;  /* 0x0000009ebd9e7221 */ /* 0x000fe20000010000 */
[----:B------:R-:W-:Y:S01]  /*14f70*/  LDSM.16.MT88.4 R168, [R208+0x8080] ;  /* 0x00808000d0a8783b */ /* 0x000fe20000004200 */
[----:B------:R-:W-:Y:S02]  /*14f80*/  MUFU.EX2 R185, R185 ;  /* 0x000000b900b97308 */ /* 0x000fe40000000800 */
[----:B------:R-:W-:-:S04]  /*14f90*/  FADD.FTZ R187, R187, R158 ;  /* 0x0000009ebbbb7221 */ /* 0x000fc80000010000 */
[----:B------:R-:W-:Y:S02]  /*14fa0*/  FADD.FTZ R156, R156, R187 ;  /* 0x000000bb9c9c7221 */ /* 0x000fe40000010000 */
[----:B------:R-:W4:Y:S01]  /*14fb0*/  MUFU.EX2 R0, R0 ;  /* 0x0000000000007308 */ /* 0x000f220000000800 */
[----:B--2---:R-:W-:Y:S01]  /*14fc0*/  F2FP.PACK_AB R129, R159, R2 ;  /* 0x000000029f81723e */ /* 0x004fe200000000ff */
[----:B------:R-:W-:-:S06]  /*14fd0*/  FADD.FTZ R2, R2, R159 ;  /* 0x0000009f02027221 */ /* 0x000fcc0000010000 */
[----:B------:R-:W-:Y:S01]  /*14fe0*/  MUFU.EX2 R225, R225 ;  /* 0x000000e100e17308 */ /* 0x000fe20000000800 */
[----:B----4-:R-:W-:-:S07]  /*14ff0*/  F2FP.PACK_AB R131, R0, R185 ;  /* 0x000000b90083723e */ /* 0x010fce00000000ff */
[----:B------:R-:W2:Y:S01]  /*15000*/  MUFU.EX2 R186, R186 ;  /* 0x000000ba00ba7308 */ /* 0x000ea20000000800 */
        /* <DEDUP_REMOVED lines=46> */
[C---:B-1----:R-:W-:Y:S07]  /*152f0*/  HMMA.16816.F32 R124, R128.reuse, R4, RZ ;  /* 0x00000004807c723c */ /* 0x042fee00000018ff */
[----:B--2---:R-:W-:Y:S01]  /*15300*/  F2FP.PACK_AB R4, R186, R225 ;  /* 0x000000e1ba04723e */ /* 0x004fe200000000ff */
[----:B------:R-:W-:Y:S01]  /*15310*/  HMMA.16816.F32 R128, R128, R6, RZ ;  /* 0x000000068080723c */ /* 0x000fe200000018ff */
[----:B----4-:R-:W-:Y:S01]  /*15320*/  F2FP.PACK_AB R5, R190, R231 ;  /* 0x000000e7be05723e */ /* 0x010fe200000000ff */
[----:B------:R-:W-:-:S02]  /*15330*/  FADD.FTZ R225, R225, R156 ;  /* 0x0000009ce1e17221 */ /* 0x000fc40000010000 */
[----:B------:R-:W-:Y:S02]  /*15340*/  FADD.FTZ R231, R231, R0 ;  /* 0x00000000e7e77221 */ /* 0x000fe40000010000 */
[----:B------:R-:W-:Y:S01]  /*15350*/  FADD.FTZ R186, R186, R225 ;  /* 0x000000e1baba7221 */ /* 0x000fe20000010000 */
[----:B------:R-:W-:Y:S01]  /*15360*/  F2FP.PACK_AB R6, R184, R191 ;  /* 0x000000bfb806723e */ /* 0x000fe200000000ff */
[----:B------:R-:W-:Y:S01]  /*15370*/  FADD.FTZ R190, R190, R231 ;  /* 0x000000e7bebe7221 */ /* 0x000fe20000010000 */
[----:B------:R-:W-:Y:S01]  /*15380*/  F2FP.PACK_AB R7, R188, R229 ;  /* 0x000000e5bc07723e */ /* 0x000fe200000000ff */
[----:B------:R-:W-:Y:S02]  /*15390*/  FADD.FTZ R191, R191, R186 ;  /* 0x000000babfbf7221 */ /* 0x000fe40000010000 */
[----:B------:R-:W-:Y:S02]  /*153a0*/  FADD.FTZ R229, R229, R190 ;  /* 0x000000bee5e57221 */ /* 0x000fe40000010000 */
[----:B------:R-:W-:-:S02]  /*153b0*/  FADD.FTZ R191, R184, R191 ;  /* 0x000000bfb8bf7221 */ /* 0x000fc40000010000 */
[----:B---3--:R-:W-:Y:S01]  /*153c0*/  HMMA.16816.F32 R28, R4, R8, R28 ;  /* 0x00000008041c723c */ /* 0x008fe2000000181c */
[----:B------:R-:W-:-:S07]  /*153d0*/  FADD.FTZ R229, R188, R229 ;  /* 0x000000e5bce57221 */ /* 0x000fce0000010000 */
[C---:B------:R-:W-:Y:S01]  /*153e0*/  HMMA.16816.F32 R32, R4.reuse, R10, R32 ;  /* 0x0000000a0420723c */ /* 0x040fe20000001820 */
[----:B------:R-:W1:Y:S07]  /*153f0*/  LDSM.16.MT88.4 R8, [R206+0x7880] ;  /* 0x00788000ce08783b */ /* 0x000e6e0000004200 */
[C---:B------:R-:W-:Y:S08]  /*15400*/  HMMA.16816.F32 R152, R4.reuse, R24, R152 ;  /* 0x000000180498723c */ /* 0x040ff00000001898 */
[C---:B------:R-:W-:Y:S01]  /*15410*/  HMMA.16816.F32 R132, R4.reuse, R26, R132 ;  /* 0x0000001a0484723c */ /* 0x040fe20000001884 */
[----:B------:R-:W-:Y:S07]  /*15420*/  LDSM.16.MT88.4 R24, [R208+0x7880] ;  /* 0x00788000d018783b */ /* 0x000fee0000004200 */
[C---:B-----5:R-:W-:Y:S08]  /*15430*/  HMMA.16816.F32 R136, R4.reuse, R16, R136 ;  /* 0x000000100488723c */ /* 0x060ff00000001888 */
[C---:B------:R-:W-:Y:S01]  /*15440*/  HMMA.16816.F32 R140, R4.reuse, R18, R140 ;  /* 0x00000012048c723c */ /* 0x040fe2000000188c */
[----:B------:R-:W2:Y:S07]  /*15450*/  LDSM.16.MT88.4 R16, [R205+0x6080] ;  /* 0x00608000cd10783b */ /* 0x000eae0000004200 */
[C---:B------:R-:W-:Y:S08]  /*15460*/  HMMA.16816.F32 R36, R4.reuse, R12, R36 ;  /* 0x0000000c0424723c */ /* 0x040ff00000001824 */
        /* <DEDUP_REMOVED lines=100> */
.L_x_1150:
[----:B------:R-:W-:Y:S02]  /*15ab0*/  UISETP.NE.AND UP0, UPT, UR7, 0x1, UPT ;  /* 0x000000010700788c */ /* 0x000fe4000bf05270 */
[----:B------:R-:W-:Y:S02]  /*15ac0*/  ULDC.64 UR4, c[0x0][0x330] ;  /* 0x0000cc0000047ab9 */ /* 0x000fe40000000a00 */
[----:B------:R-:W-:-:S07]  /*15ad0*/  UIMAD.WIDE.U32 UR18, UR11, UR4, URZ ;  /* 0x000000040b1272a5 */ /* 0x000fce000f8e003f */
[----:B------:R-:W-:Y:S02]  /*15ae0*/  @UP0 UMOV UR13, UR19 ;  /* 0x00000013000d0c82 */ /* 0x000fe40008000000 */
[----:B------:R-:W-:Y:S02]  /*15af0*/  @UP0 USHF.R.U32.HI UR11, URZ, UR5, UR13 ;  /* 0x000000053f0b0299 */ /* 0x000fe4000801160d */
.L_x_1151:
[----:B------:R-:W-:Y:S02]  /*15b00*/  ULDC UR4, c[0x0][0x32c] ;  /* 0x0000cb0000047ab9 */ /* 0x000fe40000000800 */
[----:B------:R-:W-:-:S04]  /*15b10*/  UIMAD UR4, UR11, UR7, UR4 ;  /* 0x000000070b0472a4 */ /* 0x000fc8000f8e0204 */
[----:B------:R-:W-:-:S04]  /*15b20*/  UISETP.LT.AND UP0, UPT, UR10, UR4, UPT ;  /* 0x000000040a00728c */ /* 0x000fc8000bf01270 */
[----:B------:R-:W-:-:S04]  /*15b30*/  USEL UR10, UR10, UR4, UP0 ;  /* 0x000000040a0a7287 */ /* 0x000fc80008000000 */
.L_x_1149:
        /* <DEDUP_REMOVED lines=8> */
[C---:B------:R-:W-:Y:S01]  /*15bc0*/  IADD3 RZ, P0, R216.reuse, 0x80, RZ ;  /* 0x00000080d8ff7810 */ /* 0x040fe20007f1e0ff */
[----:B------:R-:W-:Y:S01]  /*15bd0*/  IMAD.MOV.U32 R2, RZ, RZ, R3 ;  /* 0x000000ffff027224 */ /* 0x000fe200078e0003 */
[----:B------:R-:W-:Y:S01]  /*15be0*/  IADD3 RZ, P1, R216, 0xc0, RZ ;  /* 0x000000c0d8ff7810 */ /* 0x000fe20007f3e0ff */
[----:B------:R-:W-:Y:S01]  /*15bf0*/  ULDC UR7, c[0x0][0x324] ;  /* 0x0000c90000077ab9 */ /* 0x000fe20000000800 */
[----:B------:R-:W-:Y:S01]  /*15c00*/  MOV R0, R157 ;  /* 0x0000009d00007202 */ /* 0x000fe20000000f00 */
[--C-:B------:R-:W-:Y:S01]  /*15c10*/  IMAD.X R230, RZ, RZ, R223.reuse, P0 ;  /* 0x000000ffffe67224 */ /* 0x100fe200000e06df */
[C---:B------:R-:W-:Y:S01]  /*15c20*/  IADD3 RZ, P0, R220.reuse, 0x40, RZ ;  /* 0x00000040dcff7810 */ /* 0x040fe20007f1e0ff */
[----:B------:R-:W-:Y:S01]  /*15c30*/  IMAD.X R191, RZ, RZ, R223, P1 ;  /* 0x000000ffffbf7224 */ /* 0x000fe200008e06df */
[C---:B------:R-:W-:Y:S01]  /*15c40*/  IADD3 RZ, P1, R220.reuse, 0x80, RZ ;  /* 0x00000080dcff7810 */ /* 0x040fe20007f3e0ff */
[----:B------:R-:W-:Y:S02]  /*15c50*/  ULOP3.LUT UR7, URZ, UR7, URZ, 0x33, !UPT ;  /* 0x000000073f077292 */ /* 0x000fe4000f8e333f */
[--C-:B------:R-:W-:Y:S01]  /*15c60*/  IMAD.X R190, RZ, RZ, R227.reuse, P0 ;  /* 0x000000ffffbe7224 */ /* 0x100fe200000e06e3 */
[----:B------:R-:W-:Y:S01]  /*15c70*/  IADD3 RZ, P0, R220, 0xc0, RZ ;  /* 0x000000c0dcff7810 */ /* 0x000fe20007f1e0ff */
[----:B------:R-:W-:-:S03]  /*15c80*/  IMAD.X R189, RZ, RZ, R227, P1 ;  /* 0x000000ffffbd7224 */ /* 0x000fc600008e06e3 */
[----:B------:R-:W-:Y:S02]  /*15c90*/  IADD3.X R188, RZ, R227, RZ, P0, !PT ;  /* 0x000000e3ffbc7210 */ /* 0x000fe400007fe4ff */
.L_x_1163:
[----:B------:R-:W-:Y:S04]  /*15ca0*/  DEPBAR.LE SB0, 0x0 ;  /* 0x000080000000791a */ /* 0x000fe80000000000 */
[----:B------:R-:W-:Y:S01]  /*15cb0*/  BAR.SYNC.DEFER_BLOCKING 0x0 ;  /* 0x0000000000007b1d */ /* 0x000fe20000010000 */
[----:B------:R-:W-:Y:S06]  /*15cc0*/  UISETP.GT.AND UP0, UPT, UR6, UR12, UPT ;  /* 0x0000000c0600728c */ /* 0x000fec000bf04270 */
[----:B------:R-:W-:Y:S01]  /*15cd0*/  PLOP3.LUT P0, PT, PT, PT, UP0, 0x80, 0x0 ;  /* 0x000000000000781c */ /* 0x000fe20003f0f008 */
[----:B------:R1:W2:Y:S04]  /*15ce0*/  LDSM.16.M88.4 R156, [R214] ;  /* 0x00000000d69c783b */ /* 0x0002a80000000200 */
[----:B------:R1:W3:Y:S04]  /*15cf0*/  LDSM.16.M88.4 R160, [R213+0xa080] ;  /* 0x00a08000d5a0783b */ /* 0x0002e80000000200 */
[----:B------:R1:W4:Y:S04]  /*15d00*/  LDSM.16.M88.4 R164, [R213+0xa880] ;  /* 0x00a88000d5a4783b */ /* 0x0003280000000200 */
[----:B------:R1:W1:Y:S04]  /*15d10*/  LDSM.16.M88.4 R168, [R213+0xb080] ;  /* 0x00b08000d5a8783b */ /* 0x0002680000000200 */
[----:B------:R1:W1:Y:S04]  /*15d20*/  LDSM.16.M88.4 R172, [R212] ;  /* 0x00000000d4ac783b */ /* 0x0002680000000200 */
[----:B------:R1:W1:Y:S04]  /*15d30*/  LDSM.16.M88.4 R176, [R211] ;  /* 0x00000000d3b0783b */ /* 0x0002680000000200 */
[----:B------:R1:W1:Y:S04]  /*15d40*/  LDSM.16.M88.4 R180, [R203] ;  /* 0x00000000cbb4783b */ /* 0x0002680000000200 */
[----:B------:R1:W1:Y:S01]  /*15d50*/  LDSM.16.M88.4 R184, [R202] ;  /* 0x00000000cab8783b */ /* 0x0002620000000200 */
[----:B------:R-:W-:-:S05]  /*15d60*/  @P0 BRA `(.L_x_1153) ;  /* 0x000003d000000947 */ /* 0x000fca0003800000 */
[C---:B------:R-:W-:Y:S01]  /*15d70*/  IADD3 R6, P0, R216.reuse, 0x40, RZ ;  /* 0x00000040d8067810 */ /* 0x040fe20007f1e0ff */
[----:B------:R-:W-:Y:S01]  /*15d80*/  USHF.R.S32.HI UR11, URZ, 0x1f, UR12 ;  /* 0x0000001f3f0b7899 */ /* 0x000fe2000801140c */
[C---:B------:R-:W-:Y:S01]  /*15d90*/  IADD3 R3, R216.reuse, 0xc0, RZ ;  /* 0x000000c0d8037810 */ /* 0x040fe20007ffe0ff */
[----:B------:R-:W-:Y:S01]  /*15da0*/  ULDC.64 UR4, c[0x0][0x208] ;  /* 0x0000820000047ab9 */ /* 0x000fe20000000a00 */
[----:B------:R-:W-:Y:S01]  /*15db0*/  @!P3 IMAD.MOV.U32 R4, RZ, RZ, c[0x0][0x208] ;  /* 0x00008200ff04b624 */ /* 0x000fe200078e00ff */
[----:B------:R-:W-:Y:S01]  /*15dc0*/  UIMAD UR11, UR11, UR4, URZ ;  /* 0x000000040b0b72a4 */ /* 0x000fe2000f8e023f */
[----:B------:R-:W-:Y:S01]  /*15dd0*/  @!P3 IMAD.MOV.U32 R11, RZ, RZ, c[0x0][0x20c] ;  /* 0x00008300ff0bb624 */ /* 0x000fe200078e00ff */
[----:B------:R-:W-:Y:S01]  /*15de0*/  UIMAD.WIDE.U32 UR18, UR12, UR4, URZ ;  /* 0x000000040c1272a5 */ /* 0x000fe2000f8e003f */
[----:B------:R-:W-:Y:S01]  /*15df0*/  IMAD.X R5, RZ, RZ, R223, P0 ;  /* 0x000000ffff057224 */ /* 0x000fe200000e06df */
[----:B------:R-:W-:Y:S04]  /*15e00*/  UIMAD UR11, UR12, UR5, UR11 ;  /* 0x000000050c0b72a4 */ /* 0x000fe8000f8e020b */
[----:B------:R-:W-:Y:S02]  /*15e10*/  UIADD3 UR4, UR19, UR11, URZ ;  /* 0x0000000b13047290 */ /* 0x000fe4000fffe03f */
[----:B------:R-:W-:Y:S02]  /*15e20*/  UIMAD.WIDE.U32 UR18, UR18, 0x30, URZ ;  /* 0x00000030121278a5 */ /* 0x000fe4000f8e003f */
[----:B------:R-:W-:Y:S04]  /*15e30*/  UIMAD UR4, UR4, 0x30, URZ ;  /* 0x00000030040478a4 */ /* 0x000fe8000f8e023f */
[----:B------:R-:W-:Y:S01]  /*15e40*/  IADD3 R9, P2, R216, UR18, RZ ;  /* 0x00000012d8097c10 */ /* 0x000fe2000ff5e0ff */
[----:B------:R-:W-:Y:S01]  /*15e50*/  UIADD3 UR4, UR19, UR4, URZ ;  /* 0x0000000413047290 */ /* 0x000fe2000fffe03f */
[----:B------:R-:W-:Y:S02]  /*15e60*/  @!P3 LEA R13, P1, R4, UR18, 0x5 ;  /* 0x00000012040dbc11 */ /* 0x000fe4000f8228ff */
[----:B------:R-:W-:Y:S03]  /*15e70*/  IADD3 R10, P0, R6, UR18, RZ ;  /* 0x00000012060a7c10 */ /* 0x000fe6000ff1e0ff */
[----:B------:R-:W-:Y:S02]  /*15e80*/  IADD3.X R8, R223, UR4, RZ, P2, !PT ;  /* 0x00000004df087c10 */ /* 0x000fe400097fe4ff */
[----:B------:R-:W-:Y:S02]  /*15e90*/  LOP3.LUT P2, RZ, R215, 0x1, RZ, 0xc0, !PT ;  /* 0x00000001d7ff7812 */ /* 0x000fe4000784c0ff */
[----:B------:R-:W-:Y:S02]  /*15ea0*/  @!P3 LEA.HI.X R11, R4, UR4, R11, 0x5, P1 ;  /* 0x00000004040bbc11 */ /* 0x000fe400088f2c0b */
[C---:B------:R-:W-:Y:S02]  /*15eb0*/  LEA R20, P1, R9.reuse, c[0x0][0x1f8], 0x1 ;  /* 0x00007e0009147a11 */ /* 0x040fe400078208ff */
[----:B------:R-:W-:Y:S02]  /*15ec0*/  IADD3 R4, R216, 0x80, RZ ;  /* 0x00000080d8047810 */ /* 0x000fe40007ffe0ff */
[----:B------:R-:W-:Y:S02]  /*15ed0*/  LEA.HI.X R21, R9, c[0x0][0x1fc], R8, 0x1, P1 ;  /* 0x00007f0009157a11 */ /* 0x000fe400008f0c08 */
[----:B------:R-:W-:Y:S02]  /*15ee0*/  IADD3.X R7, R5, UR4, RZ, P0, !PT ;  /* 0x0000000405077c10 */ /* 0x000fe400087fe4ff */
[----:B------:R-:W-:Y:S01]  /*15ef0*/  LEA R18, P0, R10, c[0x0][0x1f8], 0x1 ;  /* 0x00007e000a127a11 */ /* 0x000fe200078008ff */
[----:B------:R-:W-:Y:S01]  /*15f00*/  @!PT LDS RZ, [RZ] ;  /* 0x00000000fffff984 */ /* 0x000fe20000000800 */
[----:B------:R-:W-:Y:S01]  /*15f10*/  @!PT LDS RZ, [RZ] ;  /* 0x00000000fffff984 */ /* 0x000fe20000000800 */
[----:B------:R-:W-:Y:S01]  /*15f20*/  @!PT LDS RZ, [RZ] ;  /* 0x00000000fffff984 */ /* 0x000fe20000000800 */
[----:B------:R4:W-:Y:S01]  /*15f30*/  LDGSTS.E.BYPASS.LTC128B.128 [R218+0x4080], [R20.64], !P2 ;  /* 0x0408000014da7fae */ /* 0x0009e2000d101d5e */
[----:B------:R-:W-:Y:S02]  /*15f40*/  IADD3 R8, P1, R4, UR18, RZ ;  /* 0x0000001204087c10 */ /* 0x000fe4000ff3e0ff */
[----:B------:R-:W-:Y:S02]  /*15f50*/  LEA.HI.X R19, R10, c[0x0][0x1fc], R7, 0x1, P0 ;  /* 0x00007f000a137a11 */ /* 0x000fe400000f0c07 */
[----:B------:R-:W-:Y:S02]  /*15f60*/  IADD3.X R7, R230, UR4, RZ, P1, !PT ;  /* 0x00000004e6077c10 */ /* 0x000fe40008ffe4ff */
[C---:B------:R-:W-:Y:S01]  /*15f70*/  LEA R16, P1, R8.reuse, c[0x0][0x1f8], 0x1 ;  /* 0x00007e0008107a11 */ /* 0x040fe200078208ff */
[----:B------:R4:W-:Y:S01]  /*15f80*/  LDGSTS.E.BYPASS.LTC128B.128 [R218+0x5880], [R18.64], !P6 ;  /* 0x0588000012da7fae */ /* 0x0009e2000f101d5e */
[----:B------:R-:W-:Y:S02]  /*15f90*/  IADD3 R10, P0, R3, UR18, RZ ;  /* 0x00000012030a7c10 */ /* 0x000fe4000ff1e0ff */
[----:B------:R-:W-:Y:S02]  /*15fa0*/  LEA.HI.X R17, R8, c[0x0][0x1fc], R7, 0x1, P1 ;  /* 0x00007f0008117a11 */ /* 0x000fe400008f0c07 */
[----:B------:R-:W-:Y:S02]  /*15fb0*/  @!P3 IADD3 R7, P1, R13, R216, RZ ;  /* 0x000000d80d07b210 */ /* 0x000fe40007f3e0ff */
[----:B------:R-:W-:Y:S01]  /*15fc0*/  IADD3.X R9, R191, UR4, RZ, P0, !PT ;  /* 0x00000004bf097c10 */ /* 0x000fe200087fe4ff */
[----:B------:R4:W-:Y:S01]  /*15fd0*/  LDGSTS.E.BYPASS.LTC128B.128 [R218+0x7080], [R16.64], !P5 ;  /* 0x0708000010da7fae */ /* 0x0009e2000e901d5e */
[C---:B------:R-:W-:Y:S04]  /*15fe0*/  LEA R14, P0, R10.reuse, c[0x0][0x1f8], 0x1 ;  /* 0x00007e000a0e7a11 */ /* 0x040fe800078008ff */
[----:B------:R-:W-:Y:S02]  /*15ff0*/  LEA.HI.X R15, R10, c[0x0][0x1fc], R9, 0x1, P0 ;  /* 0x00007f000a0f7a11 */ /* 0x000fe400000f0c09 */
[----:B------:R-:W-:Y:S01]  /*16000*/  @!P3 IADD3 R8, P0, R13, R6, RZ ;  /* 0x000000060d08b210 */ /* 0x000fe20007f1e0ff */
[----:B------:R-:W-:Y:S01]  /*16010*/  @!P3 IMAD.X R6, R11, 0x1, R223, P1 ;  /* 0x000000010b06b824 */ /* 0x000fe200008e06df */
[----:B------:R-:W-:Y:S01]  /*16020*/  @!P3 LEA R22, P1, R7, c[0x0][0x1f8], 0x1 ;  /* 0x00007e000716ba11 */ /* 0x000fe200078208ff */
[----:B------:R4:W-:Y:S02]  /*16030*/  LDGSTS.E.BYPASS.LTC128B.128 [R218+0x8880], [R14.64], !P4 ;  /* 0x088800000eda7fae */ /* 0x0009e4000e101d5e */
[----:B------:R-:W-:Y:S01]  /*16040*/  @!P3 IMAD.X R5, R11, 0x1, R5, P0 ;  /* 0x000000010b05b824 */ /* 0x000fe200000e0605 */
[----:B------:R-:W-:Y:S02]  /*16050*/  @!P3 LEA.HI.X R23, R7, c[0x0][0x1fc], R6, 0x1, P1 ;  /* 0x00007f000717ba11 */ /* 0x000fe400008f0c06 */
[C---:B------:R-:W-:Y:S02]  /*16060*/  @!P3 IADD3 R4, P1, R13.reuse, R4, RZ ;  /* 0x000000040d04b210 */ /* 0x040fe40007f3e0ff */
[C---:B------:R-:W-:Y:S01]  /*16070*/  @!P3 LEA R24, P0, R8.reuse, c[0x0][0x1f8], 0x1 ;  /* 0x00007e000818ba11 */ /* 0x040fe200078008ff */
[----:B------:R4:W-:Y:S03]  /*16080*/  @!P3 LDGSTS.E.BYPASS.LTC128B.128 [R218+0x5080], [R22.64], !P2 ;  /* 0x0508000016dabfae */ /* 0x0009e6000d101d5e */
[----:B------:R-:W-:Y:S02]  /*16090*/  @!P3 LEA.HI.X R25, R8, c[0x0][0x1fc], R5, 0x1, P0 ;  /* 0x00007f000819ba11 */ /* 0x000fe400000f0c05 */
[----:B------:R-:W-:Y:S01]  /*160a0*/  @!P3 IADD3 R13, P0, R13, R3, RZ ;  /* 0x000000030d0db210 */ /* 0x000fe20007f1e0ff */
[C---:B------:R-:W-:Y:S01]  /*160b0*/  @!P3 IMAD.X R3, R11.reuse, 0x1, R230, P1 ;  /* 0x000000010b03b824 */ /* 0x040fe200008e06e6 */
[C---:B------:R-:W-:Y:S01]  /*160c0*/  @!P3 LEA R8, P1, R4.reuse, c[0x0][0x1f8], 0x1 ;  /* 0x00007e000408ba11 */ /* 0x040fe200078208ff */
[----:B------:R4:W-:Y:S02]  /*160d0*/  @!P3 LDGSTS.E.BYPASS.LTC128B.128 [R218+0x6880], [R24.64], !P6 ;  /* 0x0688000018dabfae */ /* 0x0009e4000f101d5e */
[----:B------:R-:W-:Y:S01]  /*160e0*/  @!P3 IMAD.X R6, R11, 0x1, R191, P0 ;  /* 0x000000010b06b824 */ /* 0x000fe200000e06bf */
[----:B------:R-:W-:Y:S02]  /*160f0*/  @!P3 LEA.HI.X R9, R4, c[0x0][0x1fc], R3, 0x1, P1 ;  /* 0x00007f000409ba11 */ /* 0x000fe400008f0c03 */
[C---:B------:R-:W-:Y:S03]  /*16100*/  @!P3 LEA R10, P0, R13.reuse, c[0x0][0x1f8], 0x1 ;  /* 0x00007e000d0aba11 */ /* 0x040fe600078008ff */
[----:B------:R4:W-:Y:S01]  /*16110*/  @!P3 LDGSTS.E.BYPASS.LTC128B.128 [R218+0x8080], [R8.64], !P5 ;  /* 0x0808000008dabfae */ /* 0x0009e2000e901d5e */
[----:B------:R-:W-:Y:S05]  /*16120*/  @!P3 LEA.HI.X R11, R13, c[0x0][0x1fc], R6, 0x1, P0 ;  /* 0x00007f000d0bba11 */ /* 0x000fea00000f0c06 */
[----:B------:R4:W-:Y:S04]  /*16130*/  @!P3 LDGSTS.E.BYPASS.LTC128B.128 [R218+0x9880], [R10.64], !P4 ;  /* 0x098800000adabfae */ /* 0x0009e8000e101d5e */
.L_x_1153:
[C---:B--23--:R-:W-:Y:S01]  /*16140*/  HMMA.16816.F32 R4, R156.reuse, R160, RZ ;  /* 0x000000a09c04723c */ /* 0x04cfe200000018ff */
[----:B------:R-:W0:Y:S01]  /*16150*/  LDGDEPBAR ;  /* 0x00000000000079af */ /* 0x000e220000000000 */
[----:B------:R-:W-:Y:S06]  /*16160*/  UISETP.GT.AND UP0, UPT, UR12, UR6, UPT ;  /* 0x000000060c00728c */ /* 0x000fec000bf04270 */
[C---:B----4-:R-:W-:Y:S01]  /*16170*/  HMMA.16816.F32 R8, R156.reuse, R162, RZ ;  /* 0x000000a29c08723c */ /* 0x050fe200000018ff */
[----:B------:R-:W-:Y:S01]  /*16180*/  LDSM.16.M88.4 R160, [R210] ;  /* 0x00000000d2a0783b */ /* 0x000fe20000000200 */
[----:B------:R-:W-:Y:S06]  /*16190*/  PLOP3.LUT P0, PT, PT, PT, UP0, 0x40, 0x0 ;  /* 0x000000000000781c */ /* 0x000fec0003f0e808 */
[C---:B------:R-:W-:Y:S08]  /*161a0*/  HMMA.16816.F32 R12, R156.reuse, R164, RZ ;  /* 0x000000a49c0c723c */ /* 0x040ff000000018ff */
[C---:B------:R-:W-:Y:S01]  /*161b0*/  HMMA.16816.F32 R16, R156.reuse, R166, RZ ;  /* 0x000000a69c10723c */ /* 0x040fe200000018ff */
[----:B------:R-:W2:Y:S07]  /*161c0*/  LDSM.16.M88.4 R164, [R207+0xa080] ;  /* 0x00a08000cfa4783b */ /* 0x000eae0000000200 */
[C---:B-1----:R-:W-:Y:S08]  /*161d0*/  HMMA.16816.F32 R20, R156.reuse, R168, RZ ;  /* 0x000000a89c14723c */ /* 0x042ff000000018ff */
[----:B------:R-:W-:Y:S01]  /*161e0*/  HMMA.16816.F32 R24, R156, R170, RZ ;  /* 0x000000aa9c18723c */ /* 0x000fe200000018ff */
[----:B------:R-:W1:Y:S05]  /*161f0*/  LDSM.16.M88.4 R156, [R207+0xa880] ;  /* 0x00a88000cf9c783b */ /* 0x000e6a0000000200 */
[----:B------:R-:W3:Y:S02]  /*16200*/  LDSM.16.M88.4 R168, [R207+0xb080] ;  /* 0x00b08000cfa8783b */ /* 0x000ee40000000200 */
[C---:B------:R-:W-:Y:S08]  /*16210*/  HMMA.16816.F32 R4, R172.reuse, R176, R4 ;  /* 0x000000b0ac04723c */ /* 0x040ff00000001804 */
[C---:B------:R-:W-:Y:S01]  /*16220*/  HMMA.16816.F32 R8, R172.reuse, R178, R8 ;  /* 0x000000b2ac08723c */ /* 0x040fe20000001808 */
[----:B------:R-:W-:Y:S07]  /*16230*/  LDSM.16.M88.4 R176, [R209] ;  /* 0x00000000d1b0783b */ /* 0x000fee0000000200 */
[C---:B------:R-:W-:Y:S08]  /*16240*/  HMMA.16816.F32 R12, R172.reuse, R180, R12 ;  /* 0x000000b4ac0c723c */ /* 0x040ff0000000180c */
[C---:B------:R-:W-:Y:S01]  /*16250*/  HMMA.16816.F32 R16, R172.reuse, R182, R16 ;  /* 0x000000b6ac10723c */ /* 0x040fe20000001810 */
[----:B------:R-:W4:Y:S07]  /*16260*/  LDSM.16.M88.4 R180, [R201] ;  /* 0x00000000c9b4783b */ /* 0x000f2e0000000200 */
[C---:B------:R-:W-:Y:S08]  /*16270*/  HMMA.16816.F32 R20, R172.reuse, R184, R20 ;  /* 0x000000b8ac14723c */ /* 0x040ff00000001814 */
[----:B------:R-:W-:Y:S01]  /*16280*/  HMMA.16816.F32 R24, R172, R186, R24 ;  /* 0x000000baac18723c */ /* 0x000fe20000001818 */
[----:B------:R-:W5:Y:S05]  /*16290*/  LDSM.16.M88.4 R172, [R201+0x800] ;  /* 0x00080000c9ac783b */ /* 0x000f6a0000000200 */
[----:B------:R-:W4:Y:S02]  /*162a0*/  LDSM.16.M88.4 R184, [R201+0x1000] ;  /* 0x00100000c9b8783b */ /* 0x000f240000000200 */
[C---:B--2---:R-:W-:Y:S08]  /*162b0*/  HMMA.16816.F32 R4, R160.reuse, R164, R4 ;  /* 0x000000a4a004723c */ /* 0x044ff00000001804 */
[C---:B------:R-:W-:Y:S01]  /*162c0*/  HMMA.16816.F32 R8, R160.reuse, R166, R8 ;  /* 0x000000a6a008723c */ /* 0x040fe20000001808 */
[----:B------:R-:W-:Y:S07]  /*162d0*/  LDSM.16.M88.4 R164, [R213+0xb880] ;  /* 0x00b88000d5a4783b */ /* 0x000fee0000000200 */
[C---:B-1----:R-:W-:Y:S08]  /*162e0*/  HMMA.16816.F32 R12, R160.reuse, R156, R12 ;  /* 0x0000009ca00c723c */ /* 0x042ff0000000180c */
[C---:B------:R-:W-:Y:S01]  /*162f0*/  HMMA.16816.F32 R16, R160.reuse, R158, R16 ;  /* 0x0000009ea010723c */ /* 0x040fe20000001810 */
[----:B------:R-:W1:Y:S07]  /*16300*/  LDSM.16.M88.4 R156, [R214+0x4000] ;  /* 0x00400000d69c783b */ /* 0x000e6e0000000200 */
[C---:B---3--:R-:W-:Y:S08]  /*16310*/  HMMA.16816.F32 R20, R160.reuse, R168, R20 ;  /* 0x000000a8a014723c */ /* 0x048ff00000001814 */
[----:B------:R-:W-:Y:S01]  /*16320*/  HMMA.16816.F32 R24, R160, R170, R24 ;  /* 0x000000aaa018723c */ /* 0x000fe20000001818 */
[----:B------:R-:W2:Y:S05]  /*16330*/  LDSM.16.M88.4 R160, [R213+0xc080] ;  /* 0x00c08000d5a0783b */ /* 0x000eaa0000000200 */
[----:B------:R-:W3:Y:S02]  /*16340*/  LDSM.16.M88.4 R168, [R213+0xc880] ;  /* 0x00c88000d5a8783b */ /* 0x000ee40000000200 */
[C---:B----4-:R-:W-:Y:S08]  /*16350*/  HMMA.16816.F32 R4, R176.reuse, R180, R4 ;  /* 0x000000b4b004723c */ /* 0x050ff00000001804 */
[C---:B------:R-:W-:Y:S01]  /*16360*/  HMMA.16816.F32 R8, R176.reuse, R182, R8 ;  /* 0x000000b6b008723c */ /* 0x040fe20000001808 */
[----:B------:R-:W-:Y:S07]  /*16370*/  LDSM.16.M88.4 R180, [R200] ;  /* 0x00000000c8b4783b */ /* 0x000fee0000000200 */
[C---:B-----5:R-:W-:Y:S08]  /*16380*/  HMMA.16816.F32 R12, R176.reuse, R172, R12 ;  /* 0x000000acb00c723c */ /* 0x060ff0000000180c */
[C---:B------:R-:W-:Y:S01]  /*16390*/  HMMA.16816.F32 R16, R176.reuse, R174, R16 ;  /* 0x000000aeb010723c */ /* 0x040fe20000001810 */
[----:B------:R-:W4:Y:S07]  /*163a0*/  LDSM.16.M88.4 R172, [R212+0x4000] ;  /* 0x00400000d4ac783b */ /* 0x000f2e0000000200 */
[C---:B------:R-:W-:Y:S08]  /*163b0*/  HMMA.16816.F32 R20, R176.reuse, R184, R20 ;  /* 0x000000b8b014723c */ /* 0x040ff00000001814 */
[----:B------:R-:W-:Y:S01]  /*163c0*/  HMMA.16816.F32 R24, R176, R186, R24 ;  /* 0x000000bab018723c */ /* 0x000fe20000001818 */
[----:B------:R-:W5:Y:S05]  /*163d0*/  LDSM.16.M88.4 R176, [R199] ;  /* 0x00000000c7b0783b */ /* 0x000f6a0000000200 */
[----:B------:R-:W4:Y:S02]  /*163e0*/  LDSM.16.M88.4 R184, [R198] ;  /* 0x00000000c6b8783b */ /* 0x000f240000000200 */
        /* <DEDUP_REMOVED lines=12> */
[----:B------:R-:W-:Y:S07]  /*164b0*/  LDSM.16.M88.4 R180, [R201+0x1800] ;  /* 0x00180000c9b4783b */ /* 0x000fee0000000200 */
[C---:B-----5:R-:W-:Y:S08]  /*164c0*/  HMMA.16816.F32 R12, R172.reuse, R176, R12 ;  /* 0x000000b0ac0c723c */ /* 0x060ff0000000180c */
[C---:B------:R-:W-:Y:S01]  /*164d0*/  HMMA.16816.F32 R16, R172.reuse, R178, R16 ;  /* 0x000000b2ac10723c */ /* 0x040fe20000001810 */
[----:B------:R-:W4:Y:S07]  /*164e0*/  LDSM.16.M88.4 R176, [R209+0x4000] ;  /* 0x00400000d1b0783b */ /* 0x000f2e0000000200 */
[C---:B------:R-:W-:Y:S08]  /*164f0*/  HMMA.16816.F32 R20, R172.reuse, R184, R20 ;  /* 0x000000b8ac14723c */ /* 0x040ff00000001814 */
[----:B------:R-:W-:Y:S01]  /*16500*/  HMMA.16816.F32 R24, R172, R186, R24 ;  /* 0x000000baac18723c */ /* 0x000fe20000001818 */
[----:B------:R-:W5:Y:S05]  /*16510*/  LDSM.16.M88.4 R172, [R201+0x2000] ;  /* 0x00200000c9ac783b */ /* 0x000f6a0000000200 */
[----:B------:R-:W4:Y:S02]  /*16520*/  LDSM.16.M88.4 R184, [R201+0x2800] ;  /* 0x00280000c9b8783b */ /* 0x000f240000000200 */
        /* <DEDUP_REMOVED lines=80> */
[C---:B-1----:R-:W-:Y:S01]  /*16a30*/  HMMA.16816.F32 R4, R160.reuse, R164, R4 ;  /* 0x000000a4a004723c */ /* 0x042fe20000001804 */
[----:B------:R-:W-:Y:S04]  /*16a40*/  DEPBAR.LE SB0, 0x0 ;  /* 0x000080000000791a */ /* 0x000fe80000000000 */
[----:B------:R-:W-:Y:S03]  /*16a50*/  BAR.SYNC.DEFER_BLOCKING 0x0 ;  /* 0x0000000000007b1d */ /* 0x000fe60000010000 */
[C---:B------:R-:W-:Y:S08]  /*16a60*/  HMMA.16816.F32 R8, R160.reuse, R166, R8 ;  /* 0x000000a6a008723c */ /* 0x040ff00000001808 */
[C---:B--2---:R-:W-:Y:S08]  /*16a70*/  HMMA.16816.F32 R12, R160.reuse, R156, R12 ;  /* 0x0000009ca00c723c */ /* 0x044ff0000000180c */
[C---:B------:R-:W-:Y:S08]  /*16a80*/  HMMA.16816.F32 R16, R160.reuse, R158, R16 ;  /* 0x0000009ea010723c */ /* 0x040ff00000001810 */
[C---:B---3--:R-:W-:Y:S08]  /*16a90*/  HMMA.16816.F32 R20, R160.reuse, R168, R20 ;  /* 0x000000a8a014723c */ /* 0x048ff00000001814 */
[----:B------:R-:W-:Y:S08]  /*16aa0*/  HMMA.16816.F32 R24, R160, R170, R24 ;  /* 0x000000aaa018723c */ /* 0x000ff00000001818 */
[C---:B----4-:R-:W-:Y:S08]  /*16ab0*/  HMMA.16816.F32 R4, R176.reuse, R180, R4 ;  /* 0x000000b4b004723c */ /* 0x050ff00000001804 */
[C---:B------:R-:W-:Y:S08]  /*16ac0*/  HMMA.16816.F32 R8, R176.reuse, R182, R8 ;  /* 0x000000b6b008723c */ /* 0x040ff00000001808 */
[C---:B-----5:R-:W-:Y:S08]  /*16ad0*/  HMMA.16816.F32 R12, R176.reuse, R172, R12 ;  /* 0x000000acb00c723c */ /* 0x060ff0000000180c */
[C---:B------:R-:W-:Y:S08]  /*16ae0*/  HMMA.16816.F32 R16, R176.reuse, R174, R16 ;  /* 0x000000aeb010723c */ /* 0x040ff00000001810 */
[C---:B------:R-:W-:Y:S08]  /*16af0*/  HMMA.16816.F32 R20, R176.reuse, R184, R20 ;  /* 0x000000b8b014723c */ /* 0x040ff00000001814 */
[----:B------:R-:W-:Y:S01]  /*16b00*/  HMMA.16816.F32 R24, R176, R186, R24 ;  /* 0x000000bab018723c */ /* 0x000fe20000001818 */
[----:B------:R-:W-:-:S07]  /*16b10*/  @P0 BRA `(.L_x_1154) ;  /* 0x0000041000000947 */ /* 0x000fce0003800000 */
[----:B------:R-:W-:Y:S01]  /*16b20*/  IADD3 R158, -R228, 0x30, RZ ;  /* 0x00000030e49e7810 */ /* 0x000fe20007ffe1ff */
[----:B------:R-:W-:Y:S01]  /*16b30*/  UIADD3 UR13, UR12, -0x1, URZ ;  /* 0xffffffff0c0d7890 */ /* 0x000fe2000fffe03f */
[----:B------:R-:W-:Y:S01]  /*16b40*/  IADD3 R157, R220, 0x40, RZ ;  /* 0x00000040dc9d7810 */ /* 0x000fe20007ffe0ff */
[----:B------:R-:W-:Y:S01]  /*16b50*/  ULDC.64 UR4, c[0x0][0x1e0] ;  /* 0x0000780000047ab9 */ /* 0x000fe20000000a00 */
[----:B------:R-:W-:Y:S01]  /*16b60*/  ISETP.GE.AND P1, PT, R158, 0x1, PT ;  /* 0x000000019e00780c */ /* 0x000fe20003f26270 */
[----:B------:R-:W-:Y:S01]  /*16b70*/  USHF.R.S32.HI UR11, URZ, 0x1f, UR13 ;  /* 0x0000001f3f0b7899 */ /* 0x000fe2000801140d */
[C---:B------:R-:W-:Y:S01]  /*16b80*/  IADD3 R156, R220.reuse, 0x80, RZ ;  /* 0x00000080dc9c7810 */ /* 0x040fe20007ffe0ff */
[----:B------:R-:W-:Y:S02]  /*16b90*/  UIMAD.WIDE.U32 UR18, UR13, UR4, URZ ;  /* 0x000000040d1272a5 */ /* 0x000fe4000f8e003f */
[----:B------:R-:W-:Y:S04]  /*16ba0*/  UIMAD UR11, UR11, UR4, URZ ;  /* 0x000000040b0b72a4 */ /* 0x000fe8000f8e023f */
[----:B------:R-:W-:Y:S04]  /*16bb0*/  UIMAD UR11, UR13, UR5, UR11 ;  /* 0x000000050d0b72a4 */ /* 0x000fe8000f8e020b */
[----:B------:R-:W-:Y:S02]  /*16bc0*/  UIADD3 UR11, UR19, UR11, URZ ;  /* 0x0000000b130b7290 */ /* 0x000fe4000fffe03f */
[----:B------:R-:W-:Y:S02]  /*16bd0*/  UIMAD.WIDE.U32 UR18, UR18, 0x30, URZ ;  /* 0x00000030121278a5 */ /* 0x000fe4000f8e003f */
[----:B------:R-:W-:Y:S04]  /*16be0*/  UIMAD UR4, UR11, 0x30, URZ ;  /* 0x000000300b0478a4 */ /* 0x000fe8000f8e023f */
[----:B------:R-:W-:Y:S01]  /*16bf0*/  @P1 IADD3 R164, P0, R220, UR18, RZ ;  /* 0x00000012dca41c10 */ /* 0x000fe2000ff1e0ff */
[----:B------:R-:W-:Y:S06]  /*16c00*/  UIADD3 UR4, UR19, UR4, URZ ;  /* 0x0000000413047290 */ /* 0x000fec000fffe03f */
[----:B------:R-:W-:Y:S02]  /*16c10*/  @P1 IADD3.X R161, R227, UR4, RZ, P0, !PT ;  /* 0x00000004e3a11c10 */ /* 0x000fe400087fe4ff */
[----:B------:R-:W-:Y:S04]  /*16c20*/  @P1 IADD3 R162, P0, R157, UR18, RZ ;  /* 0x000000129da21c10 */ /* 0x000fe8000ff1e0ff */
[----:B------:R-:W-:Y:S02]  /*16c30*/  @P1 IADD3.X R3, R190, UR4, RZ, P0, !PT ;  /* 0x00000004be031c10 */ /* 0x000fe400087fe4ff */
[----:B------:R-:W-:Y:S04]  /*16c40*/  @P1 IADD3 R160, P0, R156, UR18, RZ ;  /* 0x000000129ca01c10 */ /* 0x000fe8000ff1e0ff */
[----:B------:R-:W-:Y:S02]  /*16c50*/  @P1 IADD3.X R159, R189, UR4, RZ, P0, !PT ;  /* 0x00000004bd9f1c10 */ /* 0x000fe400087fe4ff */
[C---:B------:R-:W-:Y:S04]  /*16c60*/  @P1 LEA R166, P0, R164.reuse, c[0x0][0x1c8], 0x1 ;  /* 0x00007200a4a61a11 */ /* 0x040fe800078008ff */
[----:B------:R-:W-:Y:S02]  /*16c70*/  @P1 LEA.HI.X R167, R164, c[0x0][0x1cc], R161, 0x1, P0 ;  /* 0x00007300a4a71a11 */ /* 0x000fe400000f0ca1 */
[C---:B------:R-:W-:Y:S04]  /*16c80*/  @P1 LEA R164, P0, R162.reuse, c[0x0][0x1c8], 0x1 ;  /* 0x00007200a2a41a11 */ /* 0x040fe800078008ff */
[----:B------:R-:W-:Y:S02]  /*16c90*/  @P1 LEA.HI.X R165, R162, c[0x0][0x1cc], R3, 0x1, P0 ;  /* 0x00007300a2a51a11 */ /* 0x000fe400000f0c03 */
[----:B------:R-:W-:Y:S02]  /*16ca0*/  @P1 LEA R162, P0, R160, c[0x0][0x1c8], 0x1 ;  /* 0x00007200a0a21a11 */ /* 0x000fe400078008ff */
[----:B------:R-:W-:Y:S02]  /*16cb0*/  IADD3 R3, R220, 0xc0, RZ ;  /* 0x000000c0dc037810 */ /* 0x000fe40007ffe0ff */
[----:B------:R-:W-:Y:S02]  /*16cc0*/  @P1 LEA.HI.X R163, R160, c[0x0][0x1cc], R159, 0x1, P0 ;  /* 0x00007300a0a31a11 */ /* 0x000fe400000f0c9f */
[----:B------:R-:W-:Y:S04]  /*16cd0*/  @P1 IADD3 R160, P0, R3, UR18, RZ ;  /* 0x0000001203a01c10 */ /* 0x000fe8000ff1e0ff */
[----:B------:R-:W-:Y:S02]  /*16ce0*/  @P1 IADD3.X R159, R188, UR4, RZ, P0, !PT ;  /* 0x00000004bc9f1c10 */ /* 0x000fe400087fe4ff */
[C---:B------:R-:W-:Y:S04]  /*16cf0*/  @P1 LEA R168, P0, R160.reuse, c[0x0][0x1c8], 0x1 ;  /* 0x00007200a0a81a11 */ /* 0x040fe800078008ff */
[----:B------:R-:W-:Y:S02]  /*16d00*/  @P1 LEA.HI.X R169, R160, c[0x0][0x1cc], R159, 0x1, P0 ;  /* 0x00007300a0a91a11 */ /* 0x000fe400000f0c9f */
[----:B------:R-:W-:Y:S11]  /*16d10*/  ISETP.GE.AND P0, PT, R158, 0x21, PT ;  /* 0x000000219e00780c */ /* 0x000ff60003f06270 */
[----:B------:R-:W-:Y:S02]  /*16d20*/  @!UPT UIADD3 URZ, URZ, URZ, URZ ;  /* 0x0000003f3f3ff290 */ /* 0x000fe4000fffe03f */
[----:B------:R-:W-:Y:S05]  /*16d30*/  VOTEU.ANY UP0, P0 ;  /* 0x00000000003f7886 */ /* 0x000fea0000000100 */
[----:B------:R-:W-:Y:S04]  /*16d40*/  @UP0 UIADD3 UR18, UP1, UR9, UR18, URZ ;  /* 0x0000001209120290 */ /* 0x000fe8000ff3e03f */
[----:B------:R-:W-:Y:S02]  /*16d50*/  @UP0 UIADD3.X UR4, UR4, UR8, URZ, UP1, !UPT ;  /* 0x0000000804040290 */ /* 0x000fe40008ffe43f */
[----:B------:R-:W-:Y:S04]  /*16d60*/  @P0 IADD3 R159, P2, R220, UR18, RZ ;  /* 0x00000012dc9f0c10 */ /* 0x000fe8000ff5e0ff */
[----:B------:R-:W-:Y:S02]  /*16d70*/  @P0 IADD3.X R158, R227, UR4, RZ, P2, !PT ;  /* 0x00000004e39e0c10 */ /* 0x000fe400097fe4ff */
[C---:B------:R-:W-:Y:S04]  /*16d80*/  @P0 LEA R160, P2, R159.reuse, c[0x0][0x1c8], 0x1 ;  /* 0x000072009fa00a11 */ /* 0x040fe800078408ff */
[----:B------:R-:W-:Y:S02]  /*16d90*/  @P0 LEA.HI.X R161, R159, c[0x0][0x1cc], R158, 0x1, P2 ;  /* 0x000073009fa10a11 */ /* 0x000fe400010f0c9e */
        /* <DEDUP_REMOVED lines=12> */
[----:B------:R-:W-:Y:S11]  /*16e60*/  LOP3.LUT P2, RZ, R215, 0x1, RZ, 0xc0, !PT ;  /* 0x00000001d7ff7812 */ /* 0x000ff6000784c0ff */
[----:B------:R-:W-:Y:S02]  /*16e70*/  @!UPT UIADD3 URZ, URZ, URZ, URZ ;  /* 0x0000003f3f3ff290 */ /* 0x000fe4000fffe03f */
[----:B------:R-:W-:Y:S01]  /*16e80*/  @!PT LDS RZ, [RZ] ;  /* 0x00000000fffff984 */ /* 0x000fe20000000800 */
[----:B------:R-:W-:Y:S01]  /*16e90*/  @!PT LDS RZ, [RZ] ;  /* 0x00000000fffff984 */ /* 0x000fe20000000800 */
[----:B------:R-:W-:Y:S01]  /*16ea0*/  @!PT LDS RZ, [RZ] ;  /* 0x00000000fffff984 */ /* 0x000fe20000000800 */
[----:B------:R1:W-:Y:S05]  /*16eb0*/  @P1 LDGSTS.E.BYPASS.LTC128B.128 [R218+0xa080], [R166.64], !P2 ;  /* 0x0a080000a6da1fae */ /* 0x0003ea000d101d5e */
[----:B------:R1:W-:Y:S05]  /*16ec0*/  @P1 LDGSTS.E.BYPASS.LTC128B.128 [R218+0xb880], [R164.64], !P6 ;  /* 0x0b880000a4da1fae */ /* 0x0003ea000f101d5e */
[----:B------:R1:W-:Y:S05]  /*16ed0*/  @P1 LDGSTS.E.BYPASS.LTC128B.128 [R218+0xd080], [R162.64], !P5 ;  /* 0x0d080000a2da1fae */ /* 0x0003ea000e901d5e */
[----:B------:R1:W-:Y:S05]  /*16ee0*/  @P1 LDGSTS.E.BYPASS.LTC128B.128 [R218+0xe880], [R168.64], !P4 ;  /* 0x0e880000a8da1fae */ /* 0x0003ea000e101d5e */
[----:B------:R1:W-:Y:S05]  /*16ef0*/  @P0 LDGSTS.E.BYPASS.LTC128B.128 [R218+0xb080], [R160.64], !P2 ;  /* 0x0b080000a0da0fae */ /* 0x0003ea000d101d5e */
[----:B------:R1:W-:Y:S05]  /*16f00*/  @P0 LDGSTS.E.BYPASS.LTC128B.128 [R218+0xc880], [R170.64], !P6 ;  /* 0x0c880000aada0fae */ /* 0x0003ea000f101d5e */
[----:B------:R1:W-:Y:S05]  /*16f10*/  @P0 LDGSTS.E.BYPASS.LTC128B.128 [R218+0xe080], [R158.64], !P5 ;  /* 0x0e0800009eda0fae */ /* 0x0003ea000e901d5e */
[----:B------:R1:W-:Y:S02]  /*16f20*/  @P0 LDGSTS.E.BYPASS.LTC128B.128 [R218+0xf880], [R172.64], !P4 ;  /* 0x0f880000acda0fae */ /* 0x0003e4000e101d5e */
.L_x_1154:
[----:B------:R-:W-:Y:S01]  /*16f30*/  UISETP.NE.AND UP1, UPT, UR26, URZ, UPT ;  /* 0x0000003f1a00728c */ /* 0x000fe2000bf25270 */
[----:B------:R-:W0:Y:S01]  /*16f40*/  LDGDEPBAR ;  /* 0x00000000000079af */ /* 0x000e220000000000 */
[----:B-1----:R-:W-:Y:S01]  /*16f50*/  IMAD.MOV.U32 R163, RZ, RZ, R219 ;  /* 0x000000ffffa37224 */ /* 0x002fe200078e00db */
[----:B------:R-:W-:Y:S02]  /*16f60*/  UIMAD UR4, UR12, -0x30, URZ ;  /* 0xffffffd00c0478a4 */ /* 0x000fe4000f8e023f */
[----:B------:R-:W-:Y:S01]  /*16f70*/  UISETP.NE.AND UP0, UPT, UR25, URZ, UPT ;  /* 0x0000003f1900728c */ /* 0x000fe2000bf05270 */
[----:B------:R-:W-:Y:S02]  /*16f80*/  PLOP3.LUT P1, PT, PT, PT, UP1, 0x80, 0x0 ;  /* 0x000000000000781c */ /* 0x000fe40003f2f018 */
[----:B------:R-:W-:Y:S01]  /*16f90*/  PLOP3.LUT P0, PT, PT, PT, UP1, 0x80, 0x0 ;  /* 0x000000000000781c */ /* 0x000fe20003f0f018 */
[----:B------:R-:W-:Y:S05]  /*16fa0*/  IMAD.U32 R157, RZ, RZ, UR4 ;  /* 0x00000004ff9d7e24 */ /* 0x000fea000f8e00ff */
[C---:B------:R-:W-:Y:S05]  /*16fb0*/  IADD3 R156, -R224.reuse, 0x1, R157 ;  /* 0x00000001e09c7810 */ /* 0x040fea0007ffe19d */
[----:B------:R-:W-:Y:S05]  /*16fc0*/  @P1 IMAD.HI.U32 R3, R219, c[0x0][0x2c8], RZ ;  /* 0x0000b200db031a27 */ /* 0x000fea00078e00ff */
[----:B------:R-:W-:Y:S01]  /*16fd0*/  @P0 SHF.R.U32.HI R163, RZ, c[0x0][0x2cc], R3 ;  /* 0x0000b300ffa30a19 */ /* 0x000fe20000011603 */
[----:B------:R-:W-:Y:S01]  /*16fe0*/  IMAD.U32 R3, RZ, RZ, UR23 ;  /* 0x00000017ff037e24 */ /* 0x000fe2000f8e00ff */
[----:B------:R-:W-:Y:S03]  /*16ff0*/  PLOP3.LUT P0, PT, PT, PT, UP0, 0x40, 0x0 ;  /* 0x000000000000781c */ /* 0x000fe60003f0e808 */
[----:B------:R-:W1:Y:S01]  /*17000*/  SHFL.IDX PT, R159, R163, RZ, 0x1c1f ;  /* 0x001c1fffa39f7589 */ /* 0x000e6200000e0000 */
[----:B------:R-:W-:Y:S04]  /*17010*/  IADD3 R3, -R3, UR15, R156 ;  /* 0x0000000f03037c10 */ /* 0x000fe8000fffe19c */
[C---:B------:R-:W-:Y:S02]  /*17020*/  IADD3 R157, R3.reuse, c[0x0][0x328], RZ ;  /* 0x0000ca00039d7a10 */ /* 0x040fe40007ffe0ff */
[----:B------:R-:W-:Y:S02]  /*17030*/  IADD3 R156, R3, UR7, RZ ;  /* 0x00000007039c7c10 */ /* 0x000fe4000fffe0ff */
[----:B------:R-:W-:Y:S01]  /*17040*/  IADD3 R3, -R224, UR4, RZ ;  /* 0x00000004e0037c10 */ /* 0x000fe2000fffe1ff */
        /* <DEDUP_REMOVED lines=17> */
.L_x_1157:
[----:B------:R-:W-:Y:S04]  /*17160*/  MOV R158, c[0x0][0x32c] ;  /* 0x0000cb00009e7a02 */ /* 0x000fe80000000f00 */
[----:B------:R-:W-:Y:S11]  /*17170*/  ISETP.NE.AND P0, PT, R158, 0x1, PT ;  /* 0x000000019e00780c */ /* 0x000ff60003f05270 */
[----:B------:R-:W-:Y:S02]  /*17180*/  @!UPT UIADD3 URZ, URZ, URZ, URZ ;  /* 0x0000003f3f3ff290 */ /* 0x000fe4000fffe03f */
[----:B------:R-:W-:Y:S05]  /*17190*/  @P0 IMAD.HI.U32 R158, R160, c[0x0][0x330], RZ ;  /* 0x0000cc00a09e0a27 */ /* 0x000fea00078e00ff */
[----:B------:R-:W-:Y:S02]  /*171a0*/  @P0 SHF.R.U32.HI R160, RZ, c[0x0][0x334], R158 ;  /* 0x0000cd00ffa00a19 */ /* 0x000fe4000001169e */
.L_x_1158:
[----:B------:R-:W-:Y:S05]  /*171b0*/  BSYNC B0 ;  /* 0x0000000000007941 */ /* 0x000fea0003800000 */
.L_x_1156:
[----:B------:R-:W-:Y:S05]  /*171c0*/  IMAD R160, R160, c[0x0][0x32c], R3 ;  /* 0x0000cb00a0a07a24 */ /* 0x000fea00078e0203 */
[----:B------:R-:W-:Y:S02]  /*171d0*/  IADD3 R159, R160, c[0x0][0x32c], RZ ;  /* 0x0000cb00a09f7a10 */ /* 0x000fe40007ffe0ff */
[----:B------:R-:W-:Y:S02]  /*171e0*/  IMNMX R161, R161, R160, !PT ;  /* 0x000000a0a1a17217 */ /* 0x000fe40007800200 */
[----:B------:R-:W-:Y:S02]  /*171f0*/  IMNMX R162, R162, R159, PT ;  /* 0x0000009fa2a27217 */ /* 0x000fe40003800200 */
.L_x_1155:
        /* <DEDUP_REMOVED lines=47> */
[C---:B------:R-:W-:Y:S01]  /*174f0*/  ISETP.GT.AND P1, PT, R161.reuse, 0x18, P1 ;  /* 0x00000018a100780c */ /* 0x040fe20000f24270 */
[----:B------:R-:W-:Y:S01]  /*17500*/  IMAD.IADD R156, R156, 0x1, R4 ;  /* 0x000000019c9c7824 */ /* 0x000fe200078e0204 */
        /* <DEDUP_REMOVED lines=38> */
.L_x_1161:
[----:B------:R-:W-:Y:S04]  /*17770*/  MOV R4, c[0x0][0x32c] ;  /* 0x0000cb0000047a02 */ /* 0x000fe80000000f00 */
[----:B------:R-:W-:Y:S11]  /*17780*/  ISETP.NE.AND P0, PT, R4, 0x1, PT ;  /* 0x000000010400780c */ /* 0x000ff60003f05270 */
[----:B------:R-:W-:Y:S02]  /*17790*/  @!UPT UIADD3 URZ, URZ, URZ, URZ ;  /* 0x0000003f3f3ff290 */ /* 0x000fe4000fffe03f */
[----:B------:R-:W-:Y:S05]  /*177a0*/  @P0 IMAD.HI.U32 R4, R12, c[0x0][0x330], RZ ;  /* 0x0000cc000c040a27 */ /* 0x000fea00078e00ff */
[----:B------:R-:W-:Y:S02]  /*177b0*/  @P0 SHF.R.U32.HI R12, RZ, c[0x0][0x334], R4 ;  /* 0x0000cd00ff0c0a19 */ /* 0x000fe40000011604 */
.L_x_1162:
[----:B------:R-:W-:Y:S05]  /*177c0*/  BSYNC B0 ;  /* 0x0000000000007941 */ /* 0x000fea0003800000 */
.L_x_1160:
[----:B------:R-:W-:Y:S05]  /*177d0*/  IMAD R3, R12, c[0x0][0x32c], R3 ;  /* 0x0000cb000c037a24 */ /* 0x000fea00078e0203 */
[----:B------:R-:W-:Y:S02]  /*177e0*/  IADD3 R4, R3, c[0x0][0x32c], RZ ;  /* 0x0000cb0003047a10 */ /* 0x000fe40007ffe0ff */
[----:B------:R-:W-:Y:S02]  /*177f0*/  IMNMX R156, R156, R3, !PT ;  /* 0x000000039c9c7217 */ /* 0x000fe40007800200 */
[----:B------:R-:W-:Y:S02]  /*17800*/  IMNMX R157, R157, R4, PT ;  /* 0x000000049d9d7217 */ /* 0x000fe40003800200 */
.L_x_1159:
[----:B------:R-:W-:Y:S01]  /*17810*/  UP2UR UR4, UPR, URZ, 0x10 ;  /* 0x000000103f047883 */ /* 0x000fe20008000000 */
[----:B------:R-:W-:Y:S01]  /*17820*/  FMNMX.FTZ R3, R159, R2, !PT ;  /* 0x000000029f037209 */ /* 0x000fe20007810000 */
[----:B------:R-:W-:Y:S01]  /*17830*/  UISETP.NE.AND UP4, UPT, UR16, URZ, UPT ;  /* 0x0000003f1000728c */ /* 0x000fe2000bf85270 */
[----:B------:R-:W-:Y:S01]  /*17840*/  LDSM.16.MT88.4 R172, [R208+0x7880] ;  /* 0x00788000d0ac783b */ /* 0x000fe20000004200 */
[----:B------:R-:W-:Y:S01]  /*17850*/  UP2UR UR16, UPR, URZ, 0x8 ;  /* 0x000000083f107883 */ /* 0x000fe20008000000 */
[----:B------:R-:W-:Y:S01]  /*17860*/  FMNMX.FTZ R3, R160, R3, !PT ;  /* 0x00000003a0037209 */ /* 0x000fe20007810000 */
[----:B------:R-:W-:Y:S02]  /*17870*/  UISETP.NE.AND UP3, UPT, UR14, URZ, UPT ;  /* 0x0000003f0e00728c */ /* 0x000fe4000bf65270 */
        /* <DEDUP_REMOVED lines=16> */
[----:B------:R-:W-:Y:S01]  /*17980*/  FMNMX.FTZ R3, R8, R3, !PT ;  /* 0x0000000308037209 */ /* 0x000fe20007810000 */
[----:B------:R-:W-:Y:S01]  /*17990*/  UISETP.NE.AND UP2, UPT, UR14, URZ, UPT ;  /* 0x0000003f0e00728c */ /* 0x000fe2000bf45270 */
[----:B------:R-:W-:Y:S02]  /*179a0*/  ISETP.LT.OR P0, PT, R157, 0x2, P0 ;  /* 0x000000029d00780c */ /* 0x000fe40000701670 */
[----:B------:R-:W-:Y:S01]  /*179b0*/  PLOP3.LUT P2, PT, PT, PT, UP1, 0x40, 0x0 ;  /* 0x000000000000781c */ /* 0x000fe20003f4e818 */
[----:B------:R-:W-:Y:S01]  /*179c0*/  UISETP.NE.AND UP1, UPT, UR13, URZ, UPT ;  /* 0x0000003f0d00728c */ /* 0x000fe2000bf25270 */
[----:B------:R-:W-:Y:S02]  /*179d0*/  FSEL R13, R7, -INF , !P0 ;  /* 0xff800000070d7808 */ /* 0x000fe40004000000 */
[----:B------:R-:W-:Y:S02]  /*179e0*/  ISETP.GT.AND P0, PT, R156, 0x8, P1 ;  /* 0x000000089c00780c */ /* 0x000fe40000f04270 */
[----:B------:R-:W-:Y:S02]  /*179f0*/  FMNMX.FTZ R3, R170, R3, !PT ;  /* 0x00000003aa037209 */ /* 0x000fe40007810000 */
[C---:B------:R-:W-:Y:S02]  /*17a00*/  ISETP.LT.OR P0, PT, R157.reuse, 0x9, P0 ;  /* 0x000000099d00780c */ /* 0x040fe40000701670 */
[----:B------:R-:W-:Y:S02]  /*17a10*/  FMNMX.FTZ R3, R168, R3, !PT ;  /* 0x00000003a8037209 */ /* 0x000fe40007810000 */
[----:B------:R-:W-:Y:S02]  /*17a20*/  FSEL R9, R10, -INF , !P0 ;  /* 0xff8000000a097808 */ /* 0x000fe40004000000 */
[----:B------:R-:W-:Y:S02]  /*17a30*/  ISETP.GT.AND P0, PT, R156, 0x9, P2 ;  /* 0x000000099c00780c */ /* 0x000fe40001704270 */
[----:B------:R-:W-:Y:S01]  /*17a40*/  PLOP3.LUT P1, PT, PT, PT, UP0, 0x40, 0x0 ;  /* 0x000000000000781c */ /* 0x000fe20003f2e808 */
[----:B------:R-:W-:Y:S01]  /*17a50*/  UISETP.NE.AND UP0, UPT, UR11, URZ, UPT ;  /* 0x0000003f0b00728c */ /* 0x000fe2000bf05270 */
[----:B------:R-:W-:Y:S02]  /*17a60*/  ISETP.LT.OR P0, PT, R157, 0xa, P0 ;  /* 0x0000000a9d00780c */ /* 0x000fe40000701670 */
[----:B------:R-:W-:Y:S02]  /*17a70*/  FMNMX.FTZ R3, R166, R3, !PT ;  /* 0x00000003a6037209 */ /* 0x000fe40007810000 */
[----:B------:R-:W-:Y:S02]  /*17a80*/  FSEL R11, R11, -INF , !P0 ;  /* 0xff8000000b0b7808 */ /* 0x000fe40004000000 */
[----:B------:R-:W-:Y:S02]  /*17a90*/  ISETP.GT.AND P0, PT, R156, 0x10, P1 ;  /* 0x000000109c00780c */ /* 0x000fe40000f04270 */
[----:B------:R-:W-:Y:S02]  /*17aa0*/  FMNMX.FTZ R3, R164, R3, !PT ;  /* 0x00000003a4037209 */ /* 0x000fe40007810000 */
[----:B------:R-:W-:Y:S02]  /*17ab0*/  ISETP.LT.OR P0, PT, R157, 0x11, P0 ;  /* 0x000000119d00780c */ /* 0x000fe40000701670 */
[----:B------:R-:W-:Y:S02]  /*17ac0*/  PLOP3.LUT P2, PT, PT, PT, UP6, 0x40, 0x0 ;  /* 0x000000000000781c */ /* 0x000fe40003f4e868 */
[----:B------:R-:W-:Y:S02]  /*17ad0*/  FMNMX.FTZ R4, R232, R3, !PT ;  /* 0x00000003e8047209 */ /* 0x000fe40007810000 */
[----:B------:R-:W-:Y:S02]  /*17ae0*/  FSEL R171, R14, -INF , !P0 ;  /* 0xff8000000eab7808 */ /* 0x000fe40004000000 */
[----:B------:R-:W-:Y:S02]  /*17af0*/  ISETP.GT.AND P0, PT, R156, 0x11, P2 ;  /* 0x000000119c00780c */ /* 0x000fe40001704270 */
[----:B------:R-:W-:Y:S02]  /*17b00*/  FMNMX.FTZ R5, R231, R4, !PT ;  /* 0x00000004e7057209 */ /* 0x000fe40007810000 */
[----:B------:R-:W-:Y:S02]  /*17b10*/  ISETP.LT.OR P0, PT, R157, 0x12, P0 ;  /* 0x000000129d00780c */ /* 0x000fe40000701670 */
[----:B------:R-:W-:Y:S02]  /*17b20*/  FMNMX.FTZ R4, R17, R0, !PT ;  /* 0x0000000011047209 */ /* 0x000fe40007810000 */
[----:B------:R-:W-:Y:S02]  /*17b30*/  PLOP3.LUT P1, PT, PT, PT, UP5, 0x40, 0x0 ;  /* 0x000000000000781c */ /* 0x000fe40003f2e858 */
[----:B------:R-:W-:Y:S02]  /*17b40*/  FMNMX.FTZ R5, R186, R5, !PT ;  /* 0x00000005ba057209 */ /* 0x000fe40007810000 */
[----:B------:R-:W-:Y:S02]  /*17b50*/  FSEL R169, R15, -INF , !P0 ;  /* 0xff8000000fa97808 */ /* 0x000fe40004000000 */
[----:B------:R-:W-:Y:S02]  /*17b60*/  FMNMX.FTZ R4, R13, R4, !PT ;  /* 0x000000040d047209 */ /* 0x000fe40007810000 */
[----:B------:R-:W-:Y:S02]  /*17b70*/  ISETP.GT.AND P1, PT, R156, 0x18, P1 ;  /* 0x000000189c00780c */ /* 0x000fe40000f24270 */
[----:B------:R-:W-:Y:S02]  /*17b80*/  PLOP3.LUT P0, PT, PT, PT, UP4, 0x40, 0x0 ;  /* 0x000000000000781c */ /* 0x000fe40003f0e848 */
[----:B------:R-:W-:Y:S02]  /*17b90*/  FMNMX.FTZ R3, R184, R5, !PT ;  /* 0x00000005b8037209 */ /* 0x000fe40007810000 */
[----:B------:R-:W-:Y:S02]  /*17ba0*/  ISETP.LT.OR P1, PT, R157, 0x19, P1 ;  /* 0x000000199d00780c */ /* 0x000fe40000f21670 */
[----:B------:R-:W-:Y:S02]  /*17bb0*/  FMNMX.FTZ R6, R9, R4, !PT ;  /* 0x0000000409067209 */ /* 0x000fe40007810000 */
[----:B------:R-:W-:Y:S01]  /*17bc0*/  ISETP.GT.AND P0, PT, R156, 0x19, P0 ;  /* 0x000000199c00780c */ /* 0x000fe20000704270 */
[----:B------:R-:W1:Y:S01]  /*17bd0*/  SHFL.BFLY PT, R4, R3, 0x2, 0x1f ;  /* 0x0c401f0003047f89 */ /* 0x000e6200000e0000 */
[----:B------:R-:W-:Y:S02]  /*17be0*/  FSEL R167, R18, -INF , !P1 ;  /* 0xff80000012a77808 */ /* 0x000fe40004800000 */
[----:B------:R-:W-:Y:S02]  /*17bf0*/  ISETP.LT.OR P0, PT, R157, 0x1a, P0 ;  /* 0x0000001a9d00780c */ /* 0x000fe40000701670 */
[----:B------:R-:W-:Y:S02]  /*17c00*/  FMNMX.FTZ R6, R11, R6, !PT ;  /* 0x000000060b067209 */ /* 0x000fe40007810000 */
[----:B------:R-:W-:Y:S02]  /*17c10*/  PLOP3.LUT P1, PT, PT, PT, UP3, 0x40, 0x0 ;  /* 0x000000000000781c */ /* 0x000fe40003f2e838 */
[----:B------:R-:W-:Y:S02]  /*17c20*/  FSEL R165, R19, -INF , !P0 ;  /* 0xff80000013a57808 */ /* 0x000fe40004000000 */
[----:B------:R-:W-:Y:S02]  /*17c30*/  FMNMX.FTZ R6, R171, R6, !PT ;  /* 0x00000006ab067209 */ /* 0x000fe40007810000 */
[C---:B------:R-:W-:Y:S02]  /*17c40*/  ISETP.GT.AND P1, PT, R156.reuse, 0x20, P1 ;  /* 0x000000209c00780c */ /* 0x040fe40000f24270 */
[----:B------:R-:W-:Y:S02]  /*17c50*/  PLOP3.LUT P0, PT, PT, PT, UP2, 0x40, 0x0 ;  /* 0x000000000000781c */ /* 0x000fe40003f0e828 */
[----:B------:R-:W-:Y:S02]  /*17c60*/  FMNMX.FTZ R6, R169, R6, !PT ;  /* 0x00000006a9067209 */ /* 0x000fe40007810000 */
[----:B------:R-:W-:Y:S02]  /*17c70*/  ISETP.LT.OR P1, PT, R157, 0x21, P1 ;  /* 0x000000219d00780c */ /* 0x000fe40000f21670 */
[----:B------:R-:W-:Y:S02]  /*17c80*/  ISETP.GT.AND P0, PT, R156, 0x21, P0 ;  /* 0x000000219c00780c */ /* 0x000fe40000704270 */
[----:B------:R-:W-:Y:S02]  /*17c90*/  FSEL R187, R22, -INF , !P1 ;  /* 0xff80000016bb7808 */ /* 0x000fe40004800000 */
[----:B------:R-:W-:Y:S02]  /*17ca0*/  FMNMX.FTZ R6, R167, R6, !PT ;  /* 0x00000006a7067209 */ /* 0x000fe40007810000 */
[----:B------:R-:W-:Y:S02]  /*17cb0*/  ISETP.LT.OR P0, PT, R157, 0x22, P0 ;  /* 0x000000229d00780c */ /* 0x000fe40000701670 */
[----:B------:R-:W-:Y:S02]  /*17cc0*/  PLOP3.LUT P1, PT, PT, PT, UP1, 0x40, 0x0 ;  /* 0x000000000000781c */ /* 0x000fe40003f2e818 */
[----:B------:R-:W-:Y:S02]  /*17cd0*/  FSEL R185, R23, -INF , !P0 ;  /* 0xff80000017b97808 */ /* 0x000fe40004000000 */
[----:B------:R-:W-:Y:S01]  /*17ce0*/  FMNMX.FTZ R10, R165, R6, !PT ;  /* 0x00000006a50a7209 */ /* 0x000fe20007810000 */
[----:B------:R-:W-:Y:S01]  /*17cf0*/  LDSM.16.MT88.4 R20, [R206+0x4080] ;  /* 0x00408000ce14783b */ /* 0x000fe20000004200 */
[C---:B------:R-:W-:Y:S02]  /*17d00*/  ISETP.GT.AND P1, PT, R156.reuse, 0x28, P1 ;  /* 0x000000289c00780c */ /* 0x040fe40000f24270 */
[----:B------:R-:W-:Y:S01]  /*17d10*/  PLOP3.LUT P0, PT, PT, PT, UP0, 0x40, 0x0 ;  /* 0x000000000000781c */ /* 0x000fe20003f0e808 */
[----:B------:R-:W-:Y:S01]  /*17d20*/  UISETP.GT.AND UP0, UPT, UR12, UR10, UPT ;  /* 0x0000000a0c00728c */ /* 0x000fe2000bf04270 */
[----:B------:R-:W-:Y:S01]  /*17d30*/  FMNMX.FTZ R10, R187, R10, !PT ;  /* 0x0000000abb0a7209 */ /* 0x000fe20007810000 */
[----:B------:R-:W-:Y:S01]  /*17d40*/  UIADD3 UR12, UR12, -0x1, URZ ;  /* 0xffffffff0c0c7890 */ /* 0x000fe2000fffe03f */
[C---:B------:R-:W-:Y:S02]  /*17d50*/  ISETP.LT.OR P1, PT, R157.reuse, 0x29, P1 ;  /* 0x000000299d00780c */ /* 0x040fe40000f21670 */
        /* <DEDUP_REMOVED lines=12> */
[----:B------:R-:W-:Y:S01]  /*17e20*/  FMUL.FTZ R233, R3, c[0x0][0x2d0] ;  /* 0x0000b40003e97a20 */ /* 0x000fe20000410000 */
[----:B--2---:R-:W-:Y:S04]  /*17e30*/  FMNMX.FTZ R5, R7, R4, !PT ;  /* 0x0000000407057209 */ /* 0x004fe80007810000 */
[----:B------:R-:W-:Y:S02]  /*17e40*/  FSEL R233, R233, RZ, P0 ;  /* 0x000000ffe9e97208 */ /* 0x000fe40000000000 */
[----:B------:R-:W-:Y:S01]  /*17e50*/  FSEL R7, R3, RZ, P0 ;  /* 0x000000ff03077208 */ /* 0x000fe20000000000 */
[----:B------:R-:W1:Y:S02]  /*17e60*/  SHFL.BFLY PT, R156, R5, 0x1, 0x1f ;  /* 0x0c201f00059c7f89 */ /* 0x000e6400000e0000 */
[--C-:B------:R-:W-:Y:S02]  /*17e70*/  FFMA.FTZ R177, R8, c[0x0][0x2d0], -R233.reuse ;  /* 0x0000b40008b17a23 */ /* 0x100fe400000108e9 */
        /* <DEDUP_REMOVED lines=9> */
[----:B------:R-:W-:Y:S01]  /*17f10*/  MUFU.EX2 R176, R176 ;  /* 0x000000b000b07308 */ /* 0x000fe20000000800 */
        /* <DEDUP_REMOVED lines=8> */
[----:B------:R-:W-:Y:S01]  /*17fa0*/  FFMA.FTZ R233, R184, c[0x0][0x2d0], -R233 ;  /* 0x0000b400b8e97a23 */ /* 0x000fe200000108e9 */
[----:B------:R-:W-:Y:S02]  /*17fb0*/  FSEL R5, R156, RZ, P0 ;  /* 0x000000ff9c057208 */ /* 0x000fe40000000000 */
[----:B------:R-:W-:Y:S02]  /*17fc0*/  FSEL R182, R182, RZ, P0 ;  /* 0x000000ffb6b67208 */ /* 0x000fe40000000000 */
[----:B------:R-:W-:Y:S01]  /*17fd0*/  PLOP3.LUT P0, PT, PT, PT, UP0, 0x80, 0x0 ;  /* 0x000000000000781c */ /* 0x000fe20003f0f008 */
[----:B------:R-:W-:Y:S02]  /*17fe0*/  FADD.FTZ R5, -R5, R0 ;  /* 0x0000000005057221 */ /* 0x000fe40000010100 */
[--C-:B------:R-:W-:Y:S01]  /*17ff0*/  FFMA.FTZ R180, R13, c[0x0][0x2d0], -R182.reuse ;  /* 0x0000b4000db47a23 */ /* 0x100fe200000108b6 */
[----:B------:R-:W2:Y:S01]  /*18000*/  MUFU.EX2 R158, R158 ;  /* 0x0000009e009e7308 */ /* 0x000ea20000000800 */
[----:B------:R-:W3:Y:S01]  /*18010*/  LDSM.16.MT88.4 R12, [R208+0x4080] ;  /* 0x00408000d00c783b */ /* 0x000ee20000004200 */
[--C-:B------:R-:W-:Y:S02]  /*18020*/  FFMA.FTZ R181, R17, c[0x0][0x2d0], -R182.reuse ;  /* 0x0000b40011b57a23 */ /* 0x100fe400000108b6 */
[--C-:B------:R-:W-:Y:S02]  /*18030*/  FFMA.FTZ R179, R9, c[0x0][0x2d0], -R182.reuse ;  /* 0x0000b40009b37a23 */ /* 0x100fe400000108b6 */
[--C-:B------:R-:W-:Y:S02]  /*18040*/  FFMA.FTZ R178, R11, c[0x0][0x2d0], -R182.reuse ;  /* 0x0000b4000bb27a23 */ /* 0x100fe400000108b6 */
[----:B------:R-:W-:Y:S02]  /*18050*/  FMUL.FTZ R0, R5, c[0x0][0x2d0] ;  /* 0x0000b40005007a20 */ /* 0x000fe40000410000 */
[----:B------:R-:W4:Y:S01]  /*18060*/  MUFU.EX2 R2, R4 ;  /* 0x0000000400027308 */ /* 0x000f220000000800 */
[--C-:B------:R-:W-:Y:S02]  /*18070*/  FFMA.FTZ R238, R171, c[0x0][0x2d0], -R182.reuse ;  /* 0x0000b400abee7a23 */ /* 0x100fe400000108b6 */
[--C-:B------:R-:W-:Y:S01]  /*18080*/  FFMA.FTZ R239, R169, c[0x0][0x2d0], -R182.reuse ;  /* 0x0000b400a9ef7a23 */ /* 0x100fe200000108b6 */
[----:B-1----:R-:W-:Y:S01]  /*18090*/  F2FP.PACK_AB R160, R159, R176 ;  /* 0x000000b09fa0723e */ /* 0x002fe200000000ff */
[----:B------:R-:W-:Y:S01]  /*180a0*/  LDSM.16.MT88.4 R168, [R204+0x6080] ;  /* 0x00608000cca8783b */ /* 0x000fe20000004200 */
[--C-:B------:R-:W-:Y:S02]  /*180b0*/  FFMA.FTZ R241, R167, c[0x0][0x2d0], -R182.reuse ;  /* 0x0000b400a7f17a23 */ /* 0x100fe400000108b6 */
[--C-:B------:R-:W-:Y:S02]  /*180c0*/  FFMA.FTZ R240, R165, c[0x0][0x2d0], -R182.reuse ;  /* 0x0000b400a5f07a23 */ /* 0x100fe400000108b6 */
[----:B------:R-:W-:Y:S01]  /*180d0*/  MUFU.EX2 R181, R181 ;  /* 0x000000b500b57308 */ /* 0x000fe20000000800 */
[--C-:B------:R-:W-:Y:S02]  /*180e0*/  FFMA.FTZ R184, R187, c[0x0][0x2d0], -R182.reuse ;  /* 0x0000b400bbb87a23 */ /* 0x100fe400000108b6 */
[----:B------:R-:W-:Y:S01]  /*180f0*/  LDSM.16.MT88.4 R164, [R205+0x6080] ;  /* 0x00608000cda4783b */ /* 0x000fe20000004200 */
[----:B--2---:R-:W-:Y:S01]  /*18100*/  F2FP.PACK_AB R162, R177, R158 ;  /* 0x0000009eb1a2723e */ /* 0x004fe200000000ff */
[--C-:B------:R-:W-:Y:S02]  /*18110*/  FFMA.FTZ R185, R185, c[0x0][0x2d0], -R182.reuse ;  /* 0x0000b400b9b97a23 */ /* 0x100fe400000108b6 */
[--C-:B------:R-:W-:Y:S02]  /*18120*/  FFMA.FTZ R183, R183, c[0x0][0x2d0], -R182.reuse ;  /* 0x0000b400b7b77a23 */ /* 0x100fe400000108b6 */
[----:B------:R-:W-:Y:S01]  /*18130*/  FFMA.FTZ R182, R157, c[0x0][0x2d0], -R182 ;  /* 0x0000b4009db67a23 */ /* 0x000fe200000108b6 */
[----:B------:R-:W1:Y:S01]  /*18140*/  MUFU.EX2 R180, R180 ;  /* 0x000000b400b47308 */ /* 0x000e620000000800 */
[----:B------:R-:W-:Y:S01]  /*18150*/  MOV R157, R156 ;  /* 0x0000009c009d7202 */ /* 0x000fe20000000f00 */
[C---:B----4-:R-:W-:Y:S02]  /*18160*/  FMUL.FTZ R4, R2.reuse, R152 ;  /* 0x0000009802047220 */ /* 0x050fe40000410000 */
        /* <DEDUP_REMOVED lines=28> */
[----:B------:R-:W2:Y:S01]  /*18330*/  MUFU.EX2 R235, R235 ;  /* 0x000000eb00eb7308 */ /* 0x000ea20000000800 */
[C---:B------:R-:W-:Y:S02]  /*18340*/  FMUL.FTZ R57, R2.reuse, R57 ;  /* 0x0000003902397220 */ /* 0x040fe40000410000 */
[----:B------:R-:W-:Y:S02]  /*18350*/  FMUL.FTZ R60, R2, R60 ;  /* 0x0000003c023c7220 */ /* 0x000fe40000410000 */
[C---:B-1----:R-:W-:Y:S02]  /*18360*/  FMUL.FTZ R6, R0.reuse, R154 ;  /* 0x0000009a00067220 */ /* 0x042fe40000410000 */
[C---:B------:R-:W-:Y:S02]  /*18370*/  FMUL.FTZ R7, R0.reuse, R155 ;  /* 0x0000009b00077220 */ /* 0x040fe40000410000 */
[----:B------:R-:W1:Y:S01]  /*18380*/  LDSM.16.MT88.4 R152, [R205+0x4080] ;  /* 0x00408000cd98783b */ /* 0x000e620000004200 */
[C---:B------:R-:W-:Y:S01]  /*18390*/  FMUL.FTZ R10, R0.reuse, R134 ;  /* 0x00000086000a7220 */ /* 0x040fe20000410000 */
[----:B------:R-:W-:Y:S01]  /*183a0*/  MUFU.EX2 R237, R237 ;  /* 0x000000ed00ed7308 */ /* 0x000fe20000000800 */
[C---:B------:R-:W-:Y:S02]  /*183b0*/  FMUL.FTZ R11, R0.reuse, R135 ;  /* 0x00000087000b7220 */ /* 0x040fe40000410000 */
[C---:B---3--:R-:W-:Y:S03]  /*183c0*/  HMMA.16816.F32 R4, R160.reuse, R12, R4 ;  /* 0x0000000ca004723c */ /* 0x048fe60000001804 */
[----:B------:R-:W3:Y:S02]  /*183d0*/  LDSM.16.MT88.4 R132, [R204+0x4080] ;  /* 0x00408000cc84783b */ /* 0x000ee40000004200 */
[----:B------:R-:W-:Y:S02]  /*183e0*/  FMUL.FTZ R18, R0, R142 ;  /* 0x0000008e00127220 */ /* 0x000fe40000410000 */
[C---:B------:R-:W-:Y:S01]  /*183f0*/  FMUL.FTZ R12, R2.reuse, R136 ;  /* 0x00000088020c7220 */ /* 0x040fe20000410000 */
[C---:B------:R-:W-:Y:S01]  /*18400*/  HMMA.16816.F32 R8, R160.reuse, R14, R8 ;  /* 0x0000000ea008723c */ /* 0x040fe20000001808 */
[----:B------:R-:W-:Y:S03]  /*18410*/  MUFU.EX2 R236, R236 ;  /* 0x000000ec00ec7308 */ /* 0x000fe60000000800 */
[----:B------:R-:W-:Y:S02]  /*18420*/  FMUL.FTZ R13, R2, R137 ;  /* 0x00000089020d7220 */ /* 0x000fe40000410000 */
[C---:B------:R-:W-:Y:S02]  /*18430*/  FMUL.FTZ R19, R0.reuse, R143 ;  /* 0x0000008f00137220 */ /* 0x040fe40000410000 */
[C---:B------:R-:W-:Y:S01]  /*18440*/  FMUL.FTZ R14, R0.reuse, R138 ;  /* 0x0000008a000e7220 */ /* 0x040fe20000410000 */
[----:B------:R-:W-:Y:S02]  /*18450*/  LDSM.16.MT88.4 R140, [R206+0x5880] ;  /* 0x00588000ce8c783b */ /* 0x000fe40000004200 */
[----:B------:R-:W-:Y:S01]  /*18460*/  MUFU.EX2 R238, R238 ;  /* 0x000000ee00ee7308 */ /* 0x000fe20000000800 */
[C---:B------:R-:W-:Y:S02]  /*18470*/  FMUL.FTZ R15, R0.reuse, R139 ;  /* 0x0000008b000f7220 */ /* 0x040fe40000410000 */
[C---:B------:R-:W-:Y:S02]  /*18480*/  FMUL.FTZ R26, R0.reuse, R150 ;  /* 0x00000096001a7220 */ /* 0x040fe40000410000 */
[C---:B------:R-:W-:Y:S01]  /*18490*/  FMUL.FTZ R27, R0.reuse, R151 ;  /* 0x00000097001b7220 */ /* 0x040fe20000410000 */
[----:B------:R-:W4:Y:S01]  /*184a0*/  LDSM.16.MT88.4 R136, [R208+0x5880] ;  /* 0x00588000d088783b */ /* 0x000f220000004200 */
[C---:B------:R-:W-:Y:S01]  /*184b0*/  FMUL.FTZ R30, R0.reuse, R30 ;  /* 0x0000001e001e7220 */ /* 0x040fe20000410000 */
[C---:B------:R-:W-:Y:S02]  /*184c0*/  HMMA.16816.F32 R12, R160.reuse, R20, R12 ;  /* 0x00000014a00c723c */ /* 0x040fe4000000180c */
[----:B------:R-:W5:Y:S01]  /*184d0*/  MUFU.EX2 R239, R239 ;  /* 0x000000ef00ef7308 */ /* 0x000f620000000800 */
[C---:B------:R-:W-:Y:S02]  /*184e0*/  FMUL.FTZ R31, R0.reuse, R31 ;  /* 0x0000001f001f7220 */ /* 0x040fe40000410000 */
[----:B------:R-:W-:Y:S01]  /*184f0*/  FMUL.FTZ R34, R0, R34 ;  /* 0x0000002200227220 */ /* 0x000fe20000410000 */
[----:B------:R-:W-:Y:S01]  /*18500*/  LDSM.16.MT88.4 R148, [R204+0x4880] ;  /* 0x00488000cc94783b */ /* 0x000fe20000004200 */
[C---:B------:R-:W-:Y:S01]  /*18510*/  FMUL.FTZ R20, R2.reuse, R144 ;  /* 0x0000009002147220 */ /* 0x040fe20000410000 */
[C---:B------:R-:W-:Y:S04]  /*18520*/  HMMA.16816.F32 R16, R160.reuse, R22, R16 ;  /* 0x00000016a010723c */ /* 0x040fe80000001810 */
[----:B------:R-:W-:Y:S01]  /*18530*/  FMUL.FTZ R21, R2, R145 ;  /* 0x0000009102157220 */ /* 0x000fe20000410000 */
[----:B------:R-:W-:Y:S01]  /*18540*/  MUFU.EX2 R241, R241 ;  /* 0x000000f100f17308 */ /* 0x000fe20000000800 */
[C---:B------:R-:W-:Y:S02]  /*18550*/  FMUL.FTZ R35, R0.reuse, R35 ;  /* 0x0000002300237220 */ /* 0x040fe40000410000 */
[C---:B------:R-:W-:Y:S04]  /*18560*/  FMUL.FTZ R22, R0.reuse, R146 ;  /* 0x0000009200167220 */ /* 0x040fe80000410000 */
[C---:B------:R-:W-:Y:S02]  /*18570*/  FMUL.FTZ R23, R0.reuse, R147 ;  /* 0x0000009300177220 */ /* 0x040fe40000410000 */
[----:B------:R-:W-:Y:S01]  /*18580*/  LDSM.16.MT88.4 R144, [R205+0x4880] ;  /* 0x00488000cd90783b */ /* 0x000fe20000004200 */
[C---:B------:R-:W-:Y:S01]  /*18590*/  FMUL.FTZ R38, R0.reuse, R38 ;  /* 0x0000002600267220 */ /* 0x040fe20000410000 */
[----:B------:R-:W2:Y:S01]  /*185a0*/  MUFU.EX2 R240, R240 ;  /* 0x000000f000f07308 */ /* 0x000ea20000000800 */
[C---:B------:R-:W-:Y:S02]  /*185b0*/  FMUL.FTZ R39, R0.reuse, R39 ;  /* 0x0000002700277220 */ /* 0x040fe40000410000 */
[C---:B-1----:R-:W-:Y:S03]  /*185c0*/  HMMA.16816.F32 R20, R160.reuse, R152, R20 ;  /* 0x00000098a014723c */ /* 0x042fe60000001814 */
[C---:B------:R-:W-:Y:S02]  /*185d0*/  FMUL.FTZ R42, R0.reuse, R42 ;  /* 0x0000002a002a7220 */ /* 0x040fe40000410000 */
[C---:B------:R-:W-:Y:S02]  /*185e0*/  FMUL.FTZ R43, R0.reuse, R43 ;  /* 0x0000002b002b7220 */ /* 0x040fe40000410000 */
[C---:B------:R-:W-:Y:S01]  /*185f0*/  FMUL.FTZ R46, R0.reuse, R46 ;  /* 0x0000002e002e7220 */ /* 0x040fe20000410000 */
[C---:B------:R-:W-:Y:S01]  /*18600*/  HMMA.16816.F32 R24, R160.reuse, R154, R24 ;  /* 0x0000009aa018723c */ /* 0x040fe20000001818 */
[----:B------:R-:W-:Y:S01]  /*18610*/  LDSM.16.MT88.4 R152, [R208+0x6080] ;  /* 0x00608000d098783b */ /* 0x000fe20000004200 */
[----:B------:R-:W-:Y:S02]  /*18620*/  MUFU.EX2 R232, R232 ;  /* 0x000000e800e87308 */ /* 0x000fe40000000800 */
[C---:B------:R-:W-:Y:S02]  /*18630*/  FMUL.FTZ R47, R0.reuse, R47 ;  /* 0x0000002f002f7220 */ /* 0x040fe40000410000 */
[C---:B------:R-:W-:Y:S02]  /*18640*/  FMUL.FTZ R50, R0.reuse, R50 ;  /* 0x0000003200327220 */ /* 0x040fe40000410000 */
[C---:B---3--:R-:W-:Y:S04]  /*18650*/  HMMA.16816.F32 R28, R160.reuse, R132, R28 ;  /* 0x00000084a01c723c */ /* 0x048fe8000000181c */
[C---:B------:R-:W-:Y:S01]  /*18660*/  FMUL.FTZ R51, R0.reuse, R51 ;  /* 0x0000003300337220 */ /* 0x040fe20000410000 */
[----:B------:R-:W1:Y:S01]  /*18670*/  MUFU.EX2 R231, R231 ;  /* 0x000000e700e77308 */ /* 0x000e620000000800 */
[C---:B------:R-:W-:Y:S02]  /*18680*/  FMUL.FTZ R54, R0.reuse, R54 ;  /* 0x0000003600367220 */ /* 0x040fe40000410000 */
[C---:B------:R-:W-:Y:S01]  /*18690*/  HMMA.16816.F32 R32, R160.reuse, R134, R32 ;  /* 0x00000086a020723c */ /* 0x040fe20000001820 */
[----:B------:R-:W3:Y:S03]  /*186a0*/  LDSM.16.MT88.4 R132, [R205+0x5880] ;  /* 0x00588000cd84783b */ /* 0x000ee60000004200 */
[C---:B------:R-:W-:Y:S02]  /*186b0*/  FMUL.FTZ R55, R0.reuse, R55 ;  /* 0x0000003700377220 */ /* 0x040fe40000410000 */
[C---:B------:R-:W-:Y:S01]  /*186c0*/  FMUL.FTZ R58, R0.reuse, R58 ;  /* 0x0000003a003a7220 */ /* 0x040fe20000410000 */
[----:B------:R-:W-:Y:S01]  /*186d0*/  MUFU.EX2 R186, R186 ;  /* 0x000000ba00ba7308 */ /* 0x000fe20000000800 */
[C---:B----4-:R-:W-:Y:S04]  /*186e0*/  HMMA.16816.F32 R36, R160.reuse, R136, R36 ;  /* 0x00000088a024723c */ /* 0x050fe80000001824 */
[----:B------:R-:W-:Y:S02]  /*186f0*/  FMUL.FTZ R59, R0, R59 ;  /* 0x0000003b003b7220 */ /* 0x000fe40000410000 */
[----:B------:R-:W-:Y:S02]  /*18700*/  FMUL.FTZ R61, R2, R61 ;  /* 0x0000003d023d7220 */ /* 0x000fe40000410000 */
[C---:B------:R-:W-:Y:S01]  /*18710*/  HMMA.16816.F32 R40, R160.reuse, R138, R40 ;  /* 0x0000008aa028723c */ /* 0x040fe20000001828 */
[----:B------:R-:W4:Y:S01]  /*18720*/  LDSM.16.MT88.4 R136, [R204+0x5880] ;  /* 0x00588000cc88783b */ /* 0x000f220000004200 */
[----:B------:R-:W-:Y:S02]  /*18730*/  MUFU.EX2 R233, R233 ;  /* 0x000000e900e97308 */ /* 0x000fe40000000800 */
[C---:B------:R-:W-:Y:S02]  /*18740*/  FMUL.FTZ R62, R0.reuse, R62 ;  /* 0x0000003e003e7220 */ /* 0x040fe40000410000 */
[----:B------:R-:W-:Y:S02]  /*18750*/  FMUL.FTZ R63, R0, R63 ;  /* 0x0000003f003f7220 */ /* 0x000fe40000410000 */
[C---:B------:R-:W-:Y:S04]  /*18760*/  HMMA.16816.F32 R44, R160.reuse, R140, R44 ;  /* 0x0000008ca02c723c */ /* 0x040fe8000000182c */
[C---:B------:R-:W-:Y:S01]  /*18770*/  FMUL.FTZ R64, R2.reuse, R64 ;  /* 0x0000004002407220 */ /* 0x040fe20000410000 */
[----:B------:R-:W-:Y:S01]  /*18780*/  MUFU.EX2 R184, R184 ;  /* 0x000000b800b87308 */ /* 0x000fe20000000800 */
[----:B------:R-:W-:Y:S02]  /*18790*/  FMUL.FTZ R65, R2, R65 ;  /* 0x0000004102417220 */ /* 0x000fe40000410000 */
[C---:B------:R-:W-:Y:S01]  /*187a0*/  HMMA.16816.F32 R48, R160.reuse, R142, R48 ;  /* 0x0000008ea030723c */ /* 0x040fe20000001830 */
[----:B------:R-:W1:Y:S03]  /*187b0*/  LDSM.16.MT88.4 R140, [R208+0x7080] ;  /* 0x00708000d08c783b */ /* 0x000e660000004200 */
[C---:B------:R-:W-:Y:S02]  /*187c0*/  FMUL.FTZ R66, R0.reuse, R66 ;  /* 0x0000004200427220 */ /* 0x040fe40000410000 */
[----:B------:R-:W-:Y:S01]  /*187d0*/  FMUL.FTZ R67, R0, R67 ;  /* 0x0000004300437220 */ /* 0x000fe20000410000 */
[----:B------:R-:W1:Y:S01]  /*187e0*/  MUFU.EX2 R185, R185 ;  /* 0x000000b900b97308 */ /* 0x000e620000000800 */
[C---:B------:R-:W-:Y:S01]  /*187f0*/  FMUL.FTZ R68, R2.reuse, R68 ;  /* 0x0000004402447220 */ /* 0x040fe20000410000 */
[C---:B---3--:R-:W-:Y:S03]  /*18800*/  HMMA.16816.F32 R52, R160.reuse, R132, R52 ;  /* 0x00000084a034723c */ /* 0x048fe60000001834 */
[----:B------:R-:W-:Y:S02]  /*18810*/  FMUL.FTZ R69, R2, R69 ;  /* 0x0000004502457220 */ /* 0x000fe40000410000 */
[C---:B------:R-:W-:Y:S02]  /*18820*/  FMUL.FTZ R70, R0.reuse, R70 ;  /* 0x0000004600467220 */ /* 0x040fe40000410000 */
[----:B------:R-:W-:Y:S01]  /*18830*/  FMUL.FTZ R71, R0, R71 ;  /* 0x0000004700477220 */ /* 0x000fe20000410000 */
[C---:B------:R-:W-:Y:S01]  /*18840*/  HMMA.16816.F32 R56, R160.reuse, R134, R56 ;  /* 0x00000086a038723c */ /* 0x040fe20000001838 */
[----:B------:R-:W3:Y:S01]  /*18850*/  LDSM.16.MT88.4 R132, [R206+0x7080] ;  /* 0x00708000ce84783b */ /* 0x000ee20000004200 */
[----:B------:R-:W-:Y:S02]  /*18860*/  MUFU.EX2 R183, R183 ;  /* 0x000000b700b77308 */ /* 0x000fe40000000800 */
[C---:B------:R-:W-:Y:S02]  /*18870*/  FMUL.FTZ R72, R2.reuse, R72 ;  /* 0x0000004802487220 */ /* 0x040fe40000410000 */
[----:B------:R-:W-:Y:S02]  /*18880*/  FMUL.FTZ R73, R2, R73 ;  /* 0x0000004902497220 */ /* 0x000fe40000410000 */
[C---:B----4-:R-:W-:Y:S04]  /*18890*/  HMMA.16816.F32 R60, R160.reuse, R136, R60 ;  /* 0x00000088a03c723c */ /* 0x050fe8000000183c */
[C---:B------:R-:W-:Y:S01]  /*188a0*/  FMUL.FTZ R74, R0.reuse, R74 ;  /* 0x0000004a004a7220 */ /* 0x040fe20000410000 */
[----:B------:R-:W4:Y:S01]  /*188b0*/  MUFU.EX2 R182, R182 ;  /* 0x000000b600b67308 */ /* 0x000f220000000800 */
[----:B------:R-:W-:Y:S02]  /*188c0*/  FMUL.FTZ R75, R0, R75 ;  /* 0x0000004b004b7220 */ /* 0x000fe40000410000 */
[C---:B------:R-:W-:Y:S01]  /*188d0*/  HMMA.16816.F32 R64, R160.reuse, R138, R64 ;  /* 0x0000008aa040723c */ /* 0x040fe20000001840 */
[----:B------:R-:W2:Y:S03]  /*188e0*/  LDSM.16.MT88.4 R136, [R205+0x7080] ;  /* 0x00708000cd88783b */ /* 0x000ea60000004200 */
[C---:B------:R-:W-:Y:S02]  /*188f0*/  FMUL.FTZ R76, R2.reuse, R76 ;  /* 0x0000004c024c7220 */ /* 0x040fe40000410000 */
[----:B------:R-:W-:Y:S02]  /*18900*/  FMUL.FTZ R77, R2, R77 ;  /* 0x0000004d024d7220 */ /* 0x000fe40000410000 */
[C---:B-1----:R-:W-:Y:S04]  /*18910*/  HMMA.16816.F32 R68, R160.reuse, R140, R68 ;  /* 0x0000008ca044723c */ /* 0x042fe80000001844 */
[C---:B------:R-:W-:Y:S02]  /*18920*/  FMUL.FTZ R78, R0.reuse, R78 ;  /* 0x0000004e004e7220 */ /* 0x040fe40000410000 */
[----:B------:R-:W-:Y:S02]  /*18930*/  FMUL.FTZ R79, R0, R79 ;  /* 0x0000004f004f7220 */ /* 0x000fe40000410000 */
[C---:B------:R-:W-:Y:S01]  /*18940*/  HMMA.16816.F32 R72, R160.reuse, R142, R72 ;  /* 0x0000008ea048723c */ /* 0x040fe20000001848 */
[----:B------:R-:W1:Y:S03]  /*18950*/  LDSM.16.MT88.4 R140, [R204+0x7080] ;  /* 0x00708000cc8c783b */ /* 0x000e660000004200 */
[C---:B------:R-:W-:Y:S02]  /*18960*/  FMUL.FTZ R80, R2.reuse, R80 ;  /* 0x0000005002507220 */ /* 0x040fe40000410000 */
[----:B------:R-:W-:Y:S02]  /*18970*/  FMUL.FTZ R81, R2, R81 ;  /* 0x0000005102517220 */ /* 0x000fe40000410000 */
[C---:B------:R-:W-:Y:S01]  /*18980*/  FMUL.FTZ R82, R0.reuse, R82 ;  /* 0x0000005200527220 */ /* 0x040fe20000410000 */
[C---:B---3--:R-:W-:Y:S03]  /*18990*/  HMMA.16816.F32 R76, R160.reuse, R132, R76 ;  /* 0x00000084a04c723c */ /* 0x048fe6000000184c */
[----:B------:R-:W-:Y:S02]  /*189a0*/  FMUL.FTZ R83, R0, R83 ;  /* 0x0000005300537220 */ /* 0x000fe40000410000 */
[C---:B------:R-:W-:Y:S02]  /*189b0*/  FMUL.FTZ R84, R2.reuse, R84 ;  /* 0x0000005402547220 */ /* 0x040fe40000410000 */
[----:B------:R-:W-:Y:S02]  /*189c0*/  FMUL.FTZ R85, R2, R85 ;  /* 0x0000005502557220 */ /* 0x000fe40000410000 */
[C---:B------:R-:W-:Y:S01]  /*189d0*/  FMUL.FTZ R86, R0.reuse, R86 ;  /* 0x0000005600567220 */ /* 0x040fe20000410000 */
[C---:B------:R-:W-:Y:S01]  /*189e0*/  HMMA.16816.F32 R80, R160.reuse, R134, R80 ;  /* 0x00000086a050723c */ /* 0x040fe20000001850 */
[----:B------:R-:W3:Y:S02]  /*189f0*/  LDSM.16.MT88.4 R132, [R208+0x8880] ;  /* 0x00888000d084783b */ /* 0x000ee40000004200 */
        /* <DEDUP_REMOVED lines=61> */
[----:B------:R-:W-:Y:S01]  /*18dd0*/  FFMA.FTZ R176, R2, R229, R176 ;  /* 0x000000e502b07223 */ /* 0x000fe200000100b0 */
[----:B------:R-:W-:Y:S01]  /*18de0*/  MOV R2, R3 ;  /* 0x0000000300027202 */ /* 0x000fe20000000f00 */
[----:B------:R-:W-:Y:S01]  /*18df0*/  FFMA.FTZ R181, R0, R225, R181 ;  /* 0x000000e100b57223 */ /* 0x000fe200000100b5 */
[----:B------:R-:W-:Y:S01]  /*18e00*/  F2FP.PACK_AB R132, R235, R234 ;  /* 0x000000eaeb84723e */ /* 0x000fe200000000ff */
[----:B------:R-:W-:Y:S01]  /*18e10*/  FADD.FTZ R159, R159, R176 ;  /* 0x000000b09f9f7221 */ /* 0x000fe20000010000 */
[----:B------:R-:W-:Y:S01]  /*18e20*/  HMMA.16816.F32 R128, R160, R134, R128 ;  /* 0x00000086a080723c */ /* 0x000fe20000001880 */
[----:B------:R-:W3:Y:S02]  /*18e30*/  LDSM.16.MT88.4 R160, [R206+0x6080] ;  /* 0x00608000cea0783b */ /* 0x000ee40000004200 */
[----:B-----5:R-:W-:Y:S01]  /*18e40*/  F2FP.PACK_AB R133, R239, R238 ;  /* 0x000000eeef85723e */ /* 0x020fe200000000ff */
[----:B------:R-:W-:Y:S02]  /*18e50*/  FADD.FTZ R180, R180, R181 ;  /* 0x000000b5b4b47221 */ /* 0x000fe40000010000 */
[----:B------:R-:W-:Y:S01]  /*18e60*/  FADD.FTZ R158, R158, R159 ;  /* 0x0000009f9e9e7221 */ /* 0x000fe20000010000 */
[----:B------:R-:W-:Y:S02]  /*18e70*/  F2FP.PACK_AB R134, R236, R237 ;  /* 0x000000edec86723e */ /* 0x000fe400000000ff */
[----:B------:R-:W-:Y:S03]  /*18e80*/  F2FP.PACK_AB R135, R240, R241 ;  /* 0x000000f1f087723e */ /* 0x000fe600000000ff */
[----:B------:R-:W-:Y:S04]  /*18e90*/  FADD.FTZ R177, R177, R158 ;  /* 0x0000009eb1b17221 */ /* 0x000fe80000010000 */
[C---:B--2---:R-:W-:Y:S05]  /*18ea0*/  HMMA.16816.F32 R4, R132.reuse, R136, R4 ;  /* 0x000000888404723c */ /* 0x044fea0000001804 */
[----:B------:R-:W-:Y:S03]  /*18eb0*/  FADD.FTZ R234, R234, R177 ;  /* 0x000000b1eaea7221 */ /* 0x000fe60000010000 */
        /* <DEDUP_REMOVED lines=8> */
[C---:B------:R-:W-:Y:S08]  /*18f40*/  HMMA.16816.F32 R20, R132.reuse, R144, R20 ;  /* 0x000000908414723c */ /* 0x040ff00000001814 */
[C---:B------:R-:W-:Y:S01]  /*18f50*/  HMMA.16816.F32 R24, R132.reuse, R146, R24 ;  /* 0x000000928418723c */ /* 0x040fe20000001818 */
[----:B------:R-:W5:Y:S07]  /*18f60*/  LDSM.16.MT88.4 R144, [R204+0x7880] ;  /* 0x00788000cc90783b */ /* 0x000f6e0000004200 */
[C---:B------:R-:W-:Y:S08]  /*18f70*/  HMMA.16816.F32 R28, R132.reuse, R148, R28 ;  /* 0x00000094841c723c */ /* 0x040ff0000000181c */
[C---:B------:R-:W-:Y:S01]  /*18f80*/  HMMA.16816.F32 R32, R132.reuse, R150, R32 ;  /* 0x000000968420723c */ /* 0x040fe20000001820 */
[----:B------:R-:W1:Y:S07]  /*18f90*/  LDSM.16.MT88.4 R148, [R208+0x9080] ;  /* 0x00908000d094783b */ /* 0x000e6e0000004200 */
[C---:B------:R-:W-:Y:S08]  /*18fa0*/  HMMA.16816.F32 R36, R132.reuse, R152, R36 ;  /* 0x000000988424723c */ /* 0x040ff00000001824 */
[C---:B------:R-:W-:Y:S01]  /*18fb0*/  HMMA.16816.F32 R40, R132.reuse, R154, R40 ;  /* 0x0000009a8428723c */ /* 0x040fe20000001828 */
[----:B------:R-:W-:Y:S07]  /*18fc0*/  LDSM.16.MT88.4 R152, [R205+0x9080] ;  /* 0x00908000cd98783b */ /* 0x000fee0000004200 */
[C---:B---3--:R-:W-:Y:S07]  /*18fd0*/  HMMA.16816.F32 R44, R132.reuse, R160, R44 ;  /* 0x000000a0842c723c */ /* 0x048fee000000182c */
[----:B------:R-:W-:Y:S01]  /*18fe0*/  F2FP.PACK_AB R160, R231, R232 ;  /* 0x000000e8e7a0723e */ /* 0x000fe200000000ff */
[C---:B------:R-:W-:Y:S04]  /*18ff0*/  HMMA.16816.F32 R48, R132.reuse, R162, R48 ;  /* 0x000000a28430723c */ /* 0x040fe80000001830 */
[----:B------:R-:W-:Y:S01]  /*19000*/  F2FP.PACK_AB R161, R185, R184 ;  /* 0x000000b8b9a1723e */ /* 0x000fe200000000ff */
[----:B------:R-:W-:Y:S02]  /*19010*/  FADD.FTZ R232, R232, R237 ;  /* 0x000000ede8e87221 */ /* 0x000fe40000010000 */
[----:B------:R-:W-:Y:S01]  /*19020*/  F2FP.PACK_AB R162, R233, R186 ;  /* 0x000000bae9a2723e */ /* 0x000fe200000000ff */
[C---:B------:R-:W-:Y:S04]  /*19030*/  HMMA.16816.F32 R52, R132.reuse, R164, R52 ;  /* 0x000000a48434723c */ /* 0x040fe80000001834 */
[----:B----4-:R-:W-:Y:S01]  /*19040*/  F2FP.PACK_AB R163, R182, R183 ;  /* 0x000000b7b6a3723e */ /* 0x010fe200000000ff */
[----:B------:R-:W-:Y:S03]  /*19050*/  FADD.FTZ R231, R231, R232 ;  /* 0x000000e8e7e77221 */ /* 0x000fe60000010000 */
[C---:B------:R-:W-:Y:S01]  /*19060*/  HMMA.16816.F32 R56, R132.reuse, R166, R56 ;  /* 0x000000a68438723c */ /* 0x040fe20000001838 */
[----:B------:R-:W-:Y:S03]  /*19070*/  LDSM.16.MT88.4 R164, [R204+0x5080] ;  /* 0x00508000cca4783b */ /* 0x000fe60000004200 */
[----:B------:R-:W-:Y:S04]  /*19080*/  FADD.FTZ R186, R186, R231 ;  /* 0x000000e7baba7221 */ /* 0x000fe80000010000 */
[C---:B------:R-:W-:Y:S04]  /*19090*/  HMMA.16816.F32 R60, R132.reuse, R168, R60 ;  /* 0x000000a8843c723c */ /* 0x040fe8000000183c */
[----:B------:R-:W-:Y:S04]  /*190a0*/  FADD.FTZ R229, R233, R186 ;  /* 0x000000bae9e57221 */ /* 0x000fe80000010000 */
[C---:B------:R-:W-:Y:S01]  /*190b0*/  HMMA.16816.F32 R64, R132.reuse, R170, R64 ;  /* 0x000000aa8440723c */ /* 0x040fe20000001840 */
[----:B------:R-:W-:Y:S07]  /*190c0*/  LDSM.16.MT88.4 R168, [R208+0x6880] ;  /* 0x00688000d0a8783b */ /* 0x000fee0000004200 */
[C---:B------:R-:W-:Y:S08]  /*190d0*/  HMMA.16816.F32 R68, R132.reuse, R172, R68 ;  /* 0x000000ac8444723c */ /* 0x040ff00000001844 */
[C---:B------:R-:W-:Y:S01]  /*190e0*/  HMMA.16816.F32 R72, R132.reuse, R174, R72 ;  /* 0x000000ae8448723c */ /* 0x040fe20000001848 */
[----:B------:R-:W-:Y:S07]  /*190f0*/  LDSM.16.MT88.4 R172, [R208+0x9880] ;  /* 0x00988000d0ac783b */ /* 0x000fee0000004200 */
[C---:B--2---:R-:W-:Y:S08]  /*19100*/  HMMA.16816.F32 R76, R132.reuse, R136, R76 ;  /* 0x00000088844c723c */ /* 0x044ff0000000184c */
[C---:B------:R-:W-:Y:S01]  /*19110*/  HMMA.16816.F32 R80, R132.reuse, R138, R80 ;  /* 0x0000008a8450723c */ /* 0x040fe20000001850 */
[----:B------:R-:W2:Y:S07]  /*19120*/  LDSM.16.MT88.4 R136, [R206+0x9080] ;  /* 0x00908000ce88783b */ /* 0x000eae0000004200 */
[C---:B-1----:R-:W-:Y:S08]  /*19130*/  HMMA.16816.F32 R84, R132.reuse, R140, R84 ;  /* 0x0000008c8454723c */ /* 0x042ff00000001854 */
[C---:B------:R-:W-:Y:S01]  /*19140*/  HMMA.16816.F32 R88, R132.reuse, R142, R88 ;  /* 0x0000008e8458723c */ /* 0x040fe20000001858 */
[----:B------:R-:W1:Y:S07]  /*19150*/  LDSM.16.MT88.4 R140, [R204+0x9080] ;  /* 0x00908000cc8c783b */ /* 0x000e6e0000004200 */
[C---:B-----5:R-:W-:Y:S08]  /*19160*/  HMMA.16816.F32 R92, R132.reuse, R144, R92 ;  /* 0x00000090845c723c */ /* 0x060ff0000000185c */
        /* <DEDUP_REMOVED lines=8> */
[C---:B------:R-:W-:Y:S08]  /*191f0*/  HMMA.16816.F32 R116, R132.reuse, R152, R116 ;  /* 0x000000988474723c */ /* 0x040ff00000001874 */
[C---:B------:R-:W-:Y:S08]  /*19200*/  HMMA.16816.F32 R120, R132.reuse, R154, R120 ;  /* 0x0000009a8478723c */ /* 0x040ff00000001878 */
[C---:B-1----:R-:W-:Y:S08]  /*19210*/  HMMA.16816.F32 R124, R132.reuse, R140, R124 ;  /* 0x0000008c847c723c */ /* 0x042ff0000000187c */
[----:B------:R-:W-:Y:S08]  /*19220*/  HMMA.16816.F32 R128, R132, R142, R128 ;  /* 0x0000008e8480723c */ /* 0x000ff00000001880 */
[C---:B--2---:R-:W-:Y:S01]  /*19230*/  HMMA.16816.F32 R152, R160.reuse, R136, R4 ;  /* 0x00000088a098723c */ /* 0x044fe20000001804 */
[----:B------:R-:W1:Y:S07]  /*19240*/  LDSM.16.MT88.4 R4, [R206+0x6880] ;  /* 0x00688000ce04783b */ /* 0x000e6e0000004200 */
[C---:B------:R-:W-:Y:S01]  /*19250*/  HMMA.16816.F32 R132, R160.reuse, R138, R8 ;  /* 0x0000008aa084723c */ /* 0x040fe20000001808 */
[----:B------:R-:W2:Y:S07]  /*19260*/  LDSM.16.MT88.4 R8, [R205+0x6880] ;  /* 0x00688000cd08783b */ /* 0x000eae0000004200 */
[C---:B------:R-:W-:Y:S01]  /*19270*/  HMMA.16816.F32 R136, R160.reuse, R144, R12 ;  /* 0x00000090a088723c */ /* 0x040fe2000000180c */
[----:B------:R-:W3:Y:S07]  /*19280*/  LDSM.16.MT88.4 R12, [R204+0x6880] ;  /* 0x00688000cc0c783b */ /* 0x000eee0000004200 */
[C---:B------:R-:W-:Y:S01]  /*19290*/  HMMA.16816.F32 R140, R160.reuse, R146, R16 ;  /* 0x00000092a08c723c */ /* 0x040fe20000001810 */
[----:B------:R-:W4:Y:S07]  /*192a0*/  LDSM.16.MT88.4 R16, [R208+0x8080] ;  /* 0x00808000d010783b */ /* 0x000f2e0000004200 */
[C---:B------:R-:W-:Y:S01]  /*192b0*/  HMMA.16816.F32 R144, R160.reuse, R148, R20 ;  /* 0x00000094a090723c */ /* 0x040fe20000001814 */
[----:B------:R-:W5:Y:S07]  /*192c0*/  LDSM.16.MT88.4 R20, [R206+0x8080] ;  /* 0x00808000ce14783b */ /* 0x000f6e0000004200 */
        /* <DEDUP_REMOVED lines=16> */
[C---:B----4-:R-:W-:Y:S08]  /*193d0*/  HMMA.16816.F32 R68, R160.reuse, R16, R68 ;  /* 0x00000010a044723c */ /* 0x050ff00000001844 */
        /* <DEDUP_REMOVED lines=11> */
[C---:B-1----:R-:W-:Y:S07]  /*19490*/  HMMA.16816.F32 R116, R160.reuse, R4, R116 ;  /* 0x00000004a074723c */ /* 0x042fee0000001874 */
[----:B------:R-:W-:Y:S01]  /*194a0*/  FADD.FTZ R5, R179, R180 ;  /* 0x000000b4b3057221 */ /* 0x000fe20000010000 */
[C---:B------:R-:W-:Y:S04]  /*194b0*/  HMMA.16816.F32 R120, R160.reuse, R6, R120 ;  /* 0x00000006a078723c */ /* 0x040fe80000001878 */
[----:B------:R-:W-:Y:S04]  /*194c0*/  FADD.FTZ R5, R178, R5 ;  /* 0x00000005b2057221 */ /* 0x000fe80000010000 */
[C---:B--2---:R-:W-:Y:S04]  /*194d0*/  HMMA.16816.F32 R124, R160.reuse, R8, R124 ;  /* 0x00000008a07c723c */ /* 0x044fe8000000187c */
[----:B------:R-:W-:Y:S04]  /*194e0*/  FADD.FTZ R0, R238, R5 ;  /* 0x00000005ee007221 */ /* 0x000fe80000010000 */
[----:B------:R-:W-:Y:S01]  /*194f0*/  FADD.FTZ R0, R239, R0 ;  /* 0x00000000ef007221 */ /* 0x000fe20000010000 */
[----:B------:R-:W-:Y:S03]  /*19500*/  HMMA.16816.F32 R128, R160, R10, R128 ;  /* 0x0000000aa080723c */ /* 0x000fe60000001880 */
[----:B------:R-:W-:Y:S01]  /*19510*/  FADD.FTZ R5, R241, R0 ;  /* 0x00000000f1057221 */ /* 0x000fe20000010000 */
[----:B------:R-:W-:Y:S03]  /*19520*/  MOV R0, R156 ;  /* 0x0000009c00007202 */ /* 0x000fe60000000f00 */
[----:B------:R-:W-:Y:S05]  /*19530*/  FADD.FTZ R5, R240, R5 ;  /* 0x00000005f0057221 */ /* 0x000fea0000010000 */
[----:B------:R-:W-:Y:S04]  /*19540*/  FADD.FTZ R184, R184, R5 ;  /* 0x00000005b8b87221 */ /* 0x000fe80000010000 */
[----:B------:R-:W-:Y:S04]  /*19550*/  FADD.FTZ R184, R185, R184 ;  /* 0x000000b8b9b87221 */ /* 0x000fe80000010000 */
[----:B------:R-:W-:Y:S04]  /*19560*/  FADD.FTZ R183, R183, R184 ;  /* 0x000000b8b7b77221 */ /* 0x000fe80000010000 */
[----:B------:R-:W-:Y:S01]  /*19570*/  FADD.FTZ R225, R182, R183 ;  /* 0x000000b7b6e17221 */ /* 0x000fe20000010000 */
[----:B------:R-:W-:-:S05]  /*19580*/  @P0 BRA `(.L_x_1163) ;  /* 0xffffc71000000947 */ /* 0x000fca000383ffff */
.L_x_1152:
[----:B------:R-:W1:Y:S01]  /*19590*/  S2UR UR7, SR_CTAID.X ;  /* 0x00000000000779c3 */ /* 0x000e620000002500 */
[----:B------:R-:W-:-:S02]  /*195a0*/  UISETP.NE.AND UP1, UPT, UR26, URZ, UPT ;  /* 0x0000003f1a00728c */ /* 0x000fc4000bf25270 */
[----:B------:R-:W-:Y:S02]  /*195b0*/  UISETP.NE.AND UP0, UPT, UR25, URZ, UPT ;  /* 0x0000003f1900728c */ /* 0x000fe4000bf05270 */
[----:B------:R-:W-:-:S04]  /*195c0*/  ULDC.64 UR4, c[0x0][0x2c8] ;  /* 0x0000b20000047ab9 */ /* 0x000fc80000000a00 */
        /* <DEDUP_REMOVED lines=21> */
.L_x_1165:
[----:B------:R-:W-:Y:S02]  /*19720*/  ULDC UR4, c[0x0][0x32c] ;  /* 0x0000cb0000047ab9 */ /* 0x000fe40000000800 */
[----:B------:R-:W-:-:S03]  /*19730*/  UISETP.NE.AND UP0, UPT, UR4, 0x1, UPT ;  /* 0x000000010400788c */ /* 0x000fc6000bf05270 */
[----:B------:R-:W-:Y:S02]  /*19740*/  ULDC.64 UR4, c[0x0][0x330] ;  /* 0x0000cc0000047ab9 */ /* 0x000fe40000000a00 */
[----:B------:R-:W-:-:S07]  /*19750*/  UIMAD.WIDE.U32 UR18, UR10, UR4, URZ ;  /* 0x000000040a1272a5 */ /* 0x000fce000f8e003f */
[----:B------:R-:W-:Y:S02]  /*19760*/  @UP0 UMOV UR11, UR19 ;  /* 0x00000013000b0c82 */ /* 0x000fe40008000000 */
[----:B------:R-:W-:Y:S02]  /*19770*/  @UP0 USHF.R.U32.HI UR10, URZ, UR5, UR11 ;  /* 0x000000053f0a0299 */ /* 0x000fe4000801160b */
.L_x_1166:
[----:B------:R-:W-:Y:S02]  /*19780*/  ULDC UR4, c[0x0][0x32c] ;  /* 0x0000cb0000047ab9 */ /* 0x000fe40000000800 */
[----:B------:R-:W-:-:S04]  /*19790*/  UIMAD UR4, UR10, UR4, URZ ;  /* 0x000000040a0472a4 */ /* 0x000fc8000f8e023f */
[----:B------:R-:W-:-:S04]  /*197a0*/  UISETP.LT.AND UP0, UPT, UR7, UR4, UPT ;  /* 0x000000040700728c */ /* 0x000fc8000bf01270 */
[----:B------:R-:W-:-:S04]  /*197b0*/  USEL UR7, UR7, UR4, !UP0 ;  /* 0x0000000407077287 */ /* 0x000fc8000c000000 */
.L_x_1164:
        /* <DEDUP_REMOVED lines=9> */
[C---:B------:R-:W-:Y:S02]  /*19850*/  IADD3 RZ, P0, R216.reuse, 0x40, RZ ;  /* 0x00000040d8ff7810 */ /* 0x040fe40007f1e0ff */
[----:B------:R-:W-:Y:S02]  /*19860*/  IADD3 RZ, P1, R216, 0x80, RZ ;  /* 0x00000080d8ff7810 */ /* 0x000fe40007f3e0ff */
[----:B------:R-:W-:Y:S01]  /*19870*/  IADD3 RZ, P2, R220, 0x40, RZ ;  /* 0x00000040dcff7810 */ /* 0x000fe20007f5e0ff */
[--C-:B------:R-:W-:Y:S01]  /*19880*/  IMAD.X R235, RZ, RZ, R223.reuse, P0 ;  /* 0x000000ffffeb7224 */ /* 0x100fe200000e06df */
[----:B------:R-:W-:Y:S01]  /*19890*/  IADD3 RZ, P0, R216, 0xc0, RZ ;  /* 0x000000c0d8ff7810 */ /* 0x000fe20007f1e0ff */
[----:B------:R-:W-:Y:S01]  /*198a0*/  IMAD.X R234, RZ, RZ, R223, P1 ;  /* 0x000000ffffea7224 */ /* 0x000fe200008e06df */
[C---:B------:R-:W-:Y:S01]  /*198b0*/  IADD3 RZ, P1, R220.reuse, 0x80, RZ ;  /* 0x00000080dcff7810 */ /* 0x040fe20007f3e0ff */
[----:B------:R-:W-:Y:S02]  /*198c0*/  IMAD.X R232, RZ, RZ, R227, P2 ;  /* 0x000000ffffe87224 */ /* 0x000fe400010e06e3 */
[----:B------:R-:W-:Y:S01]  /*198d0*/  IMAD.X R233, RZ, RZ, R223, P0 ;  /* 0x000000ffffe97224 */ /* 0x000fe200000e06df */
[----:B------:R-:W-:Y:S01]  /*198e0*/  IADD3 RZ, P0, R220, 0xc0, RZ ;  /* 0x000000c0dcff7810 */ /* 0x000fe20007f1e0ff */
[----:B------:R-:W-:-:S04]  /*198f0*/  IMAD.X R231, RZ, RZ, R227, P1 ;  /* 0x000000ffffe77224 */ /* 0x000fc800008e06e3 */
[----:B------:R-:W-:Y:S02]  /*19900*/  IMAD.X R230, RZ, RZ, R227, P0 ;  /* 0x000000ffffe67224 */ /* 0x000fe400000e06e3 */
.L_x_1170:
[----:B------:R-:W-:Y:S04]  /*19910*/  DEPBAR.LE SB0, 0x0 ;  /* 0x000080000000791a */ /* 0x000fe80000000000 */
[----:B------:R-:W-:Y:S01]  /*19920*/  BAR.SYNC.DEFER_BLOCKING 0x0 ;  /* 0x0000000000007b1d */ /* 0x000fe20000010000 */
[----:B------:R-:W-:Y:S01]  /*19930*/  UISETP.GT.AND UP0, UPT, UR6, UR12, UPT ;  /* 0x0000000c0600728c */ /* 0x000fe2000bf04270 */
[----:B------:R-:W-:Y:S05]  /*19940*/  MOV R0, R3 ;  /* 0x0000000300007202 */ /* 0x000fea0000000f00 */
        /* <DEDUP_REMOVED lines=10> */
[----:B------:R-:W-:Y:S01]  /*199f0*/  LOP3.LUT P2, RZ, R215, 0x1, RZ, 0xc0, !PT ;  /* 0x00000001d7ff7812 */ /* 0x000fe2000784c0ff */
[----:B------:R-:W-:Y:S01]  /*19a00*/  USHF.R.S32.HI UR10, URZ, 0x1f, UR12 ;  /* 0x0000001f3f0a7899 */ /* 0x000fe2000801140c */
[C---:B------:R-:W-:Y:S01]  /*19a10*/  IADD3 R2, R216.reuse, 0x40, RZ ;  /* 0x00000040d8027810 */ /* 0x040fe20007ffe0ff */
[----:B------:R-:W-:Y:S01]  /*19a20*/  ULDC.64 UR4, c[0x0][0x208] ;  /* 0x0000820000047ab9 */ /* 0x000fe20000000a00 */
[C---:B------:R-:W-:Y:S01]  /*19a30*/  IADD3 R4, R216.reuse, 0xc0, RZ ;  /* 0x000000c0d8047810 */ /* 0x040fe20007ffe0ff */
[----:B------:R-:W-:Y:S01]  /*19a40*/  UIMAD UR10, UR10, UR4, URZ ;  /* 0x000000040a0a72a4 */ /* 0x000fe2000f8e023f */
[----:B------:R-:W-:Y:S01]  /*19a50*/  @!P3 IMAD.MOV.U32 R5, RZ, RZ, c[0x0][0x208] ;  /* 0x00008200ff05b624 */ /* 0x000fe200078e00ff */
[----:B------:R-:W-:Y:S01]  /*19a60*/  UIMAD.WIDE.U32 UR18, UR12, UR4, URZ ;  /* 0x000000040c1272a5 */ /* 0x000fe2000f8e003f */
[----:B------:R-:W-:Y:S01]  /*19a70*/  @!P3 IMAD.MOV.U32 R10, RZ, RZ, c[0x0][0x20c] ;  /* 0x00008300ff0ab624 */ /* 0x000fe200078e00ff */
[----:B------:R-:W-:Y:S04]  /*19a80*/  UIMAD UR10, UR12, UR5, UR10 ;  /* 0x000000050c0a72a4 */ /* 0x000fe8000f8e020a */
[----:B------:R-:W-:Y:S02]  /*19a90*/  UIADD3 UR4, UR19, UR10, URZ ;  /* 0x0000000a13047290 */ /* 0x000fe4000fffe03f */
[----:B------:R-:W-:Y:S02]  /*19aa0*/  UIMAD.WIDE.U32 UR10, UR18, 0x30, URZ ;  /* 0x00000030120a78a5 */ /* 0x000fe4000f8e003f */
[----:B------:R-:W-:Y:S04]  /*19ab0*/  UIMAD UR4, UR4, 0x30, URZ ;  /* 0x00000030040478a4 */ /* 0x000fe8000f8e023f */
[----:B------:R-:W-:Y:S01]  /*19ac0*/  IADD3 R8, P1, R216, UR10, RZ ;  /* 0x0000000ad8087c10 */ /* 0x000fe2000ff3e0ff */
[----:B------:R-:W-:Y:S01]  /*19ad0*/  UIADD3 UR4, UR11, UR4, URZ ;  /* 0x000000040b047290 */ /* 0x000fe2000fffe03f */
[----:B------:R-:W-:Y:S05]  /*19ae0*/  @!P3 LEA R11, P0, R5, UR10, 0x5 ;  /* 0x0000000a050bbc11 */ /* 0x000fea000f8028ff */
[----:B------:R-:W-:Y:S02]  /*19af0*/  IADD3.X R7, R223, UR4, RZ, P1, !PT ;  /* 0x00000004df077c10 */ /* 0x000fe40008ffe4ff */
[----:B------:R-:W-:Y:S02]  /*19b00*/  LEA R22, P1, R8, c[0x0][0x1f8], 0x1 ;  /* 0x00007e0008167a11 */ /* 0x000fe400078208ff */
[----:B------:R-:W-:Y:S02]  /*19b10*/  @!P3 LEA.HI.X R10, R5, UR4, R10, 0x5, P0 ;  /* 0x00000004050abc11 */ /* 0x000fe400080f2c0a */
[----:B------:R-:W-:Y:S02]  /*19b20*/  IADD3 R9, P0, R2, UR10, RZ ;  /* 0x0000000a02097c10 */ /* 0x000fe4000ff1e0ff */
        /* <DEDUP_REMOVED lines=18> */
[C---:B------:R-:W-:Y:S01]  /*19c50*/  LEA R12, P0, R9.reuse, c[0x0][0x1f8], 0x1 ;  /* 0x00007e00090c7a11 */ /* 0x040fe200078008ff */
[----:B------:R-:W-:Y:S01]  /*19c60*/  @!P3 IMAD.X R7, R10, 0x1, R223, P1 ;  /* 0x000000010a07b824 */ /* 0x000fe200008e06df */
[C---:B------:R-:W-:Y:S02]  /*19c70*/  @!P3 LEA R158, P1, R6.reuse, c[0x0][0x1f8], 0x1 ;  /* 0x00007e00069eba11 */ /* 0x040fe400078208ff */
[----:B------:R-:W-:Y:S02]  /*19c80*/  LEA.HI.X R13, R9, c[0x0][0x1fc], R8, 0x1, P0 ;  /* 0x00007f00090d7a11 */ /* 0x000fe400000f0c08 */
[C---:B------:R-:W-:Y:S02]  /*19c90*/  @!P3 IADD3 R9, P0, R11.reuse, R2, RZ ;  /* 0x000000020b09b210 */ /* 0x040fe40007f1e0ff */
[----:B------:R-:W-:Y:S01]  /*19ca0*/  @!P3 LEA.HI.X R159, R6, c[0x0][0x1fc], R7, 0x1, P1 ;  /* 0x00007f00069fba11 */ /* 0x000fe200008f0c07 */
[----:B------:R4:W-:Y:S01]  /*19cb0*/  LDGSTS.E.BYPASS.LTC128B.128 [R218+0x8880], [R12.64], !P4 ;  /* 0x088800000cda7fae */ /* 0x0009e2000e101d5e */
[----:B------:R-:W-:Y:S01]  /*19cc0*/  @!P3 IADD3 R5, P1, R11, R5, RZ ;  /* 0x000000050b05b210 */ /* 0x000fe20007f3e0ff */
[C---:B------:R-:W-:Y:S01]  /*19cd0*/  @!P3 IMAD.X R2, R10.reuse, 0x1, R235, P0 ;  /* 0x000000010a02b824 */ /* 0x040fe200000e06eb */
[C---:B------:R-:W-:Y:S02]  /*19ce0*/  @!P3 LEA R8, P0, R9.reuse, c[0x0][0x1f8], 0x1 ;  /* 0x00007e000908ba11 */ /* 0x040fe400078008ff */
[----:B------:R4:W-:Y:S02]  /*19cf0*/  @!P3 LDGSTS.E.BYPASS.LTC128B.128 [R218+0x5080], [R158.64], !P2 ;  /* 0x050800009edabfae */ /* 0x0009e4000d101d5e */
[----:B------:R-:W-:Y:S01]  /*19d00*/  @!P3 LEA.HI.X R9, R9, c[0x0][0x1fc], R2, 0x1, P0 ;  /* 0x00007f000909ba11 */ /* 0x000fe200000f0c02 */
[C---:B------:R-:W-:Y:S01]  /*19d10*/  @!P3 IMAD.X R2, R10.reuse, 0x1, R234, P1 ;  /* 0x000000010a02b824 */ /* 0x040fe200008e06ea */
[----:B------:R-:W-:Y:S02]  /*19d20*/  @!P3 IADD3 R4, P0, R11, R4, RZ ;  /* 0x000000040b04b210 */ /* 0x000fe40007f1e0ff */
        /* <DEDUP_REMOVED lines=8> */
.L_x_1168:
[C---:B--234-:R-:W-:Y:S01]  /*19db0*/  HMMA.16816.F32 R4, R160.reuse, R164, RZ ;  /* 0x000000a4a004723c */ /* 0x05cfe200000018ff */
[----:B------:R-:W-:Y:S01]  /*19dc0*/  LDSM.16.M88.4 R184, [R207+0xa080] ;  /* 0x00a08000cfb8783b */ /* 0x000fe20000000200 */
[----:B------:R-:W-:Y:S04]  /*19dd0*/  UISETP.GT.AND UP0, UPT, UR12, UR6, UPT ;  /* 0x000000060c00728c */ /* 0x000fe8000bf04270 */
[----:B------:R-:W0:Y:S02]  /*19de0*/  LDGDEPBAR ;  /* 0x00000000000079af */ /* 0x000e240000000000 */
[C---:B------:R-:W-:Y:S01]  /*19df0*/  HMMA.16816.F32 R8, R160.reuse, R166, RZ ;  /* 0x000000a6a008723c */ /* 0x040fe200000018ff */
[----:B------:R-:W-:Y:S02]  /*19e00*/  PLOP3.LUT P0, PT, PT, PT, UP0, 0x80, 0x0 ;  /* 0x000000000000781c */ /* 0x000fe40003f0f008 */
[----:B------:R-:W2:Y:S05]  /*19e10*/  LDSM.16.M88.4 R164, [R210] ;  /* 0x00000000d2a4783b */ /* 0x000eaa0000000200 */
[C---:B------:R-:W-:Y:S01]  /*19e20*/  HMMA.16816.F32 R12, R160.reuse, R16, RZ ;  /* 0x00000010a00c723c */ /* 0x040fe200000018ff */
[----:B------:R-:W-:Y:S07]  /*19e30*/  LDSM.16.M88.4 R188, [R207+0xb080] ;  /* 0x00b08000cfbc783b */ /* 0x000fee0000000200 */
[C---:B------:R-:W-:Y:S08]  /*19e40*/  HMMA.16816.F32 R16, R160.reuse, R18, RZ ;  /* 0x00000012a010723c */ /* 0x040ff000000018ff */
[C---:B-1----:R-:W-:Y:S08]  /*19e50*/  HMMA.16816.F32 R20, R160.reuse, R24, RZ ;  /* 0x00000018a014723c */ /* 0x042ff000000018ff */
[----:B------:R-:W-:Y:S01]  /*19e60*/  HMMA.16816.F32 R24, R160, R26, RZ ;  /* 0x0000001aa018723c */ /* 0x000fe200000018ff */
[----:B------:R-:W1:Y:S07]  /*19e70*/  LDSM.16.M88.4 R160, [R207+0xa880] ;  /* 0x00a88000cfa0783b */ /* 0x000e6e0000000200 */
[C---:B------:R-:W-:Y:S08]  /*19e80*/  HMMA.16816.F32 R4, R168.reuse, R172, R4 ;  /* 0x000000aca804723c */ /* 0x040ff00000001804 */
[C---:B------:R-:W-:Y:S01]  /*19e90*/  HMMA.16816.F32 R8, R168.reuse, R174, R8 ;  /* 0x000000aea808723c */ /* 0x040fe20000001808 */
[----:B------:R-:W-:Y:S07]  /*19ea0*/  LDSM.16.M88.4 R172, [R209] ;  /* 0x00000000d1ac783b */ /* 0x000fee0000000200 */
[C---:B------:R-:W-:Y:S08]  /*19eb0*/  HMMA.16816.F32 R12, R168.reuse, R176, R12 ;  /* 0x000000b0a80c723c */ /* 0x040ff0000000180c */
[C---:B------:R-:W-:Y:S01]  /*19ec0*/  HMMA.16816.F32 R16, R168.reuse, R178, R16 ;  /* 0x000000b2a810723c */ /* 0x040fe20000001810 */
[----:B------:R-:W3:Y:S07]  /*19ed0*/  LDSM.16.M88.4 R176, [R201] ;  /* 0x00000000c9b0783b */ /* 0x000eee0000000200 */
[C---:B------:R-:W-:Y:S08]  /*19ee0*/  HMMA.16816.F32 R20, R168.reuse, R180, R20 ;  /* 0x000000b4a814723c */ /* 0x040ff00000001814 */
[----:B------:R-:W-:Y:S01]  /*19ef0*/  HMMA.16816.F32 R24, R168, R182, R24 ;  /* 0x000000b6a818723c */ /* 0x000fe20000001818 */
[----:B------:R-:W4:Y:S05]  /*19f00*/  LDSM.16.M88.4 R168, [R201+0x800] ;  /* 0x00080000c9a8783b */ /* 0x000f2a0000000200 */
[----:B------:R-:W5:Y:S02]  /*19f10*/  LDSM.16.M88.4 R180, [R201+0x1000] ;  /* 0x00100000c9b4783b */ /* 0x000f640000000200 */
[C---:B--2---:R-:W-:Y:S08]  /*19f20*/  HMMA.16816.F32 R4, R164.reuse, R184, R4 ;  /* 0x000000b8a404723c */ /* 0x044ff00000001804 */
[C---:B------:R-:W-:Y:S01]  /*19f30*/  HMMA.16816.F32 R8, R164.reuse, R186, R8 ;  /* 0x000000baa408723c */ /* 0x040fe20000001808 */
[----:B------:R-:W-:Y:S07]  /*19f40*/  LDSM.16.M88.4 R184, [R213+0xb880] ;  /* 0x00b88000d5b8783b */ /* 0x000fee0000000200 */
[C---:B-1----:R-:W-:Y:S08]  /*19f50*/  HMMA.16816.F32 R12, R164.reuse, R160, R12 ;  /* 0x000000a0a40c723c */ /* 0x042ff0000000180c */
[C---:B------:R-:W-:Y:S01]  /*19f60*/  HMMA.16816.F32 R16, R164.reuse, R162, R16 ;  /* 0x000000a2a410723c */ /* 0x040fe20000001810 */
[----:B------:R-:W1:Y:S07]  /*19f70*/  LDSM.16.M88.4 R160, [R214+0x4000] ;  /* 0x00400000d6a0783b */ /* 0x000e6e0000000200 */
[C---:B------:R-:W-:Y:S08]  /*19f80*/  HMMA.16816.F32 R20, R164.reuse, R188, R20 ;  /* 0x000000bca414723c */ /* 0x040ff00000001814 */
[----:B------:R-:W-:Y:S01]  /*19f90*/  HMMA.16816.F32 R24, R164, R190, R24 ;  /* 0x000000bea418723c */ /* 0x000fe20000001818 */
[----:B------:R-:W2:Y:S05]  /*19fa0*/  LDSM.16.M88.4 R164, [R213+0xc080] ;  /* 0x00c08000d5a4783b */ /* 0x000eaa0000000200 */
[----:B------:R-:W1:Y:S02]  /*19fb0*/  LDSM.16.M88.4 R188, [R213+0xc880] ;  /* 0x00c88000d5bc783b */ /* 0x000e640000000200 */
[C---:B---3--:R-:W-:Y:S08]  /*19fc0*/  HMMA.16816.F32 R4, R172.reuse, R176, R4 ;  /* 0x000000b0ac04723c */ /* 0x048ff00000001804 */
[C---:B------:R-:W-:Y:S01]  /*19fd0*/  HMMA.16816.F32 R8, R172.reuse, R178, R8 ;  /* 0x000000b2ac08723c */ /* 0x040fe20000001808 */
[----:B------:R-:W-:Y:S07]  /*19fe0*/  LDSM.16.M88.4 R176, [R200] ;  /* 0x00000000c8b0783b */ /* 0x000fee0000000200 */
[C---:B----4-:R-:W-:Y:S08]  /*19ff0*/  HMMA.16816.F32 R12, R172.reuse, R168, R12 ;  /* 0x000000a8ac0c723c */ /* 0x050ff0000000180c */
[C---:B------:R-:W-:Y:S01]  /*1a000*/  HMMA.16816.F32 R16, R172.reuse, R170, R16 ;  /* 0x000000aaac10723c */ /* 0x040fe20000001810 */
[----:B------:R-:W3:Y:S07]  /*1a010*/  LDSM.16.M88.4 R168, [R212+0x4000] ;  /* 0x00400000d4a8783b */ /* 0x000eee0000000200 */
[C---:B-----5:R-:W-:Y:S08]  /*1a020*/  HMMA.16816.F32 R20, R172.reuse, R180, R20 ;  /* 0x000000b4ac14723c */ /* 0x060ff00000001814 */
[----:B------:R-:W-:Y:S01]  /*1a030*/  HMMA.16816.F32 R24, R172, R182, R24 ;  /* 0x000000b6ac18723c */ /* 0x000fe20000001818 */
[----:B------:R-:W4:Y:S05]  /*1a040*/  LDSM.16.M88.4 R172, [R199] ;  /* 0x00000000c7ac783b */ /* 0x000f2a0000000200 */
[----:B------:R-:W5:Y:S02]  /*1a050*/  LDSM.16.M88.4 R180, [R198] ;  /* 0x00000000c6b4783b */ /* 0x000f640000000200 */
[C---:B-1----:R-:W-:Y:S08]  /*1a060*/  HMMA.16816.F32 R4, R160.reuse, R184, R4 ;  /* 0x000000b8a004723c */ /* 0x042ff00000001804 */
[C---:B------:R-:W-:Y:S01]  /*1a070*/  HMMA.16816.F32 R8, R160.reuse, R186, R8 ;  /* 0x000000baa008723c */ /* 0x040fe20000001808 */
[----:B------:R-:W-:Y:S07]  /*1a080*/  LDSM.16.M88.4 R184, [R207+0xb880] ;  /* 0x00b88000cfb8783b */ /* 0x000fee0000000200 */
[C---:B--2---:R-:W-:Y:S08]  /*1a090*/  HMMA.16816.F32 R12, R160.reuse, R164, R12 ;  /* 0x000000a4a00c723c */ /* 0x044ff0000000180c */
        /* <DEDUP_REMOVED lines=14> */
[----:B------:R-:W4:Y:S05]  /*1a180*/  LDSM.16.M88.4 R168, [R201+0x2000] ;  /* 0x00200000c9a8783b */ /* 0x000f2a0000000200 */
[----:B------:R-:W5:Y:S02]  /*1a190*/  LDSM.16.M88.4 R180, [R201+0x2800] ;  /* 0x00280000c9b4783b */ /* 0x000f640000000200 */
        /* <DEDUP_REMOVED lines=80> */
[C---:B-1----:R-:W-:Y:S01]  /*1a6a0*/  HMMA.16816.F32 R4, R164.reuse, R184, R4 ;  /* 0x000000b8a404723c */ /* 0x042fe20000001804 */
[----:B------:R-:W-:Y:S04]  /*1a6b0*/  DEPBAR.LE SB0, 0x0 ;  /* 0x000080000000791a */ /* 0x000fe80000000000 */
[----:B------:R-:W-:Y:S03]  /*1a6c0*/  BAR.SYNC.DEFER_BLOCKING 0x0 ;  /* 0x0000000000007b1d */ /* 0x000fe60000010000 */
[C---:B------:R-:W-:Y:S08]  /*1a6d0*/  HMMA.16816.F32 R8, R164.reuse, R186, R8 ;  /* 0x000000baa408723c */ /* 0x040ff00000001808 */
[C---:B--2---:R-:W-:Y:S08]  /*1a6e0*/  HMMA.16816.F32 R12, R164.reuse, R160, R12 ;  /* 0x000000a0a40c723c */ /* 0x044ff0000000180c */
[C---:B------:R-:W-:Y:S08]  /*1a6f0*/  HMMA.16816.F32 R16, R164.reuse, R162, R16 ;  /* 0x000000a2a410723c */ /* 0x040ff00000001810 */
[C---:B------:R-:W-:Y:S08]  /*1a700*/  HMMA.16816.F32 R20, R164.reuse, R188, R20 ;  /* 0x000000bca414723c */ /* 0x040ff00000001814 */
[----:B------:R-:W-:Y:S08]  /*1a710*/  HMMA.16816.F32 R24, R164, R190, R24 ;  /* 0x000000bea418723c */ /* 0x000ff00000001818 */
[C---:B---3--:R-:W-:Y:S08]  /*1a720*/  HMMA.16816.F32 R4, R172.reuse, R176, R4 ;  /* 0x000000b0ac04723c */ /* 0x048ff00000001804 */
[C---:B------:R-:W-:Y:S08]  /*1a730*/  HMMA.16816.F32 R8, R172.reuse, R178, R8 ;  /* 0x000000b2ac08723c */ /* 0x040ff00000001808 */
[C---:B----4-:R-:W-:Y:S08]  /*1a740*/  HMMA.16816.F32 R12, R172.reuse, R168, R12 ;  /* 0x000000a8ac0c723c */ /* 0x050ff0000000180c */
[C---:B------:R-:W-:Y:S08]  /*1a750*/  HMMA.16816.F32 R16, R172.reuse, R170, R16 ;  /* 0x000000aaac10723c */ /* 0x040ff00000001810 */
[C---:B-----5:R-:W-:Y:S08]  /*1a760*/  HMMA.16816.F32 R20, R172.reuse, R180, R20 ;  /* 0x000000b4ac14723c */ /* 0x060ff00000001814 */
[----:B------:R-:W-:Y:S01]  /*1a770*/  HMMA.16816.F32 R24, R172, R182, R24 ;  /* 0x000000b6ac18723c */ /* 0x000fe20000001818 */
[----:B------:R-:W-:-:S07]  /*1a780*/  @!P0 BRA `(.L_x_1169) ;  /* 0x0000041000008947 */ /* 0x000fce0003800000 */
[----:B------:R-:W-:Y:S01]  /*1a790*/  IADD3 R159, -R228, 0x30, RZ ;  /* 0x00000030e49f7810 */ /* 0x000fe20007ffe1ff */
[----:B------:R-:W-:Y:S01]  /*1a7a0*/  UIADD3 UR11, UR12, -0x1, URZ ;  /* 0xffffffff0c0b7890 */ /* 0x000fe2000fffe03f */
[C---:B------:R-:W-:Y:S01]  /*1a7b0*/  IADD3 R156, R220.reuse, 0x40, RZ ;  /* 0x00000040dc9c7810 */ /* 0x040fe20007ffe0ff */
        /* <DEDUP_REMOVED lines=21> */
[C---:B------:R-:W-:Y:S02]  /*1a910*/  @P1 LEA R162, P0, R161.reuse, c[0x0][0x1c8], 0x1 ;  /* 0x00007200a1a21a11 */ /* 0x040fe400078008ff */
        /* <DEDUP_REMOVED lines=40> */
.L_x_1169:
[----:B------:R-:W-:Y:S01]  /*1aba0*/  FMNMX.FTZ R2, R4, R3, !PT ;  /* 0x0000000304027209 */ /* 0x000fe20007810000 */
[----:B-1----:R-:W-:Y:S01]  /*1abb0*/  LDSM.16.MT88.4 R164, [R206+0x4080] ;  /* 0x00408000cea4783b */ /* 0x002fe20000004200 */
[----:B------:R-:W-:Y:S01]  /*1abc0*/  FMNMX.FTZ R156, R6, R157, !PT ;  /* 0x0000009d069c7209 */ /* 0x000fe20007810000 */
[----:B------:R-:W-:Y:S01]  /*1abd0*/  UISETP.GT.AND UP0, UPT, UR12, UR7, UPT ;  /* 0x000000070c00728c */ /* 0x000fe2000bf04270 */
[----:B------:R-:W-:Y:S01]  /*1abe0*/  FMNMX.FTZ R159, R5, R2, !PT ;  /* 0x00000002059f7209 */ /* 0x000fe20007810000 */
[----:B------:R-:W-:Y:S01]  /*1abf0*/  UIADD3 UR12, UR12, -0x1, URZ ;  /* 0xffffffff0c0c7890 */ /* 0x000fe2000fffe03f */
        /* <DEDUP_REMOVED lines=23> */
[----:B------:R-:W-:Y:S02]  /*1ad70*/  PLOP3.LUT P0, PT, PT, PT, UP0, 0x80, 0x0 ;  /* 0x000000000000781c */ /* 0x000fe40003f0f008 */
        /* <DEDUP_REMOVED lines=24> */
[----:B------:R-:W-:Y:S01]  /*1af00*/  MUFU.EX2 R7, R7 ;  /* 0x0000000700077308 */ /* 0x000fe20000000800 */
[--C-:B------:R-:W-:Y:S02]  /*1af10*/  FFMA.FTZ R159, R8, c[0x0][0x2d0], -R191.reuse ;  /* 0x0000b400089f7a23 */ /* 0x100fe400000108bf */
[----:B------:R-:W-:Y:S02]  /*1af20*/  FFMA.FTZ R188, R9, c[0x0][0x2d0], -R191 ;  /* 0x0000b40009bc7a23 */ /* 0x000fe400000108bf */
[----:B------:R-:W-:Y:S02]  /*1af30*/  FFMA.FTZ R190, R11, c[0x0][0x2d0], -R189 ;  /* 0x0000b4000bbe7a23 */ /* 0x000fe400000108bd */
[--C-:B------:R-:W-:Y:S02]  /*1af40*/  FFMA.FTZ R236, R12, c[0x0][0x2d0], -R191.reuse ;  /* 0x0000b4000cec7a23 */ /* 0x100fe400000108bf */
[----:B------:R-:W-:Y:S01]  /*1af50*/  FFMA.FTZ R237, R13, c[0x0][0x2d0], -R191 ;  /* 0x0000b4000ded7a23 */ /* 0x000fe200000108bf */
[----:B------:R2:W3:Y:S01]  /*1af60*/  MUFU.EX2 R0, R157 ;  /* 0x0000009d00007308 */ /* 0x0004e20000000800 */
[--C-:B------:R-:W-:Y:S02]  /*1af70*/  FFMA.FTZ R238, R14, c[0x0][0x2d0], -R189.reuse ;  /* 0x0000b4000eee7a23 */ /* 0x100fe400000108bd */
[----:B------:R-:W-:Y:S02]  /*1af80*/  FFMA.FTZ R239, R15, c[0x0][0x2d0], -R189 ;  /* 0x0000b4000fef7a23 */ /* 0x000fe400000108bd */
[----:B------:R-:W-:Y:S01]  /*1af90*/  LDSM.16.MT88.4 R12, [R204+0x8880] ;  /* 0x00888000cc0c783b */ /* 0x000fe20000004200 */
[--C-:B------:R-:W-:Y:S02]  /*1afa0*/  FFMA.FTZ R240, R16, c[0x0][0x2d0], -R191.reuse ;  /* 0x0000b40010f07a23 */ /* 0x100fe400000108bf */
[----:B------:R-:W-:Y:S02]  /*1afb0*/  FFMA.FTZ R241, R17, c[0x0][0x2d0], -R191 ;  /* 0x0000b40011f17a23 */ /* 0x000fe400000108bf */
[----:B------:R-:W-:Y:S01]  /*1afc0*/  MUFU.EX2 R158, R158 ;  /* 0x0000009e009e7308 */ /* 0x000fe20000000800 */
[--C-:B------:R-:W-:Y:S02]  /*1afd0*/  FFMA.FTZ R243, R18, c[0x0][0x2d0], -R189.reuse ;  /* 0x0000b40012f37a23 */ /* 0x100fe400000108bd */
[--C-:B------:R-:W-:Y:S02]  /*1afe0*/  FFMA.FTZ R242, R19, c[0x0][0x2d0], -R189.reuse ;  /* 0x0000b40013f27a23 */ /* 0x100fe400000108bd */
[----:B------:R-:W-:Y:S05]  /*1aff0*/  LDSM.16.MT88.4 R16, [R208+0x4880] ;  /* 0x00488000d010783b */ /* 0x000fea0000004200 */
[----:B------:R-:W-:Y:S01]  /*1b000*/  MUFU.EX2 R5, R5 ;  /* 0x0000000500057308 */ /* 0x000fe20000000800 */
[----:B--2---:R-:W-:Y:S02]  /*1b010*/  FFMA.FTZ R157, R10, c[0x0][0x2d0], -R189 ;  /* 0x0000b4000a9d7a23 */ /* 0x004fe400000108bd */
[C---:B---3--:R-:W-:Y:S02]  /*1b020*/  FMUL.FTZ R10, R0.reuse, R154 ;  /* 0x0000009a000a7220 */ /* 0x048fe40000410000 */
[C---:B------:R-:W-:Y:S05]  /*1b030*/  FMUL.FTZ R11, R0.reuse, R155 ;  /* 0x0000009b000b7220 */ /* 0x040fea0000410000 */
        /* <DEDUP_REMOVED lines=18> */
[----:B------:R-:W3:Y:S01]  /*1b160*/  MUFU.EX2 R190, R190 ;  /* 0x000000be00be7308 */ /* 0x000ee20000000800 */
        /* <DEDUP_REMOVED lines=15> */
[----:B---3--:R-:W-:Y:S01]  /*1b260*/  F2FP.PACK_AB R155, R190, R157 ;  /* 0x0000009dbe9b723e */ /* 0x008fe200000000ff */
[C---:B------:R-:W-:Y:S02]  /*1b270*/  FMUL.FTZ R63, R0.reuse, R63 ;  /* 0x0000003f003f7220 */ /* 0x040fe40000410000 */
[C---:B------:R-:W-:Y:S02]  /*1b280*/  FMUL.FTZ R66, R0.reuse, R66 ;  /* 0x0000004200427220 */ /* 0x040fe40000410000 */
[C---:B------:R-:W-:Y:S01]  /*1b290*/  FMUL.FTZ R67, R0.reuse, R67 ;  /* 0x0000004300437220 */ /* 0x040fe20000410000 */
[----:B------:R-:W3:Y:S01]  /*1b2a0*/  MUFU.EX2 R237, R237 ;  /* 0x000000ed00ed7308 */ /* 0x000ee20000000800 */
[C---:B------:R-:W-:Y:S02]  /*1b2b0*/  FMUL.FTZ R70, R0.reuse, R70 ;  /* 0x0000004600467220 */ /* 0x040fe40000410000 */
[----:B------:R-:W-:Y:S02]  /*1b2c0*/  FMUL.FTZ R71, R0, R71 ;  /* 0x0000004700477220 */ /* 0x000fe40000410000 */
[C---:B--2---:R-:W-:Y:S01]  /*1b2d0*/  FMUL.FTZ R8, R2.reuse, R152 ;  /* 0x0000009802087220 */ /* 0x044fe20000410000 */
[----:B------:R-:W-:Y:S01]  /*1b2e0*/  F2FP.PACK_AB R152, R5, R158 ;  /* 0x0000009e0598723e */ /* 0x000fe200000000ff */
[C---:B------:R-:W-:Y:S01]  /*1b2f0*/  FMUL.FTZ R9, R2.reuse, R153 ;  /* 0x0000009902097220 */ /* 0x040fe20000410000 */
[----:B------:R-:W-:Y:S01]  /*1b300*/  F2FP.PACK_AB R153, R7, R6 ;  /* 0x000000060799723e */ /* 0x000fe200000000ff */
[C---:B------:R-:W-:Y:S01]  /*1b310*/  FMUL.FTZ R132, R2.reuse, R132 ;  /* 0x0000008402847220 */ /* 0x040fe20000410000 */
[----:B------:R-:W-:Y:S01]  /*1b320*/  MUFU.EX2 R238, R238 ;  /* 0x000000ee00ee7308 */ /* 0x000fe20000000800 */
[C---:B------:R-:W-:Y:S02]  /*1b330*/  FMUL.FTZ R133, R2.reuse, R133 ;  /* 0x0000008502857220 */ /* 0x040fe40000410000 */
[C---:B------:R-:W-:Y:S02]  /*1b340*/  FMUL.FTZ R136, R2.reuse, R136 ;  /* 0x0000008802887220 */ /* 0x040fe40000410000 */
[C---:B-1----:R-:W-:Y:S05]  /*1b350*/  HMMA.16816.F32 R8, R152.reuse, R160, R8 ;  /* 0x000000a09808723c */ /* 0x042fea0000001808 */
[C---:B------:R-:W-:Y:S01]  /*1b360*/  FMUL.FTZ R137, R2.reuse, R137 ;  /* 0x0000008902897220 */ /* 0x040fe20000410000 */
[----:B------:R-:W1:Y:S01]  /*1b370*/  MUFU.EX2 R239, R239 ;  /* 0x000000ef00ef7308 */ /* 0x000e620000000800 */
[C---:B------:R-:W-:Y:S01]  /*1b380*/  FMUL.FTZ R140, R2.reuse, R140 ;  /* 0x0000008c028c7220 */ /* 0x040fe20000410000 */
[C---:B------:R-:W-:Y:S01]  /*1b390*/  HMMA.16816.F32 R132, R152.reuse, R162, R132 ;  /* 0x000000a29884723c */ /* 0x040fe20000001884 */
[----:B------:R-:W2:Y:S03]  /*1b3a0*/  LDSM.16.MT88.4 R160, [R204+0x4080] ;  /* 0x00408000cca0783b */ /* 0x000ea60000004200 */
[C---:B------:R-:W-:Y:S02]  /*1b3b0*/  FMUL.FTZ R141, R2.reuse, R141 ;  /* 0x0000008d028d7220 */ /* 0x040fe40000410000 */
[C---:B------:R-:W-:Y:S02]  /*1b3c0*/  FMUL.FTZ R144, R2.reuse, R144 ;  /* 0x0000009002907220 */ /* 0x040fe40000410000 */
[C---:B------:R-:W-:Y:S01]  /*1b3d0*/  HMMA.16816.F32 R136, R152.reuse, R164, R136 ;  /* 0x000000a49888723c */ /* 0x040fe20000001888 */
[----:B------:R-:W-:Y:S03]  /*1b3e0*/  MUFU.EX2 R240, R240 ;  /* 0x000000f000f07308 */ /* 0x000fe60000000800 */
[C---:B------:R-:W-:Y:S02]  /*1b3f0*/  FMUL.FTZ R145, R2.reuse, R145 ;  /* 0x0000009102917220 */ /* 0x040fe40000410000 */
[C---:B------:R-:W-:Y:S02]  /*1b400*/  FMUL.FTZ R148, R2.reuse, R148 ;  /* 0x0000009402947220 */ /* 0x040fe40000410000 */
[C---:B------:R-:W-:Y:S01]  /*1b410*/  HMMA.16816.F32 R140, R152.reuse, R166, R140 ;  /* 0x000000a6988c723c */ /* 0x040fe2000000188c */
[----:B------:R-:W4:Y:S02]  /*1b420*/  LDSM.16.MT88.4 R164, [R208+0x5880] ;  /* 0x00588000d0a4783b */ /* 0x000f240000004200 */
[----:B------:R-:W5:Y:S01]  /*1b430*/  MUFU.EX2 R241, R241 ;  /* 0x000000f100f17308 */ /* 0x000f620000000800 */
[C---:B------:R-:W-:Y:S02]  /*1b440*/  FMUL.FTZ R149, R2.reuse, R149 ;  /* 0x0000009502957220 */ /* 0x040fe40000410000 */
[C---:B------:R-:W-:Y:S02]  /*1b450*/  FMUL.FTZ R28, R2.reuse, R28 ;  /* 0x0000001c021c7220 */ /* 0x040fe40000410000 */
[C---:B------:R-:W-:Y:S04]  /*1b460*/  HMMA.16816.F32 R144, R152.reuse, R168, R144 ;  /* 0x000000a89890723c */ /* 0x040fe80000001890 */
[C---:B------:R-:W-:Y:S01]  /*1b470*/  FMUL.FTZ R29, R2.reuse, R29 ;  /* 0x0000001d021d7220 */ /* 0x040fe20000410000 */
[----:B------:R-:W-:Y:S01]  /*1b480*/  MUFU.EX2 R243, R243 ;  /* 0x000000f300f37308 */ /* 0x000fe20000000800 */
[C---:B------:R-:W-:Y:S02]  /*1b490*/  FMUL.FTZ R32, R2.reuse, R32 ;  /* 0x0000002002207220 */ /* 0x040fe40000410000 */
[C---:B------:R-:W-:Y:S01]  /*1b4a0*/  HMMA.16816.F32 R148, R152.reuse, R170, R148 ;  /* 0x000000aa9894723c */ /* 0x040fe20000001894 */
[----:B------:R-:W1:Y:S03]  /*1b4b0*/  LDSM.16.MT88.4 R168, [R206+0x5880] ;  /* 0x00588000cea8783b */ /* 0x000e660000004200 */
[C---:B------:R-:W-:Y:S02]  /*1b4c0*/  FMUL.FTZ R33, R2.reuse, R33 ;  /* 0x0000002102217220 */ /* 0x040fe40000410000 */
[C---:B------:R-:W-:Y:S01]  /*1b4d0*/  FMUL.FTZ R36, R2.reuse, R36 ;  /* 0x0000002402247220 */ /* 0x040fe20000410000 */
[----:B------:R-:W1:Y:S01]  /*1b4e0*/  MUFU.EX2 R242, R242 ;  /* 0x000000f200f27308 */ /* 0x000e620000000800 */
        /* <DEDUP_REMOVED lines=46> */
[----:B------:R-:W-:Y:S01]  /*1b7d0*/  FMUL.FTZ R83, R0, R83 ;  /* 0x0000005300537220 */ /* 0x000fe20000410000 */
        /* <DEDUP_REMOVED lines=64> */
[C---:B------:R-:W-:Y:S03]  /*1bbe0*/  HMMA.16816.F32 R124, R152.reuse, R12, R124 ;  /* 0x0000000c987c723c */ /* 0x040fe6000000187c */
[C---:B------:R-:W-:Y:S02]  /*1bbf0*/  FMUL.FTZ R130, R0.reuse, R130 ;  /* 0x0000008200827220 */ /* 0x040fe40000410000 */
[----:B------:R-:W-:Y:S02]  /*1bc00*/  FMUL.FTZ R131, R0, R131 ;  /* 0x0000008300837220 */ /* 0x000fe40000410000 */
[----:B---3--:R-:W-:Y:S01]  /*1bc10*/  F2FP.PACK_AB R12, R237, R236 ;  /* 0x000000eced0c723e */ /* 0x008fe200000000ff */
[----:B------:R-:W-:Y:S01]  /*1bc20*/  FFMA.FTZ R158, R2, R229, R158 ;  /* 0x000000e5029e7223 */ /* 0x000fe2000001009e */
[----:B------:R-:W-:Y:S03]  /*1bc30*/  F2FP.PACK_AB R13, R239, R238 ;  /* 0x000000eeef0d723e */ /* 0x000fe600000000ff */
[----:B------:R-:W-:Y:S01]  /*1bc40*/  HMMA.16816.F32 R128, R152, R14, R128 ;  /* 0x0000000e9880723c */ /* 0x000fe20000001880 */
[----:B------:R-:W3:Y:S02]  /*1bc50*/  LDSM.16.MT88.4 R152, [R206+0x6080] ;  /* 0x00608000ce98783b */ /* 0x000ee40000004200 */
[----:B------:R-:W-:Y:S02]  /*1bc60*/  FFMA.FTZ R6, R0, R225, R6 ;  /* 0x000000e100067223 */ /* 0x000fe40000010006 */
[----:B------:R-:W-:Y:S02]  /*1bc70*/  FADD.FTZ R158, R5, R158 ;  /* 0x0000009e059e7221 */ /* 0x000fe40000010000 */
[----:B-----5:R-:W-:Y:S01]  /*1bc80*/  F2FP.PACK_AB R14, R241, R240 ;  /* 0x000000f0f10e723e */ /* 0x020fe200000000ff */
[----:B------:R-:W-:Y:S01]  /*1bc90*/  FADD.FTZ R6, R7, R6 ;  /* 0x0000000607067221 */ /* 0x000fe20000010000 */
[----:B------:R-:W-:Y:S03]  /*1bca0*/  F2FP.PACK_AB R15, R242, R243 ;  /* 0x000000f3f20f723e */ /* 0x000fe600000000ff */
[----:B------:R-:W-:Y:S02]  /*1bcb0*/  FADD.FTZ R159, R159, R158 ;  /* 0x0000009e9f9f7221 */ /* 0x000fe40000010000 */
[----:B------:R-:W-:Y:S01]  /*1bcc0*/  FADD.FTZ R5, R157, R6 ;  /* 0x000000069d057221 */ /* 0x000fe20000010000 */
[----:B------:R-:W-:Y:S01]  /*1bcd0*/  MOV R157, R156 ;  /* 0x0000009c009d7202 */ /* 0x000fe20000000f00 */
[C---:B------:R-:W-:Y:S05]  /*1bce0*/  HMMA.16816.F32 R8, R12.reuse, R16, R8 ;  /* 0x000000100c08723c */ /* 0x040fea0000001808 */
[----:B------:R-:W-:Y:S02]  /*1bcf0*/  FADD.FTZ R159, R188, R159 ;  /* 0x0000009fbc9f7221 */ /* 0x000fe40000010000 */
[----:B------:R-:W-:Y:S01]  /*1bd00*/  FADD.FTZ R5, R190, R5 ;  /* 0x00000005be057221 */ /* 0x000fe20000010000 */
[C---:B------:R-:W-:Y:S01]  /*1bd10*/  HMMA.16816.F32 R132, R12.reuse, R18, R132 ;  /* 0x000000120c84723c */ /* 0x040fe20000001884 */
[----:B------:R-:W5:Y:S03]  /*1bd20*/  LDSM.16.MT88.4 R16, [R206+0x7880] ;  /* 0x00788000ce10783b */ /* 0x000f660000004200 */
        /* <DEDUP_REMOVED lines=9> */
[C---:B----4-:R-:W-:Y:S04]  /*1bdc0*/  HMMA.16816.F32 R144, R12.reuse, R164, R144 ;  /* 0x000000a40c90723c */ /* 0x050fe80000001890 */
[----:B------:R-:W-:Y:S02]  /*1bdd0*/  FADD.FTZ R241, R241, R240 ;  /* 0x000000f0f1f17221 */ /* 0x000fe40000010000 */
[----:B------:R-:W-:Y:S02]  /*1bde0*/  FADD.FTZ R5, R242, R5 ;  /* 0x00000005f2057221 */ /* 0x000fe40000010000 */
[C---:B------:R-:W-:Y:S01]  /*1bdf0*/  HMMA.16816.F32 R148, R12.reuse, R166, R148 ;  /* 0x000000a60c94723c */ /* 0x040fe20000001894 */
[----:B------:R-:W-:Y:S07]  /*1be00*/  LDSM.16.MT88.4 R164, [R208+0x9080] ;  /* 0x00908000d0a4783b */ /* 0x000fee0000004200 */
[C---:B-1----:R-:W-:Y:S08]  /*1be10*/  HMMA.16816.F32 R28, R12.reuse, R168, R28 ;  /* 0x000000a80c1c723c */ /* 0x042ff0000000181c */
[C---:B------:R-:W-:Y:S01]  /*1be20*/  HMMA.16816.F32 R32, R12.reuse, R170, R32 ;  /* 0x000000aa0c20723c */ /* 0x040fe20000001820 */
[----:B------:R-:W-:Y:S07]  /*1be30*/  LDSM.16.MT88.4 R168, [R205+0x9080] ;  /* 0x00908000cda8783b */ /* 0x000fee0000004200 */
[C---:B------:R-:W-:Y:S08]  /*1be40*/  HMMA.16816.F32 R36, R12.reuse, R172, R36 ;  /* 0x000000ac0c24723c */ /* 0x040ff00000001824 */
[C---:B------:R-:W-:Y:S01]  /*1be50*/  HMMA.16816.F32 R40, R12.reuse, R174, R40 ;  /* 0x000000ae0c28723c */ /* 0x040fe20000001828 */
[----:B------:R-:W-:Y:S07]  /*1be60*/  LDSM.16.MT88.4 R172, [R205+0x8080] ;  /* 0x00808000cdac783b */ /* 0x000fee0000004200 */
[C---:B---3--:R-:W-:Y:S08]  /*1be70*/  HMMA.16816.F32 R44, R12.reuse, R152, R44 ;  /* 0x000000980c2c723c */ /* 0x048ff0000000182c */
[C---:B------:R-:W-:Y:S01]  /*1be80*/  HMMA.16816.F32 R48, R12.reuse, R154, R48 ;  /* 0x0000009a0c30723c */ /* 0x040fe20000001830 */
[----:B------:R-:W1:Y:S07]  /*1be90*/  LDSM.16.MT88.4 R152, [R204+0x7880] ;  /* 0x00788000cc98783b */ /* 0x000e6e0000004200 */
[C---:B------:R-:W-:Y:S08]  /*1bea0*/  HMMA.16816.F32 R52, R12.reuse, R176, R52 ;  /* 0x000000b00c34723c */ /* 0x040ff00000001834 */
[C---:B------:R-:W-:Y:S01]  /*1beb0*/  HMMA.16816.F32 R56, R12.reuse, R178, R56 ;  /* 0x000000b20c38723c */ /* 0x040fe20000001838 */
[----:B------:R-:W-:Y:S07]  /*1bec0*/  LDSM.16.MT88.4 R176, [R208+0x9880] ;  /* 0x00988000d0b0783b */ /* 0x000fee0000004200 */
        /* <DEDUP_REMOVED lines=11> */
[----:B------:R-:W3:Y:S03]  /*1bf80*/  MUFU.EX2 R181, R181 ;  /* 0x000000b500b57308 */ /* 0x000ee60000000800 */
[----:B------:R-:W-:Y:S02]  /*1bf90*/  FFMA.FTZ R191, R25, c[0x0][0x2d0], -R191 ;  /* 0x0000b40019bf7a23 */ /* 0x000fe400000108bf */
[--C-:B------:R-:W-:Y:S02]  /*1bfa0*/  FFMA.FTZ R185, R26, c[0x0][0x2d0], -R189.reuse ;  /* 0x0000b4001ab97a23 */ /* 0x100fe400000108bd */
[C---:B-----5:R-:W-:Y:S03]  /*1bfb0*/  HMMA.16816.F32 R76, R12.reuse, R16, R76 ;  /* 0x000000100c4c723c */ /* 0x060fe6000000184c */
[----:B------:R-:W-:Y:S01]  /*1bfc0*/  MUFU.EX2 R182, R182 ;  /* 0x000000b600b67308 */ /* 0x000fe20000000800 */
[----:B------:R-:W-:Y:S02]  /*1bfd0*/  FFMA.FTZ R189, R27, c[0x0][0x2d0], -R189 ;  /* 0x0000b4001bbd7a23 */ /* 0x000fe400000108bd */
[----:B------:R-:W-:Y:S02]  /*1bfe0*/  LDSM.16.MT88.4 R24, [R205+0x5080] ;  /* 0x00508000cd18783b */ /* 0x000fe40000004200 */
[C---:B------:R-:W-:Y:S05]  /*1bff0*/  HMMA.16816.F32 R80, R12.reuse, R18, R80 ;  /* 0x000000120c50723c */ /* 0x040fea0000001850 */
[----:B------:R-:W4:Y:S01]  /*1c000*/  MUFU.EX2 R183, R183 ;  /* 0x000000b700b77308 */ /* 0x000f220000000800 */
[----:B------:R-:W5:Y:S02]  /*1c010*/  LDSM.16.MT88.4 R16, [R206+0x9080] ;  /* 0x00908000ce10783b */ /* 0x000f640000004200 */
[C---:B--2---:R-:W-:Y:S07]  /*1c020*/  HMMA.16816.F32 R84, R12.reuse, R160, R84 ;  /* 0x000000a00c54723c */ /* 0x044fee0000001854 */
[----:B------:R-:W-:Y:S01]  /*1c030*/  MUFU.EX2 R184, R184 ;  /* 0x000000b800b87308 */ /* 0x000fe20000000800 */
[C---:B------:R-:W-:Y:S01]  /*1c040*/  HMMA.16816.F32 R88, R12.reuse, R162, R88 ;  /* 0x000000a20c58723c */ /* 0x040fe20000001858 */
[----:B------:R-:W-:Y:S07]  /*1c050*/  LDSM.16.MT88.4 R160, [R206+0x5080] ;  /* 0x00508000cea0783b */ /* 0x000fee0000004200 */
[C---:B-1----:R-:W-:Y:S01]  /*1c060*/  HMMA.16816.F32 R92, R12.reuse, R152, R92 ;  /* 0x000000980c5c723c */ /* 0x042fe2000000185c */
[----:B------:R-:W1:Y:S07]  /*1c070*/  MUFU.EX2 R191, R191 ;  /* 0x000000bf00bf7308 */ /* 0x000e6e0000000800 */
[C---:B------:R-:W-:Y:S03]  /*1c080*/  HMMA.16816.F32 R96, R12.reuse, R154, R96 ;  /* 0x0000009a0c60723c */ /* 0x040fe60000001860 */
[----:B------:R-:W-:Y:S05]  /*1c090*/  MUFU.EX2 R185, R185 ;  /* 0x000000b900b97308 */ /* 0x000fea0000000800 */
[C---:B------:R-:W-:Y:S05]  /*1c0a0*/  HMMA.16816.F32 R100, R12.reuse, R164, R100 ;  /* 0x000000a40c64723c */ /* 0x040fea0000001864 */
[----:B------:R-:W2:Y:S03]  /*1c0b0*/  MUFU.EX2 R186, R189 ;  /* 0x000000bd00ba7308 */ /* 0x000ea60000000800 */
[C---:B------:R-:W-:Y:S01]  /*1c0c0*/  HMMA.16816.F32 R104, R12.reuse, R166, R104 ;  /* 0x000000a60c68723c */ /* 0x040fe20000001868 */
[----:B------:R-:W-:Y:S07]  /*1c0d0*/  LDSM.16.MT88.4 R164, [R204+0x5080] ;  /* 0x00508000cca4783b */ /* 0x000fee0000004200 */
[C---:B-----5:R-:W-:Y:S08]  /*1c0e0*/  HMMA.16816.F32 R108, R12.reuse, R16, R108 ;  /* 0x000000100c6c723c */ /* 0x060ff0000000186c */
[C---:B------:R-:W-:Y:S01]  /*1c0f0*/  HMMA.16816.F32 R112, R12.reuse, R18, R112 ;  /* 0x000000120c70723c */ /* 0x040fe20000001870 */
[----:B------:R-:W5:Y:S07]  /*1c100*/  LDSM.16.MT88.4 R16, [R208+0x5080] ;  /* 0x00508000d010783b */ /* 0x000f6e0000004200 */
[C---:B------:R-:W-:Y:S08]  /*1c110*/  HMMA.16816.F32 R116, R12.reuse, R168, R116 ;  /* 0x000000a80c74723c */ /* 0x040ff00000001874 */
[C---:B------:R-:W-:Y:S01]  /*1c120*/  HMMA.16816.F32 R120, R12.reuse, R170, R120 ;  /* 0x000000aa0c78723c */ /* 0x040fe20000001878 */
[----:B------:R-:W-:Y:S07]  /*1c130*/  LDSM.16.MT88.4 R168, [R206+0x8080] ;  /* 0x00808000cea8783b */ /* 0x000fee0000004200 */
[C---:B------:R-:W-:Y:S08]  /*1c140*/  HMMA.16816.F32 R124, R12.reuse, R20, R124 ;  /* 0x000000140c7c723c */ /* 0x040ff0000000187c */
[----:B------:R-:W-:Y:S01]  /*1c150*/  HMMA.16816.F32 R128, R12, R22, R128 ;  /* 0x000000160c80723c */ /* 0x000fe20000001880 */
[----:B------:R-:W5:Y:S06]  /*1c160*/  LDSM.16.MT88.4 R20, [R208+0x6880] ;  /* 0x00688000d014783b */ /* 0x000f6c0000004200 */
[----:B---3--:R-:W-:Y:S01]  /*1c170*/  F2FP.PACK_AB R12, R181, R180 ;  /* 0x000000b4b50c723e */ /* 0x008fe200000000ff */
[----:B------:R-:W-:Y:S01]  /*1c180*/  FADD.FTZ R180, R180, R241 ;  /* 0x000000f1b4b47221 */ /* 0x000fe20000010000 */
[----:B----4-:R-:W-:Y:S03]  /*1c190*/  F2FP.PACK_AB R13, R183, R182 ;  /* 0x000000b6b70d723e */ /* 0x010fe600000000ff */
[----:B-1----:R-:W-:Y:S01]  /*1c1a0*/  F2FP.PACK_AB R14, R191, R184 ;  /* 0x000000b8bf0e723e */ /* 0x002fe200000000ff */
[----:B------:R-:W-:Y:S01]  /*1c1b0*/  FADD.FTZ R182, R182, R5 ;  /* 0x00000005b6b67221 */ /* 0x000fe20000010000 */
[----:B--2---:R-:W-:Y:S01]  /*1c1c0*/  F2FP.PACK_AB R15, R186, R185 ;  /* 0x000000b9ba0f723e */ /* 0x004fe200000000ff */
[----:B------:R-:W-:Y:S02]  /*1c1d0*/  FADD.FTZ R181, R181, R180 ;  /* 0x000000b4b5b57221 */ /* 0x000fe40000010000 */
[----:B------:R-:W-:Y:S02]  /*1c1e0*/  FADD.FTZ R182, R183, R182 ;  /* 0x000000b6b7b67221 */ /* 0x000fe40000010000 */
[----:B------:R-:W-:Y:S02]  /*1c1f0*/  FADD.FTZ R184, R184, R181 ;  /* 0x000000b5b8b87221 */ /* 0x000fe40000010000 */
[C---:B-----5:R-:W-:Y:S01]  /*1c200*/  HMMA.16816.F32 R152, R12.reuse, R16, R8 ;  /* 0x000000100c98723c */ /* 0x060fe20000001808 */
[----:B------:R-:W1:Y:S02]  /*1c210*/  LDSM.16.MT88.4 R8, [R206+0x6880] ;  /* 0x00688000ce08783b */ /* 0x000e640000004200 */
[----:B------:R-:W-:Y:S02]  /*1c220*/  FADD.FTZ R185, R185, R182 ;  /* 0x000000b6b9b97221 */ /* 0x000fe40000010000 */
[----:B------:R-:W-:Y:S02]  /*1c230*/  FADD.FTZ R229, R191, R184 ;  /* 0x000000b8bfe57221 */ /* 0x000fe40000010000 */
[----:B------:R-:W-:Y:S01]  /*1c240*/  FADD.FTZ R225, R186, R185 ;  /* 0x000000b9bae17221 */ /* 0x000fe20000010000 */
[C---:B------:R-:W-:Y:S01]  /*1c250*/  HMMA.16816.F32 R132, R12.reuse, R18, R132 ;  /* 0x000000120c84723c */ /* 0x040fe20000001884 */
[----:B------:R-:W2:Y:S07]  /*1c260*/  LDSM.16.MT88.4 R16, [R205+0x6880] ;  /* 0x00688000cd10783b */ /* 0x000eae0000004200 */
[C---:B------:R-:W-:Y:S08]  /*1c270*/  HMMA.16816.F32 R136, R12.reuse, R160, R136 ;  /* 0x000000a00c88723c */ /* 0x040ff00000001888 */
[C---:B------:R-:W-:Y:S01]  /*1c280*/  HMMA.16816.F32 R140, R12.reuse, R162, R140 ;  /* 0x000000a20c8c723c */ /* 0x040fe2000000188c */
[----:B------:R-:W-:Y:S07]  /*1c290*/  LDSM.16.MT88.4 R160, [R208+0x8080] ;  /* 0x00808000d0a0783b */ /* 0x000fee0000004200 */
[C---:B------:R-:W-:Y:S08]  /*1c2a0*/  HMMA.16816.F32 R144, R12.reuse, R24, R144 ;  /* 0x000000180c90723c */ /* 0x040ff00000001890 */
[C---:B------:R-:W-:Y:S01]  /*1c2b0*/  HMMA.16816.F32 R148, R12.reuse, R26, R148 ;  /* 0x0000001a0c94723c */ /* 0x040fe20000001894 */
[----:B------:R-:W3:Y:S07]  /*1c2c0*/  LDSM.16.MT88.4 R24, [R204+0x6880] ;  /* 0x00688000cc18783b */ /* 0x000eee0000004200 */
[C---:B------:R-:W-:Y:S08]  /*1c2d0*/  HMMA.16816.F32 R28, R12.reuse, R164, R28 ;  /* 0x000000a40c1c723c */ /* 0x040ff0000000181c */
        /* <DEDUP_REMOVED lines=23> */
[C---:B-----5:R-:W-:Y:S08]  /*1c450*/  HMMA.16816.F32 R108, R12.reuse, R20, R108 ;  /* 0x000000140c6c723c */ /* 0x060ff0000000186c */
[C---:B------:R-:W-:Y:S08]  /*1c460*/  HMMA.16816.F32 R112, R12.reuse, R22, R112 ;  /* 0x000000160c70723c */ /* 0x040ff00000001870 */
[C---:B-1----:R-:W-:Y:S08]  /*1c470*/  HMMA.16816.F32 R116, R12.reuse, R8, R116 ;  /* 0x000000080c74723c */ /* 0x042ff00000001874 */
[C---:B------:R-:W-:Y:S08]  /*1c480*/  HMMA.16816.F32 R120, R12.reuse, R10, R120 ;  /* 0x0000000a0c78723c */ /* 0x040ff00000001878 */
[C---:B--2---:R-:W-:Y:S08]  /*1c490*/  HMMA.16816.F32 R124, R12.reuse, R16, R124 ;  /* 0x000000100c7c723c */ /* 0x044ff0000000187c */
[----:B------:R-:W-:Y:S01]  /*1c4a0*/  HMMA.16816.F32 R128, R12, R18, R128 ;  /* 0x000000120c80723c */ /* 0x000fe20000001880 */
[----:B------:R-:W-:-:S07]  /*1c4b0*/  @P0 BRA `(.L_x_1170) ;  /* 0xffffd45000000947 */ /* 0x000fce000383ffff */
.L_x_1167:
[----:B------:R-:W-:-:S06]  /*1c4c0*/  UISETP.GE.AND UP0, UPT, UR12, UR6, UPT ;  /* 0x000000060c00728c */ /* 0x000fcc000bf06270 */
[----:B------:R-:W-:-:S13]  /*1c4d0*/  PLOP3.LUT P0, PT, PT, PT, UP0, 0x40, 0x0 ;  /* 0x000000000000781c */ /* 0x000fda0003f0e808 */
[----:B------:R-:W-:Y:S05]  /*1c4e0*/  @P0 BRA `(.L_x_1171) ;  /* 0x000039b000000947 */ /* 0x000fea0003800000 */
[C---:B------:R-:W-:Y:S01]  /*1c4f0*/  IADD3 RZ, P0, R216.reuse, 0x40, RZ ;  /* 0x00000040d8ff7810 */ /* 0x040fe20007f1e0ff */
[----:B------:R-:W-:Y:S01]  /*1c500*/  ULDC.64 UR4, c[0x0][0x208] ;  /* 0x0000820000047ab9 */ /* 0x000fe20000000a00 */
[----:B------:R-:W-:Y:S01]  /*1c510*/  IADD3 RZ, P1, R216, 0x80, RZ ;  /* 0x00000080d8ff7810 */ /* 0x000fe20007f3e0ff */
[----:B------:R-:W-:Y:S01]  /*1c520*/  UIMAD.WIDE.U32 UR18, UR4, 0x30, URZ ;  /* 0x00000030041278a5 */ /* 0x000fe2000f8e003f */
[----:B------:R-:W-:Y:S01]  /*1c530*/  IADD3 RZ, P2, R220, 0x40, RZ ;  /* 0x00000040dcff7810 */ /* 0x000fe20007f5e0ff */
[--C-:B------:R-:W-:Y:S01]  /*1c540*/  IMAD.X R191, RZ, RZ, R223.reuse, P0 ;  /* 0x000000ffffbf7224 */ /* 0x100fe200000e06df */
[----:B------:R-:W-:Y:S01]  /*1c550*/  IADD3 RZ, P0, R216, 0xc0, RZ ;  /* 0x000000c0d8ff7810 */ /* 0x000fe20007f1e0ff */
[--C-:B------:R-:W-:Y:S01]  /*1c560*/  IMAD.X R190, RZ, RZ, R223.reuse, P1 ;  /* 0x000000ffffbe7224 */ /* 0x100fe200008e06df */
[----:B------:R-:W-:Y:S01]  /*1c570*/  IADD3 RZ, P1, R220, 0x80, RZ ;  /* 0x00000080dcff7810 */ /* 0x000fe20007f3e0ff */
[----:B------:R-:W-:Y:S01]  /*1c580*/  UIMAD UR5, UR5, 0x30, URZ ;  /* 0x00000030050578a4 */ /* 0x000fe2000f8e023f */
[----:B------:R-:W-:Y:S01]  /*1c590*/  IADD3 R236, -R228, 0x30, RZ ;  /* 0x00000030e4ec7810 */ /* 0x000fe20007ffe1ff */
[----:B------:R-:W-:Y:S01]  /*1c5a0*/  IMAD.X R189, RZ, RZ, R223, P0 ;  /* 0x000000ffffbd7224 */ /* 0x000fe200000e06df */
[----:B------:R-:W-:Y:S01]  /*1c5b0*/  IADD3 RZ, P0, R220, 0xc0, RZ ;  /* 0x000000c0dcff7810 */ /* 0x000fe20007f1e0ff */
[----:B------:R-:W-:Y:S01]  /*1c5c0*/  IMAD.X R188, RZ, RZ, R227, P2 ;  /* 0x000000ffffbc7224 */ /* 0x000fe200010e06e3 */
[C---:B------:R-:W-:Y:S01]  /*1c5d0*/  IADD3 R231, R216.reuse, 0x80, RZ ;  /* 0x00000080d8e77810 */ /* 0x040fe20007ffe0ff */
[----:B------:R-:W-:Y:S01]  /*1c5e0*/  IMAD.MOV.U32 R0, RZ, RZ, R157 ;  /* 0x000000ffff007224 */ /* 0x000fe200078e009d */
[C---:B------:R-:W-:Y:S01]  /*1c5f0*/  IADD3 R230, R216.reuse, 0xc0, RZ ;  /* 0x000000c0d8e67810 */ /* 0x040fe20007ffe0ff */
[----:B------:R-:W-:Y:S01]  /*1c600*/  IMAD.MOV.U32 R2, RZ, RZ, R3 ;  /* 0x000000ffff027224 */ /* 0x000fe200078e0003 */
[----:B------:R-:W-:Y:S01]  /*1c610*/  IADD3 R228, R216, 0x40, RZ ;  /* 0x00000040d8e47810 */ /* 0x000fe20007ffe0ff */
[--C-:B------:R-:W-:Y:S01]  /*1c620*/  IMAD.X R235, RZ, RZ, R227.reuse, P1 ;  /* 0x000000ffffeb7224 */ /* 0x100fe200008e06e3 */
[----:B------:R-:W-:Y:S01]  /*1c630*/  ULDC UR7, c[0x0][0x324] ;  /* 0x0000c90000077ab9 */ /* 0x000fe20000000800 */
[----:B------:R-:W-:Y:S01]  /*1c640*/  IMAD.X R234, RZ, RZ, R227, P0 ;  /* 0x000000ffffea7224 */ /* 0x000fe200000e06e3 */
[----:B------:R-:W-:Y:S01]  /*1c650*/  ULOP3.LUT UR7, URZ, UR7, URZ, 0x33, !UPT ;  /* 0x000000073f077292 */ /* 0x000fe2000f8e333f */
[----:B------:R-:W-:Y:S01]  /*1c660*/  IMAD.MOV.U32 R233, RZ, RZ, c[0x0][0x208] ;  /* 0x00008200ffe97624 */ /* 0x000fe200078e00ff */
[----:B------:R-:W-:Y:S01]  /*1c670*/  UIADD3 UR10, UR19, UR5, URZ ;  /* 0x00000005130a7290 */ /* 0x000fe2000fffe03f */
[----:B------:R-:W-:-:S02]  /*1c680*/  IMAD.MOV.U32 R232, RZ, RZ, c[0x0][0x20c] ;  /* 0x00008300ffe87624 */ /* 0x000fc400078e00ff */
.L_x_1181:
[----:B------:R-:W-:Y:S04]  /*1c690*/  DEPBAR.LE SB0, 0x0 ;  /* 0x000080000000791a */ /* 0x000fe80000000000 */
[----:B------:R-:W-:Y:S01]  /*1c6a0*/  BAR.SYNC.DEFER_BLOCKING 0x0 ;  /* 0x0000000000007b1d */ /* 0x000fe20000010000 */
[----:B------:R-:W-:Y:S02]  /*1c6b0*/  USHF.R.S32.HI UR5, URZ, 0x1f, UR12 ;  /* 0x0000001f3f057899 */ /* 0x000fe4000801140c */
[----:B------:R-:W-:Y:S02]  /*1c6c0*/  UIMAD UR4, UR10, UR12, URZ ;  /* 0x0000000c0a0472a4 */ /* 0x000fe4000f8e023f */
[----:B------:R-:W-:Y:S02]  /*1c6d0*/  UIMAD.WIDE.U32 UR20, UR18, UR12, URZ ;  /* 0x0000000c121472a5 */ /* 0x000fe4000f8e003f */
[----:B------:R-:W-:Y:S02]  /*1c6e0*/  UIMAD UR4, UR5, UR18, UR4 ;  /* 0x00000012050472a4 */ /* 0x000fe4000f8e0204 */
[----:B------:R-:W-:Y:S02]  /*1c6f0*/  UISETP.GT.AND UP0, UPT, UR12, UR6, UPT ;  /* 0x000000060c00728c */ /* 0x000fe4000bf04270 */
[----:B------:R-:W-:Y:S01]  /*1c700*/  UIADD3 UR4, UR21, UR4, URZ ;  /* 0x0000000415047290 */ /* 0x000fe2000fffe03f */
[----:B------:R-:W-:Y:S02]  /*1c710*/  IADD3 R4, P0, R216, UR20, RZ ;  /* 0x00000014d8047c10 */ /* 0x000fe4000ff1e0ff */
[----:B------:R-:W-:Y:S02]  /*1c720*/  IADD3 R6, P1, R228, UR20, RZ ;  /* 0x00000014e4067c10 */ /* 0x000fe4000ff3e0ff */
[C---:B------:R-:W-:Y:S02]  /*1c730*/  LEA R180, P2, R4.reuse, c[0x0][0x1f8], 0x1 ;  /* 0x00007e0004b47a11 */ /* 0x040fe400078408ff */
[----:B------:R-:W-:Y:S02]  /*1c740*/  IADD3.X R3, R223, UR4, RZ, P0, !PT ;  /* 0x00000004df037c10 */ /* 0x000fe400087fe4ff */
[----:B------:R-:W-:Y:S02]  /*1c750*/  IADD3.X R5, R191, UR4, RZ, P1, !PT ;  /* 0x00000004bf057c10 */ /* 0x000fe40008ffe4ff */
[----:B------:R-:W-:Y:S01]  /*1c760*/  LEA.HI.X R181, R4, c[0x0][0x1fc], R3, 0x1, P2 ;  /* 0x00007f0004b57a11 */ /* 0x000fe200010f0c03 */
[----:B------:R-:W-:Y:S01]  /*1c770*/  LDSM.16.M88.4 R24, [R214] ;  /* 0x00000000d618783b */ /* 0x000fe20000000200 */
[----:B------:R-:W-:Y:S02]  /*1c780*/  IADD3 R4, P0, R231, UR20, RZ ;  /* 0x00000014e7047c10 */ /* 0x000fe4000ff1e0ff */
[----:B------:R-:W-:Y:S01]  /*1c790*/  LEA R186, P1, R6, c[0x0][0x1f8], 0x1 ;  /* 0x00007e0006ba7a11 */ /* 0x000fe200078208ff */
[----:B------:R-:W1:Y:S01]  /*1c7a0*/  LDSM.16.M88.4 R8, [R213+0xa080] ;  /* 0x00a08000d508783b */ /* 0x000e620000000200 */
[----:B------:R-:W-:Y:S02]  /*1c7b0*/  IADD3.X R3, R190, UR4, RZ, P0, !PT ;  /* 0x00000004be037c10 */ /* 0x000fe400087fe4ff */
[----:B------:R-:W-:Y:S01]  /*1c7c0*/  LEA R184, P0, R4, c[0x0][0x1f8], 0x1 ;  /* 0x00007e0004b87a11 */ /* 0x000fe200078008ff */
[----:B------:R-:W2:Y:S01]  /*1c7d0*/  LDSM.16.M88.4 R16, [R213+0xa880] ;  /* 0x00a88000d510783b */ /* 0x000ea20000000200 */
[----:B------:R-:W-:Y:S02]  /*1c7e0*/  LEA.HI.X R187, R6, c[0x0][0x1fc], R5, 0x1, P1 ;  /* 0x00007f0006bb7a11 */ /* 0x000fe400008f0c05 */
[----:B------:R-:W-:Y:S01]  /*1c7f0*/  LEA.HI.X R185, R4, c[0x0][0x1fc], R3, 0x1, P0 ;  /* 0x00007f0004b97a11 */ /* 0x000fe200000f0c03 */
[----:B------:R-:W3:Y:S01]  /*1c800*/  LDSM.16.M88.4 R156, [R213+0xb080] ;  /* 0x00b08000d59c783b */ /* 0x000ee20000000200 */
[C---:B------:R-:W-:Y:S02]  /*1c810*/  @!P3 LEA R13, P0, R233.reuse, UR20, 0x5 ;  /* 0x00000014e90dbc11 */ /* 0x040fe4000f8028ff */
[----:B------:R-:W-:Y:S01]  /*1c820*/  IADD3 R7, P1, R230, UR20, RZ ;  /* 0x00000014e6077c10 */ /* 0x000fe2000ff3e0ff */
[----:B------:R-:W-:Y:S01]  /*1c830*/  LDSM.16.M88.4 R160, [R212] ;  /* 0x00000000d4a0783b */ /* 0x000fe20000000200 */
[----:B------:R-:W-:Y:S02]  /*1c840*/  @!P3 LEA.HI.X R3, R233, UR4, R232, 0x5, P0 ;  /* 0x00000004e903bc11 */ /* 0x000fe400080f2ce8 */
[----:B------:R-:W-:Y:S01]  /*1c850*/  @!P3 IADD3 R5, P0, R13, R216, RZ ;  /* 0x000000d80d05b210 */ /* 0x000fe20007f1e0ff */
[----:B------:R-:W4:Y:S01]  /*1c860*/  LDSM.16.M88.4 R164, [R211] ;  /* 0x00000000d3a4783b */ /* 0x000f220000000200 */
[----:B------:R-:W-:Y:S02]  /*1c870*/  IADD3.X R4, R189, UR4, RZ, P1, !PT ;  /* 0x00000004bd047c10 */ /* 0x000fe40008ffe4ff */
[C---:B------:R-:W-:Y:S01]  /*1c880*/  LEA R246, P1, R7.reuse, c[0x0][0x1f8], 0x1 ;  /* 0x00007e0007f67a11 */ /* 0x040fe200078208ff */
[----:B------:R-:W5:Y:S03]  /*1c890*/  LDSM.16.M88.4 R168, [R203] ;  /* 0x00000000cba8783b */ /* 0x000f660000000200 */
[----:B------:R-:W-:Y:S01]  /*1c8a0*/  LEA.HI.X R247, R7, c[0x0][0x1fc], R4, 0x1, P1 ;  /* 0x00007f0007f77a11 */ /* 0x000fe200008f0c04 */
[----:B------:R-:W-:Y:S01]  /*1c8b0*/  @!P3 IMAD.X R4, R3, 0x1, R223, P0 ;  /* 0x000000010304b824 */ /* 0x000fe200000e06df */
[----:B------:R-:W-:Y:S01]  /*1c8c0*/  @!P3 LEA R244, P1, R5, c[0x0][0x1f8], 0x1 ;  /* 0x00007e0005f4ba11 */ /* 0x000fe200078208ff */
[----:B------:R-:W3:Y:S01]  /*1c8d0*/  LDSM.16.M88.4 R172, [R202] ;  /* 0x00000000caac783b */ /* 0x000ee20000000200 */
[----:B------:R-:W-:Y:S02]  /*1c8e0*/  @!P3 IADD3 R12, P0, R13, R228, RZ ;  /* 0x000000e40d0cb210 */ /* 0x000fe40007f1e0ff */
[----:B------:R-:W-:Y:S02]  /*1c8f0*/  @!P3 LEA.HI.X R245, R5, c[0x0][0x1fc], R4, 0x1, P1 ;  /* 0x00007f0005f5ba11 */ /* 0x000fe400008f0c04 */
[C---:B------:R-:W-:Y:S01]  /*1c900*/  @!P3 LEA R238, P1, R12.reuse, c[0x0][0x1f8], 0x1 ;  /* 0x00007e000ceeba11 */ /* 0x040fe200078208ff */
[C---:B-1----:R-:W-:Y:S07]  /*1c910*/  HMMA.16816.F32 R4, R24.reuse, R8, RZ ;  /* 0x000000081804723c */ /* 0x042fee00000018ff */
[----:B------:R-:W-:Y:S01]  /*1c920*/  @!P3 IMAD.X R9, R3, 0x1, R191, P0 ;  /* 0x000000010309b824 */ /* 0x000fe200000e06bf */
[----:B------:R-:W-:Y:S04]  /*1c930*/  @!P3 IADD3 R15, P0, R13, R231, RZ ;  /* 0x000000e70d0fb210 */ /* 0x000fe80007f1e0ff */
[----:B------:R-:W-:Y:S01]  /*1c940*/  @!P3 LEA.HI.X R239, R12, c[0x0][0x1fc], R9, 0x1, P1 ;  /* 0x00007f000cefba11 */ /* 0x000fe200008f0c09 */
[----:B------:R-:W-:Y:S01]  /*1c950*/  @!P3 IMAD.X R12, R3, 0x1, R190, P0 ;  /* 0x00000001030cb824 */ /* 0x000fe200000e06be */
[C---:B------:R-:W-:Y:S01]  /*1c960*/  HMMA.16816.F32 R8, R24.reuse, R10, RZ ;  /* 0x0000000a1808723c */ /* 0x040fe200000018ff */
[----:B------:R-:W-:Y:S02]  /*1c970*/  @!P3 LEA R240, P2, R15, c[0x0][0x1f8], 0x1 ;  /* 0x00007e000ff0ba11 */ /* 0x000fe400078408ff */
[----:B------:R-:W-:Y:S02]  /*1c980*/  @!P3 IADD3 R20, P1, R13, R230, RZ ;  /* 0x000000e60d14b210 */ /* 0x000fe40007f3e0ff */
[----:B------:R-:W-:Y:S02]  /*1c990*/  @!P3 LEA.HI.X R241, R15, c[0x0][0x1fc], R12, 0x1, P2 ;  /* 0x00007f000ff1ba11 */ /* 0x000fe400010f0c0c */
[----:B------:R-:W-:Y:S01]  /*1c9a0*/  LOP3.LUT P2, RZ, R215, 0x1, RZ, 0xc0, !PT ;  /* 0x00000001d7ff7812 */ /* 0x000fe2000784c0ff */
[C---:B--2---:R-:W-:Y:S01]  /*1c9b0*/  HMMA.16816.F32 R12, R24.reuse, R16, RZ ;  /* 0x00000010180c723c */ /* 0x044fe200000018ff */
[C---:B------:R-:W-:Y:S03]  /*1c9c0*/  @!P3 LEA R242, P0, R20.reuse, c[0x0][0x1f8], 0x1 ;  /* 0x00007e0014f2ba11 */ /* 0x040fe600078008ff */
[----:B------:R-:W-:Y:S04]  /*1c9d0*/  @!P3 IMAD.X R3, R3, 0x1, R189, P1 ;  /* 0x000000010303b824 */ /* 0x000fe800008e06bd */
[C---:B------:R-:W-:Y:S01]  /*1c9e0*/  HMMA.16816.F32 R16, R24.reuse, R18, RZ ;  /* 0x000000121810723c */ /* 0x040fe200000018ff */
[----:B------:R-:W-:Y:S02]  /*1c9f0*/  @!P3 LEA.HI.X R243, R20, c[0x0][0x1fc], R3, 0x1, P0 ;  /* 0x00007f0014f3ba11 */ /* 0x000fe400000f0c03 */
[----:B------:R-:W-:Y:S01]  /*1ca00*/  PLOP3.LUT P0, PT, PT, PT, UP0, 0x40, 0x0 ;  /* 0x000000000000781c */ /* 0x000fe20003f0e808 */
[----:B------:R-:W-:Y:S01]  /*1ca10*/  @!PT LDS RZ, [RZ] ;  /* 0x00000000fffff984 */ /* 0x000fe20000000800 */
[----:B------:R-:W-:Y:S01]  /*1ca20*/  @!PT LDS RZ, [RZ] ;  /* 0x00000000fffff984 */ /* 0x000fe20000000800 */
[----:B------:R-:W-:Y:S01]  /*1ca30*/  @!PT LDS RZ, [RZ] ;  /* 0x00000000fffff984 */ /* 0x000fe20000000800 */
[----:B------:R1:W-:Y:S04]  /*1ca40*/  LDGSTS.E.BYPASS.LTC128B.128 [R218+0x4080], [R180.64], !P2 ;  /* 0x04080000b4da7fae */ /* 0x0003e8000d101d5e */
[C---:B---3--:R-:W-:Y:S01]  /*1ca50*/  HMMA.16816.F32 R20, R24.reuse, R156, RZ ;  /* 0x0000009c1814723c */ /* 0x048fe200000018ff */
[----:B------:R2:W-:Y:S04]  /*1ca60*/  LDGSTS.E.BYPASS.LTC128B.128 [R218+0x5880], [R186.64], !P6 ;  /* 0x05880000bada7fae */ /* 0x0005e8000f101d5e */
[----:B------:R2:W-:Y:S03]  /*1ca70*/  LDGSTS.E.BYPASS.LTC128B.128 [R218+0x7080], [R184.64], !P5 ;  /* 0x07080000b8da7fae */ /* 0x0005e6000e901d5e */
[----:B------:R-:W-:Y:S01]  /*1ca80*/  HMMA.16816.F32 R24, R24, R158, RZ ;  /* 0x0000009e1818723c */ /* 0x000fe200000018ff */
[----:B------:R3:W-:Y:S04]  /*1ca90*/  LDGSTS.E.BYPASS.LTC128B.128 [R218+0x8880], [R246.64], !P4 ;  /* 0x08880000f6da7fae */ /* 0x0007e8000e101d5e */
[----:B------:R3:W-:Y:S03]  /*1caa0*/  @!P3 LDGSTS.E.BYPASS.LTC128B.128 [R218+0x5080], [R244.64], !P2 ;  /* 0x05080000f4dabfae */ /* 0x0007e6000d101d5e */
[C---:B----4-:R-:W-:Y:S01]  /*1cab0*/  HMMA.16816.F32 R4, R160.reuse, R164, R4 ;  /* 0x000000a4a004723c */ /* 0x050fe20000001804 */
[----:B------:R3:W-:Y:S04]  /*1cac0*/  @!P3 LDGSTS.E.BYPASS.LTC128B.128 [R218+0x6880], [R238.64], !P6 ;  /* 0x06880000eedabfae */ /* 0x0007e8000f101d5e */
[----:B------:R3:W-:Y:S03]  /*1cad0*/  @!P3 LDGSTS.E.BYPASS.LTC128B.128 [R218+0x8080], [R240.64], !P5 ;  /* 0x08080000f0dabfae */ /* 0x0007e6000e901d5e */
[C---:B------:R-:W-:Y:S01]  /*1cae0*/  HMMA.16816.F32 R8, R160.reuse, R166, R8 ;  /* 0x000000a6a008723c */ /* 0x040fe20000001808 */
[----:B------:R3:W-:Y:S04]  /*1caf0*/  @!P3 LDGSTS.E.BYPASS.LTC128B.128 [R218+0x9880], [R242.64], !P4 ;  /* 0x09880000f2dabfae */ /* 0x0007e8000e101d5e */
[----:B------:R-:W-:Y:S03]  /*1cb00*/  LDSM.16.M88.4 R176, [R210] ;  /* 0x00000000d2b0783b */ /* 0x000fe60000000200 */
[C---:B-----5:R-:W-:Y:S01]  /*1cb10*/  HMMA.16816.F32 R12, R160.reuse, R168, R12 ;  /* 0x000000a8a00c723c */ /* 0x060fe2000000180c */
[----:B-1----:R-:W1:Y:S04]  /*1cb20*/  LDSM.16.M88.4 R180, [R207+0xa080] ;  /* 0x00a08000cfb4783b */ /* 0x002e680000000200 */
[----:B------:R-:W0:Y:S03]  /*1cb30*/  LDGDEPBAR ;  /* 0x00000000000079af */ /* 0x000e260000000000 */
[C---:B------:R-:W-:Y:S01]  /*1cb40*/  HMMA.16816.F32 R16, R160.reuse, R170, R16 ;  /* 0x000000aaa010723c */ /* 0x040fe20000001810 */
[----:B------:R-:W4:Y:S04]  /*1cb50*/  LDSM.16.M88.4 R156, [R207+0xa880] ;  /* 0x00a88000cf9c783b */ /* 0x000f280000000200 */
[----:B--2---:R-:W2:Y:S03]  /*1cb60*/  LDSM.16.M88.4 R184, [R207+0xb080] ;  /* 0x00b08000cfb8783b */ /* 0x004ea60000000200 */
[C---:B------:R-:W-:Y:S01]  /*1cb70*/  HMMA.16816.F32 R20, R160.reuse, R172, R20 ;  /* 0x000000aca014723c */ /* 0x040fe20000001814 */
[----:B------:R-:W-:Y:S04]  /*1cb80*/  LDSM.16.M88.4 R164, [R209] ;  /* 0x00000000d1a4783b */ /* 0x000fe80000000200 */
[----:B------:R-:W5:Y:S03]  /*1cb90*/  LDSM.16.M88.4 R168, [R201] ;  /* 0x00000000c9a8783b */ /* 0x000f660000000200 */
[----:B------:R-:W-:Y:S01]  /*1cba0*/  HMMA.16816.F32 R24, R160, R174, R24 ;  /* 0x000000aea018723c */ /* 0x000fe20000001818 */
[----:B------:R-:W2:Y:S04]  /*1cbb0*/  LDSM.16.M88.4 R160, [R201+0x800] ;  /* 0x00080000c9a0783b */ /* 0x000ea80000000200 */
[----:B------:R-:W2:Y:S03]  /*1cbc0*/  LDSM.16.M88.4 R172, [R201+0x1000] ;  /* 0x00100000c9ac783b */ /* 0x000ea60000000200 */
[C---:B-1----:R-:W-:Y:S08]  /*1cbd0*/  HMMA.16816.F32 R4, R176.reuse, R180, R4 ;  /* 0x000000b4b004723c */ /* 0x042ff00000001804 */
[C---:B------:R-:W-:Y:S01]  /*1cbe0*/  HMMA.16816.F32 R8, R176.reuse, R182, R8 ;  /* 0x000000b6b008723c */ /* 0x040fe20000001808 */
[----:B------:R-:W-:Y:S07]  /*1cbf0*/  LDSM.16.M88.4 R180, [R213+0xb880] ;  /* 0x00b88000d5b4783b */ /* 0x000fee0000000200 */
[C---:B----4-:R-:W-:Y:S08]  /*1cc00*/  HMMA.16816.F32 R12, R176.reuse, R156, R12 ;  /* 0x0000009cb00c723c */ /* 0x050ff0000000180c */
[C---:B------:R-:W-:Y:S01]  /*1cc10*/  HMMA.16816.F32 R16, R176.reuse, R158, R16 ;  /* 0x0000009eb010723c */ /* 0x040fe20000001810 */
[----:B------:R-:W1:Y:S07]  /*1cc20*/  LDSM.16.M88.4 R156, [R214+0x4000] ;  /* 0x00400000d69c783b */ /* 0x000e6e0000000200 */
[C---:B--2---:R-:W-:Y:S08]  /*1cc30*/  HMMA.16816.F32 R20, R176.reuse, R184, R20 ;  /* 0x000000b8b014723c */ /* 0x044ff00000001814 */
[----:B------:R-:W-:Y:S01]  /*1cc40*/  HMMA.16816.F32 R24, R176, R186, R24 ;  /* 0x000000bab018723c */ /* 0x000fe20000001818 */
[----:B------:R-:W2:Y:S04]  /*1cc50*/  LDSM.16.M88.4 R176, [R213+0xc080] ;  /* 0x00c08000d5b0783b */ /* 0x000ea80000000200 */
[----:B------:R-:W4:Y:S03]  /*1cc60*/  LDSM.16.M88.4 R184, [R213+0xc880] ;  /* 0x00c88000d5b8783b */ /* 0x000f260000000200 */
[C---:B-----5:R-:W-:Y:S08]  /*1cc70*/  HMMA.16816.F32 R4, R164.reuse, R168, R4 ;  /* 0x000000a8a404723c */ /* 0x060ff00000001804 */
[C---:B------:R-:W-:Y:S01]  /*1cc80*/  HMMA.16816.F32 R8, R164.reuse, R170, R8 ;  /* 0x000000aaa408723c */ /* 0x040fe20000001808 */
[----:B------:R-:W-:Y:S07]  /*1cc90*/  LDSM.16.M88.4 R168, [R200] ;  /* 0x00000000c8a8783b */ /* 0x000fee0000000200 */
[C---:B------:R-:W-:Y:S08]  /*1cca0*/  HMMA.16816.F32 R12, R164.reuse, R160, R12 ;  /* 0x000000a0a40c723c */ /* 0x040ff0000000180c */
[C---:B------:R-:W-:Y:S01]  /*1ccb0*/  HMMA.16816.F32 R16, R164.reuse, R162, R16 ;  /* 0x000000a2a410723c */ /* 0x040fe20000001810 */
[----:B------:R-:W5:Y:S07]  /*1ccc0*/  LDSM.16.M88.4 R160, [R212+0x4000] ;  /* 0x00400000d4a0783b */ /* 0x000f6e0000000200 */
[C---:B------:R-:W-:Y:S08]  /*1ccd0*/  HMMA.16816.F32 R20, R164.reuse, R172, R20 ;  /* 0x000000aca414723c */ /* 0x040ff00000001814 */
[----:B------:R-:W-:Y:S01]  /*1cce0*/  HMMA.16816.F32 R24, R164, R174, R24 ;  /* 0x000000aea418723c */ /* 0x000fe20000001818 */
[----:B------:R-:W3:Y:S04]  /*1ccf0*/  LDSM.16.M88.4 R164, [R199] ;  /* 0x00000000c7a4783b */ /* 0x000ee80000000200 */
[----:B------:R-:W3:Y:S03]  /*1cd00*/  LDSM.16.M88.4 R172, [R198] ;  /* 0x00000000c6ac783b */ /* 0x000ee60000000200 */
[C---:B-1----:R-:W-:Y:S08]  /*1cd10*/  HMMA.16816.F32 R4, R156.reuse, R180, R4 ;  /* 0x000000b49c04723c */ /* 0x042ff00000001804 */
[C---:B------:R-:W-:Y:S01]  /*1cd20*/  HMMA.16816.F32 R8, R156.reuse, R182, R8 ;  /* 0x000000b69c08723c */ /* 0x040fe20000001808 */
[----:B------:R-:W-:Y:S07]  /*1cd30*/  LDSM.16.M88.4 R180, [R207+0xb880] ;  /* 0x00b88000cfb4783b */ /* 0x000fee0000000200 */
[C---:B--2---:R-:W-:Y:S08]  /*1cd40*/  HMMA.16816.F32 R12, R156.reuse, R176, R12 ;  /* 0x000000b09c0c723c */ /* 0x044ff0000000180c */
[C---:B------:R-:W-:Y:S01]  /*1cd50*/  HMMA.16816.F32 R16, R156.reuse, R178, R16 ;  /* 0x000000b29c10723c */ /* 0x040fe20000001810 */
[----:B------:R-:W1:Y:S07]  /*1cd60*/  LDSM.16.M88.4 R176, [R210+0x4000] ;  /* 0x00400000d2b0783b */ /* 0x000e6e0000000200 */
[C---:B----4-:R-:W-:Y:S08]  /*1cd70*/  HMMA.16816.F32 R20, R156.reuse, R184, R20 ;  /* 0x000000b89c14723c */ /* 0x050ff00000001814 */
[----:B------:R-:W-:Y:S01]  /*1cd80*/  HMMA.16816.F32 R24, R156, R186, R24 ;  /* 0x000000ba9c18723c */ /* 0x000fe20000001818 */
[----:B------:R-:W2:Y:S04]  /*1cd90*/  LDSM.16.M88.4 R156, [R207+0xc080] ;  /* 0x00c08000cf9c783b */ /* 0x000ea80000000200 */
[----:B------:R-:W4:Y:S03]  /*1cda0*/  LDSM.16.M88.4 R184, [R207+0xc880] ;  /* 0x00c88000cfb8783b */ /* 0x000f260000000200 */
[C---:B-----5:R-:W-:Y:S08]  /*1cdb0*/  HMMA.16816.F32 R4, R160.reuse, R168, R4 ;  /* 0x000000a8a004723c */ /* 0x060ff00000001804 */
[C---:B------:R-:W-:Y:S01]  /*1cdc0*/  HMMA.16816.F32 R8, R160.reuse, R170, R8 ;  /* 0x000000aaa008723c */ /* 0x040fe20000001808 */
[----:B------:R-:W-:Y:S07]  /*1cdd0*/  LDSM.16.M88.4 R168, [R201+0x1800] ;  /* 0x00180000c9a8783b */ /* 0x000fee0000000200 */
[C---:B---3--:R-:W-:Y:S08]  /*1cde0*/  HMMA.16816.F32 R12, R160.reuse, R164, R12 ;  /* 0x000000a4a00c723c */ /* 0x048ff0000000180c */
[C---:B------:R-:W-:Y:S01]  /*1cdf0*/  HMMA.16816.F32 R16, R160.reuse, R166, R16 ;  /* 0x000000a6a010723c */ /* 0x040fe20000001810 */
[----:B------:R-:W3:Y:S07]  /*1ce00*/  LDSM.16.M88.4 R164, [R209+0x4000] ;  /* 0x00400000d1a4783b */ /* 0x000eee0000000200 */
[C---:B------:R-:W-:Y:S08]  /*1ce10*/  HMMA.16816.F32 R20, R160.reuse, R172, R20 ;  /* 0x000000aca014723c */ /* 0x040ff00000001814 */
[----:B------:R-:W-:Y:S01]  /*1ce20*/  HMMA.16816.F32 R24, R160, R174, R24 ;  /* 0x000000aea018723c */ /* 0x000fe20000001818 */
[----:B------:R-:W5:Y:S04]  /*1ce30*/  LDSM.16.M88.4 R160, [R201+0x2000] ;  /* 0x00200000c9a0783b */ /* 0x000f680000000200 */
[----:B------:R-:W3:Y:S03]  /*1ce40*/  LDSM.16.M88.4 R172, [R201+0x2800] ;  /* 0x00280000c9ac783b */ /* 0x000ee60000000200 */
        /* <DEDUP_REMOVED lines=10> */
[C---:B---3--:R-:W-:Y:S08]  /*1cef0*/  HMMA.16816.F32 R4, R164.reuse, R168, R4 ;  /* 0x000000a8a404723c */ /* 0x048ff00000001804 */
[C---:B------:R-:W-:Y:S01]  /*1cf00*/  HMMA.16816.F32 R8, R164.reuse, R170, R8 ;  /* 0x000000aaa408723c */ /* 0x040fe20000001808 */
[----:B------:R-:W-:Y:S07]  /*1cf10*/  LDSM.16.M88.4 R168, [R197] ;  /* 0x00000000c5a8783b */ /* 0x000fee0000000200 */
[C---:B-----5:R-:W-:Y:S08]  /*1cf20*/  HMMA.16816.F32 R12, R164.reuse, R160, R12 ;  /* 0x000000a0a40c723c */ /* 0x060ff0000000180c */
[C---:B------:R-:W-:Y:S01]  /*1cf30*/  HMMA.16816.F32 R16, R164.reuse, R162, R16 ;  /* 0x000000a2a410723c */ /* 0x040fe20000001810 */
[----:B------:R-:W3:Y:S07]  /*1cf40*/  LDSM.16.M88.4 R160, [R212+0x8000] ;  /* 0x00800000d4a0783b */ /* 0x000eee0000000200 */
[C---:B------:R-:W-:Y:S08]  /*1cf50*/  HMMA.16816.F32 R20, R164.reuse, R172, R20 ;  /* 0x000000aca414723c */ /* 0x040ff00000001814 */
[----:B------:R-:W-:Y:S01]  /*1cf60*/  HMMA.16816.F32 R24, R164, R174, R24 ;  /* 0x000000aea418723c */ /* 0x000fe20000001818 */
[----:B------:R-:W5:Y:S04]  /*1cf70*/  LDSM.16.M88.4 R164, [R196] ;  /* 0x00000000c4a4783b */ /* 0x000f680000000200 */
        /* <DEDUP_REMOVED lines=13> */
[----:B------:R-:W-:Y:S07]  /*1d050*/  LDSM.16.M88.4 R168, [R201+0x3000] ;  /* 0x00300000c9a8783b */ /* 0x000fee0000000200 */
[C---:B-----5:R-:W-:Y:S08]  /*1d060*/  HMMA.16816.F32 R12, R160.reuse, R164, R12 ;  /* 0x000000a4a00c723c */ /* 0x060ff0000000180c */
        /* <DEDUP_REMOVED lines=46> */
[C---:B-1----:R-:W-:Y:S01]  /*1d350*/  HMMA.16816.F32 R4, R176.reuse, R180, R4 ;  /* 0x000000b4b004723c */ /* 0x042fe20000001804 */
[----:B------:R-:W-:Y:S04]  /*1d360*/  DEPBAR.LE SB0, 0x0 ;  /* 0x000080000000791a */ /* 0x000fe80000000000 */
[----:B------:R-:W-:Y:S03]  /*1d370*/  BAR.SYNC.DEFER_BLOCKING 0x0 ;  /* 0x0000000000007b1d */ /* 0x000fe60000010000 */
[C---:B------:R-:W-:Y:S08]  /*1d380*/  HMMA.16816.F32 R8, R176.reuse, R182, R8 ;  /* 0x000000b6b008723c */ /* 0x040ff00000001808 */
[C---:B--2---:R-:W-:Y:S08]  /*1d390*/  HMMA.16816.F32 R12, R176.reuse, R156, R12 ;  /* 0x0000009cb00c723c */ /* 0x044ff0000000180c */
[C---:B------:R-:W-:Y:S08]  /*1d3a0*/  HMMA.16816.F32 R16, R176.reuse, R158, R16 ;  /* 0x0000009eb010723c */ /* 0x040ff00000001810 */
[C---:B----4-:R-:W-:Y:S08]  /*1d3b0*/  HMMA.16816.F32 R20, R176.reuse, R184, R20 ;  /* 0x000000b8b014723c */ /* 0x050ff00000001814 */
[----:B------:R-:W-:Y:S08]  /*1d3c0*/  HMMA.16816.F32 R24, R176, R186, R24 ;  /* 0x000000bab018723c */ /* 0x000ff00000001818 */
[C---:B---3--:R-:W-:Y:S08]  /*1d3d0*/  HMMA.16816.F32 R4, R164.reuse, R168, R4 ;  /* 0x000000a8a404723c */ /* 0x048ff00000001804 */
[C---:B------:R-:W-:Y:S08]  /*1d3e0*/  HMMA.16816.F32 R8, R164.reuse, R170, R8 ;  /* 0x000000aaa408723c */ /* 0x040ff00000001808 */
[C---:B-----5:R-:W-:Y:S08]  /*1d3f0*/  HMMA.16816.F32 R12, R164.reuse, R160, R12 ;  /* 0x000000a0a40c723c */ /* 0x060ff0000000180c */
[C---:B------:R-:W-:Y:S08]  /*1d400*/  HMMA.16816.F32 R16, R164.reuse, R162, R16 ;  /* 0x000000a2a410723c */ /* 0x040ff00000001810 */
[C---:B------:R-:W-:Y:S08]  /*1d410*/  HMMA.16816.F32 R20, R164.reuse, R172, R20 ;  /* 0x000000aca414723c */ /* 0x040ff00000001814 */
[----:B------:R-:W-:Y:S01]  /*1d420*/  HMMA.16816.F32 R24, R164, R174, R24 ;  /* 0x000000aea418723c */ /* 0x000fe20000001818 */
[----:B------:R-:W-:-:S07]  /*1d430*/  @P0 BRA `(.L_x_1172) ;  /* 0x0000040000000947 */ /* 0x000fce0003800000 */
[----:B------:R-:W-:Y:S01]  /*1d440*/  ISETP.GE.AND P1, PT, R236, 0x1, PT ;  /* 0x00000001ec00780c */ /* 0x000fe20003f26270 */
[----:B------:R-:W-:Y:S01]  /*1d450*/  UIADD3 UR13, UR12, -0x1, URZ ;  /* 0xffffffff0c0d7890 */ /* 0x000fe2000fffe03f */
[C---:B------:R-:W-:Y:S01]  /*1d460*/  IADD3 R3, R220.reuse, 0x40, RZ ;  /* 0x00000040dc037810 */ /* 0x040fe20007ffe0ff */
[----:B------:R-:W-:Y:S01]  /*1d470*/  ULDC.64 UR4, c[0x0][0x1e0] ;  /* 0x0000780000047ab9 */ /* 0x000fe20000000a00 */
[C---:B------:R-:W-:Y:S01]  /*1d480*/  IADD3 R157, R220.reuse, 0x80, RZ ;  /* 0x00000080dc9d7810 */ /* 0x040fe20007ffe0ff */
[----:B------:R-:W-:Y:S02]  /*1d490*/  USHF.R.S32.HI UR11, URZ, 0x1f, UR13 ;  /* 0x0000001f3f0b7899 */ /* 0x000fe4000801140d */
        /* <DEDUP_REMOVED lines=58> */
.L_x_1172:
        /* <DEDUP_REMOVED lines=35> */
.L_x_1175:
[----:B------:R-:W-:Y:S04]  /*1da70*/  MOV R156, c[0x0][0x32c] ;  /* 0x0000cb00009c7a02 */ /* 0x000fe80000000f00 */
[----:B------:R-:W-:Y:S11]  /*1da80*/  ISETP.NE.AND P0, PT, R156, 0x1, PT ;  /* 0x000000019c00780c */ /* 0x000ff60003f05270 */
[----:B------:R-:W-:Y:S02]  /*1da90*/  @!UPT UIADD3 URZ, URZ, URZ, URZ ;  /* 0x0000003f3f3ff290 */ /* 0x000fe4000fffe03f */
[----:B------:R-:W-:Y:S05]  /*1daa0*/  @P0 IMAD.HI.U32 R156, R158, c[0x0][0x330], RZ ;  /* 0x0000cc009e9c0a27 */ /* 0x000fea00078e00ff */
[----:B------:R-:W-:Y:S02]  /*1dab0*/  @P0 SHF.R.U32.HI R158, RZ, c[0x0][0x334], R156 ;  /* 0x0000cd00ff9e0a19 */ /* 0x000fe4000001169c */
.L_x_1176:
[----:B------:R-:W-:Y:S05]  /*1dac0*/  BSYNC B0 ;  /* 0x0000000000007941 */ /* 0x000fea0003800000 */
.L_x_1174:
[----:B------:R-:W-:Y:S05]  /*1dad0*/  IMAD R158, R158, c[0x0][0x32c], R3 ;  /* 0x0000cb009e9e7a24 */ /* 0x000fea00078e0203 */
[----:B------:R-:W-:Y:S02]  /*1dae0*/  IADD3 R156, R158, c[0x0][0x32c], RZ ;  /* 0x0000cb009e9c7a10 */ /* 0x000fe40007ffe0ff */
[----:B------:R-:W-:Y:S02]  /*1daf0*/  IMNMX R161, R161, R158, !PT ;  /* 0x0000009ea1a17217 */ /* 0x000fe40007800200 */
[----:B------:R-:W-:Y:S02]  /*1db00*/  IMNMX R163, R163, R156, PT ;  /* 0x0000009ca3a37217 */ /* 0x000fe40003800200 */
.L_x_1173:
        /* <DEDUP_REMOVED lines=31> */
[----:B------:R-:W-:Y:S02]  /*1dd00*/  FSEL R166, R8, -INF , !P1 ;  /* 0xff80000008a67808 */ /* 0x000fe40004800000 */
        /* <DEDUP_REMOVED lines=10> */
[----:B------:R-:W-:Y:S01]  /*1ddb0*/  PLOP3.LUT P1, PT, PT, PT, UP5, 0x40, 0x0 ;  /* 0x000000000000781c */ /* 0x000fe20003f2e858 */
[----:B------:R-:W1:Y:S01]  /*1ddc0*/  SHFL.IDX PT, R12, R167, 0x1, 0x1c1f ;  /* 0x003c1f00a70c7f89 */ /* 0x000e6200000e0000 */
        /* <DEDUP_REMOVED lines=11> */
[----:B------:R-:W-:Y:S01]  /*1de80*/  ISETP.GT.AND P0, PT, R161, 0x21, P0 ;  /* 0x00000021a100780c */ /* 0x000fe20000704270 */
[--C-:B-1----:R-:W-:Y:S01]  /*1de90*/  IMAD.IADD R4, R159, 0x1, R12.reuse ;  /* 0x000000019f047824 */ /* 0x102fe200078e020c */
[----:B------:R-:W-:Y:S01]  /*1dea0*/  ISETP.LT.OR P1, PT, R163, 0x21, P1 ;  /* 0x00000021a300780c */ /* 0x000fe20000f21670 */
[----:B------:R-:W-:Y:S01]  /*1deb0*/  IMAD.IADD R8, R157, 0x1, R12 ;  /* 0x000000019d087824 */ /* 0x000fe200078e020c */
        /* <DEDUP_REMOVED lines=28> */
.L_x_1179:
[----:B------:R-:W-:Y:S04]  /*1e080*/  MOV R5, c[0x0][0x32c] ;  /* 0x0000cb0000057a02 */ /* 0x000fe80000000f00 */
[----:B------:R-:W-:Y:S11]  /*1e090*/  ISETP.NE.AND P0, PT, R5, 0x1, PT ;  /* 0x000000010500780c */ /* 0x000ff60003f05270 */
[----:B------:R-:W-:Y:S02]  /*1e0a0*/  @!UPT UIADD3 URZ, URZ, URZ, URZ ;  /* 0x0000003f3f3ff290 */ /* 0x000fe4000fffe03f */
[----:B------:R-:W-:Y:S05]  /*1e0b0*/  @P0 IMAD.HI.U32 R5, R12, c[0x0][0x330], RZ ;  /* 0x0000cc000c050a27 */ /* 0x000fea00078e00ff */
[----:B------:R-:W-:Y:S02]  /*1e0c0*/  @P0 SHF.R.U32.HI R12, RZ, c[0x0][0x334], R5 ;  /* 0x0000cd00ff0c0a19 */ /* 0x000fe40000011605 */
.L_x_1180:
[----:B------:R-:W-:Y:S05]  /*1e0d0*/  BSYNC B0 ;  /* 0x0000000000007941 */ /* 0x000fea0003800000 */
.L_x_1178:
[----:B------:R-:W-:Y:S05]  /*1e0e0*/  IMAD R3, R12, c[0x0][0x32c], R3 ;  /* 0x0000cb000c037a24 */ /* 0x000fea00078e0203 */
[----:B------:R-:W-:Y:S02]  /*1e0f0*/  IADD3 R5, R3, c[0x0][0x32c], RZ ;  /* 0x0000cb0003057a10 */ /* 0x000fe40007ffe0ff */
[----:B------:R-:W-:Y:S02]  /*1e100*/  IMNMX R8, R8, R3, !PT ;  /* 0x0000000308087217 */ /* 0x000fe40007800200 */
[----:B------:R-:W-:Y:S02]  /*1e110*/  IMNMX R4, R4, R5, PT ;  /* 0x0000000504047217 */ /* 0x000fe40003800200 */
.L_x_1177:
        /* <DEDUP_REMOVED lines=31> */
[----:B------:R-:W-:Y:S02]  /*1e310*/  ISETP.LT.OR P0, PT, R4, 0x9, P0 ;  /* 0x000000090400780c */ /* 0x000fe40000701670 */
        /* <DEDUP_REMOVED lines=12> */
[----:B------:R-:W-:Y:S02]  /*1e3e0*/  FSEL R163, R14, -INF , !P0 ;  /* 0xff8000000ea37808 */ /* 0x000fe40004000000 */
[----:B------:R-:W-:Y:S02]  /*1e3f0*/  FMNMX.FTZ R6, R238, R3, !PT ;  /* 0x00000003ee067209 */ /* 0x000fe40007810000 */
[----:B------:R-:W-:Y:S02]  /*1e400*/  ISETP.GT.AND P0, PT, R8, 0x11, P2 ;  /* 0x000000110800780c */ /* 0x000fe40001704270 */
[----:B------:R-:W-:Y:S02]  /*1e410*/  FMNMX.FTZ R5, R237, R6, !PT ;  /* 0x00000006ed057209 */ /* 0x000fe40007810000 */
[----:B------:R-:W-:Y:S02]  /*1e420*/  FMNMX.FTZ R6, R25, R0, !PT ;  /* 0x0000000019067209 */ /* 0x000fe40007810000 */
[----:B------:R-:W-:Y:S02]  /*1e430*/  ISETP.LT.OR P0, PT, R4, 0x12, P0 ;  /* 0x000000120400780c */ /* 0x000fe40000701670 */
[----:B------:R-:W-:Y:S02]  /*1e440*/  PLOP3.LUT P1, PT, PT, PT, UP5, 0x40, 0x0 ;  /* 0x000000000000781c */ /* 0x000fe40003f2e858 */
[----:B------:R-:W-:Y:S02]  /*1e450*/  FSEL R159, R15, -INF , !P0 ;  /* 0xff8000000f9f7808 */ /* 0x000fe40004000000 */
[----:B------:R-:W-:Y:S02]  /*1e460*/  FMNMX.FTZ R6, R21, R6, !PT ;  /* 0x0000000615067209 */ /* 0x000fe40007810000 */
[----:B------:R-:W-:Y:S02]  /*1e470*/  ISETP.GT.AND P1, PT, R8, 0x18, P1 ;  /* 0x000000180800780c */ /* 0x000fe40000f24270 */
[----:B------:R-:W-:Y:S02]  /*1e480*/  PLOP3.LUT P0, PT, PT, PT, UP4, 0x40, 0x0 ;  /* 0x000000000000781c */ /* 0x000fe40003f0e848 */
[----:B------:R-:W-:Y:S02]  /*1e490*/  FMNMX.FTZ R10, R17, R6, !PT ;  /* 0x00000006110a7209 */ /* 0x000fe40007810000 */
[----:B------:R-:W-:Y:S02]  /*1e4a0*/  ISETP.LT.OR P1, PT, R4, 0x19, P1 ;  /* 0x000000190400780c */ /* 0x000fe40000f21670 */
[----:B------:R-:W-:Y:S02]  /*1e4b0*/  ISETP.GT.AND P0, PT, R8, 0x19, P0 ;  /* 0x000000190800780c */ /* 0x000fe40000704270 */
[----:B------:R-:W-:Y:S02]  /*1e4c0*/  FSEL R157, R18, -INF , !P1 ;  /* 0xff800000129d7808 */ /* 0x000fe40004800000 */
[----:B------:R-:W-:Y:S02]  /*1e4d0*/  ISETP.LT.OR P0, PT, R4, 0x1a, P0 ;  /* 0x0000001a0400780c */ /* 0x000fe40000701670 */
[----:B------:R-:W-:Y:S02]  /*1e4e0*/  FMNMX.FTZ R10, R13, R10, !PT ;  /* 0x0000000a0d0a7209 */ /* 0x000fe40007810000 */
        /* <DEDUP_REMOVED lines=13> */
[----:B------:R-:W-:Y:S02]  /*1e5c0*/  FMNMX.FTZ R10, R161, R10, !PT ;  /* 0x0000000aa10a7209 */ /* 0x000fe40007810000 */
[----:B------:R-:W-:Y:S02]  /*1e5d0*/  ISETP.GT.AND P1, PT, R8, 0x28, P1 ;  /* 0x000000280800780c */ /* 0x000fe40000f24270 */
[----:B------:R-:W-:Y:S01]  /*1e5e0*/  PLOP3.LUT P0, PT, PT, PT, UP0, 0x40, 0x0 ;  /* 0x000000000000781c */ /* 0x000fe20003f0e808 */
[----:B------:R-:W-:Y:S01]  /*1e5f0*/  UISETP.GT.AND UP0, UPT, UR12, UR6, UPT ;  /* 0x000000060c00728c */ /* 0x000fe2000bf04270 */
[----:B------:R-:W-:Y:S01]  /*1e600*/  ISETP.LT.OR P1, PT, R4, 0x29, P1 ;  /* 0x000000290400780c */ /* 0x000fe20000f21670 */
[----:B------:R-:W-:Y:S01]  /*1e610*/  UIADD3 UR12, UR12, -0x1, URZ ;  /* 0xffffffff0c0c7890 */ /* 0x000fe2000fffe03f */
[----:B------:R-:W-:Y:S02]  /*1e620*/  ISETP.GT.AND P0, PT, R8, 0x29, P0 ;  /* 0x000000290800780c */ /* 0x000fe40000704270 */
[----:B------:R-:W-:Y:S02]  /*1e630*/  FMNMX.FTZ R8, R187, R10, !PT ;  /* 0x0000000abb087209 */ /* 0x000fe40007810000 */
[----:B------:R-:W-:Y:S02]  /*1e640*/  FSEL R183, R26, -INF , !P1 ;  /* 0xff8000001ab77808 */ /* 0x000fe40004800000 */
[----:B------:R-:W-:Y:S02]  /*1e650*/  ISETP.LT.OR P0, PT, R4, 0x2a, P0 ;  /* 0x0000002a0400780c */ /* 0x000fe40000701670 */
[----:B------:R-:W-:Y:S02]  /*1e660*/  FMNMX.FTZ R5, R186, R5, !PT ;  /* 0x00000005ba057209 */ /* 0x000fe40007810000 */
[----:B------:R-:W-:Y:S02]  /*1e670*/  FMNMX.FTZ R4, R185, R8, !PT ;  /* 0x00000008b9047209 */ /* 0x000fe40007810000 */
[----:B------:R-:W-:Y:S02]  /*1e680*/  FSEL R9, R27, -INF , !P0 ;  /* 0xff8000001b097808 */ /* 0x000fe40004000000 */
[----:B------:R-:W-:Y:S02]  /*1e690*/  FMNMX.FTZ R3, R184, R5, !PT ;  /* 0x00000005b8037209 */ /* 0x000fe40007810000 */
[----:B------:R-:W-:Y:S03]  /*1e6a0*/  FMNMX.FTZ R4, R183, R4, !PT ;  /* 0x00000004b7047209 */ /* 0x000fe60007810000 */
[----:B------:R-:W-:Y:S01]  /*1e6b0*/  SHFL.BFLY PT, R6, R3, 0x2, 0x1f ;  /* 0x0c401f0003067f89 */ /* 0x000fe200000e0000 */
[----:B------:R-:W-:Y:S07]  /*1e6c0*/  FMNMX.FTZ R7, R9, R4, !PT ;  /* 0x0000000409077209 */ /* 0x000fee0007810000 */
[----:B------:R-:W1:Y:S02]  /*1e6d0*/  SHFL.BFLY PT, R4, R7, 0x2, 0x1f ;  /* 0x0c401f0007047f89 */ /* 0x000e6400000e0000 */
[----:B-1----:R-:W-:Y:S02]  /*1e6e0*/  FMNMX.FTZ R5, R7, R4, !PT ;  /* 0x0000000407057209 */ /* 0x002fe40007810000 */
[----:B------:R-:W-:Y:S04]  /*1e6f0*/  FMNMX.FTZ R6, R3, R6, !PT ;  /* 0x0000000603067209 */ /* 0x000fe80007810000 */
[----:B------:R-:W1:Y:S08]  /*1e700*/  SHFL.BFLY PT, R8, R5, 0x1, 0x1f ;  /* 0x0c201f0005087f89 */ /* 0x000e7000000e0000 */
[----:B------:R-:W2:Y:S01]  /*1e710*/  SHFL.BFLY PT, R3, R6, 0x1, 0x1f ;  /* 0x0c201f0006037f89 */ /* 0x000ea200000e0000 */
[----:B-1----:R-:W-:Y:S05]  /*1e720*/  FMNMX.FTZ R8, R5, R8, !PT ;  /* 0x0000000805087209 */ /* 0x002fea0007810000 */
[----:B------:R-:W-:Y:S01]  /*1e730*/  FMUL.FTZ R182, R8, c[0x0][0x2d0] ;  /* 0x0000b40008b67a20 */ /* 0x000fe20000410000 */
[----:B--2---:R-:W-:Y:S04]  /*1e740*/  FMNMX.FTZ R3, R6, R3, !PT ;  /* 0x0000000306037209 */ /* 0x004fe80007810000 */
[C---:B------:R-:W-:Y:S01]  /*1e750*/  FSETP.NEU.FTZ.AND P0, PT, R3.reuse, -INF , PT ;  /* 0xff8000000300780b */ /* 0x040fe20003f1d000 */
[C---:B------:R-:W-:Y:S03]  /*1e760*/  FMUL.FTZ R239, R3.reuse, c[0x0][0x2d0] ;  /* 0x0000b40003ef7a20 */ /* 0x040fe60000410000 */
[----:B------:R-:W-:Y:S02]  /*1e770*/  FSEL R7, R3, RZ, P0 ;  /* 0x000000ff03077208 */ /* 0x000fe40000000000 */
[----:B------:R-:W-:Y:S02]  /*1e780*/  FSEL R239, R239, RZ, P0 ;  /* 0x000000ffefef7208 */ /* 0x000fe40000000000 */
[----:B------:R-:W-:Y:S01]  /*1e790*/  FSETP.NEU.FTZ.AND P0, PT, R8, -INF , PT ;  /* 0xff8000000800780b */ /* 0x000fe20003f1d000 */
[----:B------:R-:W-:Y:S02]  /*1e7a0*/  FADD.FTZ R2, -R7, R2 ;  /* 0x0000000207027221 */ /* 0x000fe40000010100 */
[--C-:B------:R-:W-:Y:S01]  /*1e7b0*/  FFMA.FTZ R176, R165, c[0x0][0x2d0], -R239.reuse ;  /* 0x0000b400a5b07a23 */ /* 0x100fe200000108ef */
[----:B------:R-:W-:Y:S01]  /*1e7c0*/  FSEL R182, R182, RZ, P0 ;  /* 0x000000ffb6b67208 */ /* 0x000fe20000000000 */
[--C-:B------:R-:W-:Y:S01]  /*1e7d0*/  FFMA.FTZ R11, R168, c[0x0][0x2d0], -R239.reuse ;  /* 0x0000b400a80b7a23 */ /* 0x100fe200000108ef */
[----:B------:R-:W-:Y:S01]  /*1e7e0*/  FSEL R5, R8, RZ, P0 ;  /* 0x000000ff08057208 */ /* 0x000fe20000000000 */
[--C-:B------:R-:W-:Y:S01]  /*1e7f0*/  FFMA.FTZ R10, R166, c[0x0][0x2d0], -R239.reuse ;  /* 0x0000b400a60a7a23 */ /* 0x100fe200000108ef */
[----:B------:R-:W-:Y:S01]  /*1e800*/  LDSM.16.MT88.4 R168, [R204+0x6080] ;  /* 0x00608000cca8783b */ /* 0x000fe20000004200 */
[----:B------:R-:W-:Y:S01]  /*1e810*/  FFMA.FTZ R179, R17, c[0x0][0x2d0], -R182 ;  /* 0x0000b40011b37a23 */ /* 0x000fe200000108b6 */
[----:B------:R-:W-:Y:S01]  /*1e820*/  MUFU.EX2 R176, R176 ;  /* 0x000000b000b07308 */ /* 0x000fe20000000800 */
[----:B------:R-:W-:Y:S01]  /*1e830*/  FADD.FTZ R5, -R5, R0 ;  /* 0x0000000005057221 */ /* 0x000fe20000010100 */
[----:B------:R-:W-:Y:S01]  /*1e840*/  PLOP3.LUT P0, PT, PT, PT, UP0, 0x80, 0x0 ;  /* 0x000000000000781c */ /* 0x000fe20003f0f008 */
[--C-:B------:R-:W-:Y:S02]  /*1e850*/  FFMA.FTZ R177, R164, c[0x0][0x2d0], -R239.reuse ;  /* 0x0000b400a4b17a23 */ /* 0x100fe400000108ef */
[--C-:B------:R-:W-:Y:S01]  /*1e860*/  FFMA.FTZ R181, R25, c[0x0][0x2d0], -R182.reuse ;  /* 0x0000b40019b57a23 */ /* 0x100fe200000108b6 */
[----:B------:R-:W1:Y:S01]  /*1e870*/  LDSM.16.MT88.4 R16, [R208+0x4080] ;  /* 0x00408000d010783b */ /* 0x000e620000004200 */
[--C-:B------:R-:W-:Y:S02]  /*1e880*/  FFMA.FTZ R180, R21, c[0x0][0x2d0], -R182.reuse ;  /* 0x0000b40015b47a23 */ /* 0x100fe400000108b6 */
[----:B------:R-:W-:Y:S01]  /*1e890*/  FMUL.FTZ R0, R5, c[0x0][0x2d0] ;  /* 0x0000b40005007a20 */ /* 0x000fe20000410000 */
[----:B------:R-:W2:Y:S01]  /*1e8a0*/  MUFU.EX2 R11, R11 ;  /* 0x0000000b000b7308 */ /* 0x000ea20000000800 */
[--C-:B------:R-:W-:Y:S02]  /*1e8b0*/  FFMA.FTZ R178, R13, c[0x0][0x2d0], -R182.reuse ;  /* 0x0000b4000db27a23 */ /* 0x100fe400000108b6 */
[----:B------:R-:W-:Y:S01]  /*1e8c0*/  FMUL.FTZ R4, R2, c[0x0][0x2d0] ;  /* 0x0000b40002047a20 */ /* 0x000fe20000410000 */
[----:B------:R-:W3:Y:S01]  /*1e8d0*/  LDSM.16.MT88.4 R20, [R206+0x4080] ;  /* 0x00408000ce14783b */ /* 0x000ee20000004200 */
[--C-:B------:R-:W-:Y:S02]  /*1e8e0*/  FFMA.FTZ R240, R162, c[0x0][0x2d0], -R239.reuse ;  /* 0x0000b400a2f07a23 */ /* 0x100fe400000108ef */
[--C-:B------:R-:W-:Y:S02]  /*1e8f0*/  FFMA.FTZ R241, R160, c[0x0][0x2d0], -R239.reuse ;  /* 0x0000b400a0f17a23 */ /* 0x100fe400000108ef */
[--C-:B------:R-:W-:Y:S01]  /*1e900*/  FFMA.FTZ R243, R158, c[0x0][0x2d0], -R239.reuse ;  /* 0x0000b4009ef37a23 */ /* 0x100fe200000108ef */
[----:B------:R-:W4:Y:S01]  /*1e910*/  MUFU.EX2 R2, R4 ;  /* 0x0000000400027308 */ /* 0x000f220000000800 */
[--C-:B------:R-:W-:Y:S01]  /*1e920*/  FFMA.FTZ R242, R156, c[0x0][0x2d0], -R239.reuse ;  /* 0x0000b4009cf27a23 */ /* 0x100fe200000108ef */
[----:B------:R-:W5:Y:S01]  /*1e930*/  LDSM.16.MT88.4 R24, [R205+0x4080] ;  /* 0x00408000cd18783b */ /* 0x000f620000004200 */
[--C-:B------:R-:W-:Y:S02]  /*1e940*/  FFMA.FTZ R244, R163, c[0x0][0x2d0], -R182.reuse ;  /* 0x0000b400a3f47a23 */ /* 0x100fe400000108b6 */
[--C-:B------:R-:W-:Y:S02]  /*1e950*/  FFMA.FTZ R245, R159, c[0x0][0x2d0], -R182.reuse ;  /* 0x0000b4009ff57a23 */ /* 0x100fe400000108b6 */
[--C-:B------:R-:W-:Y:S02]  /*1e960*/  FFMA.FTZ R247, R157, c[0x0][0x2d0], -R182.reuse ;  /* 0x0000b4009df77a23 */ /* 0x100fe400000108b6 */
[--C-:B------:R-:W-:Y:S01]  /*1e970*/  FFMA.FTZ R246, R161, c[0x0][0x2d0], -R182.reuse ;  /* 0x0000b400a1f67a23 */ /* 0x100fe200000108b6 */
[----:B------:R-:W1:Y:S01]  /*1e980*/  MUFU.EX2 R0, R0 ;  /* 0x0000000000007308 */ /* 0x000e620000000800 */
[----:B------:R-:W-:Y:S01]  /*1e990*/  LDSM.16.MT88.4 R156, [R204+0x4880] ;  /* 0x00488000cc9c783b */ /* 0x000fe20000004200 */
[--C-:B------:R-:W-:Y:S01]  /*1e9a0*/  FFMA.FTZ R238, R238, c[0x0][0x2d0], -R239.reuse ;  /* 0x0000b400eeee7a23 */ /* 0x100fe200000108ef */
[----:B--2---:R-:W-:Y:S01]  /*1e9b0*/  F2FP.PACK_AB R12, R11, R176 ;  /* 0x000000b00b0c723e */ /* 0x004fe200000000ff */
[--C-:B------:R-:W-:Y:S02]  /*1e9c0*/  FFMA.FTZ R237, R237, c[0x0][0x2d0], -R239.reuse ;  /* 0x0000b400eded7a23 */ /* 0x100fe400000108ef */
[--C-:B------:R-:W-:Y:S03]  /*1e9d0*/  FFMA.FTZ R186, R186, c[0x0][0x2d0], -R239.reuse ;  /* 0x0000b400baba7a23 */ /* 0x100fe600000108ef */
[----:B------:R-:W-:Y:S01]  /*1e9e0*/  LDSM.16.MT88.4 R160, [R208+0x6080] ;  /* 0x00608000d0a0783b */ /* 0x000fe20000004200 */
[----:B------:R-:W-:Y:S01]  /*1e9f0*/  MUFU.EX2 R10, R10 ;  /* 0x0000000a000a7308 */ /* 0x000fe20000000800 */
[----:B------:R-:W-:Y:S02]  /*1ea00*/  FFMA.FTZ R239, R184, c[0x0][0x2d0], -R239 ;  /* 0x0000b400b8ef7a23 */ /* 0x000fe400000108ef */
[--C-:B------:R-:W-:Y:S02]  /*1ea10*/  FFMA.FTZ R184, R187, c[0x0][0x2d0], -R182.reuse ;  /* 0x0000b400bbb87a23 */ /* 0x100fe400000108b6 */
[C---:B----4-:R-:W-:Y:S02]  /*1ea20*/  FMUL.FTZ R4, R2.reuse, R152 ;  /* 0x0000009802047220 */ /* 0x050fe40000410000 */
[C---:B------:R-:W-:Y:S01]  /*1ea30*/  FMUL.FTZ R5, R2.reuse, R153 ;  /* 0x0000009902057220 */ /* 0x040fe20000410000 */
[----:B------:R-:W-:Y:S01]  /*1ea40*/  LDSM.16.MT88.4 R164, [R205+0x6080] ;  /* 0x00608000cda4783b */ /* 0x000fe20000004200 */
[C---:B------:R-:W-:Y:S01]  /*1ea50*/  FMUL.FTZ R132, R2.reuse, R132 ;  /* 0x0000008402847220 */ /* 0x040fe20000410000 */
[----:B------:R-:W2:Y:S01]  /*1ea60*/  MUFU.EX2 R177, R177 ;  /* 0x000000b100b17308 */ /* 0x000ea20000000800 */
[C---:B------:R-:W-:Y:S02]  /*1ea70*/  FMUL.FTZ R133, R2.reuse, R133 ;  /* 0x0000008502857220 */ /* 0x040fe40000410000 */
[----:B------:R-:W-:Y:S02]  /*1ea80*/  FMUL.FTZ R136, R2, R136 ;  /* 0x0000008802887220 */ /* 0x000fe40000410000 */
[C---:B-1----:R-:W-:Y:S02]  /*1ea90*/  FMUL.FTZ R6, R0.reuse, R154 ;  /* 0x0000009a00067220 */ /* 0x042fe40000410000 */
[C---:B------:R-:W-:Y:S02]  /*1eaa0*/  FMUL.FTZ R7, R0.reuse, R155 ;  /* 0x0000009b00077220 */ /* 0x040fe40000410000 */
[C---:B------:R-:W-:Y:S01]  /*1eab0*/  FMUL.FTZ R134, R0.reuse, R134 ;  /* 0x0000008600867220 */ /* 0x040fe20000410000 */
[----:B------:R-:W-:Y:S01]  /*1eac0*/  MUFU.EX2 R181, R181 ;  /* 0x000000b500b57308 */ /* 0x000fe20000000800 */
[----:B------:R-:W-:Y:S01]  /*1ead0*/  FMUL.FTZ R135, R0, R135 ;  /* 0x0000008700877220 */ /* 0x000fe20000410000 */
[----:B------:R-:W-:Y:S01]  /*1eae0*/  LDSM.16.MT88.4 R152, [R205+0x4880] ;  /* 0x00488000cd98783b */ /* 0x000fe20000004200 */
[----:B------:R-:W-:Y:S02]  /*1eaf0*/  FMUL.FTZ R137, R2, R137 ;  /* 0x0000008902897220 */ /* 0x000fe40000410000 */
[C---:B------:R-:W-:Y:S02]  /*1eb00*/  FMUL.FTZ R138, R0.reuse, R138 ;  /* 0x0000008a008a7220 */ /* 0x040fe40000410000 */
[----:B------:R-:W-:Y:S02]  /*1eb10*/  FMUL.FTZ R139, R0, R139 ;  /* 0x0000008b008b7220 */ /* 0x000fe40000410000 */
[C---:B------:R-:W-:Y:S01]  /*1eb20*/  FMUL.FTZ R140, R2.reuse, R140 ;  /* 0x0000008c028c7220 */ /* 0x040fe20000410000 */
[----:B------:R-:W1:Y:S01]  /*1eb30*/  MUFU.EX2 R180, R180 ;  /* 0x000000b400b47308 */ /* 0x000e620000000800 */
[----:B------:R-:W-:Y:S02]  /*1eb40*/  FMUL.FTZ R141, R2, R141 ;  /* 0x0000008d028d7220 */ /* 0x000fe40000410000 */
[C---:B------:R-:W-:Y:S01]  /*1eb50*/  FMUL.FTZ R142, R0.reuse, R142 ;  /* 0x0000008e008e7220 */ /* 0x040fe20000410000 */
[----:B--2---:R-:W-:Y:S01]  /*1eb60*/  F2FP.PACK_AB R14, R177, R10 ;  /* 0x0000000ab10e723e */ /* 0x004fe200000000ff */
[----:B------:R-:W-:Y:S02]  /*1eb70*/  FMUL.FTZ R143, R0, R143 ;  /* 0x0000008f008f7220 */ /* 0x000fe40000410000 */
[C---:B------:R-:W-:Y:S02]  /*1eb80*/  FMUL.FTZ R144, R2.reuse, R144 ;  /* 0x0000009002907220 */ /* 0x040fe40000410000 */
[----:B------:R-:W-:Y:S01]  /*1eb90*/  FMUL.FTZ R145, R2, R145 ;  /* 0x0000009102917220 */ /* 0x000fe20000410000 */
[----:B------:R-:W-:Y:S01]  /*1eba0*/  MUFU.EX2 R179, R179 ;  /* 0x000000b300b37308 */ /* 0x000fe20000000800 */
[C---:B------:R-:W-:Y:S02]  /*1ebb0*/  FMUL.FTZ R146, R0.reuse, R146 ;  /* 0x0000009200927220 */ /* 0x040fe40000410000 */
[----:B------:R-:W-:Y:S02]  /*1ebc0*/  FMUL.FTZ R147, R0, R147 ;  /* 0x0000009300937220 */ /* 0x000fe40000410000 */
[C---:B------:R-:W-:Y:S02]  /*1ebd0*/  FMUL.FTZ R148, R2.reuse, R148 ;  /* 0x0000009402947220 */ /* 0x040fe40000410000 */
[----:B------:R-:W-:Y:S02]  /*1ebe0*/  FMUL.FTZ R149, R2, R149 ;  /* 0x0000009502957220 */ /* 0x000fe40000410000 */
[C---:B------:R-:W-:Y:S01]  /*1ebf0*/  FMUL.FTZ R150, R0.reuse, R150 ;  /* 0x0000009600967220 */ /* 0x040fe20000410000 */
[----:B------:R-:W2:Y:S01]  /*1ec00*/  MUFU.EX2 R178, R178 ;  /* 0x000000b200b27308 */ /* 0x000ea20000000800 */
[----:B------:R-:W-:Y:S02]  /*1ec10*/  FMUL.FTZ R151, R0, R151 ;  /* 0x0000009700977220 */ /* 0x000fe40000410000 */
[----:B------:R-:W-:Y:S01]  /*1ec20*/  FMUL.FTZ R28, R2, R28 ;  /* 0x0000001c021c7220 */ /* 0x000fe20000410000 */
[----:B-1----:R-:W-:Y:S01]  /*1ec30*/  F2FP.PACK_AB R13, R180, R181 ;  /* 0x000000b5b40d723e */ /* 0x002fe200000000ff */
        /* <DEDUP_REMOVED lines=9> */
[----:B------:R-:W1:Y:S01]  /*1ecd0*/  MUFU.EX2 R241, R241 ;  /* 0x000000f100f17308 */ /* 0x000e620000000800 */
[----:B------:R-:W-:Y:S02]  /*1ece0*/  FMUL.FTZ R37, R2, R37 ;  /* 0x0000002502257220 */ /* 0x000fe40000410000 */
[----:B------:R-:W-:Y:S01]  /*1ecf0*/  FMUL.FTZ R38, R0, R38 ;  /* 0x0000002600267220 */ /* 0x000fe20000410000 */
[----:B--2---:R-:W-:Y:S01]  /*1ed00*/  F2FP.PACK_AB R15, R178, R179 ;  /* 0x000000b3b20f723e */ /* 0x004fe200000000ff */
[----:B------:R-:W-:Y:S02]  /*1ed10*/  FMUL.FTZ R39, R0, R39 ;  /* 0x0000002700277220 */ /* 0x000fe40000410000 */
[C---:B------:R-:W-:Y:S02]  /*1ed20*/  FMUL.FTZ R40, R2.reuse, R40 ;  /* 0x0000002802287220 */ /* 0x040fe40000410000 */
[----:B------:R-:W-:Y:S01]  /*1ed30*/  FMUL.FTZ R41, R2, R41 ;  /* 0x0000002902297220 */ /* 0x000fe20000410000 */
[----:B------:R-:W-:Y:S01]  /*1ed40*/  MUFU.EX2 R243, R243 ;  /* 0x000000f300f37308 */ /* 0x000fe20000000800 */
[C---:B------:R-:W-:Y:S05]  /*1ed50*/  HMMA.16816.F32 R4, R12.reuse, R16, R4 ;  /* 0x000000100c04723c */ /* 0x040fea0000001804 */
[C---:B------:R-:W-:Y:S02]  /*1ed60*/  FMUL.FTZ R42, R0.reuse, R42 ;  /* 0x0000002a002a7220 */ /* 0x040fe40000410000 */
[----:B------:R-:W-:Y:S01]  /*1ed70*/  FMUL.FTZ R43, R0, R43 ;  /* 0x0000002b002b7220 */ /* 0x000fe20000410000 */
[C---:B------:R-:W-:Y:S01]  /*1ed80*/  HMMA.16816.F32 R132, R12.reuse, R18, R132 ;  /* 0x000000120c84723c */ /* 0x040fe20000001884 */
[----:B------:R-:W2:Y:S01]  /*1ed90*/  LDSM.16.MT88.4 R16, [R204+0x4080] ;  /* 0x00408000cc10783b */ /* 0x000ea20000004200 */
[----:B------:R-:W4:Y:S02]  /*1eda0*/  MUFU.EX2 R242, R242 ;  /* 0x000000f200f27308 */ /* 0x000f240000000800 */
[C---:B------:R-:W-:Y:S02]  /*1edb0*/  FMUL.FTZ R44, R2.reuse, R44 ;  /* 0x0000002c022c7220 */ /* 0x040fe40000410000 */
[----:B------:R-:W-:Y:S02]  /*1edc0*/  FMUL.FTZ R45, R2, R45 ;  /* 0x0000002d022d7220 */ /* 0x000fe40000410000 */
[C---:B---3--:R-:W-:Y:S04]  /*1edd0*/  HMMA.16816.F32 R136, R12.reuse, R20, R136 ;  /* 0x000000140c88723c */ /* 0x048fe80000001888 */
[C---:B------:R-:W-:Y:S01]  /*1ede0*/  FMUL.FTZ R46, R0.reuse, R46 ;  /* 0x0000002e002e7220 */ /* 0x040fe20000410000 */
[----:B------:R-:W-:Y:S01]  /*1edf0*/  MUFU.EX2 R244, R244 ;  /* 0x000000f400f47308 */ /* 0x000fe20000000800 */
[----:B------:R-:W-:Y:S02]  /*1ee00*/  FMUL.FTZ R47, R0, R47 ;  /* 0x0000002f002f7220 */ /* 0x000fe40000410000 */
[C---:B------:R-:W-:Y:S01]  /*1ee10*/  HMMA.16816.F32 R140, R12.reuse, R22, R140 ;  /* 0x000000160c8c723c */ /* 0x040fe2000000188c */
[----:B------:R-:W3:Y:S03]  /*1ee20*/  LDSM.16.MT88.4 R20, [R208+0x5880] ;  /* 0x00588000d014783b */ /* 0x000ee60000004200 */
[C---:B------:R-:W-:Y:S02]  /*1ee30*/  FMUL.FTZ R48, R2.reuse, R48 ;  /* 0x0000003002307220 */ /* 0x040fe40000410000 */
[----:B------:R-:W-:Y:S01]  /*1ee40*/  FMUL.FTZ R49, R2, R49 ;  /* 0x0000003102317220 */ /* 0x000fe20000410000 */
[----:B------:R-:W1:Y:S01]  /*1ee50*/  MUFU.EX2 R245, R245 ;  /* 0x000000f500f57308 */ /* 0x000e620000000800 */
[C---:B-----5:R-:W-:Y:S04]  /*1ee60*/  HMMA.16816.F32 R144, R12.reuse, R24, R144 ;  /* 0x000000180c90723c */ /* 0x060fe80000001890 */
[C---:B------:R-:W-:Y:S02]  /*1ee70*/  FMUL.FTZ R50, R0.reuse, R50 ;  /* 0x0000003200327220 */ /* 0x040fe40000410000 */
[----:B------:R-:W-:Y:S02]  /*1ee80*/  FMUL.FTZ R51, R0, R51 ;  /* 0x0000003300337220 */ /* 0x000fe40000410000 */
[C---:B------:R-:W-:Y:S01]  /*1ee90*/  HMMA.16816.F32 R148, R12.reuse, R26, R148 ;  /* 0x0000001a0c94723c */ /* 0x040fe20000001894 */
[----:B------:R-:W5:Y:S01]  /*1eea0*/  LDSM.16.MT88.4 R24, [R206+0x5880] ;  /* 0x00588000ce18783b */ /* 0x000f620000004200 */
[----:B------:R-:W-:Y:S02]  /*1eeb0*/  MUFU.EX2 R247, R247 ;  /* 0x000000f700f77308 */ /* 0x000fe40000000800 */
[C---:B------:R-:W-:Y:S02]  /*1eec0*/  FMUL.FTZ R52, R2.reuse, R52 ;  /* 0x0000003402347220 */ /* 0x040fe40000410000 */
[----:B------:R-:W-:Y:S02]  /*1eed0*/  FMUL.FTZ R53, R2, R53 ;  /* 0x0000003502357220 */ /* 0x000fe40000410000 */
[C---:B------:R-:W-:Y:S01]  /*1eee0*/  FMUL.FTZ R54, R0.reuse, R54 ;  /* 0x0000003600367220 */ /* 0x040fe20000410000 */
[C---:B--2---:R-:W-:Y:S03]  /*1eef0*/  HMMA.16816.F32 R28, R12.reuse, R16, R28 ;  /* 0x000000100c1c723c */ /* 0x044fe6000000181c */
[----:B------:R-:W-:Y:S01]  /*1ef00*/  FMUL.FTZ R55, R0, R55 ;  /* 0x0000003700377220 */ /* 0x000fe20000410000 */
[----:B------:R-:W2:Y:S01]  /*1ef10*/  MUFU.EX2 R246, R246 ;  /* 0x000000f600f67308 */ /* 0x000ea20000000800 */
[C---:B------:R-:W-:Y:S02]  /*1ef20*/  FMUL.FTZ R56, R2.reuse, R56 ;  /* 0x0000003802387220 */ /* 0x040fe40000410000 */
[----:B------:R-:W-:Y:S01]  /*1ef30*/  FMUL.FTZ R57, R2, R57 ;  /* 0x0000003902397220 */ /* 0x000fe20000410000 */
[C---:B------:R-:W-:Y:S01]  /*1ef40*/  HMMA.16816.F32 R32, R12.reuse, R18, R32 ;  /* 0x000000120c20723c */ /* 0x040fe20000001820 */
[----:B------:R-:W1:Y:S03]  /*1ef50*/  LDSM.16.MT88.4 R16, [R205+0x5880] ;  /* 0x00588000cd10783b */ /* 0x000e660000004200 */
[C---:B------:R-:W-:Y:S02]  /*1ef60*/  FMUL.FTZ R58, R0.reuse, R58 ;  /* 0x0000003a003a7220 */ /* 0x040fe40000410000 */
[----:B------:R-:W-:Y:S01]  /*1ef70*/  FMUL.FTZ R59, R0, R59 ;  /* 0x0000003b003b7220 */ /* 0x000fe20000410000 */
[----:B------:R-:W-:Y:S01]  /*1ef80*/  MUFU.EX2 R238, R238 ;  /* 0x000000ee00ee7308 */ /* 0x000fe20000000800 */
[C---:B---3--:R-:W-:Y:S04]  /*1ef90*/  HMMA.16816.F32 R36, R12.reuse, R20, R36 ;  /* 0x000000140c24723c */ /* 0x048fe80000001824 */
[C---:B------:R-:W-:Y:S02]  /*1efa0*/  FMUL.FTZ R60, R2.reuse, R60 ;  /* 0x0000003c023c7220 */ /* 0x040fe40000410000 */
[----:B------:R-:W-:Y:S02]  /*1efb0*/  FMUL.FTZ R61, R2, R61 ;  /* 0x0000003d023d7220 */ /* 0x000fe40000410000 */
[C---:B------:R-:W-:Y:S01]  /*1efc0*/  HMMA.16816.F32 R40, R12.reuse, R22, R40 ;  /* 0x000000160c28723c */ /* 0x040fe20000001828 */
[----:B------:R-:W3:Y:S01]  /*1efd0*/  LDSM.16.MT88.4 R20, [R204+0x5880] ;  /* 0x00588000cc14783b */ /* 0x000ee20000004200 */
[----:B------:R-:W2:Y:S02]  /*1efe0*/  MUFU.EX2 R237, R237 ;  /* 0x000000ed00ed7308 */ /* 0x000ea40000000800 */
[C---:B------:R-:W-:Y:S02]  /*1eff0*/  FMUL.FTZ R62, R0.reuse, R62 ;  /* 0x0000003e003e7220 */ /* 0x040fe40000410000 */
[----:B------:R-:W-:Y:S02]  /*1f000*/  FMUL.FTZ R63, R0, R63 ;  /* 0x0000003f003f7220 */ /* 0x000fe40000410000 */
[C---:B-----5:R-:W-:Y:S04]  /*1f010*/  HMMA.16816.F32 R44, R12.reuse, R24, R44 ;  /* 0x000000180c2c723c */ /* 0x060fe8000000182c */
[C---:B------:R-:W-:Y:S01]  /*1f020*/  FMUL.FTZ R64, R2.reuse, R64 ;  /* 0x0000004002407220 */ /* 0x040fe20000410000 */
[----:B------:R-:W-:Y:S01]  /*1f030*/  MUFU.EX2 R186, R186 ;  /* 0x000000ba00ba7308 */ /* 0x000fe20000000800 */
[----:B------:R-:W-:Y:S02]  /*1f040*/  FMUL.FTZ R65, R2, R65 ;  /* 0x0000004102417220 */ /* 0x000fe40000410000 */
[C---:B------:R-:W-:Y:S01]  /*1f050*/  HMMA.16816.F32 R48, R12.reuse, R26, R48 ;  /* 0x0000001a0c30723c */ /* 0x040fe20000001830 */
[----:B------:R-:W5:Y:S03]  /*1f060*/  LDSM.16.MT88.4 R24, [R208+0x7080] ;  /* 0x00708000d018783b */ /* 0x000f660000004200 */
[C---:B------:R-:W-:Y:S02]  /*1f070*/  FMUL.FTZ R66, R0.reuse, R66 ;  /* 0x0000004200427220 */ /* 0x040fe40000410000 */
[----:B------:R-:W-:Y:S01]  /*1f080*/  FMUL.FTZ R67, R0, R67 ;  /* 0x0000004300437220 */ /* 0x000fe20000410000 */
[----:B------:R-:W2:Y:S01]  /*1f090*/  MUFU.EX2 R239, R239 ;  /* 0x000000ef00ef7308 */ /* 0x000ea20000000800 */
[C---:B------:R-:W-:Y:S01]  /*1f0a0*/  FMUL.FTZ R68, R2.reuse, R68 ;  /* 0x0000004402447220 */ /* 0x040fe20000410000 */
[C---:B-1----:R-:W-:Y:S03]  /*1f0b0*/  HMMA.16816.F32 R52, R12.reuse, R16, R52 ;  /* 0x000000100c34723c */ /* 0x042fe60000001834 */
[----:B------:R-:W-:Y:S02]  /*1f0c0*/  FMUL.FTZ R69, R2, R69 ;  /* 0x0000004502457220 */ /* 0x000fe40000410000 */
[C---:B------:R-:W-:Y:S02]  /*1f0d0*/  FMUL.FTZ R70, R0.reuse, R70 ;  /* 0x0000004600467220 */ /* 0x040fe40000410000 */
[----:B------:R-:W-:Y:S01]  /*1f0e0*/  FMUL.FTZ R71, R0, R71 ;  /* 0x0000004700477220 */ /* 0x000fe20000410000 */
[C---:B------:R-:W-:Y:S01]  /*1f0f0*/  HMMA.16816.F32 R56, R12.reuse, R18, R56 ;  /* 0x000000120c38723c */ /* 0x040fe20000001838 */
[----:B------:R-:W1:Y:S01]  /*1f100*/  LDSM.16.MT88.4 R16, [R206+0x7080] ;  /* 0x00708000ce10783b */ /* 0x000e620000004200 */
[----:B------:R-:W-:Y:S02]  /*1f110*/  MUFU.EX2 R184, R184 ;  /* 0x000000b800b87308 */ /* 0x000fe40000000800 */
[C---:B------:R-:W-:Y:S02]  /*1f120*/  FMUL.FTZ R72, R2.reuse, R72 ;  /* 0x0000004802487220 */ /* 0x040fe40000410000 */
[----:B------:R-:W-:Y:S02]  /*1f130*/  FMUL.FTZ R73, R2, R73 ;  /* 0x0000004902497220 */ /* 0x000fe40000410000 */
[C---:B---3--:R-:W-:Y:S04]  /*1f140*/  HMMA.16816.F32 R60, R12.reuse, R20, R60 ;  /* 0x000000140c3c723c */ /* 0x048fe8000000183c */
[C---:B------:R-:W-:Y:S02]  /*1f150*/  FMUL.FTZ R74, R0.reuse, R74 ;  /* 0x0000004a004a7220 */ /* 0x040fe40000410000 */
[----:B------:R-:W-:Y:S02]  /*1f160*/  FMUL.FTZ R75, R0, R75 ;  /* 0x0000004b004b7220 */ /* 0x000fe40000410000 */
[C---:B------:R-:W-:Y:S01]  /*1f170*/  HMMA.16816.F32 R64, R12.reuse, R22, R64 ;  /* 0x000000160c40723c */ /* 0x040fe20000001840 */
[----:B------:R-:W3:Y:S03]  /*1f180*/  LDSM.16.MT88.4 R20, [R205+0x7080] ;  /* 0x00708000cd14783b */ /* 0x000ee60000004200 */
[C---:B------:R-:W-:Y:S02]  /*1f190*/  FMUL.FTZ R76, R2.reuse, R76 ;  /* 0x0000004c024c7220 */ /* 0x040fe40000410000 */
[----:B------:R-:W-:Y:S02]  /*1f1a0*/  FMUL.FTZ R77, R2, R77 ;  /* 0x0000004d024d7220 */ /* 0x000fe40000410000 */
[C---:B-----5:R-:W-:Y:S04]  /*1f1b0*/  HMMA.16816.F32 R68, R12.reuse, R24, R68 ;  /* 0x000000180c44723c */ /* 0x060fe80000001844 */
[C---:B------:R-:W-:Y:S02]  /*1f1c0*/  FMUL.FTZ R78, R0.reuse, R78 ;  /* 0x0000004e004e7220 */ /* 0x040fe40000410000 */
[----:B------:R-:W-:Y:S02]  /*1f1d0*/  FMUL.FTZ R79, R0, R79 ;  /* 0x0000004f004f7220 */ /* 0x000fe40000410000 */
[C---:B------:R-:W-:Y:S01]  /*1f1e0*/  HMMA.16816.F32 R72, R12.reuse, R26, R72 ;  /* 0x0000001a0c48723c */ /* 0x040fe20000001848 */
[----:B------:R-:W5:Y:S03]  /*1f1f0*/  LDSM.16.MT88.4 R24, [R204+0x7080] ;  /* 0x00708000cc18783b */ /* 0x000f660000004200 */
        /* <DEDUP_REMOVED lines=25> */
[C---:B-----5:R-:W-:Y:S03]  /*1f390*/  HMMA.16816.F32 R92, R12.reuse, R24, R92 ;  /* 0x000000180c5c723c */ /* 0x060fe6000000185c */
[----:B------:R-:W-:Y:S02]  /*1f3a0*/  FMUL.FTZ R99, R0, R99 ;  /* 0x0000006300637220 */ /* 0x000fe40000410000 */
[C---:B------:R-:W-:Y:S02]  /*1f3b0*/  FMUL.FTZ R100, R2.reuse, R100 ;  /* 0x0000006402647220 */ /* 0x040fe40000410000 */
[----:B------:R-:W-:Y:S02]  /*1f3c0*/  FMUL.FTZ R101, R2, R101 ;  /* 0x0000006502657220 */ /* 0x000fe40000410000 */
[C---:B------:R-:W-:Y:S01]  /*1f3d0*/  FMUL.FTZ R102, R0.reuse, R102 ;  /* 0x0000006600667220 */ /* 0x040fe20000410000 */
[C---:B------:R-:W-:Y:S01]  /*1f3e0*/  HMMA.16816.F32 R96, R12.reuse, R26, R96 ;  /* 0x0000001a0c60723c */ /* 0x040fe20000001860 */
[----:B------:R-:W5:Y:S02]  /*1f3f0*/  LDSM.16.MT88.4 R24, [R205+0x8880] ;  /* 0x00888000cd18783b */ /* 0x000f640000004200 */
        /* <DEDUP_REMOVED lines=39> */
[--C-:B------:R-:W-:Y:S02]  /*1f670*/  FFMA.FTZ R185, R185, c[0x0][0x2d0], -R182.reuse ;  /* 0x0000b400b9b97a23 */ /* 0x100fe400000108b6 */
[--C-:B------:R-:W-:Y:S02]  /*1f680*/  FFMA.FTZ R183, R183, c[0x0][0x2d0], -R182.reuse ;  /* 0x0000b400b7b77a23 */ /* 0x100fe400000108b6 */
[----:B------:R-:W-:Y:S01]  /*1f690*/  FFMA.FTZ R182, R9, c[0x0][0x2d0], -R182 ;  /* 0x0000b40009b67a23 */ /* 0x000fe200000108b6 */
[----:B------:R-:W-:Y:S01]  /*1f6a0*/  HMMA.16816.F32 R128, R12, R18, R128 ;  /* 0x000000120c80723c */ /* 0x000fe20000001880 */
[----:B------:R-:W1:Y:S01]  /*1f6b0*/  LDSM.16.MT88.4 R16, [R206+0x6080] ;  /* 0x00608000ce10783b */ /* 0x000e620000004200 */
[----:B------:R-:W1:Y:S01]  /*1f6c0*/  MUFU.EX2 R185, R185 ;  /* 0x000000b900b97308 */ /* 0x000e620000000800 */
[----:B------:R-:W-:Y:S01]  /*1f6d0*/  FFMA.FTZ R176, R2, R229, R176 ;  /* 0x000000e502b07223 */ /* 0x000fe200000100b0 */
[----:B------:R-:W-:Y:S01]  /*1f6e0*/  MOV R2, R3 ;  /* 0x0000000300027202 */ /* 0x000fe20000000f00 */
[----:B------:R-:W-:Y:S02]  /*1f6f0*/  FFMA.FTZ R181, R0, R225, R181 ;  /* 0x000000e100b57223 */ /* 0x000fe400000100b5 */
[----:B------:R-:W-:Y:S01]  /*1f700*/  F2FP.PACK_AB R12, R241, R240 ;  /* 0x000000f0f10c723e */ /* 0x000fe200000000ff */
[----:B------:R-:W-:Y:S01]  /*1f710*/  FADD.FTZ R11, R11, R176 ;  /* 0x000000b00b0b7221 */ /* 0x000fe20000010000 */
[----:B----4-:R-:W-:Y:S03]  /*1f720*/  F2FP.PACK_AB R14, R242, R243 ;  /* 0x000000f3f20e723e */ /* 0x010fe600000000ff */
[----:B------:R-:W-:Y:S01]  /*1f730*/  F2FP.PACK_AB R13, R245, R244 ;  /* 0x000000f4f50d723e */ /* 0x000fe200000000ff */
[----:B------:R-:W-:Y:S01]  /*1f740*/  MUFU.EX2 R183, R183 ;  /* 0x000000b700b77308 */ /* 0x000fe20000000800 */
[----:B--2---:R-:W-:Y:S01]  /*1f750*/  F2FP.PACK_AB R15, R246, R247 ;  /* 0x000000f7f60f723e */ /* 0x004fe200000000ff */
[----:B------:R-:W-:Y:S02]  /*1f760*/  FADD.FTZ R180, R180, R181 ;  /* 0x000000b5b4b47221 */ /* 0x000fe40000010000 */
[----:B------:R-:W-:Y:S04]  /*1f770*/  FADD.FTZ R10, R10, R11 ;  /* 0x0000000b0a0a7221 */ /* 0x000fe80000010000 */
[C---:B---3--:R-:W-:Y:S02]  /*1f780*/  HMMA.16816.F32 R4, R12.reuse, R20, R4 ;  /* 0x000000140c04723c */ /* 0x048fe40000001804 */
[----:B------:R-:W2:Y:S01]  /*1f790*/  MUFU.EX2 R182, R182 ;  /* 0x000000b600b67308 */ /* 0x000ea20000000800 */
[----:B------:R-:W-:Y:S04]  /*1f7a0*/  FADD.FTZ R177, R177, R10 ;  /* 0x0000000ab1b17221 */ /* 0x000fe80000010000 */
[----:B------:R-:W-:Y:S01]  /*1f7b0*/  FADD.FTZ R240, R240, R177 ;  /* 0x000000b1f0f07221 */ /* 0x000fe20000010000 */
[C---:B------:R-:W-:Y:S01]  /*1f7c0*/  HMMA.16816.F32 R132, R12.reuse, R22, R132 ;  /* 0x000000160c84723c */ /* 0x040fe20000001884 */
[----:B------:R-:W3:Y:S03]  /*1f7d0*/  LDSM.16.MT88.4 R20, [R206+0x7880] ;  /* 0x00788000ce14783b */ /* 0x000ee60000004200 */
[----:B------:R-:W-:Y:S04]  /*1f7e0*/  FADD.FTZ R240, R241, R240 ;  /* 0x000000f0f1f07221 */ /* 0x000fe80000010000 */
[C---:B-----5:R-:W-:Y:S04]  /*1f7f0*/  HMMA.16816.F32 R136, R12.reuse, R24, R136 ;  /* 0x000000180c88723c */ /* 0x060fe80000001888 */
[----:B------:R-:W-:Y:S04]  /*1f800*/  FADD.FTZ R243, R243, R240 ;  /* 0x000000f0f3f37221 */ /* 0x000fe80000010000 */
[C---:B------:R-:W-:Y:S01]  /*1f810*/  HMMA.16816.F32 R140, R12.reuse, R26, R140 ;  /* 0x0000001a0c8c723c */ /* 0x040fe2000000188c */
[----:B------:R-:W4:Y:S03]  /*1f820*/  LDSM.16.MT88.4 R24, [R205+0x7880] ;  /* 0x00788000cd18783b */ /* 0x000f260000004200 */
[----:B------:R-:W-:Y:S04]  /*1f830*/  FADD.FTZ R243, R242, R243 ;  /* 0x000000f3f2f37221 */ /* 0x000fe80000010000 */
        /* <DEDUP_REMOVED lines=31> */
[C---:B------:R-:W-:Y:S08]  /*1fa30*/  HMMA.16816.F32 R104, R12.reuse, R154, R104 ;  /* 0x0000009a0c68723c */ /* 0x040ff00000001868 */
[C---:B---3--:R-:W-:Y:S08]  /*1fa40*/  HMMA.16816.F32 R108, R12.reuse, R20, R108 ;  /* 0x000000140c6c723c */ /* 0x048ff0000000186c */
[C---:B------:R-:W-:Y:S01]  /*1fa50*/  HMMA.16816.F32 R112, R12.reuse, R22, R112 ;  /* 0x000000160c70723c */ /* 0x040fe20000001870 */
[----:B------:R-:W3:Y:S07]  /*1fa60*/  LDSM.16.MT88.4 R20, [R208+0x5080] ;  /* 0x00508000d014783b */ /* 0x000eee0000004200 */
[C---:B------:R-:W-:Y:S08]  /*1fa70*/  HMMA.16816.F32 R116, R12.reuse, R156, R116 ;  /* 0x0000009c0c74723c */ /* 0x040ff00000001874 */
[C---:B------:R-:W-:Y:S01]  /*1fa80*/  HMMA.16816.F32 R120, R12.reuse, R158, R120 ;  /* 0x0000009e0c78723c */ /* 0x040fe20000001878 */
[----:B------:R-:W4:Y:S07]  /*1fa90*/  LDSM.16.MT88.4 R156, [R205+0x5080] ;  /* 0x00508000cd9c783b */ /* 0x000f2e0000004200 */
[C---:B-1----:R-:W-:Y:S08]  /*1faa0*/  HMMA.16816.F32 R124, R12.reuse, R16, R124 ;  /* 0x000000100c7c723c */ /* 0x042ff0000000187c */
[----:B------:R-:W-:Y:S01]  /*1fab0*/  HMMA.16816.F32 R128, R12, R18, R128 ;  /* 0x000000120c80723c */ /* 0x000fe20000001880 */
[----:B------:R-:W1:Y:S06]  /*1fac0*/  LDSM.16.MT88.4 R16, [R208+0x6880] ;  /* 0x00688000d010783b */ /* 0x000e6c0000004200 */
[----:B------:R-:W-:Y:S01]  /*1fad0*/  F2FP.PACK_AB R12, R237, R238 ;  /* 0x000000eeed0c723e */ /* 0x000fe200000000ff */
[----:B------:R-:W-:Y:S01]  /*1fae0*/  FADD.FTZ R238, R238, R243 ;  /* 0x000000f3eeee7221 */ /* 0x000fe20000010000 */
[----:B------:R-:W-:Y:S03]  /*1faf0*/  F2FP.PACK_AB R14, R239, R186 ;  /* 0x000000baef0e723e */ /* 0x000fe600000000ff */
[----:B------:R-:W-:Y:S01]  /*1fb00*/  F2FP.PACK_AB R13, R185, R184 ;  /* 0x000000b8b90d723e */ /* 0x000fe200000000ff */
[----:B------:R-:W-:Y:S01]  /*1fb10*/  FADD.FTZ R237, R237, R238 ;  /* 0x000000eeeded7221 */ /* 0x000fe20000010000 */
[----:B--2---:R-:W-:Y:S03]  /*1fb20*/  F2FP.PACK_AB R15, R182, R183 ;  /* 0x000000b7b60f723e */ /* 0x004fe600000000ff */
[----:B------:R-:W-:Y:S04]  /*1fb30*/  FADD.FTZ R186, R186, R237 ;  /* 0x000000edbaba7221 */ /* 0x000fe80000010000 */
[C---:B---3--:R-:W-:Y:S01]  /*1fb40*/  HMMA.16816.F32 R152, R12.reuse, R20, R4 ;  /* 0x000000140c98723c */ /* 0x048fe20000001804 */
[----:B------:R-:W2:Y:S02]  /*1fb50*/  LDSM.16.MT88.4 R4, [R206+0x6880] ;  /* 0x00688000ce04783b */ /* 0x000ea40000004200 */
[----:B------:R-:W-:Y:S05]  /*1fb60*/  FADD.FTZ R229, R239, R186 ;  /* 0x000000baefe57221 */ /* 0x000fea0000010000 */
        /* <DEDUP_REMOVED lines=20> */
[C---:B-----5:R-:W-:Y:S08]  /*1fcb0*/  HMMA.16816.F32 R60, R12.reuse, R24, R60 ;  /* 0x000000180c3c723c */ /* 0x060ff0000000183c */
[C---:B------:R-:W-:Y:S08]  /*1fcc0*/  HMMA.16816.F32 R64, R12.reuse, R26, R64 ;  /* 0x0000001a0c40723c */ /* 0x040ff00000001840 */
[C---:B----4-:R-:W-:Y:S07]  /*1fcd0*/  HMMA.16816.F32 R68, R12.reuse, R156, R68 ;  /* 0x0000009c0c44723c */ /* 0x050fee0000001844 */
[-C--:B------:R-:W-:Y:S01]  /*1fce0*/  MOV R157, R8.reuse ;  /* 0x00000008009d7202 */ /* 0x080fe20000000f00 */
        /* <DEDUP_REMOVED lines=11> */
[C---:B--2---:R-:W-:Y:S07]  /*1fda0*/  HMMA.16816.F32 R116, R12.reuse, R4, R116 ;  /* 0x000000040c74723c */ /* 0x044fee0000001874 */
[----:B------:R-:W-:Y:S01]  /*1fdb0*/  FADD.FTZ R5, R179, R180 ;  /* 0x000000b4b3057221 */ /* 0x000fe20000010000 */
[C---:B------:R-:W-:Y:S04]  /*1fdc0*/  HMMA.16816.F32 R120, R12.reuse, R6, R120 ;  /* 0x000000060c78723c */ /* 0x040fe80000001878 */
[----:B------:R-:W-:Y:S04]  /*1fdd0*/  FADD.FTZ R5, R178, R5 ;  /* 0x00000005b2057221 */ /* 0x000fe80000010000 */
[C---:B---3--:R-:W-:Y:S04]  /*1fde0*/  HMMA.16816.F32 R124, R12.reuse, R20, R124 ;  /* 0x000000140c7c723c */ /* 0x048fe8000000187c */
        /* <DEDUP_REMOVED lines=11> */
.L_x_1171:
[----:B------:R-:W1:Y:S01]  /*1fea0*/  SHFL.BFLY PT, R6, R229, 0x2, 0x1f ;  /* 0x0c401f00e5067f89 */ /* 0x000e6200000e0000 */
[----:B------:R-:W-:-:S02]  /*1feb0*/  MOV R4, RZ ;  /* 0x000000ff00047202 */ /* 0x000fc40000000f00 */
[----:B------:R-:W-:Y:S01]  /*1fec0*/  MOV R2, RZ ;  /* 0x000000ff00027202 */ /* 0x000fe20000000f00 */
        /* <DEDUP_REMOVED lines=152> */
.L_x_1069:
        /* <DEDUP_REMOVED lines=61> */
[----:B------:R-:W-:Y:S01]  /*20c20*/  SEL R12, R12, 0xffffffc0, !P2 ;  /* 0xffffffc00c0c7807 */ /* 0x000fe20005000000 */
[----:B------:R-:W-:Y:S01]  /*20c30*/  IMAD.U32 R10, RZ, RZ, UR4 ;  /* 0x00000004ff0a7e24 */ /* 0x000fe2000f8e00ff */
[----:B------:R-:W-:-:S02]  /*20c40*/  F2FP.PACK_AB R48, R49, R48 ;  /* 0x000000303130723e */ /* 0x000fc400000000ff */
        /* <DEDUP_REMOVED lines=8> */
[----:B------:R-:W-:Y:S02]  /*20cd0*/  F2FP.PACK_AB R56, R57, R56 ;  /* 0x000000383938723e */ /* 0x000fe400000000ff */
        /* <DEDUP_REMOVED lines=105> */
[----:B--2---:R-:W2:Y:S02]  /*21370*/  @P0 LDG.E R9, [R10.64] ;  /* 0x0000001e0a090981 */ /* 0x004ea4000c1e1900 */
[----:B------:R-:W-:-:S03]  /*21380*/  ULDC.64 UR4, c[0x0][0x508] ;  /* 0x0001420000047ab9 */ /* 0x000fc60000000a00 */
[----:B------:R-:W-:-:S05]  /*21390*/  PLOP3.LUT P1, PT, PT, PT, UP0, 0x80, 0x0 ;  /* 0x000000000000781c */ /* 0x000fca0003f2f008 */
[----:B------:R-:W-:Y:S01]  /*213a0*/  @UP0 UIMAD.WIDE UR4, UR24, UR6, UR4 ;  /* 0x00000006180402a5 */ /* 0x000fe2000f8e0204 */
[----:B------:R-:W-:-:S05]  /*213b0*/  IMAD.MOV.U32 R6, RZ, RZ, c[0x0][0x388] ;  /* 0x0000e200ff067624 */ /* 0x000fca00078e00ff */
[----:B------:R-:W-:Y:S02]  /*213c0*/  IMAD.U32 R12, RZ, RZ, UR4 ;  /* 0x00000004ff0c7e24 */ /* 0x000fe4000f8e00ff */
[----:B---3--:R-:W-:-:S05]  /*213d0*/  IMAD.U32 R13, RZ, RZ, UR5 ;  /* 0x00000005ff0d7e24 */ /* 0x008fca000f8e00ff */
        /* <DEDUP_REMOVED lines=8> */
[----:B----4-:R-:W-:Y:S05]  /*21460*/  @!P0 BRA `(.L_x_1183) ;  /* 0x0000003000008947 */ /* 0x010fea0003800000 */
[----:B-----5:R-:W2:Y:S04]  /*21470*/  LDG.E R6, [R10.64] ;  /* 0x0000001e0a067981 */ /* 0x020ea8000c1e1900 */
[----:B------:R-:W2:Y:S02]  /*21480*/  LDG.E R9, [R10.64+0x4] ;  /* 0x0000041e0a097981 */ /* 0x000ea4000c1e1900 */
[----:B--2---:R-:W-:Y:S02]  /*21490*/  IADD3 R6, -R6, R9, RZ ;  /* 0x0000000906067210 */ /* 0x004fe40007ffe1ff */
.L_x_1183:
[----:B----4-:R-:W-:Y:S01]  /*214a0*/  SHF.R.S32.HI R9, RZ, 0x1f, R2 ;  /* 0x0000001fff097819 */ /* 0x010fe20000011402 */
[----:B------:R-:W1:Y:S01]  /*214b0*/  S2R R75, SR_CTAID.X ;  /* 0x00000000004b7919 */ /* 0x000e620000002500 */
[----:B------:R-:W-:Y:S01]  /*214c0*/  LOP3.LUT R5, R5, 0xffffffe0, RZ, 0xc0, !PT ;  /* 0xffffffe005057812 */ /* 0x000fe200078ec0ff */
[----:B------:R-:W-:Y:S01]  /*214d0*/  IMAD.MOV.U32 R10, RZ, RZ, c[0x0][0x4e8] ;  /* 0x00013a00ff0a7624 */ /* 0x000fe200078e00ff */
[----:B------:R-:W-:Y:S01]  /*214e0*/  LEA.HI R9, R9, R2, RZ, 0x3 ;  /* 0x0000000209097211 */ /* 0x000fe200078f18ff */
[----:B------:R-:W-:Y:S01]  /*214f0*/  ULDC.64 UR4, c[0x0][0x3a0] ;  /* 0x0000e80000047ab9 */ /* 0x000fe20000000a00 */
[-C--:B------:R-:W-:Y:S01]  /*21500*/  LEA.HI R16, R3, R0.reuse, RZ, 0x3 ;  /* 0x0000000003107211 */ /* 0x080fe200078f18ff */
[----:B------:R-:W-:Y:S01]  /*21510*/  IMAD.IADD R5, R0, 0x1, -R5 ;  /* 0x0000000100057824 */ /* 0x000fe200078e0a05 */
[----:B------:R-:W-:Y:S01]  /*21520*/  LOP3.LUT R9, R9, 0xffffff8, RZ, 0xc0, !PT ;  /* 0x0ffffff809097812 */ /* 0x000fe200078ec0ff */
[----:B------:R-:W-:Y:S01]  /*21530*/  UMOV UR11, UR13 ;  /* 0x0000000d000b7c82 */ /* 0x000fe20008000000 */
[----:B------:R-:W-:Y:S01]  /*21540*/  ISETP.NE.AND P1, PT, R10, 0x1, PT ;  /* 0x000000010a00780c */ /* 0x000fe20003f25270 */
[----:B------:R-:W-:Y:S01]  /*21550*/  UIMAD UR13, UR13, UR4, URZ ;  /* 0x000000040d0d72a4 */ /* 0x000fe2000f8e023f */
[----:B------:R-:W-:Y:S01]  /*21560*/  SHF.R.S32.HI R12, RZ, 0x1f, R5 ;  /* 0x0000001fff0c7819 */ /* 0x000fe20000011405 */
[----:B------:R-:W-:Y:S01]  /*21570*/  IMAD.IADD R2, R2, 0x1, -R9 ;  /* 0x0000000102027824 */ /* 0x000fe200078e0a09 */
[----:B------:R-:W-:Y:S01]  /*21580*/  LEA.HI R10, R7, R7, RZ, 0x1 ;  /* 0x00000007070a7211 */ /* 0x000fe200078f08ff */
[----:B------:R-:W-:Y:S01]  /*21590*/  UMOV UR10, UR12 ;  /* 0x0000000c000a7c82 */ /* 0x000fe20008000000 */
[----:B------:R-:W-:Y:S01]  /*215a0*/  LEA.HI R9, R12, R5, RZ, 0x2 ;  /* 0x000000050c097211 */ /* 0x000fe200078f10ff */
[----:B------:R-:W-:Y:S01]  /*215b0*/  ULDC.64 UR6, c[0x0][0x490] ;  /* 0x0001240000067ab9 */ /* 0x000fe20000000a00 */
[----:B------:R-:W-:Y:S01]  /*215c0*/  LOP3.LUT R10, R10, 0x1ffffffe, RZ, 0xc0, !PT ;  /* 0x1ffffffe0a0a7812 */ /* 0x000fe200078ec0ff */
[----:B------:R-:W-:Y:S01]  /*215d0*/  UIMAD.WIDE.U32 UR14, UR12, UR4, URZ ;  /* 0x000000040c0e72a5 */ /* 0x000fe2000f8e003f */
[----:B------:R-:W-:Y:S01]  /*215e0*/  SHF.R.S32.HI R9, RZ, 0x2, R9 ;  /* 0x00000002ff097819 */ /* 0x000fe20000011409 */
[----:B------:R-:W-:Y:S01]  /*215f0*/  UIMAD UR13, UR12, UR5, UR13 ;  /* 0x000000050c0d72a4 */ /* 0x000fe2000f8e020d */
[----:B------:R-:W-:Y:S01]  /*21600*/  LOP3.LUT P2, RZ, R5, 0x3, RZ, 0xc0, !PT ;  /* 0x0000000305ff7812 */ /* 0x000fe2000784c0ff */
[----:B------:R-:W-:Y:S01]  /*21610*/  IMAD.IADD R7, R7, 0x1, -R10 ;  /* 0x0000000107077824 */ /* 0x000fe200078e0a0a */
[----:B------:R-:W-:Y:S01]  /*21620*/  USHF.R.S32.HI UR12, URZ, 0x1f, UR24 ;  /* 0x0000001f3f0c7899 */ /* 0x000fe20008011418 */
[----:B------:R-:W-:Y:S01]  /*21630*/  IMAD R2, R2, 0x10, R9 ;  /* 0x0000001002027824 */ /* 0x000fe200078e0209 */
[----:B------:R-:W-:Y:S01]  /*21640*/  UIMAD UR9, UR8, UR6, URZ ;  /* 0x00000006080972a4 */ /* 0x000fe2000f8e023f */
[----:B------:R-:W-:Y:S01]  /*21650*/  LEA.HI R3, R3, R0, RZ, 0x6 ;  /* 0x0000000003037211 */ /* 0x000fe200078f30ff */
[----:B------:R-:W-:Y:S01]  /*21660*/  USEL UR12, UR12, URZ, !UP1 ;  /* 0x0000003f0c0c7287 */ /* 0x000fe2000c800000 */
[----:B------:R-:W-:Y:S01]  /*21670*/  IMAD R10, R7, 0x8, R2 ;  /* 0x00000008070a7824 */ /* 0x000fe200078e0202 */
[----:B------:R-:W-:Y:S01]  /*21680*/  UIMAD.WIDE.U32 UR10, UR17, UR6, UR10 ;  /* 0x00000006110a72a5 */ /* 0x000fe2000f8e000a */
[----:B------:R-:W-:Y:S01]  /*21690*/  BSSY B0, `(.L_x_1184) ;  /* 0x000007e000007945 */ /* 0x000fe20003800000 */
[----:B------:R-:W-:-:S02]  /*216a0*/  UIMAD UR9, UR17, UR7, UR9 ;  /* 0x00000007110972a4 */ /* 0x000fc4000f8e0209 */
[----:B-1----:R-:W-:Y:S01]  /*216b0*/  LEA R7, R75, R10, 0x7 ;  /* 0x0000000a4b077211 */ /* 0x002fe200078e38ff */
[----:B------:R-:W-:Y:S02]  /*216c0*/  ULDC.64 UR6, c[0x0][0x498] ;  /* 0x0001260000067ab9 */ /* 0x000fe40000000a00 */
[----:B------:R-:W-:Y:S02]  /*216d0*/  USEL UR24, UR24, URZ, !UP1 ;  /* 0x0000003f18187287 */ /* 0x000fe4000c800000 */
[----:B------:R-:W-:Y:S01]  /*216e0*/  @P1 IMAD.HI.U32 R5, R7, c[0x0][0x4ec], RZ ;  /* 0x00013b0007051a27 */ /* 0x000fe200078e00ff */
[----:B------:R-:W-:Y:S02]  /*216f0*/  UIMAD UR16, UR12, UR6, URZ ;  /* 0x000000060c1072a4 */ /* 0x000fe4000f8e023f */
[----:B------:R-:W-:Y:S01]  /*21700*/  UIADD3 UR11, UR11, UR9, URZ ;  /* 0x000000090b0b7290 */ /* 0x000fe2000fffe03f */
[----:B------:R-:W-:Y:S01]  /*21710*/  IMAD.MOV.U32 R12, RZ, RZ, R7 ;  /* 0x000000ffff0c7224 */ /* 0x000fe200078e0007 */
[----:B------:R-:W-:Y:S01]  /*21720*/  @P1 SHF.R.U32.HI R12, RZ, c[0x0][0x4f0], R5 ;  /* 0x00013c00ff0c1a19 */ /* 0x000fe20000011605 */
[----:B------:R-:W-:Y:S01]  /*21730*/  UIMAD UR7, UR24, UR7, UR16 ;  /* 0x00000007180772a4 */ /* 0x000fe2000f8e0210 */
[----:B------:R-:W-:Y:S01]  /*21740*/  LOP3.LUT R5, R16, 0xfffffff8, RZ, 0xc0, !PT ;  /* 0xfffffff810057812 */ /* 0x000fe200078ec0ff */
[----:B------:R-:W-:Y:S01]  /*21750*/  UIMAD.WIDE.U32 UR10, UR24, UR6, UR10 ;  /* 0x00000006180a72a5 */ /* 0x000fe2000f8e000a */
[----:B------:R-:W-:Y:S01]  /*21760*/  SHF.R.S32.HI R16, RZ, 0x3, R16 ;  /* 0x00000003ff107819 */ /* 0x000fe20000011410 */
[--C-:B------:R-:W-:Y:S01]  /*21770*/  IMAD.MOV R10, RZ, RZ, -R12.reuse ;  /* 0x000000ffff0a7224 */ /* 0x100fe200078e0a0c */
[----:B------:R-:W-:Y:S01]  /*21780*/  ULDC.64 UR4, c[0x0][0x3e8] ;  /* 0x0000fa0000047ab9 */ /* 0x000fe20000000a00 */
[----:B------:R-:W-:Y:S01]  /*21790*/  IMAD.IADD R5, R0, 0x1, -R5 ;  /* 0x0000000100057824 */ /* 0x000fe200078e0a05 */
[----:B------:R-:W-:Y:S01]  /*217a0*/  UIMAD UR8, UR8, UR4, URZ ;  /* 0x00000004080872a4 */ /* 0x000fe2000f8e023f */
[----:B------:R-:W-:Y:S01]  /*217b0*/  IMAD R10, R10, c[0x0][0x4e8], R7 ;  /* 0x00013a000a0a7a24 */ /* 0x000fe200078e0207 */
[----:B------:R-:W-:Y:S01]  /*217c0*/  SHF.R.S32.HI R7, RZ, 0x1f, R12 ;  /* 0x0000001fff077819 */ /* 0x000fe2000001140c */
[----:B------:R-:W-:Y:S01]  /*217d0*/  IMAD.U32 R0, RZ, RZ, UR7 ;  /* 0x00000007ff007e24 */ /* 0x000fe2000f8e00ff */
[----:B------:R-:W-:Y:S01]  /*217e0*/  IADD3 R12, P0, R12, UR10, RZ ;  /* 0x0000000a0c0c7c10 */ /* 0x000fe2000ff1e0ff */
[----:B------:R-:W-:Y:S01]  /*217f0*/  IMAD.SHL.U32 R17, R16, 0x40, RZ ;  /* 0x0000004010117824 */ /* 0x000fe200078e00ff */
[----:B------:R-:W-:Y:S01]  /*21800*/  SHF.R.S32.HI R11, RZ, 0x1f, R10 ;  /* 0x0000001fff0b7819 */ /* 0x000fe2000001140a */
[----:B------:R-:W-:Y:S01]  /*21810*/  UIADD3 UR15, UR15, UR13, URZ ;  /* 0x0000000d0f0f7290 */ /* 0x000fe2000fffe03f */
[----:B------:R-:W-:Y:S01]  /*21820*/  IADD3.X R13, R7, UR11, R0, P0, !PT ;  /* 0x0000000b070d7c10 */ /* 0x000fe200087fe400 */
[----:B------:R-:W-:Y:S01]  /*21830*/  UIMAD UR5, UR17, UR5, UR8 ;  /* 0x00000005110572a4 */ /* 0x000fe2000f8e0208 */
[----:B------:R-:W-:Y:S01]  /*21840*/  LEA R0, R5, R16, 0x5 ;  /* 0x0000001005007211 */ /* 0x000fe200078e28ff */
[----:B------:R-:W-:Y:S01]  /*21850*/  IMAD R11, R11, c[0x0][0x488], RZ ;  /* 0x000122000b0b7a24 */ /* 0x000fe200078e02ff */
[----:B------:R-:W-:Y:S01]  /*21860*/  LOP3.LUT R17, R17, 0x1c0, RZ, 0xc0, !PT ;  /* 0x000001c011117812 */ /* 0x000fe200078ec0ff */
[----:B------:R-:W-:Y:S01]  /*21870*/  IMAD.WIDE.U32 R12, R10, c[0x0][0x488], R12 ;  /* 0x000122000a0c7a25 */ /* 0x000fe200078e000c */
[----:B------:R-:W-:-:S02]  /*21880*/  UIMAD.WIDE.U32 UR14, UR17, UR4, UR14 ;  /* 0x00000004110e72a5 */ /* 0x000fc4000f8e000e */
[----:B------:R-:W-:Y:S01]  /*21890*/  ULDC.64 UR6, c[0x0][0x3f0] ;  /* 0x0000fc0000067ab9 */ /* 0x000fe20000000a00 */
[----:B------:R-:W-:Y:S01]  /*218a0*/  IMAD R15, R75, 0x80, R0 ;  /* 0x000000804b0f7824 */ /* 0x000fe200078e0200 */
[----:B------:R-:W-:Y:S01]  /*218b0*/  UIMAD UR12, UR12, UR6, URZ ;  /* 0x000000060c0c72a4 */ /* 0x000fe2000f8e023f */
[----:B------:R-:W-:Y:S01]  /*218c0*/  IMAD.SHL.U32 R0, R5, 0x8, RZ ;  /* 0x0000000805007824 */ /* 0x000fe200078e00ff */
[----:B------:R-:W-:Y:S01]  /*218d0*/  SHF.R.U32.HI R5, RZ, 0x3, R17 ;  /* 0x00000003ff057819 */ /* 0x000fe20000011611 */
[----:B------:R-:W-:Y:S01]  /*218e0*/  IMAD R11, R10, c[0x0][0x48c], R11 ;  /* 0x000123000a0b7a24 */ /* 0x000fe200078e020b */
[----:B------:R-:W-:Y:S01]  /*218f0*/  UIADD3 UR15, UR15, UR5, URZ ;  /* 0x000000050f0f7290 */ /* 0x000fe2000fffe03f */
[----:B------:R-:W-:Y:S01]  /*21900*/  @P1 IMAD.HI.U32 R9, R15, c[0x0][0x4ec], RZ ;  /* 0x00013b000f091a27 */ /* 0x000fe200078e00ff */
[----:B------:R-:W-:Y:S01]  /*21910*/  LOP3.LUT R10, R17, 0x38, R0, 0xf8, !PT ;  /* 0x00000038110a7812 */ /* 0x000fe200078ef800 */
[----:B------:R-:W-:Y:S01]  /*21920*/  UIMAD UR7, UR24, UR7, UR12 ;  /* 0x00000007180772a4 */ /* 0x000fe2000f8e020c */
[----:B------:R-:W-:Y:S01]  /*21930*/  LEA R17, P0, R12, c[0x0][0x450], 0x2 ;  /* 0x000114000c117a11 */ /* 0x000fe200078010ff */
[----:B------:R-:W-:Y:S01]  /*21940*/  IMAD.IADD R14, R13, 0x1, R11 ;  /* 0x000000010d0e7824 */ /* 0x000fe200078e020b */
[----:B------:R-:W-:Y:S01]  /*21950*/  LOP3.LUT R5, R10, R5, RZ, 0x3c, !PT ;  /* 0x000000050a057212 */ /* 0x000fe200078e3cff */
[----:B------:R-:W-:Y:S01]  /*21960*/  IMAD.MOV.U32 R7, RZ, RZ, R15 ;  /* 0x000000ffff077224 */ /* 0x000fe200078e000f */
[----:B------:R-:W-:Y:S01]  /*21970*/  @P1 SHF.R.U32.HI R7, RZ, c[0x0][0x4f0], R9 ;  /* 0x00013c00ff071a19 */ /* 0x000fe20000011609 */
[----:B------:R-:W-:Y:S01]  /*21980*/  UIMAD.WIDE.U32 UR14, UR24, UR6, UR14 ;  /* 0x00000006180e72a5 */ /* 0x000fe2000f8e000e */
[----:B------:R-:W-:Y:S01]  /*21990*/  LEA.HI.X R14, R12, c[0x0][0x454], R14, 0x2, P0 ;  /* 0x000115000c0e7a11 */ /* 0x000fe200000f140e */
[----:B------:R-:W-:Y:S01]  /*219a0*/  SHFL.IDX PT, R10, R17, 0x1, 0x1c1f ;  /* 0x003c1f00110a7f89 */ /* 0x000fe200000e0000 */
[--C-:B------:R-:W-:Y:S01]  /*219b0*/  SHF.R.S32.HI R9, RZ, 0x1f, R7.reuse ;  /* 0x0000001fff097819 */ /* 0x100fe20000011407 */
[----:B------:R-:W-:Y:S01]  /*219c0*/  IMAD.MOV R18, RZ, RZ, -R7 ;  /* 0x000000ffff127224 */ /* 0x000fe200078e0a07 */
[----:B------:R-:W-:Y:S01]  /*219d0*/  UIADD3 UR7, UR15, UR7, URZ ;  /* 0x000000070f077290 */ /* 0x000fe2000fffe03f */
[----:B------:R-:W-:Y:S01]  /*219e0*/  SHFL.IDX PT, R12, R17, RZ, 0x1c1f ;  /* 0x001c1fff110c7589 */ /* 0x000fe200000e0000 */
[----:B------:R-:W-:Y:S01]  /*219f0*/  MOV R20, UR14 ;  /* 0x0000000e00147c02 */ /* 0x000fe20008000f00 */
[----:B------:R-:W-:-:S02]  /*21a00*/  IMAD R18, R18, c[0x0][0x4e8], R15 ;  /* 0x00013a0012127a24 */ /* 0x000fc400078e020f */
[----:B------:R-:W1:Y:S01]  /*21a10*/  SHFL.IDX PT, R13, R14, RZ, 0x1c1f ;  /* 0x001c1fff0e0d7589 */ /* 0x000e6200000e0000 */
[----:B------:R-:W-:Y:S02]  /*21a20*/  IMAD R15, R75, 0x80, R2 ;  /* 0x000000804b0f7824 */ /* 0x000fe400078e0202 */
[----:B-----5:R-:W-:Y:S01]  /*21a30*/  IMAD R2, R6, c[0x0][0x4e8], RZ ;  /* 0x00013a0006027a24 */ /* 0x020fe200078e02ff */
[----:B------:R2:W3:Y:S01]  /*21a40*/  SHFL.IDX PT, R11, R14, 0x1, 0x1c1f ;  /* 0x003c1f000e0b7f89 */ /* 0x0004e200000e0000 */
[----:B------:R-:W-:Y:S01]  /*21a50*/  IMAD R22, R9, c[0x0][0x3e0], RZ ;  /* 0x0000f80009167a24 */ /* 0x000fe200078e02ff */
[C---:B------:R-:W-:Y:S01]  /*21a60*/  IADD3 R9, R15.reuse, 0x8, RZ ;  /* 0x000000080f097810 */ /* 0x040fe20007ffe0ff */
[----:B------:R-:W-:Y:S01]  /*21a70*/  IMAD.U32 R21, RZ, RZ, UR15 ;  /* 0x0000000fff157e24 */ /* 0x000fe2000f8e00ff */
[-C--:B------:R-:W-:Y:S01]  /*21a80*/  ISETP.GE.OR P1, PT, R15, R2.reuse, P2 ;  /* 0x000000020f00720c */ /* 0x080fe20001726670 */
[----:B------:R-:W-:Y:S01]  /*21a90*/  IMAD.U32 R21, RZ, RZ, UR7 ;  /* 0x00000007ff157e24 */ /* 0x000fe2000f8e00ff */
[----:B------:R-:W-:Y:S01]  /*21aa0*/  ISETP.GE.OR P0, PT, R9, R2, P2 ;  /* 0x000000020900720c */ /* 0x000fe20001706670 */
[C---:B------:R-:W-:Y:S01]  /*21ab0*/  IMAD R22, R7.reuse, c[0x0][0x3e4], R22 ;  /* 0x0000f90007167a24 */ /* 0x040fe200078e0216 */
[----:B------:R-:W-:Y:S01]  /*21ac0*/  SHF.R.S32.HI R6, RZ, 0x1f, R18 ;  /* 0x0000001fff067819 */ /* 0x000fe20000011412 */
        /* <DEDUP_REMOVED lines=58> */
.L_x_1185:
[----:B--234-:R-:W-:Y:S05]  /*21e70*/  BSYNC B0 ;  /* 0x0000000000007941 */ /* 0x01cfea0003800000 */
.L_x_1184:
        /* <DEDUP_REMOVED lines=30> */
.L_x_1187:
[----:B------:R-:W-:Y:S05]  /*22060*/  BSYNC B0 ;  /* 0x0000000000007941 */ /* 0x000fea0003800000 */
.L_x_1186:
        /* <DEDUP_REMOVED lines=30> */
.L_x_1189:
[----:B------:R-:W-:Y:S05]  /*22250*/  BSYNC B0 ;  /* 0x0000000000007941 */ /* 0x000fea0003800000 */
.L_x_1188:
        /* <DEDUP_REMOVED lines=31> */
.L_x_1182:
        /* <DEDUP_REMOVED lines=31> */
.L_x_1190:
        /* <DEDUP_REMOVED lines=43> */
.L_x_1192:
[----:B------:R-:W-:Y:S05]  /*228f0*/  BSYNC B0 ;  /* 0x0000000000007941 */ /* 0x000fea0003800000 */
.L_x_1191:
        /* <DEDUP_REMOVED lines=77> */
.L_x_1194:
[----:B------:R-:W-:Y:S05]  /*22dd0*/  BSYNC B0 ;  /* 0x0000000000007941 */ /* 0x000fea0003800000 */
.L_x_1193:
        /* <DEDUP_REMOVED lines=27> */
.L_x_1196:
[----:B------:R-:W-:Y:S05]  /*22f90*/  BSYNC B0 ;  /* 0x0000000000007941 */ /* 0x000fea0003800000 */
.L_x_1195:
        /* <DEDUP_REMOVED lines=27> */
.L_x_1198:
[----:B------:R-:W-:Y:S05]  /*23150*/  BSYNC B0 ;  /* 0x0000000000007941 */ /* 0x000fea0003800000 */
.L_x_1197:
        /* <DEDUP_REMOVED lines=28> */
.L_x_1199:
        /* <DEDUP_REMOVED lines=14> */
.L_x_1477:


//--------------------- .text._ZN7cutlass13device_kernelIN5flash19enable_sm80_to_sm89INS1_16FlashAttnFwdSm80INS1_25CollectiveMainloopFwdSm80ILi8ELi1ELb0EN4cute5tupleIJNS5_1CILi128EEENS7_ILi96EEENS7_ILi256EEEEEELi256ENS_6half_tEfNS_4arch4Sm80ELb1ELb0ELb0ELb0ELb0ELb0ELb1ELb0EEENS1_21CollectiveEpilogueFwdINS6_IJS8_SA_S9_EEENS6_IJNS7_ILi1EEESI_SI_EEESC_SE_Li256ELb0ELb1ELb0ELb0EEENS1_30DynamicPersistentTileSchedulerILi256ELi256ELb0ELb1ELb0EEEEEEEEEvNT_6ParamsE --------------------------
	.section	.text._ZN7cutlass13device_kernelIN5flash19enable_sm80_to_sm89INS1_16FlashAttnFwdSm80INS1_25CollectiveMainloopFwdSm80ILi8ELi1ELb0EN4cute5tupleIJNS5_1CILi128EEENS7_ILi96EEENS7_ILi256EEEEEELi256ENS_6half_tEfNS_4arch4Sm80ELb1ELb0ELb0ELb0ELb0ELb0ELb1ELb0EEENS1_21CollectiveEpilogueFwdINS6_IJS8_SA_S9_EEENS6_IJNS7_ILi1EEESI_SI_EEESC_SE_Li256ELb0ELb1ELb0ELb0EEENS1_30DynamicPersistentTileSchedulerILi256ELi256ELb0ELb1ELb0EEEEEEEEEvNT_6ParamsE,"ax",@progbits
	.sectioninfo	@"SHI_REGISTERS=255"
	.align	128
.text._ZN7cutlass13device_kernelIN5flash19enable_sm80_to_sm89INS1_16FlashAttnFwdSm80INS1_25CollectiveMainloopFwdSm80ILi8ELi1ELb0EN4cute5tupleIJNS5_1CILi128EEENS7_ILi96EEENS7_ILi256EEEEEELi256ENS_6half_tEfNS_4arch4Sm80ELb1ELb0ELb0ELb0ELb0ELb0ELb1ELb0EEENS1_21CollectiveEpilogueFwdINS6_IJS8_SA_S9_EEENS6_IJNS7_ILi1EEESI_SI_EEESC_SE_Li256ELb0ELb1ELb0ELb0EEENS1_30DynamicPersistentTileSchedulerILi256ELi256ELb0ELb1ELb0EEEEEEEEEvNT_6ParamsE:
        .type           _ZN7cutlass13device_kernelIN5flash19enable_sm80_to_sm89INS1_16FlashAttnFwdSm80INS1_25CollectiveMainloopFwdSm80ILi8ELi1ELb0EN4cute5tupleIJNS5_1CILi128EEENS7_ILi96EEENS7_ILi256EEEEEELi256ENS_6half_tEfNS_4arch4Sm80ELb1ELb0ELb0ELb0ELb0ELb0ELb1ELb0EEENS1_21CollectiveEpilogueFwdINS6_IJS8_SA_S9_EEENS6_IJNS7_ILi1EEESI_SI_EEESC_SE_Li256ELb0ELb1ELb0ELb0EEENS1_30DynamicPersistentTileSchedulerILi256ELi256ELb0ELb1ELb0EEEEEEEEEvNT_6ParamsE,@function
        .size           _ZN7cutlass13device_kernelIN5flash19enable_sm80_to_sm89INS1_16FlashAttnFwdSm80INS1_25CollectiveMainloopFwdSm80ILi8ELi1ELb0EN4cute5tupleIJNS5_1CILi128EEENS7_ILi96EEENS7_ILi256EEEEEELi256ENS_6half_tEfNS_4arch4Sm80ELb1ELb0ELb0ELb0ELb0ELb0ELb1ELb0EEENS1_21CollectiveEpilogueFwdINS6_IJS8_SA_S9_EEENS6_IJNS7_ILi1EEESI_SI_EEESC_SE_Li256ELb0ELb1ELb0ELb0EEENS1_30DynamicPersistentTileSchedulerILi256ELi256ELb0ELb1ELb0EEEEEEEEEvNT_6ParamsE,(.L_x_1478 - _ZN7cutlass13device_kernelIN5flash19enable_sm80_to_sm89INS1_16FlashAttnFwdSm80INS1_25CollectiveMainloopFwdSm80ILi8ELi1ELb0EN4cute5tupleIJNS5_1CILi128EEENS7_ILi96EEENS7_ILi256EEEEEELi256ENS_6half_tEfNS_4arch4Sm80ELb1ELb0ELb0ELb0ELb0ELb0ELb1ELb0EEENS1_21CollectiveEpilogueFwdINS6_IJS8_SA_S9_EEENS6_IJNS7_ILi1EEESI_SI_EEESC_SE_Li256ELb0ELb1ELb0ELb0EEENS1_30DynamicPersistentTileSchedulerILi256ELi256ELb0ELb1ELb0EEEEEEEEEvNT_6ParamsE)
        .other          _ZN7cutlass13device_kernelIN5flash19enable_sm80_to_sm89INS1_16FlashAttnFwdSm80INS1_25CollectiveMainloopFwdSm80ILi8ELi1ELb0EN4cute5tupleIJNS5_1CILi128EEENS7_ILi96EEENS7_ILi256EEEEEELi256ENS_6half_tEfNS_4arch4Sm80ELb1ELb0ELb0ELb0ELb0ELb0ELb1ELb0EEENS1_21CollectiveEpilogueFwdINS6_IJS8_SA_S9_EEENS6_IJNS7_ILi1EEESI_SI_EEESC_SE_Li256ELb0ELb1ELb0ELb0EEENS1_30DynamicPersistentTileSchedulerILi256ELi256ELb0ELb1ELb0EEEEEEEEEvNT_6ParamsE,@"STO_CUDA_ENTRY STV_DEFAULT"
_ZN7cutlass13device_kernelIN5flash19enable_sm80_to_sm89INS1_16FlashAttnFwdSm80INS1_25CollectiveMainloopFwdSm80ILi8ELi1ELb0EN4cute5tupleIJNS5_1CILi128EEENS7_ILi96EEENS7_ILi256EEEEEELi256ENS_6half_tEfNS_4arch4Sm80ELb1ELb0ELb0ELb0ELb0ELb0ELb1ELb0EEENS1_21CollectiveEpilogueFwdINS6_IJS8_SA_S9_EEENS6_IJNS7_ILi1EEESI_SI_EEESC_SE_Li256ELb0ELb1ELb0ELb0EEENS1_30DynamicPersistentTileSchedulerILi256ELi256ELb0ELb1ELb0EEEEEEEEEvNT_6ParamsE:
[----:B------:R-:W-:-:S03]  /*0000*/  MOV R1, c[0x0][0x28] ;  /* 0x00000a0000017a02 */ /* 0x000fc60000000f00 */
[----:B------:R-:W1:Y:S01]  /*0010*/  S2R R18, SR_TID.X ;  /* 0x0000000000127919 */ /* 0x000e620000002100 */
[----:B------:R-:W-:-:S03]  /*0020*/  IADD3 R1, R1, -0xa8, RZ ;  /* 0xffffff5801017810 */ /* 0x000fc60007ffe0ff */
[----:B------:R-:W2:Y:S01]  /*0030*/  S2R R13, SR_CTAID.X ;  /* 0x00000000000d7919 */ /* 0x000ea20000002500 */
[----:B-1----:R-:W-:-:S05]  /*0040*/  SHF.R.U32.HI R0, RZ, 0x5, R18 ;  /* 0x00000005ff007819 */ /* 0x002fca0000011612 */
[----:B------:R-:W1:Y:S04]  /*0050*/  SHFL.IDX PT, R2, R0, RZ, 0x1f ;  /* 0x00001fff00027589 */ /* 0x000e6800000e0000 */
[----:B------:R-:W3:Y:S01]  /*0060*/  SHFL.IDX PT, R0, R0, RZ, 0x1f ;  /* 0x00001fff00007589 */ /* 0x000ee200000e0000 */
[----:B-1----:R-:W-:Y:S01]  /*0070*/  ISETP.GE.AND P0, PT, R2, 0x1, PT ;  /* 0x000000010200780c */ /* 0x002fe20003f06270 */
[----:B---3--:R1:W3:-:S12]  /*0080*/  R2UR UR6, R0 ;  /* 0x00000000000673c2 */ /* 0x0082d800000e0000 */
[----:B------:R-:W-:Y:S06]  /*0090*/  @P0 BAR.ARV 0x4, 0x100 ;  /* 0x0104000000000b1d */ /* 0x000fec0000002000 */
[----:B--2---:R-:W-:-:S13]  /*00a0*/  ISETP.GE.AND P0, PT, R13, c[0x0][0x538], PT ;  /* 0x00014e000d007a0c */ /* 0x004fda0003f06270 */
[----:B------:R-:W-:Y:S05]  /*00b0*/  @P0 EXIT ;  /* 0x000000000000094d */ /* 0x000fea0003800000 */
[----:B-1-3--:R-:W-:Y:S01]  /*00c0*/  SHF.R.S32.HI R11, RZ, 0x1f, R18 ;  /* 0x0000001fff0b7819 */ /* 0x00afe20000011412 */
[----:B------:R-:W-:Y:S01]  /*00d0*/  IMAD.MOV.U32 R220, RZ, RZ, 0x40 ;  /* 0x00000040ffdc7424 */ /* 0x000fe200078e00ff */
[----:B------:R-:W-:Y:S01]  /*00e0*/  ULDC.64 UR8, c[0x0][0x118] ;  /* 0x0000460000087ab9 */ /* 0x000fe20000000a00 */
[----:B------:R-:W-:Y:S01]  /*00f0*/  IMAD.MOV.U32 R218, RZ, RZ, 0x20 ;  /* 0x00000020ffda7424 */ /* 0x000fe200078e00ff */
[CC--:B------:R-:W-:Y:S02]  /*0100*/  LEA.HI R2, R11.reuse, R18.reuse, RZ, 0x4 ;  /* 0x000000120b027211 */ /* 0x0c0fe400078f20ff */
[----:B------:R-:W-:Y:S02]  /*0110*/  LEA.HI R9, R11, R18, RZ, 0x3 ;  /* 0x000000120b097211 */ /* 0x000fe400078f18ff */
[----:B------:R-:W-:Y:S02]  /*0120*/  SHF.R.S32.HI R3, RZ, 0x4, R2 ;  /* 0x00000004ff037819 */ /* 0x000fe40000011402 */
[----:B------:R-:W-:-:S02]  /*0130*/  LOP3.LUT R5, R9, 0xfffffff8, RZ, 0xc0, !PT ;  /* 0xfffffff809057812 */ /* 0x000fc400078ec0ff */
[----:B------:R-:W-:Y:S02]  /*0140*/  LEA.HI R0, R2, R3, RZ, 0x1 ;  /* 0x0000000302007211 */ /* 0x000fe400078f08ff */
[----:B------:R-:W-:Y:S01]  /*0150*/  SHF.R.S32.HI R15, RZ, 0x3, R9 ;  /* 0x00000003ff0f7819 */ /* 0x000fe20000011409 */
[----:B------:R-:W-:Y:S01]  /*0160*/  IMAD.IADD R8, R18, 0x1, -R5 ;  /* 0x0000000112087824 */ /* 0x000fe200078e0a05 */
[----:B------:R-:W-:Y:S02]  /*0170*/  LOP3.LUT R0, R0, 0xfffffffe, RZ, 0xc0, !PT ;  /* 0xfffffffe00007812 */ /* 0x000fe400078ec0ff */
[----:B------:R-:W-:Y:S01]  /*0180*/  LEA.HI R12, R11, R18, RZ, 0x2 ;  /* 0x000000120b0c7211 */ /* 0x000fe200078f10ff */
[----:B------:R-:W-:Y:S02]  /*0190*/  IMAD.SHL.U32 R4, R15, 0x40, RZ ;  /* 0x000000400f047824 */ /* 0x000fe400078e00ff */
[----:B------:R-:W-:Y:S01]  /*01a0*/  IMAD.IADD R216, R3, 0x1, -R0 ;  /* 0x0000000103d87824 */ /* 0x000fe200078e0a00 */
[----:B------:R-:W-:Y:S01]  /*01b0*/  LOP3.LUT R0, R2, 0xfffffff0, RZ, 0xc0, !PT ;  /* 0xfffffff002007812 */ /* 0x000fe200078ec0ff */
[C---:B------:R-:W-:Y:S01]  /*01c0*/  IMAD.SHL.U32 R16, R8.reuse, 0x8, RZ ;  /* 0x0000000808107824 */ /* 0x040fe200078e00ff */
[--C-:B------:R-:W-:Y:S01]  /*01d0*/  SHF.R.S32.HI R10, RZ, 0x2, R12.reuse ;  /* 0x00000002ff0a7819 */ /* 0x100fe2000001140c */
[----:B------:R-:W-:Y:S01]  /*01e0*/  IMAD.SHL.U32 R6, R8, 0x40, RZ ;  /* 0x0000004008067824 */ /* 0x000fe200078e00ff */
[----:B------:R-:W-:Y:S01]  /*01f0*/  SHF.R.S32.HI R3, RZ, 0x1f, R12 ;  /* 0x0000001fff037819 */ /* 0x000fe2000001140c */
[----:B------:R-:W-:Y:S01]  /*0200*/  IMAD.IADD R2, R18, 0x1, -R0 ;  /* 0x0000000112027824 */ /* 0x000fe200078e0a00 */
[----:B------:R-:W-:-:S02]  /*0210*/  LOP3.LUT R0, R4, 0x1c0, RZ, 0xc0, !PT ;  /* 0x000001c004007812 */ /* 0x000fc400078ec0ff */
[----:B------:R-:W-:Y:S02]  /*0220*/  LEA.HI R3, R3, R10, RZ, 0x3 ;  /* 0x0000000a03037211 */ /* 0x000fe400078f18ff */
[----:B------:R-:W-:Y:S02]  /*0230*/  LOP3.LUT R5, R0, 0x38, R16, 0xf8, !PT ;  /* 0x0000003800057812 */ /* 0x000fe400078ef810 */
[----:B------:R-:W-:Y:S02]  /*0240*/  LOP3.LUT R4, R3, 0xfffffff8, RZ, 0xc0, !PT ;  /* 0xfffffff803047812 */ /* 0x000fe400078ec0ff */
[----:B------:R-:W-:Y:S02]  /*0250*/  SHF.R.U32.HI R3, RZ, 0x3, R0 ;  /* 0x00000003ff037819 */ /* 0x000fe40000011600 */
[----:B------:R-:W-:Y:S02]  /*0260*/  SHF.R.S32.HI R7, RZ, 0x1f, R2 ;  /* 0x0000001fff077819 */ /* 0x000fe40000011402 */
[----:B------:R-:W-:-:S02]  /*0270*/  LOP3.LUT R0, R6, 0x1c0, RZ, 0xc0, !PT ;  /* 0x000001c006007812 */ /* 0x000fc400078ec0ff */
[----:B------:R-:W-:Y:S02]  /*0280*/  LOP3.LUT R5, R5, R3, RZ, 0x3c, !PT ;  /* 0x0000000305057212 */ /* 0x000fe400078e3cff */
[----:B------:R-:W-:Y:S01]  /*0290*/  LEA.HI R217, R7, R2, RZ, 0x3 ;  /* 0x0000000207d97211 */ /* 0x000fe200078f18ff */
[----:B------:R-:W-:Y:S01]  /*02a0*/  IMAD.IADD R7, R10, 0x1, -R4 ;  /* 0x000000010a077824 */ /* 0x000fe200078e0a04 */
[----:B------:R-:W-:Y:S02]  /*02b0*/  LOP3.LUT R3, R0, 0x8, R9, 0xf8, !PT ;  /* 0x0000000800037812 */ /* 0x000fe400078ef809 */
[----:B------:R-:W-:Y:S02]  /*02c0*/  SHF.R.U32.HI R0, RZ, 0x3, R0 ;  /* 0x00000003ff007819 */ /* 0x000fe40000011600 */
[-C--:B------:R-:W-:Y:S02]  /*02d0*/  LEA.HI R6, R11, R18.reuse, RZ, 0x5 ;  /* 0x000000120b067211 */ /* 0x080fe400078f28ff */
[C---:B------:R-:W-:Y:S01]  /*02e0*/  LOP3.LUT R4, R217.reuse, 0xfffffff8, RZ, 0xc0, !PT ;  /* 0xfffffff8d9047812 */ /* 0x040fe200078ec0ff */
[----:B------:R-:W-:Y:S01]  /*02f0*/  IMAD.SHL.U32 R217, R217, 0x40, RZ ;  /* 0x00000040d9d97824 */ /* 0x000fe200078e00ff */
[----:B------:R-:W-:-:S02]  /*0300*/  LEA.HI R10, R11, R18, RZ, 0x6 ;  /* 0x000000120b0a7211 */ /* 0x000fc400078f30ff */
[----:B------:R-:W-:Y:S01]  /*0310*/  LOP3.LUT R11, R3, R0, RZ, 0x3c, !PT ;  /* 0x00000000030b7212 */ /* 0x000fe200078e3cff */
[----:B------:R-:W-:Y:S01]  /*0320*/  IMAD.IADD R9, R2, 0x1, -R4 ;  /* 0x0000000102097824 */ /* 0x000fe200078e0a04 */
[----:B------:R-:W-:Y:S01]  /*0330*/  LOP3.LUT R0, R6, 0xffffffe0, RZ, 0xc0, !PT ;  /* 0xffffffe006007812 */ /* 0x000fe200078ec0ff */
[----:B------:R-:W-:Y:S01]  /*0340*/  IMAD.SHL.U32 R4, R10, 0x8, RZ ;  /* 0x000000080a047824 */ /* 0x000fe200078e00ff */
[--C-:B------:R-:W-:Y:S02]  /*0350*/  SHF.R.S32.HI R223, RZ, 0x5, R6.reuse ;  /* 0x00000005ffdf7819 */ /* 0x100fe40000011406 */
[----:B------:R-:W-:Y:S01]  /*0360*/  SHF.R.S32.HI R2, RZ, 0x1f, R6 ;  /* 0x0000001fff027819 */ /* 0x000fe20000011406 */
[----:B------:R-:W-:Y:S01]  /*0370*/  IMAD.IADD R14, R18, 0x1, -R0 ;  /* 0x00000001120e7824 */ /* 0x000fe200078e0a00 */
[----:B------:R-:W-:Y:S01]  /*0380*/  LOP3.LUT R251, R5, 0x7ffffe00, R4, 0xf8, !PT ;  /* 0x7ffffe0005fb7812 */ /* 0x000fe200078ef804 */
[----:B------:R-:W-:Y:S01]  /*0390*/  IMAD.SHL.U32 R5, R216, 0x8, RZ ;  /* 0x00000008d8057824 */ /* 0x000fe200078e00ff */
[----:B------:R-:W-:Y:S01]  /*03a0*/  LEA.HI R0, R2, R223, RZ, 0x3 ;  /* 0x000000df02007211 */ /* 0x000fe200078f18ff */
[----:B------:R-:W-:Y:S01]  /*03b0*/  IMAD.SHL.U32 R2, R9, 0x40, RZ ;  /* 0x0000004009027824 */ /* 0x000fe200078e00ff */
[----:B------:R-:W-:Y:S01]  /*03c0*/  SHF.R.S32.HI R4, RZ, 0x1f, R14 ;  /* 0x0000001fff047819 */ /* 0x000fe2000001140e */
[----:B------:R-:W-:Y:S01]  /*03d0*/  IMAD R216, R216, 0x200, R11 ;  /* 0x00000200d8d87824 */ /* 0x000fe200078e020b */
[----:B------:R-:W-:Y:S01]  /*03e0*/  LOP3.LUT R3, R12, 0xfffffffc, RZ, 0xc0, !PT ;  /* 0xfffffffc0c037812 */ /* 0x000fe200078ec0ff */
[----:B------:R-:W-:Y:S01]  /*03f0*/  IMAD.SHL.U32 R251, R251, 0x2, RZ ;  /* 0x00000002fbfb7824 */ /* 0x000fe200078e00ff */
[----:B------:R-:W-:-:S02]  /*0400*/  LOP3.LUT R0, R0, 0xffffff8, RZ, 0xc0, !PT ;  /* 0x0ffffff800007812 */ /* 0x000fc400078ec0ff */
[----:B------:R-:W-:Y:S01]  /*0410*/  LEA.HI R10, R4, R14, RZ, 0x2 ;  /* 0x0000000e040a7211 */ /* 0x000fe200078f10ff */
[----:B------:R-:W-:Y:S01]  /*0420*/  IMAD.IADD R6, R18, 0x1, -R3 ;  /* 0x0000000112067824 */ /* 0x000fe200078e0a03 */
[----:B------:R-:W-:Y:S01]  /*0430*/  LOP3.LUT R2, R2, 0x1c0, RZ, 0xc0, !PT ;  /* 0x000001c002027812 */ /* 0x000fe200078ec0ff */
[C---:B------:R-:W-:Y:S01]  /*0440*/  IMAD.IADD R3, R223.reuse, 0x1, -R0 ;  /* 0x00000001df037824 */ /* 0x040fe200078e0a00 */
[----:B------:R-:W-:Y:S01]  /*0450*/  SHF.R.S32.HI R0, RZ, 0x2, R10 ;  /* 0x00000002ff007819 */ /* 0x000fe2000001140a */
[----:B------:R-:W-:Y:S01]  /*0460*/  IMAD.SHL.U32 R223, R223, 0x400, RZ ;  /* 0x00000400dfdf7824 */ /* 0x000fe200078e00ff */
[----:B------:R-:W-:Y:S02]  /*0470*/  LOP3.LUT R5, R2, 0x8, R5, 0xf8, !PT ;  /* 0x0000000802057812 */ /* 0x000fe400078ef805 */
[----:B------:R-:W-:Y:S01]  /*0480*/  SHF.R.U32.HI R2, RZ, 0x3, R2 ;  /* 0x00000003ff027819 */ /* 0x000fe20000011602 */
[----:B------:R-:W-:Y:S01]  /*0490*/  IMAD R12, R3, 0x10, R0 ;  /* 0x00000010030c7824 */ /* 0x000fe200078e0200 */
[C---:B------:R-:W-:Y:S01]  /*04a0*/  LEA.HI R0, R6.reuse, R6, RZ, 0x1 ;  /* 0x0000000606007211 */ /* 0x040fe200078f08ff */
[----:B------:R-:W-:Y:S01]  /*04b0*/  IMAD R3, R6, 0x2, R223 ;  /* 0x0000000206037824 */ /* 0x000fe200078e02df */
[----:B------:R-:W-:Y:S01]  /*04c0*/  LOP3.LUT R5, R5, R2, RZ, 0x3c, !PT ;  /* 0x0000000205057212 */ /* 0x000fe200078e3cff */
[C---:B------:R-:W-:Y:S01]  /*04d0*/  IMAD.SHL.U32 R2, R7.reuse, 0x40, RZ ;  /* 0x0000004007027824 */ /* 0x040fe200078e00ff */
[----:B------:R-:W-:Y:S01]  /*04e0*/  LOP3.LUT R4, R7, 0x1, RZ, 0xc0, !PT ;  /* 0x0000000107047812 */ /* 0x000fe200078ec0ff */
[----:B------:R-:W-:Y:S01]  /*04f0*/  STL [R1+0x94], R12 ;  /* 0x0000940c01007387 */ /* 0x000fe20000100800 */
[----:B------:R-:W-:-:S02]  /*0500*/  LOP3.LUT R0, R0, 0x1ffffffe, RZ, 0xc0, !PT ;  /* 0x1ffffffe00007812 */ /* 0x000fc400078ec0ff */
[----:B------:R-:W-:Y:S01]  /*0510*/  LOP3.LUT R2, R2, 0x1c0, RZ, 0xc0, !PT ;  /* 0x000001c002027812 */ /* 0x000fe200078ec0ff */
[----:B------:R-:W-:Y:S01]  /*0520*/  STL [R1+0x68], R13 ;  /* 0x0000680d01007387 */ /* 0x000fe20000100800 */
[----:B------:R-:W-:Y:S01]  /*0530*/  ISETP.NE.U32.AND P0, PT, R4, 0x1, PT ;  /* 0x000000010400780c */ /* 0x000fe20003f05070 */
[----:B------:R-:W-:Y:S01]  /*0540*/  IMAD.IADD R4, R6, 0x1, -R0 ;  /* 0x0000000106047824 */ /* 0x000fe200078e0a00 */
[----:B------:R-:W-:Y:S02]  /*0550*/  LEA.HI R0, R2, R2, RZ, 0x1d ;  /* 0x0000000202007211 */ /* 0x000fe400078fe8ff */
[----:B------:R-:W-:Y:S02]  /*0560*/  LOP3.LUT R217, R217, 0xfffffe00, RZ, 0xc0, !PT ;  /* 0xfffffe00d9d97812 */ /* 0x000fe400078ec0ff */
[----:B------:R-:W-:Y:S01]  /*0570*/  SHF.R.S32.HI R17, RZ, 0x1f, R16 ;  /* 0x0000001fff117819 */ /* 0x000fe20000011410 */
[----:B------:R-:W-:Y:S01]  /*0580*/  IMAD.IADD R3, R3, 0x1, R0 ;  /* 0x0000000103037824 */ /* 0x000fe200078e0200 */
[----:B------:R-:W-:Y:S01]  /*0590*/  IADD3 R6, R16, 0x40, RZ ;  /* 0x0000004010067810 */ /* 0x000fe20007ffe0ff */
[----:B------:R-:W-:Y:S01]  /*05a0*/  IMAD R0, R8, 0x20, R15 ;  /* 0x0000002008007824 */ /* 0x000fe200078e020f */
[----:B------:R-:W-:-:S02]  /*05b0*/  IADD3 R223, R5, R217, R223 ;  /* 0x000000d905df7210 */ /* 0x000fc40007ffe0df */
[----:B------:R-:W-:Y:S02]  /*05c0*/  LOP3.LUT R217, R5, R217, RZ, 0xfc, !PT ;  /* 0x000000d905d97212 */ /* 0x000fe400078efcff */
[----:B------:R1:W-:Y:S01]  /*05d0*/  STL [R1+0x90], R0 ;  /* 0x0000900001007387 */ /* 0x0003e20000100800 */
[C---:B------:R-:W-:Y:S02]  /*05e0*/  IADD3 R5, R16.reuse, 0x80, RZ ;  /* 0x0000008010057810 */ /* 0x040fe40007ffe0ff */
[----:B------:R-:W-:Y:S01]  /*05f0*/  IADD3 R2, R16, 0xc0, RZ ;  /* 0x000000c010027810 */ /* 0x000fe20007ffe0ff */
[----:B------:R-:W-:Y:S01]  /*0600*/  STL.64 [R1+0x38], R16 ;  /* 0x0000381001007387 */ /* 0x000fe20000100a00 */
[----:B------:R-:W-:Y:S02]  /*0610*/  R2P PR, R7, 0x6 ;  /* 0x0000000607007804 */ /* 0x000fe40000000000 */
[----:B------:R-:W-:Y:S01]  /*0620*/  LEA R3, R3, 0x80, 0x1 ;  /* 0x0000008003037811 */ /* 0x000fe200078e08ff */
[----:B------:R2:W-:Y:S01]  /*0630*/  STL [R1+0x40], R6 ;  /* 0x0000400601007387 */ /* 0x0005e20000100800 */
[----:B------:R-:W-:-:S02]  /*0640*/  LOP3.LUT P4, RZ, R8, 0x2, RZ, 0xc0, !PT ;  /* 0x0000000208ff7812 */ /* 0x000fc4000788c0ff */
[C---:B------:R-:W-:Y:S01]  /*0650*/  LOP3.LUT P6, RZ, R9.reuse, 0x2, RZ, 0xc0, !PT ;  /* 0x0000000209ff7812 */ /* 0x040fe200078cc0ff */
[----:B------:R3:W-:Y:S01]  /*0660*/  STL [R1+0x34], R5 ;  /* 0x0000340501007387 */ /* 0x0007e20000100800 */
[----:B------:R-:W-:Y:S02]  /*0670*/  LOP3.LUT P3, RZ, R8, 0x4, RZ, 0xc0, !PT ;  /* 0x0000000408ff7812 */ /* 0x000fe4000786c0ff */
[----:B------:R-:W-:Y:S02]  /*0680*/  LOP3.LUT P5, RZ, R9, 0x4, RZ, 0xc0, !PT ;  /* 0x0000000409ff7812 */ /* 0x000fe400078ac0ff */
[----:B------:R-:W-:Y:S02]  /*0690*/  LEA R216, R216, 0xc100, 0x1 ;  /* 0x0000c100d8d87811 */ /* 0x000fe400078e08ff */
[----:B------:R-:W-:Y:S02]  /*06a0*/  LEA R223, R223, 0x18100, 0x1 ;  /* 0x00018100dfdf7811 */ /* 0x000fe400078e08ff */
[----:B------:R-:W-:-:S02]  /*06b0*/  LEA R217, R217, 0x100, 0x1 ;  /* 0x00000100d9d97811 */ /* 0x000fc400078e08ff */
[----:B------:R-:W-:Y:S02]  /*06c0*/  SEL R219, R220, 0xffffffc0, !P3 ;  /* 0xffffffc0dcdb7807 */ /* 0x000fe40005800000 */
[----:B-1----:R-:W-:Y:S02]  /*06d0*/  LOP3.LUT R0, R10, 0x7ffffffc, RZ, 0xc0, !PT ;  /* 0x7ffffffc0a007812 */ /* 0x002fe400078ec0ff */
[C---:B------:R-:W-:Y:S01]  /*06e0*/  IADD3 R227, R216.reuse, 0x20, RZ ;  /* 0x00000020d8e37810 */ /* 0x040fe20007ffe0ff */
[C---:B------:R-:W-:Y:S01]  /*06f0*/  IMAD.IADD R222, R216.reuse, 0x1, R219 ;  /* 0x00000001d8de7824 */ /* 0x040fe200078e02db */
[----:B------:R-:W-:Y:S01]  /*0700*/  @P4 IADD3 R227, R216, -0x20, RZ ;  /* 0xffffffe0d8e34810 */ /* 0x000fe20007ffe0ff */
[----:B------:R-:W-:Y:S01]  /*0710*/  IMAD.IADD R0, R14, 0x1, -R0 ;  /* 0x000000010e007824 */ /* 0x000fe200078e0a00 */
[----:B--2---:R-:W-:-:S03]  /*0720*/  SHF.R.S32.HI R6, RZ, 0x1f, R6 ;  /* 0x0000001fff067819 */ /* 0x004fc60000011406 */
[----:B------:R-:W-:Y:S01]  /*0730*/  IMAD.IADD R219, R219, 0x1, R227 ;  /* 0x00000001dbdb7824 */ /* 0x000fe200078e02e3 */
[C---:B------:R-:W-:Y:S02]  /*0740*/  IADD3 R250, R227.reuse, 0x800, RZ ;  /* 0x00000800e3fa7810 */ /* 0x040fe40007ffe0ff */
[----:B---3--:R-:W-:Y:S01]  /*0750*/  SHF.R.S32.HI R5, RZ, 0x1f, R5 ;  /* 0x0000001fff057819 */ /* 0x008fe20000011405 */
[----:B------:R1:W-:Y:S01]  /*0760*/  STL [R1+0x64], R6 ;  /* 0x0000640601007387 */ /* 0x0003e20000100800 */
[C---:B------:R-:W-:Y:S02]  /*0770*/  IADD3 R249, R227.reuse, 0x1000, RZ ;  /* 0x00001000e3f97810 */ /* 0x040fe40007ffe0ff */
[C---:B------:R-:W-:Y:S01]  /*0780*/  IADD3 R248, R227.reuse, 0x1800, RZ ;  /* 0x00001800e3f87810 */ /* 0x040fe20007ffe0ff */
[----:B------:R2:W-:Y:S01]  /*0790*/  STL [R1+0x44], R2 ;  /* 0x0000440201007387 */ /* 0x0005e20000100800 */
[C---:B------:R-:W-:Y:S02]  /*07a0*/  IADD3 R247, R227.reuse, 0x2000, RZ ;  /* 0x00002000e3f77810 */ /* 0x040fe40007ffe0ff */
[C---:B------:R-:W-:Y:S01]  /*07b0*/  IADD3 R246, R227.reuse, 0x2800, RZ ;  /* 0x00002800e3f67810 */ /* 0x040fe20007ffe0ff */
[----:B------:R3:W-:Y:S01]  /*07c0*/  STL [R1+0x60], R5 ;  /* 0x0000600501007387 */ /* 0x0007e20000100800 */
[----:B------:R-:W-:-:S02]  /*07d0*/  IADD3 R245, R227, 0x3000, RZ ;  /* 0x00003000e3f57810 */ /* 0x000fc40007ffe0ff */
[C---:B------:R-:W-:Y:S02]  /*07e0*/  IADD3 R244, R227.reuse, 0x3800, RZ ;  /* 0x00003800e3f47810 */ /* 0x040fe40007ffe0ff */
[C---:B------:R-:W-:Y:S02]  /*07f0*/  IADD3 R243, R227.reuse, 0x4000, RZ ;  /* 0x00004000e3f37810 */ /* 0x040fe40007ffe0ff */
[C---:B------:R-:W-:Y:S02]  /*0800*/  IADD3 R242, R227.reuse, 0x4800, RZ ;  /* 0x00004800e3f27810 */ /* 0x040fe40007ffe0ff */
[C---:B------:R-:W-:Y:S02]  /*0810*/  IADD3 R241, R227.reuse, 0x5000, RZ ;  /* 0x00005000e3f17810 */ /* 0x040fe40007ffe0ff */
[C---:B------:R-:W-:Y:S02]  /*0820*/  IADD3 R240, R227.reuse, 0x5800, RZ ;  /* 0x00005800e3f07810 */ /* 0x040fe40007ffe0ff */
[----:B------:R-:W-:-:S02]  /*0830*/  IADD3 R239, R227, 0x6000, RZ ;  /* 0x00006000e3ef7810 */ /* 0x000fc40007ffe0ff */
[C---:B------:R-:W-:Y:S01]  /*0840*/  IADD3 R238, R227.reuse, 0x6800, RZ ;  /* 0x00006800e3ee7810 */ /* 0x040fe20007ffe0ff */
[----:B-1----:R-:W-:Y:S01]  /*0850*/  IMAD.SHL.U32 R6, R0, 0x2, RZ ;  /* 0x0000000200067824 */ /* 0x002fe200078e00ff */
[C---:B------:R-:W-:Y:S01]  /*0860*/  IADD3 R237, R227.reuse, 0x7000, RZ ;  /* 0x00007000e3ed7810 */ /* 0x040fe20007ffe0ff */
[----:B------:R-:W-:Y:S01]  /*0870*/  IMAD R0, R4, 0x8, R12 ;  /* 0x0000000804007824 */ /* 0x000fe200078e020c */
[C---:B------:R-:W-:Y:S02]  /*0880*/  IADD3 R236, R227.reuse, 0x7800, RZ ;  /* 0x00007800e3ec7810 */ /* 0x040fe40007ffe0ff */
[----:B--2---:R-:W-:Y:S02]  /*0890*/  SHF.R.S32.HI R2, RZ, 0x1f, R2 ;  /* 0x0000001fff027819 */ /* 0x004fe40000011402 */
[----:B------:R-:W-:Y:S02]  /*08a0*/  IADD3 R235, R227, 0x8000, RZ ;  /* 0x00008000e3eb7810 */ /* 0x000fe40007ffe0ff */
[C---:B---3--:R-:W-:Y:S01]  /*08b0*/  SEL R5, R218.reuse, 0xffffffe0, !P1 ;  /* 0xffffffe0da057807 */ /* 0x048fe20004800000 */
[----:B------:R1:W-:Y:S01]  /*08c0*/  STL [R1+0x5c], R2 ;  /* 0x00005c0201007387 */ /* 0x0003e20000100800 */
[----:B------:R-:W-:-:S02]  /*08d0*/  SEL R218, R218, 0xffffffe0, !P6 ;  /* 0xffffffe0dada7807 */ /* 0x000fc40007000000 */
[C---:B------:R-:W-:Y:S01]  /*08e0*/  IADD3 R234, R227.reuse, 0x8800, RZ ;  /* 0x00008800e3ea7810 */ /* 0x040fe20007ffe0ff */
[----:B------:R2:W-:Y:S01]  /*08f0*/  STL [R1+0x54], R6 ;  /* 0x0000540601007387 */ /* 0x0005e20000100800 */
[----:B------:R-:W-:Y:S01]  /*0900*/  IADD3 R233, R227, 0x9000, RZ ;  /* 0x00009000e3e97810 */ /* 0x000fe20007ffe0ff */
[----:B------:R-:W-:Y:S01]  /*0910*/  IMAD.IADD R224, R223, 0x1, R218 ;  /* 0x00000001dfe07824 */ /* 0x000fe200078e02da */
[C---:B------:R-:W-:Y:S01]  /*0920*/  IADD3 R232, R227.reuse, 0x9800, RZ ;  /* 0x00009800e3e87810 */ /* 0x040fe20007ffe0ff */
[----:B------:R3:W-:Y:S01]  /*0930*/  STL [R1+0x8c], R0 ;  /* 0x00008c0001007387 */ /* 0x0007e20000100800 */
[----:B------:R-:W-:Y:S01]  /*0940*/  IMAD.IADD R218, R218, 0x1, R217 ;  /* 0x00000001dada7824 */ /* 0x000fe200078e02d9 */
[C---:B------:R-:W-:Y:S02]  /*0950*/  IADD3 R231, R227.reuse, 0xa000, RZ ;  /* 0x0000a000e3e77810 */ /* 0x040fe40007ffe0ff */
[----:B------:R4:W-:Y:S01]  /*0960*/  STL [R1+0x6c], R3 ;  /* 0x00006c0301007387 */ /* 0x0009e20000100800 */
[----:B------:R-:W-:-:S02]  /*0970*/  IADD3 R230, R227, 0xa800, RZ ;  /* 0x0000a800e3e67810 */ /* 0x000fc40007ffe0ff */
[C---:B------:R-:W-:Y:S02]  /*0980*/  IADD3 R229, R227.reuse, 0xb000, RZ ;  /* 0x0000b000e3e57810 */ /* 0x040fe40007ffe0ff */
[----:B------:R-:W-:Y:S02]  /*0990*/  IADD3 R228, R227, 0xb800, RZ ;  /* 0x0000b800e3e47810 */ /* 0x000fe40007ffe0ff */
[C---:B-1----:R-:W-:Y:S02]  /*09a0*/  SEL R2, R220.reuse, 0xffffffc0, !P2 ;  /* 0xffffffc0dc027807 */ /* 0x042fe40005000000 */
[----:B------:R-:W-:Y:S02]  /*09b0*/  SEL R220, R220, 0xffffffc0, !P5 ;  /* 0xffffffc0dcdc7807 */ /* 0x000fe40006800000 */
[C---:B--2---:R-:W-:Y:S01]  /*09c0*/  IADD3 R6, R3.reuse, -0x10, RZ ;  /* 0xfffffff003067810 */ /* 0x044fe20007ffe0ff */
[C---:B------:R-:W-:Y:S01]  /*09d0*/  IMAD.IADD R4, R3.reuse, 0x1, R2 ;  /* 0x0000000103047824 */ /* 0x040fe200078e0202 */
[----:B------:R-:W-:Y:S01]  /*09e0*/  @P0 IADD3 R6, R3, 0x10, RZ ;  /* 0x0000001003060810 */ /* 0x000fe20007ffe0ff */
[----:B------:R-:W-:-:S02]  /*09f0*/  IMAD.IADD R226, R223, 0x1, R220 ;  /* 0x00000001dfe27824 */ /* 0x000fc400078e02dc */
[----:B---3--:R-:W-:Y:S01]  /*0a00*/  IMAD.IADD R0, R3, 0x1, R5 ;  /* 0x0000000103007824 */ /* 0x008fe200078e0205 */
[----:B------:R-:W-:Y:S01]  /*0a10*/  STL [R1+0x88], R4 ;  /* 0x0000880401007387 */ /* 0x000fe20000100800 */
[----:B------:R-:W-:Y:S02]  /*0a20*/  IMAD.IADD R221, R220, 0x1, R217 ;  /* 0x00000001dcdd7824 */ /* 0x000fe400078e02d9 */
[----:B----4-:R-:W-:Y:S01]  /*0a30*/  IMAD.IADD R3, R2, 0x1, R6 ;  /* 0x0000000102037824 */ /* 0x010fe200078e0206 */
[----:B------:R1:W-:Y:S01]  /*0a40*/  STL [R1+0x78], R0 ;  /* 0x0000780001007387 */ /* 0x0003e20000100800 */
[----:B------:R-:W-:Y:S02]  /*0a50*/  IMAD.IADD R225, R224, 0x1, R220 ;  /* 0x00000001e0e17824 */ /* 0x000fe400078e02dc */
[----:B------:R-:W-:Y:S02]  /*0a60*/  IMAD.IADD R220, R220, 0x1, R218 ;  /* 0x00000001dcdc7824 */ /* 0x000fe400078e02da */
[----:B-1----:R-:W-:-:S05]  /*0a70*/  IMAD.IADD R0, R0, 0x1, R2 ;  /* 0x0000000100007824 */ /* 0x002fca00078e0202 */
[----:B------:R1:W-:Y:S04]  /*0a80*/  STL [R1+0x84], R0 ;  /* 0x0000840001007387 */ /* 0x0003e80000100800 */
[----:B------:R-:W-:Y:S04]  /*0a90*/  STL [R1+0x70], R6 ;  /* 0x0000700601007387 */ /* 0x000fe80000100800 */
[----:B------:R-:W-:Y:S01]  /*0aa0*/  STL [R1+0x80], R3 ;  /* 0x0000800301007387 */ /* 0x000fe20000100800 */
[----:B-1----:R-:W-:-:S05]  /*0ab0*/  IMAD.IADD R0, R5, 0x1, R6 ;  /* 0x0000000105007824 */ /* 0x002fca00078e0206 */
[----:B------:R1:W-:Y:S02]  /*0ac0*/  STL [R1+0x74], R0 ;  /* 0x0000740001007387 */ /* 0x0003e40000100800 */
[----:B-1----:R-:W-:-:S05]  /*0ad0*/  IMAD.IADD R0, R0, 0x1, R2 ;  /* 0x0000000100007824 */ /* 0x002fca00078e0202 */
[----:B------:R1:W-:Y:S02]  /*0ae0*/  STL [R1+0x7c], R0 ;  /* 0x00007c0001007387 */ /* 0x0003e40000100800 */
.L_x_1253:
[----:B------:R-:W2:Y:S01]  /*0af0*/  LDL R4, [R1+0x68] ;  /* 0x0000680001047983 */ /* 0x000ea20000100800 */
[----:B-1----:R-:W-:Y:S01]  /*0b00*/  IMAD.MOV.U32 R0, RZ, RZ, c[0x0][0x560] ;  /* 0x00015800ff007624 */ /* 0x002fe200078e00ff */
        /* <DEDUP_REMOVED lines=17> */
.L_x_1201:
[----:B------:R-:W-:-:S04]  /*0c20*/  MOV R0, c[0x0][0x554] ;  /* 0x0001550000007a02 */ /* 0x000fc80000000f00 */
[----:B------:R-:W-:Y:S02]  /*0c30*/  ISETP.NE.AND P0, PT, R0, 0x1, PT ;  /* 0x000000010000780c */ /* 0x000fe40003f05270 */
[----:B------:R-:W-:-:S11]  /*0c40*/  MOV R0, R2 ;  /* 0x0000000200007202 */ /* 0x000fd60000000f00 */
[----:B------:R-:W-:-:S05]  /*0c50*/  @P0 IMAD.HI.U32 R4, R2, c[0x0][0x558], RZ ;  /* 0x0001560002040a27 */ /* 0x000fca00078e00ff */
[----:B------:R-:W-:-:S05]  /*0c60*/  @P0 SHF.R.U32.HI R0, RZ, c[0x0][0x55c], R4 ;  /* 0x00015700ff000a19 */ /* 0x000fca0000011604 */
[----:B------:R-:W-:Y:S02]  /*0c70*/  IMAD R4, R0, c[0x0][0x554], RZ ;  /* 0x0001550000047a24 */ /* 0x000fe400078e02ff */
.L_x_1202:
[----:B------:R-:W-:Y:S05]  /*0c80*/  BSYNC B0 ;  /* 0x0000000000007941 */ /* 0x000fea0003800000 */
.L_x_1200:
[----:B------:R-:W2:Y:S01]  /*0c90*/  LDL.LU R55, [R1] ;  /* 0x0000000001377983 */ /* 0x000ea20000300800 */
        /* <DEDUP_REMOVED lines=8> */
[----:B------:R-:W-:Y:S01]  /*0d20*/  MOV R5, c[0x0][0x548] ;  /* 0x0001520000057a02 */ /* 0x000fe20000000f00 */
[----:B------:R-:W-:Y:S01]  /*0d30*/  IMAD.SHL.U32 R54, R0, 0x80, RZ ;  /* 0x0000008000367824 */ /* 0x000fe200078e00ff */
[----:B------:R-:W-:Y:S01]  /*0d40*/  UIMAD.WIDE UR4, UR4, 0x2aaaaaab, URZ ;  /* 0x2aaaaaab040478a5 */ /* 0x000fe2000f8e023f */
[----:B------:R-:W-:Y:S01]  /*0d50*/  CS2R R130, SRZ ;  /* 0x0000000000827805 */ /* 0x000fe2000001ff00 */
[----:B------:R-:W-:Y:S01]  /*0d60*/  ISETP.NE.AND P0, PT, R5, 0x1, PT ;  /* 0x000000010500780c */ /* 0x000fe20003f05270 */
[----:B------:R-:W-:Y:S01]  /*0d70*/  IMAD.MOV.U32 R5, RZ, RZ, c[0x0][0x168] ;  /* 0x00005a00ff057624 */ /* 0x000fe200078e00ff */
[----:B------:R-:W-:Y:S01]  /*0d80*/  IADD3 R0, R54, 0x7f, RZ ;  /* 0x0000007f36007810 */ /* 0x000fe20007ffe0ff */
[----:B------:R-:W-:Y:S01]  /*0d90*/  USHF.R.U32.HI UR4, URZ, 0x1f, UR5 ;  /* 0x0000001f3f047899 */ /* 0x000fe20008011605 */
[----:B------:R-:W-:Y:S01]  /*0da0*/  MOV R56, R2 ;  /* 0x0000000200387202 */ /* 0x000fe20000000f00 */
[----:B------:R1:W-:Y:S01]  /*0db0*/  STL [R1+0x58], R54 ;  /* 0x0000583601007387 */ /* 0x0003e20000100800 */
[----:B------:R-:W-:Y:S01]  /*0dc0*/  CS2R R128, SRZ ;  /* 0x0000000000807805 */ /* 0x000fe2000001ff00 */
[----:B------:R-:W-:Y:S01]  /*0dd0*/  @P1 IMAD.HI.U32 R4, R0, c[0x0][0x2c8], RZ ;  /* 0x0000b20000041a27 */ /* 0x000fe200078e00ff */
[----:B------:R-:W-:Y:S01]  /*0de0*/  ULEA.HI.SX32 UR4, UR5, UR4, 0x1c ;  /* 0x0000000405047291 */ /* 0x000fe2000f8fe23f */
[----:B------:R-:W-:Y:S01]  /*0df0*/  CS2R R126, SRZ ;  /* 0x00000000007e7805 */ /* 0x000fe2000001ff00 */
[----:B------:R-:W-:Y:S01]  /*0e00*/  CS2R R124, SRZ ;  /* 0x00000000007c7805 */ /* 0x000fe2000001ff00 */
[----:B------:R-:W-:Y:S01]  /*0e10*/  IMAD.MOV.U32 R122, RZ, RZ, RZ ;  /* 0x000000ffff7a7224 */ /* 0x000fe200078e00ff */
[----:B------:R-:W-:Y:S01]  /*0e20*/  @P1 SHF.R.U32.HI R0, RZ, c[0x0][0x2cc], R4 ;  /* 0x0000b300ff001a19 */ /* 0x000fe20000011604 */
[----:B------:R-:W-:Y:S01]  /*0e30*/  @P0 IMAD.HI.U32 R3, R2, c[0x0][0x54c], RZ ;  /* 0x0001530002030a27 */ /* 0x000fe200078e00ff */
[----:B------:R-:W-:Y:S01]  /*0e40*/  IADD3 R4, -R5, 0x60, RZ ;  /* 0x0000006005047810 */ /* 0x000fe20007ffe1ff */
[----:B------:R-:W-:Y:S01]  /*0e50*/  CS2R R120, SRZ ;  /* 0x0000000000787805 */ /* 0x000fe2000001ff00 */
[----:B------:R-:W-:Y:S01]  /*0e60*/  CS2R R6, SRZ ;  /* 0x0000000000067805 */ /* 0x000fe2000001ff00 */
[----:B------:R-:W-:Y:S01]  /*0e70*/  MOV R118, RZ ;  /* 0x000000ff00767202 */ /* 0x000fe20000000f00 */
[----:B------:R-:W-:Y:S01]  /*0e80*/  CS2R R116, SRZ ;  /* 0x0000000000747805 */ /* 0x000fe2000001ff00 */
[----:B------:R-:W-:Y:S01]  /*0e90*/  IADD3 R0, R0, c[0x0][0x1d0], R4 ;  /* 0x0000740000007a10 */ /* 0x000fe20007ffe004 */
[----:B------:R-:W-:Y:S01]  /*0ea0*/  CS2R R8, SRZ ;  /* 0x0000000000087805 */ /* 0x000fe2000001ff00 */
[----:B------:R-:W-:Y:S01]  /*0eb0*/  @P0 SHF.R.U32.HI R56, RZ, c[0x0][0x550], R3 ;  /* 0x00015400ff380a19 */ /* 0x000fe20000011603 */
[----:B------:R-:W-:Y:S01]  /*0ec0*/  IMAD.MOV.U32 R114, RZ, RZ, RZ ;  /* 0x000000ffff727224 */ /* 0x000fe200078e00ff */
[----:B------:R-:W-:Y:S01]  /*0ed0*/  CS2R R10, SRZ ;  /* 0x00000000000a7805 */ /* 0x000fe2000001ff00 */
[----:B------:R-:W-:Y:S01]  /*0ee0*/  IMAD.HI R3, R0, 0x2aaaaaab, RZ ;  /* 0x2aaaaaab00037827 */ /* 0x000fe200078e02ff */
[----:B------:R-:W-:Y:S01]  /*0ef0*/  MOV R110, RZ ;  /* 0x000000ff006e7202 */ /* 0x000fe20000000f00 */
[----:B------:R-:W-:Y:S01]  /*0f00*/  CS2R R12, SRZ ;  /* 0x00000000000c7805 */ /* 0x000fe2000001ff00 */
[----:B------:R-:W-:Y:S01]  /*0f10*/  CS2R R14, SRZ ;  /* 0x00000000000e7805 */ /* 0x000fe2000001ff00 */
[----:B------:R-:W-:Y:S01]  /*0f20*/  IMAD.MOV R0, RZ, RZ, -R56 ;  /* 0x000000ffff007224 */ /* 0x000fe200078e0a38 */
[----:B------:R-:W-:Y:S01]  /*0f30*/  SHF.R.U32.HI R4, RZ, 0x1f, R3 ;  /* 0x0000001fff047819 */ /* 0x000fe20000011603 */
[----:B------:R-:W-:Y:S01]  /*0f40*/  IMAD.MOV.U32 R112, RZ, RZ, RZ ;  /* 0x000000ffff707224 */ /* 0x000fe200078e00ff */
[----:B------:R-:W-:Y:S01]  /*0f50*/  MOV R104, RZ ;  /* 0x000000ff00687202 */ /* 0x000fe20000000f00 */
[----:B------:R-:W-:Y:S01]  /*0f60*/  IMAD R60, R0, c[0x0][0x548], R2 ;  /* 0x00015200003c7a24 */ /* 0x000fe200078e0202 */
[----:B------:R-:W-:Y:S01]  /*0f70*/  LEA.HI.SX32 R3, R3, R4, 0x1c ;  /* 0x0000000403037211 */ /* 0x000fe200078fe2ff */
[----:B------:R-:W-:Y:S01]  /*0f80*/  IMAD.MOV.U32 R108, RZ, RZ, RZ ;  /* 0x000000ffff6c7224 */ /* 0x000fe200078e00ff */
[----:B------:R-:W-:Y:S01]  /*0f90*/  PRMT R0, RZ, 0x7610, R0 ;  /* 0x00007610ff007816 */ /* 0x000fe20000000000 */
[----:B------:R-:W-:Y:S01]  /*0fa0*/  CS2R R4, SRZ ;  /* 0x0000000000047805 */ /* 0x000fe2000001ff00 */
[----:B------:R-:W-:Y:S01]  /*0fb0*/  IMNMX R52, R3, UR4, PT ;  /* 0x0000000403347c17 */ /* 0x000fe2000b800200 */
[----:B------:R-:W-:Y:S01]  /*0fc0*/  IMAD.MOV.U32 R106, RZ, RZ, RZ ;  /* 0x000000ffff6a7224 */ /* 0x000fe200078e00ff */
[----:B------:R-:W-:Y:S01]  /*0fd0*/  CS2R R16, SRZ ;  /* 0x0000000000107805 */ /* 0x000fe2000001ff00 */
[----:B------:R-:W-:Y:S01]  /*0fe0*/  IMAD.MOV.U32 R102, RZ, RZ, RZ ;  /* 0x000000ffff667224 */ /* 0x000fe200078e00ff */
[----:B------:R-:W-:Y:S01]  /*0ff0*/  ISETP.GE.AND P0, PT, R52, 0x1, PT ;  /* 0x000000013400780c */ /* 0x000fe20003f06270 */
        /* <DEDUP_REMOVED lines=37> */
[----:B------:R-:W-:Y:S01]  /*1250*/  MOV R166, RZ ;  /* 0x000000ff00a67202 */ /* 0x000fe20000000f00 */
[----:B------:R-:W-:Y:S01]  /*1260*/  CS2R R44, SRZ ;  /* 0x00000000002c7805 */ /* 0x000fe2000001ff00 */
[----:B------:R-:W-:Y:S01]  /*1270*/  IMAD.MOV.U32 R162, RZ, RZ, RZ ;  /* 0x000000ffffa27224 */ /* 0x000fe200078e00ff */
[----:B------:R-:W-:Y:S01]  /*1280*/  CS2R R46, SRZ ;  /* 0x00000000002e7805 */ /* 0x000fe2000001ff00 */
[----:B------:R-:W-:Y:S01]  /*1290*/  MOV R158, RZ ;  /* 0x000000ff009e7202 */ /* 0x000fe20000000f00 */
[----:B------:R-:W-:Y:S01]  /*12a0*/  CS2R R48, SRZ ;  /* 0x0000000000307805 */ /* 0x000fe2000001ff00 */
[----:B------:R-:W-:Y:S01]  /*12b0*/  IMAD.MOV.U32 R154, RZ, RZ, RZ ;  /* 0x000000ffff9a7224 */ /* 0x000fe200078e00ff */
[----:B------:R-:W-:Y:S01]  /*12c0*/  CS2R R50, SRZ ;  /* 0x0000000000327805 */ /* 0x000fe2000001ff00 */
[----:B------:R-:W-:Y:S01]  /*12d0*/  MOV R150, RZ ;  /* 0x000000ff00967202 */ /* 0x000fe20000000f00 */
        /* <DEDUP_REMOVED lines=20> */
[----:B------:R1:W-:Y:S04]  /*1420*/  STL [R1], R55 ;  /* 0x0000003701007387 */ /* 0x0003e80000100800 */
[----:B------:R1:W-:Y:S04]  /*1430*/  STL [R1+0x50], R56 ;  /* 0x0000503801007387 */ /* 0x0003e80000100800 */
[----:B------:R1:W-:Y:S04]  /*1440*/  STL [R1+0x4c], R60 ;  /* 0x00004c3c01007387 */ /* 0x0003e80000100800 */
[----:B------:R1:W-:Y:S01]  /*1450*/  STL [R1+0x48], R52 ;  /* 0x0000483401007387 */ /* 0x0003e20000100800 */
[----:B------:R-:W-:Y:S05]  /*1460*/  @!P0 BRA `(.L_x_1203) ;  /* 0x0001004000008947 */ /* 0x000fea0003800000 */
[----:B-1----:R-:W2:Y:S01]  /*1470*/  LDL R52, [R1+0x90] ;  /* 0x0000900001347983 */ /* 0x002ea20000100800 */
[----:B------:R-:W-:Y:S01]  /*1480*/  IMAD.MOV.U32 R62, RZ, RZ, R55 ;  /* 0x000000ffff3e7224 */ /* 0x000fe200078e0037 */
[----:B------:R-:W-:-:S02]  /*1490*/  ISETP.NE.U32.AND P0, PT, RZ, c[0x0][0x340], PT ;  /* 0x0000d000ff007a0c */ /* 0x000fc40003f05070 */
[----:B------:R-:W3:Y:S02]  /*14a0*/  LDL R55, [R1+0x40] ;  /* 0x0000400001377983 */ /* 0x000ee40000100800 */
[----:B------:R-:W-:Y:S02]  /*14b0*/  ISETP.NE.AND.EX P0, PT, RZ, c[0x0][0x344], PT, P0 ;  /* 0x0000d100ff007a0c */ /* 0x000fe40003f05300 */
[----:B------:R-:W4:Y:S04]  /*14c0*/  LDL.64 R58, [R1+0x38] ;  /* 0x00003800013a7983 */ /* 0x000f280000100a00 */
[----:B------:R-:W5:Y:S04]  /*14d0*/  LDL R18, [R1+0x34] ;  /* 0x0000340001127983 */ /* 0x000f680000100800 */
[----:B------:R-:W3:Y:S03]  /*14e0*/  LDL R17, [R1+0x44] ;  /* 0x0000440001117983 */ /* 0x000ee60000100800 */
[----:B------:R-:W-:-:S04]  /*14f0*/  @P0 IMAD.MOV.U32 R2, RZ, RZ, 0x4 ;  /* 0x00000004ff020424 */ /* 0x000fc800078e00ff */
[----:B------:R-:W-:-:S05]  /*1500*/  @P0 IMAD.WIDE R2, R56, R2, c[0x0][0x340] ;  /* 0x0000d00038020625 */ /* 0x000fca00078e0202 */
[----:B------:R1:W4:Y:S04]  /*1510*/  @P0 LDG.E R16, [R2.64] ;  /* 0x0000000802100981 */ /* 0x000328000c1e1900 */
[----:B------:R-:W2:Y:S01]  /*1520*/  S2R R63, SR_TID.X ;  /* 0x00000000003f7919 */ /* 0x000ea20000002100 */
[----:B------:R-:W-:-:S05]  /*1530*/  SHF.R.S32.HI R13, RZ, 0x1f, R60 ;  /* 0x0000001fff0d7819 */ /* 0x000fca000001143c */
[----:B------:R-:W-:Y:S01]  /*1540*/  IMAD R5, R13, c[0x0][0x1b8], RZ ;  /* 0x00006e000d057a24 */ /* 0x000fe200078e02ff */
[----:B------:R-:W-:-:S03]  /*1550*/  SHF.R.S32.HI R15, RZ, 0x1f, R56 ;  /* 0x0000001fff0f7819 */ /* 0x000fc60000011438 */
[C---:B------:R-:W-:Y:S02]  /*1560*/  IMAD R5, R60.reuse, c[0x0][0x1bc], R5 ;  /* 0x00006f003c057a24 */ /* 0x040fe400078e0205 */
[----:B-1----:R-:W-:-:S05]  /*1570*/  IMAD.WIDE.U32 R2, R60, c[0x0][0x1b8], RZ ;  /* 0x00006e003c027a25 */ /* 0x002fca00078e00ff */
[----:B------:R-:W-:Y:S01]  /*1580*/  IADD3 R3, R3, R5, RZ ;  /* 0x0000000503037210 */ /* 0x000fe20007ffe0ff */
[----:B------:R-:W-:-:S04]  /*1590*/  IMAD R5, R15, c[0x0][0x1c0], RZ ;  /* 0x000070000f057a24 */ /* 0x000fc800078e02ff */
[C---:B------:R-:W-:Y:S02]  /*15a0*/  IMAD R5, R56.reuse, c[0x0][0x1c4], R5 ;  /* 0x0000710038057a24 */ /* 0x040fe400078e0205 */
[----:B------:R-:W-:-:S05]  /*15b0*/  IMAD.WIDE.U32 R2, R56, c[0x0][0x1c0], R2 ;  /* 0x0000700038027a25 */ /* 0x000fca00078e0002 */
[----:B------:R-:W-:Y:S02]  /*15c0*/  IADD3 R3, R3, R5, RZ ;  /* 0x0000000503037210 */ /* 0x000fe40007ffe0ff */
[----:B------:R-:W-:Y:S02]  /*15d0*/  LOP3.LUT R62, R62, 0xfffffffe, RZ, 0xc0, !PT ;  /* 0xfffffffe3e3e7812 */ /* 0x000fe400078ec0ff */
[----:B--2---:R-:W-:Y:S02]  /*15e0*/  IADD3 R4, R52, R54, RZ ;  /* 0x0000003634047210 */ /* 0x004fe40007ffe0ff */
[----:B------:R-:W-:-:S03]  /*15f0*/  SHF.R.S32.HI R52, RZ, 0x1f, R63 ;  /* 0x0000001fff347819 */ /* 0x000fc6000001143f */
[----:B------:R-:W-:Y:S01]  /*1600*/  @P1 IMAD.HI.U32 R6, R4, c[0x0][0x2c8], RZ ;  /* 0x0000b20004061a27 */ /* 0x000fe200078e00ff */
[----:B------:R-:W-:-:S03]  /*1610*/  LEA.HI R52, R52, R63, RZ, 0x3 ;  /* 0x0000003f34347211 */ /* 0x000fc600078f18ff */
[----:B------:R-:W-:Y:S01]  /*1620*/  IMAD.MOV.U32 R0, RZ, RZ, R4 ;  /* 0x000000ffff007224 */ /* 0x000fe200078e0004 */
[----:B------:R-:W-:Y:S02]  /*1630*/  @P1 SHF.R.U32.HI R0, RZ, c[0x0][0x2cc], R6 ;  /* 0x0000b300ff001a19 */ /* 0x000fe40000011606 */
[----:B------:R-:W-:Y:S02]  /*1640*/  SHF.R.S32.HI R52, RZ, 0x3, R52 ;  /* 0x00000003ff347819 */ /* 0x000fe40000011434 */
[--C-:B------:R-:W-:Y:S01]  /*1650*/  SHF.R.S32.HI R6, RZ, 0x1f, R0.reuse ;  /* 0x0000001fff067819 */ /* 0x100fe20000011400 */
[----:B------:R-:W-:Y:S01]  /*1660*/  IMAD.MOV R8, RZ, RZ, -R0 ;  /* 0x000000ffff087224 */ /* 0x000fe200078e0a00 */
[----:B------:R-:W-:Y:S02]  /*1670*/  SHF.R.S32.HI R9, RZ, 0x1f, R52 ;  /* 0x0000001fff097819 */ /* 0x000fe40000011434 */
[----:B---3--:R-:W-:Y:S01]  /*1680*/  ISETP.GE.AND P2, PT, R55, c[0x0][0x1d4], PT ;  /* 0x0000750037007a0c */ /* 0x008fe20003f46270 */
[----:B------:R-:W-:-:S02]  /*1690*/  IMAD R5, R6, c[0x0][0x1b0], RZ ;  /* 0x00006c0006057a24 */ /* 0x000fc400078e02ff */
[----:B------:R-:W-:Y:S01]  /*16a0*/  IMAD.WIDE.U32 R2, R0, c[0x0][0x1b0], R2 ;  /* 0x00006c0000027a25 */ /* 0x000fe200078e0002 */
[----:B------:R-:W-:-:S03]  /*16b0*/  SEL R10, RZ, 0xffffffff, P2 ;  /* 0xffffffffff0a7807 */ /* 0x000fc60001000000 */
[----:B------:R-:W-:Y:S02]  /*16c0*/  IMAD R12, R0, c[0x0][0x1b4], R5 ;  /* 0x00006d00000c7a24 */ /* 0x000fe400078e0205 */
[----:B------:R-:W-:Y:S02]  /*16d0*/  IMAD R8, R8, c[0x0][0x2c4], R4 ;  /* 0x0000b10008087a24 */ /* 0x000fe400078e0204 */
[----:B------:R-:W-:Y:S02]  /*16e0*/  IMAD R0, R9, c[0x0][0x1e0], RZ ;  /* 0x0000780009007a24 */ /* 0x000fe400078e02ff */
[----:B----4-:R-:W-:-:S04]  /*16f0*/  IMAD.WIDE.U32 R6, R52, c[0x0][0x1e0], R58 ;  /* 0x0000780034067a25 */ /* 0x010fc800078e003a */
[----:B------:R-:W-:Y:S02]  /*1700*/  IMAD R0, R52, c[0x0][0x1e4], R0 ;  /* 0x0000790034007a24 */ /* 0x000fe400078e0200 */
[----:B------:R-:W-:Y:S01]  /*1710*/  IMAD.SHL.U32 R14, R10, 0x2, RZ ;  /* 0x000000020a0e7824 */ /* 0x000fe200078e00ff */
[----:B------:R-:W-:Y:S01]  /*1720*/  SHF.R.S32.HI R10, RZ, 0x1f, R8 ;  /* 0x0000001fff0a7819 */ /* 0x000fe20000011408 */
[----:B------:R-:W-:Y:S01]  /*1730*/  IMAD R9, R9, c[0x0][0x208], RZ ;  /* 0x0000820009097a24 */ /* 0x000fe200078e02ff */
[----:B------:R-:W-:Y:S01]  /*1740*/  IADD3 R7, R7, R0, RZ ;  /* 0x0000000007077210 */ /* 0x000fe20007ffe0ff */
[----:B------:R-:W-:Y:S01]  /*1750*/  IMAD.WIDE.U32 R4, R52, c[0x0][0x208], R58 ;  /* 0x0000820034047a25 */ /* 0x000fe200078e003a */
[----:B------:R-:W-:-:S03]  /*1760*/  IADD3 R3, R3, R12, RZ ;  /* 0x0000000c03037210 */ /* 0x000fc60007ffe0ff */
[----:B------:R-:W-:Y:S02]  /*1770*/  IMAD R9, R52, c[0x0][0x20c], R9 ;  /* 0x0000830034097a24 */ /* 0x000fe400078e0209 */
[----:B------:R-:W-:Y:S02]  /*1780*/  IMAD R0, R10, c[0x0][0x1a8], RZ ;  /* 0x00006a000a007a24 */ /* 0x000fe400078e02ff */
[----:B------:R-:W-:Y:S02]  /*1790*/  IMAD.IADD R5, R5, 0x1, R9 ;  /* 0x0000000105057824 */ /* 0x000fe400078e0209 */
[C---:B------:R-:W-:Y:S02]  /*17a0*/  IMAD R12, R8.reuse, c[0x0][0x1ac], R0 ;  /* 0x00006b00080c7a24 */ /* 0x040fe400078e0200 */
[----:B------:R-:W-:Y:S01]  /*17b0*/  IMAD.WIDE.U32 R8, R8, c[0x0][0x1a8], R2 ;  /* 0x00006a0008087a25 */ /* 0x000fe200078e0002 */
[----:B------:R-:W-:-:S03]  /*17c0*/  ISETP.GE.AND P1, PT, R58, c[0x0][0x1d4], PT ;  /* 0x000075003a007a0c */ /* 0x000fc60003f26270 */
[C---:B------:R-:W-:Y:S02]  /*17d0*/  IMAD R2, R13.reuse, c[0x0][0x210], RZ ;  /* 0x000084000d027a24 */ /* 0x040fe400078e02ff */
[----:B------:R-:W-:Y:S02]  /*17e0*/  IMAD R0, R13, c[0x0][0x1e8], RZ ;  /* 0x00007a000d007a24 */ /* 0x000fe400078e02ff */
[C---:B------:R-:W-:Y:S02]  /*17f0*/  IMAD R2, R60.reuse, c[0x0][0x214], R2 ;  /* 0x000085003c027a24 */ /* 0x040fe400078e0202 */
[----:B------:R-:W-:Y:S01]  /*1800*/  IMAD.WIDE.U32 R4, R60, c[0x0][0x210], R4 ;  /* 0x000084003c047a25 */ /* 0x000fe200078e0004 */
[----:B------:R-:W-:Y:S02]  /*1810*/  @P2 LOP3.LUT R62, R62, 0x1, RZ, 0xfc, !PT ;  /* 0x000000013e3e2812 */ /* 0x000fe400078efcff */
[----:B------:R-:W-:Y:S01]  /*1820*/  @P0 SHF.R.S32.HI R3, RZ, 0x1f, R16 ;  /* 0x0000001fff030819 */ /* 0x000fe20000011410 */
[C---:B------:R-:W-:Y:S01]  /*1830*/  IMAD R0, R60.reuse, c[0x0][0x1ec], R0 ;  /* 0x00007b003c007a24 */ /* 0x040fe200078e0200 */
[----:B------:R-:W-:Y:S01]  /*1840*/  @!P0 MOV R3, R15 ;  /* 0x0000000f00038202 */ /* 0x000fe20000000f00 */
[----:B------:R-:W-:Y:S01]  /*1850*/  IMAD.WIDE.U32 R6, R60, c[0x0][0x1e8], R6 ;  /* 0x00007a003c067a25 */ /* 0x000fe200078e0006 */
[----:B------:R-:W-:-:S02]  /*1860*/  IADD3 R5, R5, R2, RZ ;  /* 0x0000000205057210 */ /* 0x000fc40007ffe0ff */
[----:B------:R-:W-:Y:S01]  /*1870*/  LOP3.LUT R62, R62, 0xfffffffd, RZ, 0xc0, !PT ;  /* 0xfffffffd3e3e7812 */ /* 0x000fe200078ec0ff */
[----:B------:R-:W-:Y:S01]  /*1880*/  IMAD.IADD R7, R7, 0x1, R0 ;  /* 0x0000000107077824 */ /* 0x000fe200078e0200 */
[----:B------:R-:W-:Y:S01]  /*1890*/  @P0 MOV R2, R16 ;  /* 0x0000001000020202 */ /* 0x000fe20000000f00 */
[----:B------:R-:W-:Y:S02]  /*18a0*/  @!P0 IMAD.MOV.U32 R2, RZ, RZ, R56 ;  /* 0x000000ffff028224 */ /* 0x000fe400078e0038 */
[C---:B------:R-:W-:Y:S01]  /*18b0*/  IMAD R0, R3.reuse, c[0x0][0x1f0], RZ ;  /* 0x00007c0003007a24 */ /* 0x040fe200078e02ff */
[----:B------:R-:W-:Y:S01]  /*18c0*/  @P1 LOP3.LUT R62, R62, 0x2, RZ, 0xfc, !PT ;  /* 0x000000023e3e1812 */ /* 0x000fe200078efcff */
[----:B------:R-:W-:Y:S02]  /*18d0*/  IMAD R3, R3, c[0x0][0x218], RZ ;  /* 0x0000860003037a24 */ /* 0x000fe400078e02ff */
[----:B------:R-:W-:-:S04]  /*18e0*/  IMAD.WIDE.U32 R6, R2, c[0x0][0x1f0], R6 ;  /* 0x00007c0002067a25 */ /* 0x000fc800078e0006 */
[C---:B------:R-:W-:Y:S01]  /*18f0*/  IMAD.WIDE.U32 R4, R2.reuse, c[0x0][0x218], R4 ;  /* 0x0000860002047a25 */ /* 0x040fe200078e0004 */
[----:B------:R-:W-:Y:S03]  /*1900*/  STL [R1], R62 ;  /* 0x0000003e01007387 */ /* 0x000fe60000100800 */
[C---:B------:R-:W-:Y:S02]  /*1910*/  IMAD R0, R2.reuse, c[0x0][0x1f4], R0 ;  /* 0x00007d0002007a24 */ /* 0x040fe400078e0200 */
[----:B------:R-:W-:Y:S01]  /*1920*/  IMAD R2, R2, c[0x0][0x21c], R3 ;  /* 0x0000870002027a24 */ /* 0x000fe200078e0203 */
[----:B------:R1:W-:Y:S04]  /*1930*/  STL.64 [R1+0x20], R6 ;  /* 0x0000200601007387 */ /* 0x0003e80000100a00 */
[----:B------:R2:W-:Y:S01]  /*1940*/  STL.64 [R1+0x28], R4 ;  /* 0x0000280401007387 */ /* 0x0005e20000100a00 */
[----:B------:R-:W-:-:S02]  /*1950*/  SEL R11, RZ, 0x1, P1 ;  /* 0x00000001ff0b7807 */ /* 0x000fc40000800000 */
[----:B-----5:R-:W-:Y:S02]  /*1960*/  ISETP.GE.AND P6, PT, R18, c[0x0][0x1d4], PT ;  /* 0x0000750012007a0c */ /* 0x020fe40003fc6270 */
[----:B------:R-:W-:Y:S02]  /*1970*/  ISETP.GE.AND P5, PT, R17, c[0x0][0x1d4], PT ;  /* 0x0000750011007a0c */ /* 0x000fe40003fa6270 */
[----:B-1----:R-:W-:Y:S02]  /*1980*/  IADD3 R6, R7, R0, RZ ;  /* 0x0000000007067210 */ /* 0x002fe40007ffe0ff */
[----:B------:R-:W-:-:S03]  /*1990*/  IADD3 R0, R5, R2, RZ ;  /* 0x0000000205007210 */ /* 0x000fc60007ffe0ff */
[----:B------:R2:W-:Y:S04]  /*19a0*/  STL [R1+0x18], R6 ;  /* 0x0000180601007387 */ /* 0x0005e80000100800 */
[----:B------:R2:W-:Y:S01]  /*19b0*/  STL [R1+0x30], R0 ;  /* 0x0000300001007387 */ /* 0x0005e20000100800 */
[----:B------:R-:W-:Y:S01]  /*19c0*/  LOP3.LUT R20, R14, 0x2, R11, 0xe2, !PT ;  /* 0x000000020e147812 */ /* 0x000fe200078ee20b */
[----:B------:R-:W-:Y:S01]  /*19d0*/  IMAD.IADD R12, R9, 0x1, R12 ;  /* 0x00000001090c7824 */ /* 0x000fe200078e020c */
[----:B------:R-:W-:Y:S02]  /*19e0*/  SEL R11, RZ, 0x4, P6 ;  /* 0x00000004ff0b7807 */ /* 0x000fe40003000000 */
[----:B------:R-:W-:Y:S02]  /*19f0*/  SEL R10, RZ, 0x8, P5 ;  /* 0x00000008ff0a7807 */ /* 0x000fe40002800000 */
[----:B------:R-:W-:-:S02]  /*1a00*/  LEA R14, P1, R8, c[0x0][0x160], 0x1 ;  /* 0x00005800080e7a11 */ /* 0x000fc400078208ff */
[----:B------:R-:W-:Y:S01]  /*1a10*/  ISETP.GE.AND P0, PT, R55, c[0x0][0x198], PT ;  /* 0x0000660037007a0c */ /* 0x000fe20003f06270 */
[----:B------:R-:W-:Y:S01]  /*1a20*/  IMAD.IADD R3, R52, 0x1, R54 ;  /* 0x0000000134037824 */ /* 0x000fe200078e0236 */
[----:B------:R-:W-:Y:S02]  /*1a30*/  LOP3.LUT R20, R10, R20, R11, 0xfe, !PT ;  /* 0x000000140a147212 */ /* 0x000fe400078efe0b */
[----:B------:R-:W-:Y:S02]  /*1a40*/  LEA.HI.X R12, R8, c[0x0][0x164], R12, 0x1, P1 ;  /* 0x00005900080c7a11 */ /* 0x000fe400008f0c0c */
[----:B------:R-:W-:Y:S02]  /*1a50*/  ISETP.GE.AND P2, PT, R58, c[0x0][0x198], PT ;  /* 0x000066003a007a0c */ /* 0x000fe40003f46270 */
[----:B------:R-:W-:Y:S02]  /*1a60*/  P2R R13, PR, RZ, 0x1 ;  /* 0x00000001ff0d7803 */ /* 0x000fe40000000000 */
[----:B------:R-:W-:-:S02]  /*1a70*/  ISETP.GE.AND P4, PT, R18, c[0x0][0x198], PT ;  /* 0x0000660012007a0c */ /* 0x000fc40003f86270 */
[----:B------:R-:W-:Y:S01]  /*1a80*/  ISETP.GE.AND P3, PT, R17, c[0x0][0x198], PT ;  /* 0x0000660011007a0c */ /* 0x000fe20003f66270 */
[----:B------:R-:W-:Y:S10]  /*1a90*/  BRA.DIV ~URZ, `(.L_x_1204) ;  /* 0x00011f027f007947 */ /* 0x000ff4000b800000 */
[----:B------:R1:W3:Y:S02]  /*1aa0*/  SHFL.IDX PT, R2, R12, RZ, 0x181f ;  /* 0x00181fff0c027589 */ /* 0x0002e400000e0000 */
.L_x_1254:
[----:B------:R-:W-:Y:S05]  /*1ab0*/  BRA.DIV ~URZ, `(.L_x_1205) ;  /* 0x00011f527f007947 */ /* 0x000fea000b800000 */
[----:B--2---:R2:W4:Y:S02]  /*1ac0*/  SHFL.IDX PT, R0, R14, RZ, 0x181f ;  /* 0x00181fff0e007589 */ /* 0x00452400000e0000 */
.L_x_1255:
        /* <DEDUP_REMOVED lines=12> */
[----:B------:R-:W-:-:S02]  /*1b90*/  ISETP.NE.AND P1, PT, R13, RZ, PT ;  /* 0x000000ff0d00720c */ /* 0x000fc40003f25270 */
[----:B-----5:R-:W-:-:S04]  /*1ba0*/  LEA R10, P0, R8, R0, 0x1 ;  /* 0x00000000080a7211 */ /* 0x020fc800078008ff */
[----:B------:R-:W-:Y:S02]  /*1bb0*/  LEA.HI.X R11, R8, R2, R9, 0x1, P0 ;  /* 0x00000002080b7211 */ /* 0x000fe400000f0c09 */
[----:B--2---:R-:W-:-:S03]  /*1bc0*/  LEA R8, P0, R6, R0, 0x1 ;  /* 0x0000000006087211 */ /* 0x004fc600078008ff */
[----:B------:R-:W-:Y:S01]  /*1bd0*/  @!PT LDS RZ, [RZ] ;  /* 0x00000000fffff984 */ /* 0x000fe20000000800 */
[----:B------:R-:W-:Y:S01]  /*1be0*/  @!PT LDS RZ, [RZ] ;  /* 0x00000000fffff984 */ /* 0x000fe20000000800 */
[----:B------:R-:W-:Y:S01]  /*1bf0*/  @!PT LDS RZ, [RZ] ;  /* 0x00000000fffff984 */ /* 0x000fe20000000800 */
[----:B------:R2:W-:Y:S01]  /*1c00*/  LDGSTS.E.BYPASS.LTC128B.128 [R251+0x18100], [R10.64], !P2 ;  /* 0x181000000afb7fae */ /* 0x0005e2000d101d48 */
[----:B----4-:R-:W-:Y:S02]  /*1c10*/  LEA.HI.X R9, R6, R2, R7, 0x1, P0 ;  /* 0x0000000206097211 */ /* 0x010fe400000f0c07 */
[----:B---3--:R-:W-:-:S03]  /*1c20*/  LEA R6, P0, R4, R0, 0x1 ;  /* 0x0000000004067211 */ /* 0x008fc600078008ff */
[----:B------:R2:W-:Y:S01]  /*1c30*/  LDGSTS.E.BYPASS.LTC128B.128 [R251+0x1c100], [R8.64], !P1 ;  /* 0x1c10000008fb7fae */ /* 0x0005e2000c901d48 */
[----:B------:R-:W-:Y:S02]  /*1c40*/  LEA.HI.X R7, R4, R2, R5, 0x1, P0 ;  /* 0x0000000204077211 */ /* 0x000fe400000f0c05 */
[----:B------:R-:W-:-:S03]  /*1c50*/  LEA R4, P0, R16, R0, 0x1 ;  /* 0x0000000010047211 */ /* 0x000fc600078008ff */
[----:B------:R2:W-:Y:S01]  /*1c60*/  LDGSTS.E.BYPASS.LTC128B.128 [R251+0x20100], [R6.64], !P4 ;  /* 0x2010000006fb7fae */ /* 0x0005e2000e101d48 */
[----:B------:R-:W-:-:S05]  /*1c70*/  LEA.HI.X R5, R16, R2, R17, 0x1, P0 ;  /* 0x0000000210057211 */ /* 0x000fca00000f0c11 */
[----:B------:R2:W-:Y:S04]  /*1c80*/  LDGSTS.E.BYPASS.LTC128B.128 [R251+0x24100], [R4.64], !P3 ;  /* 0x2410000004fb7fae */ /* 0x0005e8000d901d48 */
.L_x_1207:
[----:B------:R-:W-:Y:S05]  /*1c90*/  BSYNC B0 ;  /* 0x0000000000007941 */ /* 0x000fea0003800000 */
.L_x_1206:
[----:B------:R-:W-:Y:S05]  /*1ca0*/  BRA.DIV ~URZ, `(.L_x_1208) ;  /* 0x00011dc27f007947 */ /* 0x000fea000b800000 */
[----:B---3--:R3:W1:Y:S04]  /*1cb0*/  SHFL.IDX PT, R2, R12, 0x1, 0x181f ;  /* 0x00381f000c027f89 */ /* 0x00866800000e0000 */
[----:B----4-:R3:W4:Y:S02]  /*1cc0*/  SHFL.IDX PT, R0, R14, 0x1, 0x181f ;  /* 0x00381f000e007f89 */ /* 0x01072400000e0000 */
.L_x_1256:
[----:B--2---:R-:W-:Y:S01]  /*1cd0*/  IADD3 R4, R3, 0x20, RZ ;  /* 0x0000002003047810 */ /* 0x004fe20007ffe0ff */
[----:B------:R-:W-:Y:S03]  /*1ce0*/  BSSY B0, `(.L_x_1209) ;  /* 0x000001a000007945 */ /* 0x000fe60003800000 */
[----:B------:R-:W-:-:S13]  /*1cf0*/  ISETP.GE.AND P0, PT, R4, R15, PT ;  /* 0x0000000f0400720c */ /* 0x000fda0003f06270 */
[----:B------:R-:W-:Y:S05]  /*1d00*/  @P0 BRA `(.L_x_1210) ;  /* 0x0000017000000947 */ /* 0x000fea0003800000 */
[----:B------:R-:W2:Y:S04]  /*1d10*/  LDL.64 R8, [R1+0x38] ;  /* 0x0000380001087983 */ /* 0x000ea80000100a00 */
[----:B------:R-:W5:Y:S04]  /*1d20*/  LDL R6, [R1+0x40] ;  /* 0x0000400001067983 */ /* 0x000f680000100800 */
[----:B---3--:R-:W3:Y:S04]  /*1d30*/  LDL R7, [R1+0x64] ;  /* 0x0000640001077983 */ /* 0x008ee80000100800 */
[----:B----4-:R-:W4:Y:S04]  /*1d40*/  LDL R5, [R1+0x34] ;  /* 0x0000340001057983 */ /* 0x010f280000100800 */
[----:B------:R-:W4:Y:S04]  /*1d50*/  LDL R18, [R1+0x60] ;  /* 0x0000600001127983 */ /* 0x000f280000100800 */
[----:B------:R-:W4:Y:S04]  /*1d60*/  LDL R16, [R1+0x44] ;  /* 0x0000440001107983 */ /* 0x000f280000100800 */
[----:B------:R-:W4:Y:S01]  /*1d70*/  LDL R17, [R1+0x5c] ;  /* 0x00005c0001117983 */ /* 0x000f220000100800 */
[----:B------:R-:W-:-:S02]  /*1d80*/  ISETP.NE.AND P1, PT, R13, RZ, PT ;  /* 0x000000ff0d00720c */ /* 0x000fc40003f25270 */
[----:B--2---:R-:W-:-:S04]  /*1d90*/  LEA R10, P0, R8, R0, 0x1 ;  /* 0x00000000080a7211 */ /* 0x004fc800078008ff */
[----:B-1----:R-:W-:Y:S02]  /*1da0*/  LEA.HI.X R11, R8, R2, R9, 0x1, P0 ;  /* 0x00000002080b7211 */ /* 0x002fe400000f0c09 */
[----:B-----5:R-:W-:-:S03]  /*1db0*/  LEA R8, P0, R6, R0, 0x1 ;  /* 0x0000000006087211 */ /* 0x020fc600078008ff */
[----:B------:R-:W-:Y:S01]  /*1dc0*/  @!PT LDS RZ, [RZ] ;  /* 0x00000000fffff984 */ /* 0x000fe20000000800 */
[----:B------:R-:W-:Y:S01]  /*1dd0*/  @!PT LDS RZ, [RZ] ;  /* 0x00000000fffff984 */ /* 0x000fe20000000800 */
[----:B------:R-:W-:Y:S01]  /*1de0*/  @!PT LDS RZ, [RZ] ;  /* 0x00000000fffff984 */ /* 0x000fe20000000800 */
[----:B------:R1:W-:Y:S01]  /*1df0*/  LDGSTS.E.BYPASS.LTC128B.128 [R251+0x19100], [R10.64], !P2 ;  /* 0x191000000afb7fae */ /* 0x0003e2000d101d48 */
[----:B---3--:R-:W-:Y:S02]  /*1e00*/  LEA.HI.X R9, R6, R2, R7, 0x1, P0 ;  /* 0x0000000206097211 */ /* 0x008fe400000f0c07 */
[----:B----4-:R-:W-:-:S03]  /*1e10*/  LEA R6, P0, R5, R0, 0x1 ;  /* 0x0000000005067211 */ /* 0x010fc600078008ff */
[----:B------:R1:W-:Y:S01]  /*1e20*/  LDGSTS.E.BYPASS.LTC128B.128 [R251+0x1d100], [R8.64], !P1 ;  /* 0x1d10000008fb7fae */ /* 0x0003e2000c901d48 */
[----:B------:R-:W-:Y:S02]  /*1e30*/  LEA.HI.X R7, R5, R2, R18, 0x1, P0 ;  /* 0x0000000205077211 */ /* 0x000fe400000f0c12 */
[----:B------:R-:W-:-:S03]  /*1e40*/  LEA R4, P0, R16, R0, 0x1 ;  /* 0x0000000010047211 */ /* 0x000fc600078008ff */
[----:B------:R1:W-:Y:S01]  /*1e50*/  LDGSTS.E.BYPASS.LTC128B.128 [R251+0x21100], [R6.64], !P4 ;  /* 0x2110000006fb7fae */ /* 0x0003e2000e101d48 */
[----:B------:R-:W-:-:S05]  /*1e60*/  LEA.HI.X R5, R16, R2, R17, 0x1, P0 ;  /* 0x0000000210057211 */ /* 0x000fca00000f0c11 */
[----:B------:R1:W-:Y:S04]  /*1e70*/  LDGSTS.E.BYPASS.LTC128B.128 [R251+0x25100], [R4.64], !P3 ;  /* 0x2510000004fb7fae */ /* 0x0003e8000d901d48 */
.L_x_1210:
[----:B------:R-:W-:Y:S05]  /*1e80*/  BSYNC B0 ;  /* 0x0000000000007941 */ /* 0x000fea0003800000 */
.L_x_1209:
[----:B------:R-:W-:Y:S05]  /*1e90*/  BRA.DIV ~URZ, `(.L_x_1211) ;  /* 0x00011c927f007947 */ /* 0x000fea000b800000 */
[----:B-1----:R1:W2:Y:S02]  /*1ea0*/  SHFL.IDX PT, R2, R12, 0x2, 0x181f ;  /* 0x00581f000c027f89 */ /* 0x0022a400000e0000 */
.L_x_1257:
[----:B------:R-:W-:Y:S05]  /*1eb0*/  BRA.DIV ~URZ, `(.L_x_1212) ;  /* 0x00011ce27f007947 */ /* 0x000fea000b800000 */
[----:B----4-:R4:W1:Y:S02]  /*1ec0*/  SHFL.IDX PT, R0, R14, 0x2, 0x181f ;  /* 0x00581f000e007f89 */ /* 0x01086400000e0000 */
.L_x_1258:
        /* <DEDUP_REMOVED lines=11> */
[----:B------:R-:W-:-:S02]  /*1f80*/  ISETP.NE.AND P1, PT, R13, RZ, PT ;  /* 0x000000ff0d00720c */ /* 0x000fc40003f25270 */
[----:B-1---5:R-:W-:-:S04]  /*1f90*/  LEA R10, P0, R8, R0, 0x1 ;  /* 0x00000000080a7211 */ /* 0x022fc800078008ff */
[----:B------:R-:W-:Y:S02]  /*1fa0*/  LEA.HI.X R11, R8, R2, R9, 0x1, P0 ;  /* 0x00000002080b7211 */ /* 0x000fe400000f0c09 */
[----:B---3--:R-:W-:-:S03]  /*1fb0*/  LEA R8, P0, R6, R0, 0x1 ;  /* 0x0000000006087211 */ /* 0x008fc600078008ff */
[----:B------:R-:W-:Y:S01]  /*1fc0*/  @!PT LDS RZ, [RZ] ;  /* 0x00000000fffff984 */ /* 0x000fe20000000800 */
[----:B------:R-:W-:Y:S01]  /*1fd0*/  @!PT LDS RZ, [RZ] ;  /* 0x00000000fffff984 */ /* 0x000fe20000000800 */
[----:B------:R-:W-:Y:S01]  /*1fe0*/  @!PT LDS RZ, [RZ] ;  /* 0x00000000fffff984 */ /* 0x000fe20000000800 */
[----:B------:R1:W-:Y:S01]  /*1ff0*/  LDGSTS.E.BYPASS.LTC128B.128 [R251+0x1a100], [R10.64], !P2 ;  /* 0x1a1000000afb7fae */ /* 0x0003e2000d101d48 */
[----:B----4-:R-:W-:Y:S02]  /*2000*/  LEA.HI.X R9, R6, R2, R7, 0x1, P0 ;  /* 0x0000000206097211 */ /* 0x010fe400000f0c07 */
[----:B--2---:R-:W-:-:S03]  /*2010*/  LEA R6, P0, R5, R0, 0x1 ;  /* 0x0000000005067211 */ /* 0x004fc600078008ff */
[----:B------:R1:W-:Y:S01]  /*2020*/  LDGSTS.E.BYPASS.LTC128B.128 [R251+0x1e100], [R8.64], !P1 ;  /* 0x1e10000008fb7fae */ /* 0x0003e2000c901d48 */
[----:B------:R-:W-:Y:S02]  /*2030*/  LEA.HI.X R7, R5, R2, R18, 0x1, P0 ;  /* 0x0000000205077211 */ /* 0x000fe400000f0c12 */
[----:B------:R-:W-:-:S03]  /*2040*/  LEA R4, P0, R16, R0, 0x1 ;  /* 0x0000000010047211 */ /* 0x000fc600078008ff */
[----:B------:R1:W-:Y:S01]  /*2050*/  LDGSTS.E.BYPASS.LTC128B.128 [R251+0x22100], [R6.64], !P4 ;  /* 0x2210000006fb7fae */ /* 0x0003e2000e101d48 */
[----:B------:R-:W-:-:S05]  /*2060*/  LEA.HI.X R5, R16, R2, R17, 0x1, P0 ;  /* 0x0000000210057211 */ /* 0x000fca00000f0c11 */
[----:B------:R1:W-:Y:S04]  /*2070*/  LDGSTS.E.BYPASS.LTC128B.128 [R251+0x26100], [R4.64], !P3 ;  /* 0x2610000004fb7fae */ /* 0x0003e8000d901d48 */
.L_x_1214:
[----:B------:R-:W-:Y:S05]  /*2080*/  BSYNC B0 ;  /* 0x0000000000007941 */ /* 0x000fea0003800000 */
.L_x_1213:
[----:B------:R-:W-:Y:S05]  /*2090*/  BRA.DIV ~URZ, `(.L_x_1215) ;  /* 0x00011b627f007947 */ /* 0x000fea000b800000 */
[----:B--2---:R2:W3:Y:S04]  /*20a0*/  SHFL.IDX PT, R2, R12, 0x3, 0x181f ;  /* 0x00781f000c027f89 */ /* 0x0044e800000e0000 */
[----:B-1----:R2:W1:Y:S02]  /*20b0*/  SHFL.IDX PT, R0, R14, 0x3, 0x181f ;  /* 0x00781f000e007f89 */ /* 0x00246400000e0000 */
.L_x_1259:
[----:B------:R-:W5:Y:S04]  /*20c0*/  LDL.64 R8, [R1+0x38] ;  /* 0x0000380001087983 */ /* 0x000f680000100a00 */
[----:B--2---:R-:W2:Y:S04]  /*20d0*/  LDL R6, [R1+0x40] ;  /* 0x0000400001067983 */ /* 0x004ea80000100800 */
[----:B----4-:R-:W4:Y:S04]  /*20e0*/  LDL R7, [R1+0x64] ;  /* 0x0000640001077983 */ /* 0x010f280000100800 */
[----:B---3--:R-:W3:Y:S04]  /*20f0*/  LDL R12, [R1+0x34] ;  /* 0x00003400010c7983 */ /* 0x008ee80000100800 */
[----:B------:R-:W3:Y:S04]  /*2100*/  LDL R14, [R1+0x60] ;  /* 0x00006000010e7983 */ /* 0x000ee80000100800 */
[----:B------:R-:W3:Y:S04]  /*2110*/  LDL R10, [R1+0x44] ;  /* 0x00004400010a7983 */ /* 0x000ee80000100800 */
[----:B------:R-:W3:Y:S04]  /*2120*/  LDL R11, [R1+0x5c] ;  /* 0x00005c00010b7983 */ /* 0x000ee80000100800 */
[----:B------:R-:W3:Y:S01]  /*2130*/  LDL R126, [R1+0x48] ;  /* 0x00004800017e7983 */ /* 0x000ee20000100800 */
[----:B------:R-:W-:-:S04]  /*2140*/  IADD3 R3, R3, 0x60, RZ ;  /* 0x0000006003037810 */ /* 0x000fc80007ffe0ff */
[----:B------:R-:W-:-:S13]  /*2150*/  ISETP.GE.AND P0, PT, R3, R15, PT ;  /* 0x0000000f0300720c */ /* 0x000fda0003f06270 */
[----:B-1---5:R-:W-:-:S04]  /*2160*/  @!P0 LEA R4, P1, R8, R0, 0x1 ;  /* 0x0000000008048211 */ /* 0x022fc800078208ff */
[----:B------:R-:W-:Y:S02]  /*2170*/  @!P0 LEA.HI.X R5, R8, R2, R9, 0x1, P1 ;  /* 0x0000000208058211 */ /* 0x000fe400008f0c09 */
[----:B--2---:R-:W-:-:S03]  /*2180*/  @!P0 LEA R8, P1, R6, R0, 0x1 ;  /* 0x0000000006088211 */ /* 0x004fc600078208ff */
[----:B------:R-:W-:Y:S01]  /*2190*/  @!PT LDS RZ, [RZ] ;  /* 0x00000000fffff984 */ /* 0x000fe20000000800 */
[----:B------:R-:W-:Y:S01]  /*21a0*/  @!PT LDS RZ, [RZ] ;  /* 0x00000000fffff984 */ /* 0x000fe20000000800 */
[----:B------:R-:W-:Y:S01]  /*21b0*/  @!PT LDS RZ, [RZ] ;  /* 0x00000000fffff984 */ /* 0x000fe20000000800 */
[----:B------:R1:W-:Y:S01]  /*21c0*/  @!P0 LDGSTS.E.BYPASS.LTC128B.128 [R251+0x1b100], [R4.64], !P2 ;  /* 0x1b10000004fb8fae */ /* 0x0003e2000d101d48 */
[----:B----4-:R-:W-:Y:S02]  /*21d0*/  @!P0 LEA.HI.X R9, R6, R2, R7, 0x1, P1 ;  /* 0x0000000206098211 */ /* 0x010fe400008f0c07 */
[----:B------:R-:W-:Y:S02]  /*21e0*/  ISETP.NE.AND P2, PT, R13, RZ, PT ;  /* 0x000000ff0d00720c */ /* 0x000fe40003f45270 */
[----:B---3--:R-:W-:-:S04]  /*21f0*/  @!P0 LEA R6, P1, R12, R0, 0x1 ;  /* 0x000000000c068211 */ /* 0x008fc800078208ff */
[----:B------:R-:W-:-:S07]  /*2200*/  @!P0 LEA.HI.X R7, R12, R2, R14, 0x1, P1 ;  /* 0x000000020c078211 */ /* 0x000fce00008f0c0e */
[----:B------:R2:W-:Y:S04]  /*2210*/  @!P0 LDGSTS.E.BYPASS.LTC128B.128 [R251+0x1f100], [R8.64], !P2 ;  /* 0x1f10000008fb8fae */ /* 0x0005e8000d101d48 */
[----:B------:R3:W-:Y:S01]  /*2220*/  @!P0 LDGSTS.E.BYPASS.LTC128B.128 [R251+0x23100], [R6.64], !P4 ;  /* 0x2310000006fb8fae */ /* 0x0007e2000e101d48 */
[----:B-1----:R-:W-:-:S04]  /*2230*/  @!P0 LEA R4, P1, R10, R0, 0x1 ;  /* 0x000000000a048211 */ /* 0x002fc800078208ff */
[----:B------:R-:W-:-:S05]  /*2240*/  @!P0 LEA.HI.X R5, R10, R2, R11, 0x1, P1 ;  /* 0x000000020a058211 */ /* 0x000fca00008f0c0b */
[----:B------:R2:W-:Y:S04]  /*2250*/  @!P0 LDGSTS.E.BYPASS.LTC128B.128 [R251+0x27100], [R4.64], !P3 ;  /* 0x2710000004fb8fae */ /* 0x0005e8000d901d48 */
[----:B------:R-:W0:Y:S01]  /*2260*/  LDGDEPBAR ;  /* 0x00000000000079af */ /* 0x000e220000000000 */
[----:B------:R-:W-:Y:S01]  /*2270*/  WARPSYNC 0xffffffff ;  /* 0xffffffff00007948 */ /* 0x000fe20003800000 */
[----:B---3--:R-:W-:Y:S02]  /*2280*/  IADD3 R6, R126, -0x1, RZ ;  /* 0xffffffff7e067810 */ /* 0x008fe40007ffe0ff */
[----:B------:R-:W3:Y:S04]  /*2290*/  LDL R10, [R1+0x18] ;  /* 0x00001800010a7983 */ /* 0x000ee80000100800 */
[----:B------:R-:W4:Y:S04]  /*22a0*/  LDL.64 R16, [R1+0x20] ;  /* 0x0000200001107983 */ /* 0x000f280000100a00 */
[----:B------:R-:W5:Y:S04]  /*22b0*/  LDL R125, [R1] ;  /* 0x00000000017d7983 */ /* 0x000f680000100800 */
[----:B--2---:R-:W2:Y:S04]  /*22c0*/  LDL R11, [R1+0x30] ;  /* 0x00003000010b7983 */ /* 0x004ea80000100800 */
[----:B------:R-:W2:Y:S04]  /*22d0*/  LDL.64 R12, [R1+0x28] ;  /* 0x00002800010c7983 */ /* 0x000ea80000100a00 */
[----:B------:R-:W1:Y:S01]  /*22e0*/  S2R R18, SR_TID.X ;  /* 0x0000000000127919 */ /* 0x000e620000002100 */
[----:B------:R-:W-:Y:S01]  /*22f0*/  IMAD.MOV.U32 R120, RZ, RZ, -0x60 ;  /* 0xffffffa0ff787424 */ /* 0x000fe200078e00ff */
[----:B------:R-:W-:-:S03]  /*2300*/  SHF.R.S32.HI R8, RZ, 0x1f, R6 ;  /* 0x0000001fff087819 */ /* 0x000fc60000011406 */
[----:B------:R-:W-:Y:S02]  /*2310*/  IMAD R120, R126, R120, 0x60 ;  /* 0x000000607e787424 */ /* 0x000fe400078e0278 */
[----:B------:R-:W-:Y:S01]  /*2320*/  IMAD R2, R8, c[0x0][0x1e0], RZ ;  /* 0x0000780008027a24 */ /* 0x000fe200078e02ff */
[----:B-1----:R-:W-:-:S04]  /*2330*/  SHF.R.S32.HI R14, RZ, 0x1f, R18 ;  /* 0x0000001fff0e7819 */ /* 0x002fc80000011412 */
[----:B------:R-:W-:-:S04]  /*2340*/  LEA.HI R14, R14, R18, RZ, 0x3 ;  /* 0x000000120e0e7211 */ /* 0x000fc800078f18ff */
[----:B------:R-:W-:-:S04]  /*2350*/  SHF.R.S32.HI R14, RZ, 0x3, R14 ;  /* 0x00000003ff0e7819 */ /* 0x000fc8000001140e */
[----:B------:R-:W-:Y:S01]  /*2360*/  IADD3 R0, R120, c[0x0][0x1d0], -R14 ;  /* 0x0000740078007a10 */ /* 0x000fe20007ffe80e */
[----:B------:R-:W-:-:S03]  /*2370*/  IMAD.WIDE.U32 R4, R6, c[0x0][0x1e0], RZ ;  /* 0x0000780006047a25 */ /* 0x000fc600078e00ff */
[----:B------:R-:W-:Y:S01]  /*2380*/  ISETP.GE.AND P0, PT, R0, 0x1, PT ;  /* 0x000000010000780c */ /* 0x000fe20003f06270 */
[----:B------:R-:W-:-:S04]  /*2390*/  IMAD R2, R6, c[0x0][0x1e4], R2 ;  /* 0x0000790006027a24 */ /* 0x000fc800078e0202 */
[----:B------:R-:W-:-:S04]  /*23a0*/  IMAD.IADD R2, R5, 0x1, R2 ;  /* 0x0000000105027824 */ /* 0x000fc800078e0202 */
[----:B------:R-:W-:Y:S02]  /*23b0*/  IMAD R3, R2, 0x60, RZ ;  /* 0x0000006002037824 */ /* 0x000fe400078e02ff */
[----:B------:R-:W-:Y:S02]  /*23c0*/  IMAD.MOV.U32 R121, RZ, RZ, c[0x0][0x1e0] ;  /* 0x00007800ff797624 */ /* 0x000fe400078e00ff */
[----:B------:R-:W-:Y:S02]  /*23d0*/  IMAD.MOV.U32 R124, RZ, RZ, c[0x0][0x1e4] ;  /* 0x00007900ff7c7624 */ /* 0x000fe400078e00ff */
[----:B------:R-:W-:Y:S02]  /*23e0*/  IMAD.MOV.U32 R22, RZ, RZ, c[0x0][0x208] ;  /* 0x00008200ff167624 */ /* 0x000fe400078e00ff */
[----:B------:R-:W-:-:S05]  /*23f0*/  IMAD.MOV.U32 R21, RZ, RZ, 0x6 ;  /* 0x00000006ff157424 */ /* 0x000fca00078e00ff */
[C---:B------:R-:W-:Y:S01]  /*2400*/  SHF.L.U64.HI R21, R22.reuse, R21, c[0x0][0x20c] ;  /* 0x0000830016157619 */ /* 0x040fe20000010215 */
[----:B------:R-:W-:Y:S01]  /*2410*/  IMAD.SHL.U32 R22, R22, 0x40, RZ ;  /* 0x0000004016167824 */ /* 0x000fe200078e00ff */
[----:B------:R-:W-:Y:S01]  /*2420*/  BAR.SYNC.DEFER_BLOCKING 0x0 ;  /* 0x0000000000007b1d */ /* 0x000fe20000010000 */
[----:B------:R-:W-:Y:S01]  /*2430*/  LOP3.LUT P3, RZ, R20, 0x4, RZ, 0xc0, !PT ;  /* 0x0000000414ff7812 */ /* 0x000fe2000786c0ff */
[----:B---3--:R-:W-:Y:S02]  /*2440*/  IMAD.MOV.U32 R123, RZ, RZ, R10 ;  /* 0x000000ffff7b7224 */ /* 0x008fe400078e000a */
[----:B----4-:R-:W-:-:S04]  /*2450*/  IMAD.MOV.U32 R122, RZ, RZ, R16 ;  /* 0x000000ffff7a7224 */ /* 0x010fc800078e0010 */
[----:B------:R-:W-:Y:S01]  /*2460*/  IMAD.WIDE.U32 R4, R4, 0x60, R122 ;  /* 0x0000006004047825 */ /* 0x000fe200078e007a */
[----:B-----5:R-:W-:-:S03]  /*2470*/  LOP3.LUT P4, RZ, R125, 0x2, RZ, 0xc0, !PT ;  /* 0x000000027dff7812 */ /* 0x020fc6000788c0ff */
[----:B------:R-:W-:Y:S01]  /*2480*/  IMAD.IADD R5, R5, 0x1, R3 ;  /* 0x0000000105057824 */ /* 0x000fe200078e0203 */
[C---:B------:R-:W-:Y:S02]  /*2490*/  @P0 LEA R2, P1, R4.reuse, c[0x0][0x1c8], 0x1 ;  /* 0x0000720004020a11 */ /* 0x040fe400078208ff */
[----:B------:R-:W-:Y:S02]  /*24a0*/  LOP3.LUT P2, RZ, R125, 0x1, RZ, 0xc0, !PT ;  /* 0x000000017dff7812 */ /* 0x000fe4000784c0ff */
[----:B------:R-:W-:Y:S02]  /*24b0*/  @P0 LEA.HI.X R3, R4, c[0x0][0x1cc], R5, 0x1, P1 ;  /* 0x0000730004030a11 */ /* 0x000fe400008f0c05 */
[----:B------:R-:W-:-:S03]  /*24c0*/  ISETP.GE.AND P1, PT, R0, 0x21, PT ;  /* 0x000000210000780c */ /* 0x000fc60003f26270 */
[----:B------:R-:W-:Y:S01]  /*24d0*/  @!PT LDS RZ, [RZ] ;  /* 0x00000000fffff984 */ /* 0x000fe20000000800 */
[----:B------:R-:W-:Y:S01]  /*24e0*/  @!PT LDS RZ, [RZ] ;  /* 0x00000000fffff984 */ /* 0x000fe20000000800 */
[----:B------:R-:W-:Y:S01]  /*24f0*/  @!PT LDS RZ, [RZ] ;  /* 0x00000000fffff984 */ /* 0x000fe20000000800 */
[----:B------:R1:W-:Y:S06]  /*2500*/  @P0 LDGSTS.E.BYPASS.LTC128B.128 [R251+0xc100], [R2.64], !P4 ;  /* 0x0c10000002fb0fae */ /* 0x0003ec000e101d48 */
[----:B------:R1:W-:Y:S04]  /*2510*/  @P0 LDGSTS.E.BYPASS.LTC128B.128 [R251+0xf100], [R2.64+0x80], !P2 ;  /* 0x0f10008002fb0fae */ /* 0x0003e8000d101d48 */
[----:B------:R1:W-:Y:S04]  /*2520*/  @P0 LDGSTS.E.BYPASS.LTC128B.128 [R251+0x12100], [R2.64+0x100], !P6 ;  /* 0x1210010002fb0fae */ /* 0x0003e8000f101d48 */
[----:B------:R1:W-:Y:S01]  /*2530*/  @P0 LDGSTS.E.BYPASS.LTC128B.128 [R251+0x15100], [R2.64+0x180], !P5 ;  /* 0x1510018002fb0fae */ /* 0x0003e2000e901d48 */
[----:B------:R-:W-:-:S02]  /*2540*/  IMAD R10, R8, c[0x0][0x208], RZ ;  /* 0x00008200080a7a24 */ /* 0x000fc400078e02ff */
[----:B------:R-:W-:-:S04]  /*2550*/  IMAD.WIDE.U32 R8, R6, c[0x0][0x208], RZ ;  /* 0x0000820006087a25 */ /* 0x000fc800078e00ff */
[----:B------:R-:W-:Y:S02]  /*2560*/  IMAD R10, R6, c[0x0][0x20c], R10 ;  /* 0x00008300060a7a24 */ /* 0x000fe400078e020a */
[----:B--2---:R-:W-:Y:S01]  /*2570*/  IMAD.MOV.U32 R6, RZ, RZ, R12 ;  /* 0x000000ffff067224 */ /* 0x004fe200078e000c */
[----:B-1----:R-:W-:-:S04]  /*2580*/  @P1 LEA R3, P0, R121, R4, 0x5 ;  /* 0x0000000479031211 */ /* 0x002fc800078028ff */
[----:B------:R-:W-:Y:S02]  /*2590*/  @P1 LEA.HI.X R7, R121, R5, R124, 0x5, P0 ;  /* 0x0000000579071211 */ /* 0x000fe400000f2c7c */
[----:B------:R-:W-:-:S04]  /*25a0*/  @P1 LEA R2, P0, R3, c[0x0][0x1c8], 0x1 ;  /* 0x0000720003021a11 */ /* 0x000fc800078008ff */
[----:B------:R-:W-:Y:S02]  /*25b0*/  @P1 LEA.HI.X R3, R3, c[0x0][0x1cc], R7, 0x1, P0 ;  /* 0x0000730003031a11 */ /* 0x000fe400000f0c07 */
[----:B------:R-:W-:Y:S01]  /*25c0*/  ISETP.GE.AND P0, PT, R0, 0x41, PT ;  /* 0x000000410000780c */ /* 0x000fe20003f06270 */
[----:B------:R-:W-:Y:S02]  /*25d0*/  IMAD.MOV.U32 R7, RZ, RZ, R11 ;  /* 0x000000ffff077224 */ /* 0x000fe400078e000b */
[----:B------:R-:W-:Y:S01]  /*25e0*/  IMAD.IADD R9, R9, 0x1, R10 ;  /* 0x0000000109097824 */ /* 0x000fe200078e020a */
[----:B------:R1:W-:Y:S01]  /*25f0*/  @P1 LDGSTS.E.BYPASS.LTC128B.128 [R251+0xd100], [R2.64], !P4 ;  /* 0x0d10000002fb1fae */ /* 0x0003e2000e101d48 */
[----:B------:R-:W-:-:S03]  /*2600*/  IMAD.WIDE.U32 R10, R121, 0x40, RZ ;  /* 0x00000040790a7825 */ /* 0x000fc600078e00ff */
[----:B------:R1:W-:Y:S01]  /*2610*/  @P1 LDGSTS.E.BYPASS.LTC128B.128 [R251+0x10100], [R2.64+0x80], !P2 ;  /* 0x1010008002fb1fae */ /* 0x0003e2000d101d48 */
[----:B------:R-:W-:-:S03]  /*2620*/  IMAD.WIDE.U32 R6, R8, 0x60, R6 ;  /* 0x0000006008067825 */ /* 0x000fc600078e0006 */
[----:B------:R1:W-:Y:S04]  /*2630*/  @P1 LDGSTS.E.BYPASS.LTC128B.128 [R251+0x13100], [R2.64+0x100], !P6 ;  /* 0x1310010002fb1fae */ /* 0x0003e8000f101d48 */
[----:B------:R1:W-:Y:S01]  /*2640*/  @P1 LDGSTS.E.BYPASS.LTC128B.128 [R251+0x16100], [R2.64+0x180], !P5 ;  /* 0x1610018002fb1fae */ /* 0x0003e2000e901d48 */
[----:B------:R-:W-:Y:S01]  /*2650*/  @P0 IADD3 R8, P1, R4, R10, RZ ;  /* 0x0000000a04080210 */ /* 0x000fe20007f3e0ff */
[----:B-1----:R-:W-:Y:S02]  /*2660*/  IMAD.SHL.U32 R2, R124, 0x40, RZ ;  /* 0x000000407c027824 */ /* 0x002fe400078e00ff */
[----:B------:R-:W-:-:S03]  /*2670*/  IMAD R3, R9, 0x60, RZ ;  /* 0x0000006009037824 */ /* 0x000fc600078e02ff */
[----:B------:R-:W-:Y:S01]  /*2680*/  @P0 IADD3.X R5, R5, R11, R2, P1, !PT ;  /* 0x0000000b05050210 */ /* 0x000fe20000ffe402 */
[----:B------:R-:W-:Y:S01]  /*2690*/  IMAD.IADD R3, R7, 0x1, R3 ;  /* 0x0000000107037824 */ /* 0x000fe200078e0203 */
[----:B------:R-:W-:-:S04]  /*26a0*/  LEA R2, P1, R6, c[0x0][0x1f8], 0x1 ;  /* 0x00007e0006027a11 */ /* 0x000fc800078208ff */
[----:B------:R-:W-:Y:S02]  /*26b0*/  LEA.HI.X R3, R6, c[0x0][0x1fc], R3, 0x1, P1 ;  /* 0x00007f0006037a11 */ /* 0x000fe400008f0c03 */
[----:B------:R-:W-:-:S04]  /*26c0*/  @P0 LEA R4, P1, R8, c[0x0][0x1c8], 0x1 ;  /* 0x0000720008040a11 */ /* 0x000fc800078208ff */
[----:B------:R-:W-:-:S05]  /*26d0*/  @P0 LEA.HI.X R5, R8, c[0x0][0x1cc], R5, 0x1, P1 ;  /* 0x0000730008050a11 */ /* 0x000fca00008f0c05 */
[----:B------:R1:W-:Y:S04]  /*26e0*/  @P0 LDGSTS.E.BYPASS.LTC128B.128 [R251+0xe100], [R4.64], !P4 ;  /* 0x0e10000004fb0fae */ /* 0x0003e8000e101d48 */
[----:B------:R1:W-:Y:S04]  /*26f0*/  @P0 LDGSTS.E.BYPASS.LTC128B.128 [R251+0x11100], [R4.64+0x80], !P2 ;  /* 0x1110008004fb0fae */ /* 0x0003e8000d101d48 */
[----:B------:R1:W-:Y:S04]  /*2700*/  @P0 LDGSTS.E.BYPASS.LTC128B.128 [R251+0x14100], [R4.64+0x100], !P6 ;  /* 0x1410010004fb0fae */ /* 0x0003e8000f101d48 */
[----:B------:R1:W-:Y:S04]  /*2710*/  @P0 LDGSTS.E.BYPASS.LTC128B.128 [R251+0x17100], [R4.64+0x180], !P5 ;  /* 0x1710018004fb0fae */ /* 0x0003e8000e901d48 */
[----:B------:R-:W0:Y:S01]  /*2720*/  LDGDEPBAR ;  /* 0x00000000000079af */ /* 0x000e220000000000 */
[----:B------:R-:W-:-:S04]  /*2730*/  IADD3 R18, P1, P0, R22, 0x80, R2 ;  /* 0x0000008016127810 */ /* 0x000fc8000783e002 */
[----:B------:R-:W-:Y:S02]  /*2740*/  IADD3.X R19, R21, RZ, R3, P1, P0 ;  /* 0x000000ff15137210 */ /* 0x000fe40000fe0403 */
[----:B------:R-:W-:-:S04]  /*2750*/  IADD3 R16, P1, P0, R22, 0x100, R2 ;  /* 0x0000010016107810 */ /* 0x000fc8000783e002 */
[----:B------:R-:W-:Y:S02]  /*2760*/  IADD3.X R17, R21, RZ, R3, P1, P0 ;  /* 0x000000ff15117210 */ /* 0x000fe40000fe0403 */
[----:B------:R-:W-:Y:S01]  /*2770*/  IADD3 R14, P1, P0, R22, 0x180, R2 ;  /* 0x00000180160e7810 */ /* 0x000fe2000783e002 */
[----:B------:R-:W-:-:S04]  /*2780*/  DEPBAR.LE SB0, 0x1 ;  /* 0x000080400000791a */ /* 0x000fc80000000000 */
[----:B------:R-:W-:-:S04]  /*2790*/  DEPBAR.LE SB0, 0x0 ;  /* 0x000080000000791a */ /* 0x000fc80000000000 */
[----:B------:R-:W-:Y:S01]  /*27a0*/  BAR.SYNC.DEFER_BLOCKING 0x0 ;  /* 0x0000000000007b1d */ /* 0x000fe20000010000 */
[----:B-1----:R-:W-:Y:S02]  /*27b0*/  LOP3.LUT R4, R20, 0x1, RZ, 0xc0, !PT ;  /* 0x0000000114047812 */ /* 0x002fe400078ec0ff */
[----:B------:R-:W-:Y:S02]  /*27c0*/  IADD3.X R15, R21, RZ, R3, P1, P0 ;  /* 0x000000ff150f7210 */ /* 0x000fe40000fe0403 */
[----:B------:R-:W-:-:S04]  /*27d0*/  ISETP.NE.U32.AND P1, PT, R4, 0x1, PT ;  /* 0x000000010400780c */ /* 0x000fc80003f25070 */
[----:B------:R-:W-:Y:S02]  /*27e0*/  ISETP.LT.OR P0, PT, R0, 0x1, P1 ;  /* 0x000000010000780c */ /* 0x000fe40000f01670 */
[----:B------:R-:W-:Y:S01]  /*27f0*/  LOP3.LUT P4, RZ, R20, 0x2, RZ, 0xc0, !PT ;  /* 0x0000000214ff7812 */ /* 0x000fe2000788c0ff */
[----:B------:R-:W-:Y:S04]  /*2800*/  LDSM.16.M88.4 R4, [R223] ;  /* 0x00000000df04783b */ /* 0x000fe80000000200 */
[----:B------:R-:W-:Y:S04]  /*2810*/  LDSM.16.M88.4 R32, [R216] ;  /* 0x00000000d820783b */ /* 0x000fe80000000200 */
[----:B------:R-:W1:Y:S04]  /*2820*/  LDSM.16.M88.4 R28, [R216+0x800] ;  /* 0x00080000d81c783b */ /* 0x000e680000000200 */
[----:B------:R-:W2:Y:S04]  /*2830*/  LDSM.16.M88.4 R24, [R216+0x1000] ;  /* 0x00100000d818783b */ /* 0x000ea80000000200 */
[----:B------:R-:W3:Y:S04]  /*2840*/  LDSM.16.M88.4 R48, [R216+0x1800] ;  /* 0x00180000d830783b */ /* 0x000ee80000000200 */
[----:B------:R-:W4:Y:S04]  /*2850*/  LDSM.16.M88.4 R56, [R216+0x2000] ;  /* 0x00200000d838783b */ /* 0x000f280000000200 */
[----:B------:R-:W5:Y:S04]  /*2860*/  LDSM.16.M88.4 R68, [R216+0x2800] ;  /* 0x00280000d844783b */ /* 0x000f680000000200 */
[----:B------:R-:W-:Y:S04]  /*2870*/  LDSM.16.M88.4 R8, [R224] ;  /* 0x00000000e008783b */ /* 0x000fe80000000200 */
[----:B------:R-:W-:Y:S04]  /*2880*/  LDSM.16.M88.4 R64, [R227] ;  /* 0x00000000e340783b */ /* 0x000fe80000000200 */
[----:B------:R-:W1:Y:S04]  /*2890*/  LDSM.16.M88.4 R60, [R250] ;  /* 0x00000000fa3c783b */ /* 0x000e680000000200 */
[----:B------:R-:W1:Y:S04]  /*28a0*/  LDSM.16.M88.4 R80, [R249] ;  /* 0x00000000f950783b */ /* 0x000e680000000200 */
[----:B------:R-:W1:Y:S04]  /*28b0*/  LDSM.16.M88.4 R100, [R248] ;  /* 0x00000000f864783b */ /* 0x000e680000000200 */
[----:B------:R-:W-:Y:S04]  /*28c0*/  LDSM.16.M88.4 R104, [R247] ;  /* 0x00000000f768783b */ /* 0x000fe80000000200 */
[----:B------:R-:W1:Y:S04]  /*28d0*/  LDSM.16.M88.4 R108, [R246] ;  /* 0x00000000f66c783b */ /* 0x000e680000000200 */
[----:B------:R-:W-:Y:S01]  /*28e0*/  @!PT LDS RZ, [RZ] ;  /* 0x00000000fffff984 */ /* 0x000fe20000000800 */
[----:B------:R-:W-:Y:S01]  /*28f0*/  @!PT LDS RZ, [RZ] ;  /* 0x00000000fffff984 */ /* 0x000fe20000000800 */
[----:B------:R-:W-:Y:S01]  /*2900*/  @!PT LDS RZ, [RZ] ;  /* 0x00000000fffff984 */ /* 0x000fe20000000800 */
[----:B------:R1:W-:Y:S01]  /*2910*/  LDGSTS.E.BYPASS.LTC128B.128 [R251+0x100], [R2.64], !P0 ;  /* 0x0010000002fb7fae */ /* 0x0003e2000c101d48 */
[----:B------:R-:W-:-:S02]  /*2920*/  ISETP.LT.OR P0, PT, R0, 0x1, !P4 ;  /* 0x000000010000780c */ /* 0x000fc40006701670 */
        /* <DEDUP_REMOVED lines=8> */
[----:B-1----:R-:W-:-:S05]  /*29b0*/  IADD3 R2, P0, R12, R22, RZ ;  /* 0x000000160c027210 */ /* 0x002fca0007f1e0ff */
[----:B------:R-:W-:Y:S01]  /*29c0*/  IMAD.X R3, R13, 0x1, R21, P0 ;  /* 0x000000010d037824 */ /* 0x000fe200000e0615 */
[----:B------:R-:W-:-:S13]  /*29d0*/  ISETP.LT.OR P0, PT, R0, 0x21, P1 ;  /* 0x000000210000780c */ /* 0x000fda0000f01670 */
[----:B------:R1:W-:Y:S01]  /*29e0*/  LDGSTS.E.BYPASS.LTC128B.128 [R251+0x1100], [R12.64], !P0 ;  /* 0x011000000cfb7fae */ /* 0x0003e2000c101d48 */
[----:B------:R-:W-:-:S13]  /*29f0*/  ISETP.LT.OR P0, PT, R0, 0x21, !P4 ;  /* 0x000000210000780c */ /* 0x000fda0006701670 */
[----:B------:R4:W-:Y:S01]  /*2a00*/  LDGSTS.E.BYPASS.LTC128B.128 [R251+0x4100], [R18.64], !P0 ;  /* 0x0410000012fb7fae */ /* 0x0009e2000c101d48 */
[----:B------:R-:W-:-:S13]  /*2a10*/  ISETP.LT.OR P0, PT, R0, 0x21, !P3 ;  /* 0x000000210000780c */ /* 0x000fda0005f01670 */
[----:B------:R4:W-:Y:S01]  /*2a20*/  LDGSTS.E.BYPASS.LTC128B.128 [R251+0x7100], [R16.64], !P0 ;  /* 0x0710000010fb7fae */ /* 0x0009e2000c101d48 */
[----:B------:R-:W-:-:S13]  /*2a30*/  ISETP.LT.OR P0, PT, R0, 0x21, !P2 ;  /* 0x000000210000780c */ /* 0x000fda0005701670 */
[----:B------:R1:W-:Y:S01]  /*2a40*/  LDGSTS.E.BYPASS.LTC128B.128 [R251+0xa100], [R14.64], !P0 ;  /* 0x0a1000000efb7fae */ /* 0x0003e2000c101d48 */
[----:B------:R-:W-:-:S13]  /*2a50*/  ISETP.LT.OR P0, PT, R0, 0x41, P1 ;  /* 0x000000410000780c */ /* 0x000fda0000f01670 */
[----:B------:R1:W-:Y:S01]  /*2a60*/  LDGSTS.E.BYPASS.LTC128B.128 [R251+0x2100], [R2.64], !P0 ;  /* 0x0210000002fb7fae */ /* 0x0003e2000c101d48 */
[C---:B------:R-:W-:Y:S02]  /*2a70*/  ISETP.LT.OR P0, PT, R0.reuse, 0x41, !P4 ;  /* 0x000000410000780c */ /* 0x040fe40006701670 */
[C---:B------:R-:W-:Y:S01]  /*2a80*/  ISETP.LT.OR P1, PT, R0.reuse, 0x41, !P3 ;  /* 0x000000410000780c */ /* 0x040fe20005f21670 */
[C---:B------:R-:W-:Y:S10]  /*2a90*/  HMMA.16816.F32 R40, R4.reuse, R28, RZ ;  /* 0x0000001c0428723c */ /* 0x040ff400000018ff */
[----:B------:R1:W-:Y:S01]  /*2aa0*/  LDGSTS.E.BYPASS.LTC128B.128 [R251+0x5100], [R2.64+0x80], !P0 ;  /* 0x0510008002fb7fae */ /* 0x0003e2000c101d48 */
[----:B------:R-:W-:Y:S01]  /*2ab0*/  ISETP.LT.OR P0, PT, R0, 0x41, !P2 ;  /* 0x000000410000780c */ /* 0x000fe20005701670 */
[C---:B------:R-:W-:Y:S02]  /*2ac0*/  HMMA.16816.F32 R52, R4.reuse, R32, RZ ;  /* 0x000000200434723c */ /* 0x040fe400000018ff */
[----:B------:R1:W-:Y:S06]  /*2ad0*/  LDGSTS.E.BYPASS.LTC128B.128 [R251+0x8100], [R2.64+0x100], !P1 ;  /* 0x0810010002fb7fae */ /* 0x0003ec000c901d48 */
[C---:B------:R-:W-:Y:S04]  /*2ae0*/  HMMA.16816.F32 R44, R4.reuse, R34, RZ ;  /* 0x00000022042c723c */ /* 0x040fe800000018ff */
[----:B------:R1:W-:Y:S04]  /*2af0*/  LDGSTS.E.BYPASS.LTC128B.128 [R251+0xb100], [R2.64+0x180], !P0 ;  /* 0x0b10018002fb7fae */ /* 0x0003e8000c101d48 */
[C---:B------:R-:W-:Y:S01]  /*2b00*/  HMMA.16816.F32 R32, R4.reuse, R30, RZ ;  /* 0x0000001e0420723c */ /* 0x040fe200000018ff */
[----:B------:R-:W0:Y:S07]  /*2b10*/  LDGDEPBAR ;  /* 0x00000000000079af */ /* 0x000e2e0000000000 */
[C---:B--2---:R-:W-:Y:S08]  /*2b20*/  HMMA.16816.F32 R36, R4.reuse, R24, RZ ;  /* 0x000000180424723c */ /* 0x044ff000000018ff */
[C---:B------:R-:W-:Y:S08]  /*2b30*/  HMMA.16816.F32 R28, R4.reuse, R26, RZ ;  /* 0x0000001a041c723c */ /* 0x040ff000000018ff */
[C---:B---3--:R-:W-:Y:S08]  /*2b40*/  HMMA.16816.F32 R24, R4.reuse, R48, RZ ;  /* 0x000000300418723c */ /* 0x048ff000000018ff */
[C---:B------:R-:W-:Y:S08]  /*2b50*/  HMMA.16816.F32 R20, R4.reuse, R50, RZ ;  /* 0x000000320414723c */ /* 0x040ff000000018ff */
[C---:B----4-:R-:W-:Y:S08]  /*2b60*/  HMMA.16816.F32 R16, R4.reuse, R56, RZ ;  /* 0x000000380410723c */ /* 0x050ff000000018ff */
[C---:B-1----:R-:W-:Y:S08]  /*2b70*/  HMMA.16816.F32 R12, R4.reuse, R58, RZ ;  /* 0x0000003a040c723c */ /* 0x042ff000000018ff */
[C---:B-----5:R-:W-:Y:S08]  /*2b80*/  HMMA.16816.F32 R96, R4.reuse, R68, RZ ;  /* 0x000000440460723c */ /* 0x060ff000000018ff */
[----:B------:R-:W-:Y:S01]  /*2b90*/  HMMA.16816.F32 R92, R4, R70, RZ ;  /* 0x00000046045c723c */ /* 0x000fe200000018ff */
[----:B------:R-:W-:Y:S04]  /*2ba0*/  LDSM.16.M88.4 R4, [R226] ;  /* 0x00000000e204783b */ /* 0x000fe80000000200 */
[----:B------:R-:W1:Y:S03]  /*2bb0*/  LDSM.16.M88.4 R68, [R222+0x800] ;  /* 0x00080000de44783b */ /* 0x000e660000000200 */
[C---:B------:R-:W-:Y:S01]  /*2bc0*/  HMMA.16816.F32 R48, R8.reuse, R60, R40 ;  /* 0x0000003c0830723c */ /* 0x040fe20000001828 */
[----:B------:R-:W2:Y:S07]  /*2bd0*/  LDSM.16.M88.4 R40, [R222] ;  /* 0x00000000de28783b */ /* 0x000eae0000000200 */
[C---:B------:R-:W-:Y:S01]  /*2be0*/  HMMA.16816.F32 R76, R8.reuse, R62, R32 ;  /* 0x0000003e084c723c */ /* 0x040fe20000001820 */
[----:B------:R-:W3:Y:S04]  /*2bf0*/  LDSM.16.M88.4 R60, [R222+0x1000] ;  /* 0x00100000de3c783b */ /* 0x000ee80000000200 */
[----:B------:R-:W-:Y:S03]  /*2c00*/  LDSM.16.M88.4 R32, [R222+0x2000] ;  /* 0x00200000de20783b */ /* 0x000fe60000000200 */
[C---:B------:R-:W-:Y:S01]  /*2c10*/  HMMA.16816.F32 R72, R8.reuse, R80, R36 ;  /* 0x000000500848723c */ /* 0x040fe20000001824 */
[----:B------:R-:W4:Y:S07]  /*2c20*/  LDSM.16.M88.4 R36, [R222+0x1800] ;  /* 0x00180000de24783b */ /* 0x000f2e0000000200 */
[C---:B------:R-:W-:Y:S08]  /*2c30*/  HMMA.16816.F32 R88, R8.reuse, R64, R52 ;  /* 0x000000400858723c */ /* 0x040ff00000001834 */
[C---:B------:R-:W-:Y:S08]  /*2c40*/  HMMA.16816.F32 R84, R8.reuse, R66, R44 ;  /* 0x000000420854723c */ /* 0x040ff0000000182c */
[C---:B------:R-:W-:Y:S01]  /*2c50*/  HMMA.16816.F32 R64, R8.reuse, R82, R28 ;  /* 0x000000520840723c */ /* 0x040fe2000000181c */
[----:B------:R-:W5:Y:S04]  /*2c60*/  LDSM.16.M88.4 R28, [R222+0x2800] ;  /* 0x00280000de1c783b */ /* 0x000f680000000200 */
[----:B------:R-:W-:Y:S03]  /*2c70*/  LDSM.16.M88.4 R80, [R219] ;  /* 0x00000000db50783b */ /* 0x000fe60000000200 */
[C---:B------:R-:W-:Y:S08]  /*2c80*/  HMMA.16816.F32 R56, R8.reuse, R100, R24 ;  /* 0x000000640838723c */ /* 0x040ff00000001818 */
[C---:B------:R-:W-:Y:S01]  /*2c90*/  HMMA.16816.F32 R52, R8.reuse, R102, R20 ;  /* 0x000000660834723c */ /* 0x040fe20000001814 */
[----:B------:R-:W-:Y:S07]  /*2ca0*/  LDSM.16.M88.4 R100, [R219+0x800] ;  /* 0x00080000db64783b */ /* 0x000fee0000000200 */
[C---:B------:R-:W-:Y:S01]  /*2cb0*/  HMMA.16816.F32 R20, R8.reuse, R108, R96 ;  /* 0x0000006c0814723c */ /* 0x040fe20000001860 */
[----:B------:R-:W-:Y:S07]  /*2cc0*/  LDSM.16.M88.4 R96, [R219+0x2000] ;  /* 0x00200000db60783b */ /* 0x000fee0000000200 */
[C---:B------:R-:W-:Y:S01]  /*2cd0*/  HMMA.16816.F32 R44, R8.reuse, R104, R16 ;  /* 0x00000068082c723c */ /* 0x040fe20000001810 */
[----:B------:R-:W3:Y:S07]  /*2ce0*/  LDSM.16.M88.4 R16, [R225] ;  /* 0x00000000e110783b */ /* 0x000eee0000000200 */
[C---:B------:R-:W-:Y:S01]  /*2cf0*/  HMMA.16816.F32 R24, R8.reuse, R106, R12 ;  /* 0x0000006a0818723c */ /* 0x040fe2000000180c */
[----:B------:R-:W-:Y:S07]  /*2d00*/  LDSM.16.M88.4 R104, [R245] ;  /* 0x00000000f568783b */ /* 0x000fee0000000200 */
[----:B------:R-:W-:Y:S01]  /*2d10*/  HMMA.16816.F32 R12, R8, R110, R92 ;  /* 0x0000006e080c723c */ /* 0x000fe2000000185c */
[----:B------:R-:W4:Y:S04]  /*2d20*/  LDSM.16.M88.4 R92, [R219+0x1000] ;  /* 0x00100000db5c783b */ /* 0x000f280000000200 */
[----:B------:R-:W-:Y:S03]  /*2d30*/  LDSM.16.M88.4 R108, [R242] ;  /* 0x00000000f26c783b */ /* 0x000fe60000000200 */
[C---:B-1----:R-:W-:Y:S08]  /*2d40*/  HMMA.16816.F32 R48, R4.reuse, R68, R48 ;  /* 0x000000440430723c */ /* 0x042ff00000001830 */
[C---:B------:R-:W-:Y:S01]  /*2d50*/  HMMA.16816.F32 R76, R4.reuse, R70, R76 ;  /* 0x00000046044c723c */ /* 0x040fe2000000184c */
[----:B------:R-:W1:Y:S07]  /*2d60*/  LDSM.16.M88.4 R68, [R219+0x1800] ;  /* 0x00180000db44783b */ /* 0x000e6e0000000200 */
[C---:B--2---:R-:W-:Y:S08]  /*2d70*/  HMMA.16816.F32 R8, R4.reuse, R40, R88 ;  /* 0x000000280408723c */ /* 0x044ff00000001858 */
[C---:B------:R-:W-:Y:S08]  /*2d80*/  HMMA.16816.F32 R40, R4.reuse, R42, R84 ;  /* 0x0000002a0428723c */ /* 0x040ff00000001854 */
[C---:B---3--:R-:W-:Y:S08]  /*2d90*/  HMMA.16816.F32 R72, R4.reuse, R60, R72 ;  /* 0x0000003c0448723c */ /* 0x048ff00000001848 */
[C---:B------:R-:W-:Y:S08]  /*2da0*/  HMMA.16816.F32 R64, R4.reuse, R62, R64 ;  /* 0x0000003e0440723c */ /* 0x040ff00000001840 */
[C---:B----4-:R-:W-:Y:S08]  /*2db0*/  HMMA.16816.F32 R60, R4.reuse, R36, R56 ;  /* 0x00000024043c723c */ /* 0x050ff00000001838 */
[C---:B------:R-:W-:Y:S08]  /*2dc0*/  HMMA.16816.F32 R56, R4.reuse, R38, R52 ;  /* 0x000000260438723c */ /* 0x040ff00000001834 */
[C---:B-----5:R-:W-:Y:S01]  /*2dd0*/  HMMA.16816.F32 R88, R4.reuse, R28, R20 ;  /* 0x0000001c0458723c */ /* 0x060fe20000001814 */
[----:B------:R-:W2:Y:S07]  /*2de0*/  LDSM.16.M88.4 R20, [R219+0x2800] ;  /* 0x00280000db14783b */ /* 0x000eae0000000200 */
[C---:B------:R-:W-:Y:S01]  /*2df0*/  HMMA.16816.F32 R52, R4.reuse, R32, R44 ;  /* 0x000000200434723c */ /* 0x040fe2000000182c */
[----:B------:R-:W-:Y:S07]  /*2e00*/  LDSM.16.M88.4 R44, [R216+0x3800] ;  /* 0x00380000d82c783b */ /* 0x000fee0000000200 */
[C---:B------:R-:W-:Y:S08]  /*2e10*/  HMMA.16816.F32 R32, R4.reuse, R34, R24 ;  /* 0x000000220420723c */ /* 0x040ff00000001818 */
[----:B------:R-:W-:Y:S01]  /*2e20*/  HMMA.16816.F32 R24, R4, R30, R12 ;  /* 0x0000001e0418723c */ /* 0x000fe2000000180c */
[----:B------:R-:W-:Y:S04]  /*2e30*/  LDSM.16.M88.4 R4, [R223+0x4000] ;  /* 0x00400000df04783b */ /* 0x000fe80000000200 */
[----:B------:R-:W3:Y:S03]  /*2e40*/  LDSM.16.M88.4 R28, [R216+0x3000] ;  /* 0x00300000d81c783b */ /* 0x000ee60000000200 */
[C---:B------:R-:W-:Y:S01]  /*2e50*/  HMMA.16816.F32 R8, R16.reuse, R80, R8 ;  /* 0x000000501008723c */ /* 0x040fe20000001808 */
[----:B------:R-:W-:Y:S07]  /*2e60*/  LDSM.16.M88.4 R12, [R224+0x4000] ;  /* 0x00400000e00c783b */ /* 0x000fee0000000200 */
[C---:B------:R-:W-:Y:S08]  /*2e70*/  HMMA.16816.F32 R36, R16.reuse, R82, R40 ;  /* 0x000000521024723c */ /* 0x040ff00000001828 */
[C---:B------:R-:W-:Y:S08]  /*2e80*/  HMMA.16816.F32 R80, R16.reuse, R92, R72 ;  /* 0x0000005c1050723c */ /* 0x040ff00000001848 */
[C---:B-1----:R-:W-:Y:S01]  /*2e90*/  HMMA.16816.F32 R72, R16.reuse, R68, R60 ;  /* 0x000000441048723c */ /* 0x042fe2000000183c */
[----:B------:R-:W1:Y:S07]  /*2ea0*/  LDSM.16.M88.4 R60, [R216+0x4800] ;  /* 0x00480000d83c783b */ /* 0x000e6e0000000200 */
[C---:B------:R-:W-:Y:S08]  /*2eb0*/  HMMA.16816.F32 R84, R16.reuse, R102, R76 ;  /* 0x000000661054723c */ /* 0x040ff0000000184c */
[C---:B------:R-:W-:Y:S01]  /*2ec0*/  HMMA.16816.F32 R68, R16.reuse, R70, R56 ;  /* 0x000000461044723c */ /* 0x040fe20000001838 */
[----:B------:R-:W4:Y:S07]  /*2ed0*/  LDSM.16.M88.4 R56, [R216+0x5000] ;  /* 0x00500000d838783b */ /* 0x000f2e0000000200 */
[C---:B------:R-:W-:Y:S01]  /*2ee0*/  HMMA.16816.F32 R76, R16.reuse, R94, R64 ;  /* 0x0000005e104c723c */ /* 0x040fe20000001840 */
[----:B------:R-:W5:Y:S04]  /*2ef0*/  LDSM.16.M88.4 R64, [R216+0x4000] ;  /* 0x00400000d840783b */ /* 0x000f680000000200 */
[----:B------:R-:W1:Y:S03]  /*2f00*/  LDSM.16.M88.4 R92, [R216+0x5800] ;  /* 0x00580000d85c783b */ /* 0x000e660000000200 */
[C---:B------:R-:W-:Y:S01]  /*2f10*/  HMMA.16816.F32 R40, R16.reuse, R100, R48 ;  /* 0x000000641028723c */ /* 0x040fe20000001830 */
[----:B------:R-:W-:Y:S07]  /*2f20*/  LDSM.16.M88.4 R100, [R243] ;  /* 0x00000000f364783b */ /* 0x000fee0000000200 */
[C---:B------:R-:W-:Y:S08]  /*2f30*/  HMMA.16816.F32 R52, R16.reuse, R96, R52 ;  /* 0x000000601034723c */ /* 0x040ff00000001834 */
[C---:B------:R-:W-:Y:S01]  /*2f40*/  HMMA.16816.F32 R48, R16.reuse, R98, R32 ;  /* 0x000000621030723c */ /* 0x040fe20000001820 */
[----:B------:R-:W1:Y:S07]  /*2f50*/  LDSM.16.M88.4 R96, [R244] ;  /* 0x00000000f460783b */ /* 0x000e6e0000000200 */
[C---:B--2---:R-:W-:Y:S08]  /*2f60*/  HMMA.16816.F32 R88, R16.reuse, R20, R88 ;  /* 0x000000141058723c */ /* 0x044ff00000001858 */
[----:B------:R-:W-:Y:S08]  /*2f70*/  HMMA.16816.F32 R32, R16, R22, R24 ;  /* 0x000000161020723c */ /* 0x000ff00000001818 */
[C---:B---3--:R-:W-:Y:S08]  /*2f80*/  HMMA.16816.F32 R24, R4.reuse, R28, R8 ;  /* 0x0000001c0418723c */ /* 0x048ff00000001808 */
[C---:B------:R-:W-:Y:S01]  /*2f90*/  HMMA.16816.F32 R20, R4.reuse, R30, R36 ;  /* 0x0000001e0414723c */ /* 0x040fe20000001824 */
[----:B------:R-:W-:Y:S04]  /*2fa0*/  LDSM.16.M88.4 R36, [R240] ;  /* 0x00000000f024783b */ /* 0x000fe80000000200 */
[----:B------:R-:W-:Y:S03]  /*2fb0*/  LDSM.16.M88.4 R28, [R222+0x3000] ;  /* 0x00300000de1c783b */ /* 0x000fe60000000200 */
[C---:B------:R-:W-:Y:S08]  /*2fc0*/  HMMA.16816.F32 R8, R4.reuse, R46, R84 ;  /* 0x0000002e0408723c */ /* 0x040ff00000001854 */
[C---:B-1----:R-:W-:Y:S08]  /*2fd0*/  HMMA.16816.F32 R72, R4.reuse, R60, R72 ;  /* 0x0000003c0448723c */ /* 0x042ff00000001848 */
[C---:B------:R-:W-:Y:S08]  /*2fe0*/  HMMA.16816.F32 R84, R4.reuse, R62, R68 ;  /* 0x0000003e0454723c */ /* 0x040ff00000001844 */
[C---:B------:R-:W-:Y:S01]  /*2ff0*/  HMMA.16816.F32 R16, R4.reuse, R44, R40 ;  /* 0x0000002c0410723c */ /* 0x040fe20000001828 */
[----:B------:R-:W1:Y:S07]  /*3000*/  LDSM.16.M88.4 R44, [R241] ;  /* 0x00000000f12c783b */ /* 0x000e6e0000000200 */
[C---:B----4-:R-:W-:Y:S08]  /*3010*/  HMMA.16816.F32 R68, R4.reuse, R56, R52 ;  /* 0x000000380444723c */ /* 0x050ff00000001834 */
[C---:B------:R-:W-:Y:S08]  /*3020*/  HMMA.16816.F32 R60, R4.reuse, R58, R48 ;  /* 0x0000003a043c723c */ /* 0x040ff00000001830 */
[C---:B-----5:R-:W-:Y:S08]  /*3030*/  HMMA.16816.F32 R80, R4.reuse, R64, R80 ;  /* 0x000000400450723c */ /* 0x060ff00000001850 */
[C---:B------:R-:W-:Y:S01]  /*3040*/  HMMA.16816.F32 R76, R4.reuse, R66, R76 ;  /* 0x00000042044c723c */ /* 0x040fe2000000184c */
[----:B------:R-:W-:Y:S07]  /*3050*/  LDSM.16.M88.4 R64, [R222+0x4000] ;  /* 0x00400000de40783b */ /* 0x000fee0000000200 */
[C---:B------:R-:W-:Y:S01]  /*3060*/  HMMA.16816.F32 R56, R4.reuse, R92, R88 ;  /* 0x0000005c0438723c */ /* 0x040fe20000001858 */
[----:B------:R-:W-:Y:S07]  /*3070*/  LDSM.16.M88.4 R88, [R222+0x5000] ;  /* 0x00500000de58783b */ /* 0x000fee0000000200 */
[----:B------:R-:W-:Y:S01]  /*3080*/  HMMA.16816.F32 R52, R4, R94, R32 ;  /* 0x0000005e0434723c */ /* 0x000fe20000001820 */
[----:B------:R-:W2:Y:S07]  /*3090*/  LDSM.16.M88.4 R4, [R226+0x4000] ;  /* 0x00400000e204783b */ /* 0x000eae0000000200 */
[C---:B------:R-:W-:Y:S01]  /*30a0*/  HMMA.16816.F32 R48, R12.reuse, R104, R24 ;  /* 0x000000680c30723c */ /* 0x040fe20000001818 */
[----:B------:R-:W3:Y:S07]  /*30b0*/  LDSM.16.M88.4 R24, [R222+0x3800] ;  /* 0x00380000de18783b */ /* 0x000eee0000000200 */
[C---:B------:R-:W-:Y:S01]  /*30c0*/  HMMA.16816.F32 R40, R12.reuse, R106, R20 ;  /* 0x0000006a0c28723c */ /* 0x040fe20000001814 */
[----:B------:R-:W-:Y:S07]  /*30d0*/  LDSM.16.M88.4 R104, [R219+0x3800] ;  /* 0x00380000db68783b */ /* 0x000fee0000000200 */
[C---:B------:R-:W-:Y:S08]  /*30e0*/  HMMA.16816.F32 R32, R12.reuse, R96, R16 ;  /* 0x000000600c20723c */ /* 0x040ff00000001810 */
[C---:B------:R-:W-:Y:S01]  /*30f0*/  HMMA.16816.F32 R16, R12.reuse, R100, R80 ;  /* 0x000000640c10723c */ /* 0x040fe20000001850 */
[----:B------:R-:W4:Y:S07]  /*3100*/  LDSM.16.M88.4 R80, [R222+0x4800] ;  /* 0x00480000de50783b */ /* 0x000f2e0000000200 */
[C---:B------:R-:W-:Y:S08]  /*3110*/  HMMA.16816.F32 R76, R12.reuse, R102, R76 ;  /* 0x000000660c4c723c */ /* 0x040ff0000000184c */
[C---:B------:R-:W-:Y:S01]  /*3120*/  HMMA.16816.F32 R20, R12.reuse, R98, R8 ;  /* 0x000000620c14723c */ /* 0x040fe20000001808 */
[----:B------:R-:W5:Y:S04]  /*3130*/  LDSM.16.M88.4 R96, [R222+0x5800] ;  /* 0x00580000de60783b */ /* 0x000f680000000200 */
[----:B------:R-:W-:Y:S03]  /*3140*/  LDSM.16.M88.4 R8, [R225+0x4000] ;  /* 0x00400000e108783b */ /* 0x000fe60000000200 */
[C---:B------:R-:W-:Y:S08]  /*3150*/  HMMA.16816.F32 R72, R12.reuse, R108, R72 ;  /* 0x0000006c0c48723c */ /* 0x040ff00000001848 */
[C---:B------:R-:W-:Y:S01]  /*3160*/  HMMA.16816.F32 R84, R12.reuse, R110, R84 ;  /* 0x0000006e0c54723c */ /* 0x040fe20000001854 */
[----:B------:R-:W3:Y:S07]  /*3170*/  LDSM.16.M88.4 R108, [R219+0x3000] ;  /* 0x00300000db6c783b */ /* 0x000eee0000000200 */
[C---:B-1----:R-:W-:Y:S08]  /*3180*/  HMMA.16816.F32 R68, R12.reuse, R44, R68 ;  /* 0x0000002c0c44723c */ /* 0x042ff00000001844 */
[C---:B------:R-:W-:Y:S08]  /*3190*/  HMMA.16816.F32 R60, R12.reuse, R46, R60 ;  /* 0x0000002e0c3c723c */ /* 0x040ff0000000183c */
[C---:B------:R-:W-:Y:S08]  /*31a0*/  HMMA.16816.F32 R56, R12.reuse, R36, R56 ;  /* 0x000000240c38723c */ /* 0x040ff00000001838 */
[----:B------:R-:W-:Y:S08]  /*31b0*/  HMMA.16816.F32 R52, R12, R38, R52 ;  /* 0x000000260c34723c */ /* 0x000ff00000001834 */
[C---:B--2---:R-:W-:Y:S01]  /*31c0*/  HMMA.16816.F32 R12, R4.reuse, R30, R40 ;  /* 0x0000001e040c723c */ /* 0x044fe20000001828 */
[----:B------:R-:W1:Y:S07]  /*31d0*/  LDSM.16.M88.4 R40, [R219+0x4000] ;  /* 0x00400000db28783b */ /* 0x000e6e0000000200 */
[C---:B------:R-:W-:Y:S08]  /*31e0*/  HMMA.16816.F32 R48, R4.reuse, R28, R48 ;  /* 0x0000001c0430723c */ /* 0x040ff00000001830 */
[C---:B---3--:R-:W-:Y:S08]  /*31f0*/  HMMA.16816.F32 R44, R4.reuse, R24, R32 ;  /* 0x00000018042c723c */ /* 0x048ff00000001820 */
[C---:B------:R-:W-:Y:S01]  /*3200*/  HMMA.16816.F32 R32, R4.reuse, R64, R16 ;  /* 0x000000400420723c */ /* 0x040fe20000001810 */
[----:B------:R-:W2:Y:S07]  /*3210*/  LDSM.16.M88.4 R16, [R219+0x4800] ;  /* 0x00480000db10783b */ /* 0x000eae0000000200 */
[C---:B------:R-:W-:Y:S08]  /*3220*/  HMMA.16816.F32 R28, R4.reuse, R66, R76 ;  /* 0x00000042041c723c */ /* 0x040ff0000000184c */
[C---:B------:R-:W-:Y:S08]  /*3230*/  HMMA.16816.F32 R36, R4.reuse, R26, R20 ;  /* 0x0000001a0424723c */ /* 0x040ff00000001814 */
[C---:B----4-:R-:W-:Y:S01]  /*3240*/  HMMA.16816.F32 R24, R4.reuse, R80, R72 ;  /* 0x000000500418723c */ /* 0x050fe20000001848 */
[----:B------:R-:W-:Y:S07]  /*3250*/  LDSM.16.M88.4 R72, [R216+0x6000] ;  /* 0x00600000d848783b */ /* 0x000fee0000000200 */
[C---:B------:R-:W-:Y:S08]  /*3260*/  HMMA.16816.F32 R20, R4.reuse, R82, R84 ;  /* 0x000000520414723c */ /* 0x040ff00000001854 */
[C---:B------:R-:W-:Y:S08]  /*3270*/  HMMA.16816.F32 R84, R4.reuse, R88, R68 ;  /* 0x000000580454723c */ /* 0x040ff00000001844 */
[C---:B-----5:R-:W-:Y:S01]  /*3280*/  HMMA.16816.F32 R100, R4.reuse, R96, R56 ;  /* 0x000000600464723c */ /* 0x060fe20000001838 */
[----:B------:R-:W3:Y:S07]  /*3290*/  LDSM.16.M88.4 R56, [R219+0x5800] ;  /* 0x00580000db38783b */ /* 0x000eee0000000200 */
[C---:B------:R-:W-:Y:S08]  /*32a0*/  HMMA.16816.F32 R80, R4.reuse, R90, R60 ;  /* 0x0000005a0450723c */ /* 0x040ff0000000183c */
[----:B------:R-:W-:Y:S01]  /*32b0*/  HMMA.16816.F32 R96, R4, R98, R52 ;  /* 0x000000620460723c */ /* 0x000fe20000001834 */
[----:B------:R-:W-:Y:S04]  /*32c0*/  LDSM.16.M88.4 R4, [R223+0x8000] ;  /* 0x00800000df04783b */ /* 0x000fe80000000200 */
[----:B------:R-:W-:Y:S03]  /*32d0*/  LDSM.16.M88.4 R52, [R216+0x7000] ;  /* 0x00700000d834783b */ /* 0x000fe60000000200 */
[C---:B------:R-:W-:Y:S08]  /*32e0*/  HMMA.16816.F32 R92, R8.reuse, R108, R48 ;  /* 0x0000006c085c723c */ /* 0x040ff00000001830 */
[C---:B-1----:R-:W-:Y:S01]  /*32f0*/  HMMA.16816.F32 R68, R8.reuse, R42, R28 ;  /* 0x0000002a0844723c */ /* 0x042fe2000000181c */
[----:B------:R-:W1:Y:S07]  /*3300*/  LDSM.16.M88.4 R28, [R216+0x6800] ;  /* 0x00680000d81c783b */ /* 0x000e6e0000000200 */
[C---:B------:R-:W-:Y:S01]  /*3310*/  HMMA.16816.F32 R108, R8.reuse, R110, R12 ;  /* 0x0000006e086c723c */ /* 0x040fe2000000180c */
[----:B------:R-:W4:Y:S07]  /*3320*/  LDSM.16.M88.4 R12, [R219+0x5000] ;  /* 0x00500000db0c783b */ /* 0x000f2e0000000200 */
[C---:B------:R-:W-:Y:S01]  /*3330*/  HMMA.16816.F32 R88, R8.reuse, R104, R44 ;  /* 0x000000680858723c */ /* 0x040fe2000000182c */
[----:B------:R-:W-:Y:S07]  /*3340*/  LDSM.16.M88.4 R44, [R216+0x8000] ;  /* 0x00800000d82c783b */ /* 0x000fee0000000200 */
[C---:B--2---:R-:W-:Y:S01]  /*3350*/  HMMA.16816.F32 R60, R8.reuse, R16, R24 ;  /* 0x00000010083c723c */ /* 0x044fe20000001818 */
[----:B------:R-:W2:Y:S07]  /*3360*/  LDSM.16.M88.4 R24, [R216+0x7800] ;  /* 0x00780000d818783b */ /* 0x000eae0000000200 */
[C---:B------:R-:W-:Y:S08]  /*3370*/  HMMA.16816.F32 R76, R8.reuse, R106, R36 ;  /* 0x0000006a084c723c */ /* 0x040ff00000001824 */
[C---:B------:R-:W-:Y:S08]  /*3380*/  HMMA.16816.F32 R64, R8.reuse, R40, R32 ;  /* 0x000000280840723c */ /* 0x040ff00000001820 */
[C---:B------:R-:W-:Y:S01]  /*3390*/  HMMA.16816.F32 R40, R8.reuse, R18, R20 ;  /* 0x000000120828723c */ /* 0x040fe20000001814 */
[----:B------:R-:W5:Y:S07]  /*33a0*/  LDSM.16.M88.4 R20, [R216+0x8800] ;  /* 0x00880000d814783b */ /* 0x000f6e0000000200 */
[----:B---3--:R-:W-:Y:S08]  /*33b0*/  HMMA.16816.F32 R16, R8, R58, R96 ;  /* 0x0000003a0810723c */ /* 0x008ff00000001860 */
[----:B-1----:R-:W-:Y:S08]  /*33c0*/  HMMA.16816.F32 R96, R4, R28, R88 ;  /* 0x0000001c0460723c */ /* 0x002ff00000001858 */
[C---:B----4-:R-:W-:Y:S08]  /*33d0*/  HMMA.16816.F32 R48, R8.reuse, R12, R84 ;  /* 0x0000000c0830723c */ /* 0x050ff00000001854 */
[----:B------:R-:W-:Y:S01]  /*33e0*/  HMMA.16816.F32 R36, R8, R14, R80 ;  /* 0x0000000e0824723c */ /* 0x000fe20000001850 */
[----:B------:R-:W-:Y:S07]  /*33f0*/  LDSM.16.M88.4 R12, [R224+0x8000] ;  /* 0x00800000e00c783b */ /* 0x000fee0000000200 */
[----:B------:R-:W-:Y:S01]  /*3400*/  HMMA.16816.F32 R88, R4, R30, R76 ;  /* 0x0000001e0458723c */ /* 0x000fe2000000184c */
[----:B------:R-:W1:Y:S04]  /*3410*/  LDSM.16.M88.4 R28, [R239] ;  /* 0x00000000ef1c783b */ /* 0x000e680000000200 */
[----:B------:R-:W-:Y:S03]  /*3420*/  LDSM.16.M88.4 R76, [R235] ;  /* 0x00000000eb4c783b */ /* 0x000fe60000000200 */
[----:B------:R-:W-:Y:S01]  /*3430*/  HMMA.16816.F32 R32, R8, R56, R100 ;  /* 0x000000380820723c */ /* 0x000fe20000001864 */
[----:B------:R-:W-:Y:S07]  /*3440*/  LDSM.16.M88.4 R56, [R222+0x6000] ;  /* 0x00600000de38783b */ /* 0x000fee0000000200 */
[C---:B------:R-:W-:Y:S08]  /*3450*/  HMMA.16816.F32 R104, R4.reuse, R74, R108 ;  /* 0x0000004a0468723c */ /* 0x040ff0000000186c */
[C---:B--2---:R-:W-:Y:S08]  /*3460*/  HMMA.16816.F32 R108, R4.reuse, R24, R60 ;  /* 0x00000018046c723c */ /* 0x044ff0000000183c */
[C---:B------:R-:W-:Y:S01]  /*3470*/  HMMA.16816.F32 R100, R4.reuse, R26, R40 ;  /* 0x0000001a0464723c */ /* 0x040fe20000001828 */
[----:B------:R-:W2:Y:S04]  /*3480*/  LDSM.16.M88.4 R24, [R238] ;  /* 0x00000000ee18783b */ /* 0x000ea80000000200 */
[----:B------:R-:W-:Y:S03]  /*3490*/  LDSM.16.M88.4 R40, [R222+0x7000] ;  /* 0x00700000de28783b */ /* 0x000fe60000000200 */
[C---:B------:R-:W-:Y:S01]  /*34a0*/  HMMA.16816.F32 R8, R4.reuse, R72, R92 ;  /* 0x000000480408723c */ /* 0x040fe2000000185c */
[----:B------:R-:W3:Y:S07]  /*34b0*/  LDSM.16.M88.4 R72, [R237] ;  /* 0x00000000ed48783b */ /* 0x000eee0000000200 */
[C---:B------:R-:W-:Y:S01]  /*34c0*/  HMMA.16816.F32 R112, R4.reuse, R54, R68 ;  /* 0x000000360470723c */ /* 0x040fe20000001844 */
[----:B------:R-:W4:Y:S07]  /*34d0*/  LDSM.16.M88.4 R68, [R236] ;  /* 0x00000000ec44783b */ /* 0x000f2e0000000200 */
[C---:B------:R-:W-:Y:S01]  /*34e0*/  HMMA.16816.F32 R116, R4.reuse, R52, R64 ;  /* 0x000000340474723c */ /* 0x040fe20000001840 */
[----:B------:R-:W2:Y:S07]  /*34f0*/  LDSM.16.M88.4 R64, [R234] ;  /* 0x00000000ea40783b */ /* 0x000eae0000000200 */
[C---:B------:R-:W-:Y:S08]  /*3500*/  HMMA.16816.F32 R92, R4.reuse, R44, R48 ;  /* 0x0000002c045c723c */ /* 0x040ff00000001830 */
[C---:B------:R-:W-:Y:S01]  /*3510*/  HMMA.16816.F32 R84, R4.reuse, R46, R36 ;  /* 0x0000002e0454723c */ /* 0x040fe20000001824 */
[----:B------:R-:W-:Y:S04]  /*3520*/  LDSM.16.M88.4 R44, [R222+0x6800] ;  /* 0x00680000de2c783b */ /* 0x000fe80000000200 */
[----:B------:R-:W-:Y:S03]  /*3530*/  LDSM.16.M88.4 R36, [R222+0x7800] ;  /* 0x00780000de24783b */ /* 0x000fe60000000200 */
[C---:B-----5:R-:W-:Y:S08]  /*3540*/  HMMA.16816.F32 R80, R4.reuse, R20, R32 ;  /* 0x000000140450723c */ /* 0x060ff00000001820 */
[----:B------:R-:W-:Y:S08]  /*3550*/  HMMA.16816.F32 R60, R4, R22, R16 ;  /* 0x00000016043c723c */ /* 0x000ff00000001810 */
[C---:B-1----:R-:W-:Y:S01]  /*3560*/  HMMA.16816.F32 R4, R12.reuse, R28, R8 ;  /* 0x0000001c0c04723c */ /* 0x042fe20000001808 */
[----:B------:R-:W1:Y:S07]  /*3570*/  LDSM.16.M88.4 R8, [R226+0x8000] ;  /* 0x00800000e208783b */ /* 0x000e6e0000000200 */
[C---:B------:R-:W-:Y:S01]  /*3580*/  HMMA.16816.F32 R52, R12.reuse, R30, R104 ;  /* 0x0000001e0c34723c */ /* 0x040fe20000001868 */
[----:B------:R-:W-:Y:S07]  /*3590*/  LDSM.16.M88.4 R104, [R222+0x8800] ;  /* 0x00880000de68783b */ /* 0x000fee0000000200 */
[C---:B--2---:R-:W-:Y:S08]  /*35a0*/  HMMA.16816.F32 R48, R12.reuse, R24, R96 ;  /* 0x000000180c30723c */ /* 0x044ff00000001860 */
[C---:B------:R-:W-:Y:S08]  /*35b0*/  HMMA.16816.F32 R32, R12.reuse, R26, R88 ;  /* 0x0000001a0c20723c */ /* 0x040ff00000001858 */
[C---:B---3--:R-:W-:Y:S01]  /*35c0*/  HMMA.16816.F32 R28, R12.reuse, R72, R116 ;  /* 0x000000480c1c723c */ /* 0x048fe20000001874 */
[----:B------:R-:W2:Y:S07]  /*35d0*/  LDSM.16.M88.4 R116, [R222+0x8000] ;  /* 0x00800000de74783b */ /* 0x000eae0000000200 */
[C---:B------:R-:W-:Y:S01]  /*35e0*/  HMMA.16816.F32 R24, R12.reuse, R74, R112 ;  /* 0x0000004a0c18723c */ /* 0x040fe20000001870 */
[----:B------:R-:W-:Y:S07]  /*35f0*/  LDSM.16.M88.4 R112, [R222+0x9000] ;  /* 0x00900000de70783b */ /* 0x000fee0000000200 */
[C---:B----4-:R-:W-:Y:S01]  /*3600*/  HMMA.16816.F32 R20, R12.reuse, R68, R108 ;  /* 0x000000440c14723c */ /* 0x050fe2000000186c */
[----:B------:R-:W-:Y:S07]  /*3610*/  LDSM.16.M88.4 R108, [R228] ;  /* 0x00000000e46c783b */ /* 0x000fee0000000200 */
[C---:B------:R-:W-:Y:S08]  /*3620*/  HMMA.16816.F32 R16, R12.reuse, R70, R100 ;  /* 0x000000460c10723c */ /* 0x040ff00000001864 */
[C---:B------:R-:W-:Y:S01]  /*3630*/  HMMA.16816.F32 R68, R12.reuse, R76, R92 ;  /* 0x0000004c0c44723c */ /* 0x040fe2000000185c */
[----:B------:R-:W-:Y:S07]  /*3640*/  LDSM.16.M88.4 R92, [R219+0x6000] ;  /* 0x00600000db5c783b */ /* 0x000fee0000000200 */
[C---:B------:R-:W-:Y:S08]  /*3650*/  HMMA.16816.F32 R84, R12.reuse, R78, R84 ;  /* 0x0000004e0c54723c */ /* 0x040ff00000001854 */
[C---:B------:R-:W-:Y:S08]  /*3660*/  HMMA.16816.F32 R100, R12.reuse, R64, R80 ;  /* 0x000000400c64723c */ /* 0x040ff00000001850 */
[----:B------:R-:W-:Y:S01]  /*3670*/  HMMA.16816.F32 R96, R12, R66, R60 ;  /* 0x000000420c60723c */ /* 0x000fe2000000183c */
[----:B------:R-:W-:Y:S07]  /*3680*/  LDSM.16.M88.4 R12, [R223+0xc000] ;  /* 0x00c00000df0c783b */ /* 0x000fee0000000200 */
[C---:B-1----:R-:W-:Y:S01]  /*3690*/  HMMA.16816.F32 R88, R8.reuse, R56, R4 ;  /* 0x000000380858723c */ /* 0x042fe20000001804 */
[----:B------:R-:W-:Y:S07]  /*36a0*/  LDSM.16.M88.4 R4, [R225+0x8000] ;  /* 0x00800000e104783b */ /* 0x000fee0000000200 */
[C---:B------:R-:W-:Y:S08]  /*36b0*/  HMMA.16816.F32 R72, R8.reuse, R40, R28 ;  /* 0x000000280848723c */ /* 0x040ff0000000181c */
[C---:B------:R-:W-:Y:S01]  /*36c0*/  HMMA.16816.F32 R60, R8.reuse, R42, R24 ;  /* 0x0000002a083c723c */ /* 0x040fe20000001818 */
[----:B------:R-:W1:Y:S07]  /*36d0*/  LDSM.16.M88.4 R40, [R219+0x7800] ;  /* 0x00780000db28783b */ /* 0x000e6e0000000200 */
[C---:B------:R-:W-:Y:S01]  /*36e0*/  HMMA.16816.F32 R76, R8.reuse, R46, R32 ;  /* 0x0000002e084c723c */ /* 0x040fe20000001820 */
[----:B------:R-:W3:Y:S07]  /*36f0*/  LDSM.16.M88.4 R32, [R219+0x8800] ;  /* 0x00880000db20783b */ /* 0x000eee0000000200 */
[C---:B------:R-:W-:Y:S01]  /*3700*/  HMMA.16816.F32 R80, R8.reuse, R44, R48 ;  /* 0x0000002c0850723c */ /* 0x040fe20000001830 */
[----:B------:R-:W4:Y:S04]  /*3710*/  LDSM.16.M88.4 R48, [R219+0x6800] ;  /* 0x00680000db30783b */ /* 0x000f280000000200 */
[----:B------:R-:W5:Y:S03]  /*3720*/  LDSM.16.M88.4 R44, [R219+0x7000] ;  /* 0x00700000db2c783b */ /* 0x000f660000000200 */
[C---:B------:R-:W-:Y:S08]  /*3730*/  HMMA.16816.F32 R64, R8.reuse, R58, R52 ;  /* 0x0000003a0840723c */ /* 0x040ff00000001834 */
[C---:B------:R-:W-:Y:S08]  /*3740*/  HMMA.16816.F32 R56, R8.reuse, R36, R20 ;  /* 0x000000240838723c */ /* 0x040ff00000001814 */
[C---:B------:R-:W-:Y:S01]  /*3750*/  HMMA.16816.F32 R28, R8.reuse, R38, R16 ;  /* 0x00000026081c723c */ /* 0x040fe20000001810 */
[----:B------:R-:W3:Y:S07]  /*3760*/  LDSM.16.M88.4 R36, [R219+0x8000] ;  /* 0x00800000db24783b */ /* 0x000eee0000000200 */
[C---:B--2---:R-:W-:Y:S08]  /*3770*/  HMMA.16816.F32 R24, R8.reuse, R116, R68 ;  /* 0x000000740818723c */ /* 0x044ff00000001844 */
[C---:B------:R-:W-:Y:S08]  /*3780*/  HMMA.16816.F32 R20, R8.reuse, R118, R84 ;  /* 0x000000760814723c */ /* 0x040ff00000001854 */
[C---:B------:R-:W-:Y:S01]  /*3790*/  HMMA.16816.F32 R16, R8.reuse, R104, R100 ;  /* 0x000000680810723c */ /* 0x040fe20000001864 */
[----:B------:R-:W2:Y:S07]  /*37a0*/  LDSM.16.M88.4 R100, [R216+0x9000] ;  /* 0x00900000d864783b */ /* 0x000eae0000000200 */
[----:B------:R-:W-:Y:S01]  /*37b0*/  HMMA.16816.F32 R8, R8, R106, R96 ;  /* 0x0000006a0808723c */ /* 0x000fe20000001860 */
[----:B------:R-:W2:Y:S04]  /*37c0*/  LDSM.16.M88.4 R96, [R216+0x9800] ;  /* 0x00980000d860783b */ /* 0x000ea80000000200 */
[----:B------:R-:W2:Y:S03]  /*37d0*/  LDSM.16.M88.4 R104, [R216+0xa000] ;  /* 0x00a00000d868783b */ /* 0x000ea60000000200 */
[C---:B-1----:R-:W-:Y:S08]  /*37e0*/  HMMA.16816.F32 R84, R4.reuse, R40, R56 ;  /* 0x000000280454723c */ /* 0x042ff00000001838 */
[C---:B---3--:R-:W-:Y:S01]  /*37f0*/  HMMA.16816.F32 R56, R4.reuse, R32, R16 ;  /* 0x000000200438723c */ /* 0x048fe20000001810 */
[----:B------:R-:W-:Y:S07]  /*3800*/  LDSM.16.M88.4 R16, [R216+0xb000] ;  /* 0x00b00000d810783b */ /* 0x000fee0000000200 */
[C---:B------:R-:W-:Y:S01]  /*3810*/  HMMA.16816.F32 R32, R4.reuse, R34, R8 ;  /* 0x000000220420723c */ /* 0x040fe20000001808 */
[----:B------:R-:W1:Y:S07]  /*3820*/  LDSM.16.M88.4 R8, [R216+0xa800] ;  /* 0x00a80000d808783b */ /* 0x000e6e0000000200 */
[C---:B------:R-:W-:Y:S08]  /*3830*/  HMMA.16816.F32 R52, R4.reuse, R92, R88 ;  /* 0x0000005c0434723c */ /* 0x040ff00000001858 */
[C---:B----4-:R-:W-:Y:S08]  /*3840*/  HMMA.16816.F32 R68, R4.reuse, R48, R80 ;  /* 0x000000300444723c */ /* 0x050ff00000001850 */
[C---:B------:R-:W-:Y:S08]  /*3850*/  HMMA.16816.F32 R64, R4.reuse, R94, R64 ;  /* 0x0000005e0440723c */ /* 0x040ff00000001840 */
[C---:B------:R-:W-:Y:S08]  /*3860*/  HMMA.16816.F32 R48, R4.reuse, R50, R76 ;  /* 0x000000320430723c */ /* 0x040ff0000000184c */
[C---:B-----5:R-:W-:Y:S08]  /*3870*/  HMMA.16816.F32 R88, R4.reuse, R44, R72 ;  /* 0x0000002c0458723c */ /* 0x060ff00000001848 */
[C---:B------:R-:W-:Y:S01]  /*3880*/  HMMA.16816.F32 R92, R4.reuse, R46, R60 ;  /* 0x0000002e045c723c */ /* 0x040fe2000000183c */
[----:B------:R-:W-:Y:S04]  /*3890*/  LDSM.16.M88.4 R44, [R232] ;  /* 0x00000000e82c783b */ /* 0x000fe80000000200 */
[----:B------:R-:W-:Y:S03]  /*38a0*/  LDSM.16.M88.4 R60, [R231] ;  /* 0x00000000e73c783b */ /* 0x000fe60000000200 */
[C---:B------:R-:W-:Y:S08]  /*38b0*/  HMMA.16816.F32 R76, R4.reuse, R36, R24 ;  /* 0x00000024044c723c */ /* 0x040ff00000001818 */
[C---:B------:R-:W-:Y:S01]  /*38c0*/  HMMA.16816.F32 R72, R4.reuse, R38, R20 ;  /* 0x000000260448723c */ /* 0x040fe20000001814 */
[----:B------:R-:W3:Y:S07]  /*38d0*/  LDSM.16.M88.4 R36, [R216+0xb800] ;  /* 0x00b80000d824783b */ /* 0x000eee0000000200 */
[----:B------:R-:W-:Y:S01]  /*38e0*/  HMMA.16816.F32 R80, R4, R42, R28 ;  /* 0x0000002a0450723c */ /* 0x000fe2000000181c */
[----:B------:R-:W-:Y:S04]  /*38f0*/  LDSM.16.M88.4 R4, [R224+0xc000] ;  /* 0x00c00000e004783b */ /* 0x000fe80000000200 */
[----:B------:R-:W4:Y:S03]  /*3900*/  LDSM.16.M88.4 R28, [R233] ;  /* 0x00000000e91c783b */ /* 0x000f260000000200 */
[C---:B--2---:R-:W-:Y:S08]  /*3910*/  HMMA.16816.F32 R24, R12.reuse, R100, R52 ;  /* 0x000000640c18723c */ /* 0x044ff00000001834 */
[C---:B------:R-:W-:Y:S01]  /*3920*/  HMMA.16816.F32 R20, R12.reuse, R102, R64 ;  /* 0x000000660c14723c */ /* 0x040fe20000001840 */
[----:B------:R-:W2:Y:S07]  /*3930*/  LDSM.16.M88.4 R100, [R230] ;  /* 0x00000000e664783b */ /* 0x000eae0000000200 */
[C---:B------:R-:W-:Y:S08]  /*3940*/  HMMA.16816.F32 R40, R12.reuse, R96, R68 ;  /* 0x000000600c28723c */ /* 0x040ff00000001844 */
[C---:B------:R-:W-:Y:S01]  /*3950*/  HMMA.16816.F32 R48, R12.reuse, R98, R48 ;  /* 0x000000620c30723c */ /* 0x040fe20000001830 */
[----:B------:R-:W-:Y:S07]  /*3960*/  LDSM.16.M88.4 R96, [R222+0xb000] ;  /* 0x00b00000de60783b */ /* 0x000fee0000000200 */
[C---:B------:R-:W-:Y:S01]  /*3970*/  HMMA.16816.F32 R68, R12.reuse, R106, R92 ;  /* 0x0000006a0c44723c */ /* 0x040fe2000000185c */
[----:B------:R-:W5:Y:S07]  /*3980*/  LDSM.16.M88.4 R92, [R229] ;  /* 0x00000000e55c783b */ /* 0x000f6e0000000200 */
[C---:B-1----:R-:W-:Y:S08]  /*3990*/  HMMA.16816.F32 R84, R12.reuse, R8, R84 ;  /* 0x000000080c54723c */ /* 0x042ff00000001854 */
[C---:B------:R-:W-:Y:S01]  /*39a0*/  HMMA.16816.F32 R80, R12.reuse, R10, R80 ;  /* 0x0000000a0c50723c */ /* 0x040fe20000001850 */
[----:B------:R-:W1:Y:S07]  /*39b0*/  LDSM.16.M88.4 R8, [R226+0xc000] ;  /* 0x00c00000e208783b */ /* 0x000e6e0000000200 */
[C---:B------:R-:W-:Y:S01]  /*39c0*/  HMMA.16816.F32 R52, R12.reuse, R104, R88 ;  /* 0x000000680c34723c */ /* 0x040fe20000001858 */
[----:B------:R-:W-:Y:S07]  /*39d0*/  LDSM.16.M88.4 R104, [R222+0xb800] ;  /* 0x00b80000de68783b */ /* 0x000fee0000000200 */
[C---:B------:R-:W-:Y:S08]  /*39e0*/  HMMA.16816.F32 R88, R12.reuse, R16, R76 ;  /* 0x000000100c58723c */ /* 0x040ff0000000184c */
[C---:B------:R-:W-:Y:S08]  /*39f0*/  HMMA.16816.F32 R76, R12.reuse, R18, R72 ;  /* 0x000000120c4c723c */ /* 0x040ff00000001848 */
[C---:B---3--:R-:W-:Y:S08]  /*3a00*/  HMMA.16816.F32 R72, R12.reuse, R36, R56 ;  /* 0x000000240c48723c */ /* 0x048ff00000001838 */
[----:B------:R-:W-:Y:S01]  /*3a10*/  HMMA.16816.F32 R64, R12, R38, R32 ;  /* 0x000000260c40723c */ /* 0x000fe20000001820 */
[----:B------:R-:W3:Y:S04]  /*3a20*/  LDSM.16.M88.4 R36, [R222+0x9800] ;  /* 0x00980000de24783b */ /* 0x000ee80000000200 */
[----:B------:R-:W1:Y:S03]  /*3a30*/  LDSM.16.M88.4 R32, [R222+0xa000] ;  /* 0x00a00000de20783b */ /* 0x000e660000000200 */
[C---:B----4-:R-:W-:Y:S08]  /*3a40*/  HMMA.16816.F32 R56, R4.reuse, R28, R24 ;  /* 0x0000001c0438723c */ /* 0x050ff00000001818 */
[C---:B------:R-:W-:Y:S08]  /*3a50*/  HMMA.16816.F32 R28, R4.reuse, R30, R20 ;  /* 0x0000001e041c723c */ /* 0x040ff00000001814 */
[C---:B------:R-:W-:Y:S08]  /*3a60*/  HMMA.16816.F32 R24, R4.reuse, R44, R40 ;  /* 0x0000002c0418723c */ /* 0x040ff00000001828 */
[C---:B------:R-:W-:Y:S01]  /*3a70*/  HMMA.16816.F32 R20, R4.reuse, R46, R48 ;  /* 0x0000002e0414723c */ /* 0x040fe20000001830 */
[----:B------:R-:W4:Y:S07]  /*3a80*/  LDSM.16.M88.4 R44, [R222+0xa800] ;  /* 0x00a80000de2c783b */ /* 0x000f2e0000000200 */
[C---:B------:R-:W-:Y:S08]  /*3a90*/  HMMA.16816.F32 R16, R4.reuse, R60, R52 ;  /* 0x0000003c0410723c */ /* 0x040ff00000001834 */
[C---:B------:R-:W-:Y:S01]  /*3aa0*/  HMMA.16816.F32 R12, R4.reuse, R62, R68 ;  /* 0x0000003e040c723c */ /* 0x040fe20000001844 */
[----:B------:R-:W-:Y:S07]  /*3ab0*/  LDSM.16.M88.4 R68, [R219+0x9800] ;  /* 0x00980000db44783b */ /* 0x000fee0000000200 */
[C---:B--2---:R-:W-:Y:S08]  /*3ac0*/  HMMA.16816.F32 R40, R4.reuse, R100, R84 ;  /* 0x000000640428723c */ /* 0x044ff00000001854 */
[C---:B------:R-:W-:Y:S01]  /*3ad0*/  HMMA.16816.F32 R52, R4.reuse, R102, R80 ;  /* 0x000000660434723c */ /* 0x040fe20000001850 */
[----:B------:R-:W-:Y:S07]  /*3ae0*/  LDSM.16.M88.4 R100, [R219+0xa800] ;  /* 0x00a80000db64783b */ /* 0x000fee0000000200 */
[C---:B-----5:R-:W-:Y:S08]  /*3af0*/  HMMA.16816.F32 R88, R4.reuse, R92, R88 ;  /* 0x0000005c0458723c */ /* 0x060ff00000001858 */
[C---:B------:R-:W-:Y:S01]  /*3b00*/  HMMA.16816.F32 R84, R4.reuse, R94, R76 ;  /* 0x0000005e0454723c */ /* 0x040fe2000000184c */
[----:B------:R-:W-:Y:S04]  /*3b10*/  LDSM.16.M88.4 R92, [R219+0xa000] ;  /* 0x00a00000db5c783b */ /* 0x000fe80000000200 */
[----:B------:R-:W-:Y:S03]  /*3b20*/  LDSM.16.M88.4 R76, [R219+0x9000] ;  /* 0x00900000db4c783b */ /* 0x000fe60000000200 */
[C---:B------:R-:W-:Y:S08]  /*3b30*/  HMMA.16816.F32 R80, R4.reuse, R108, R72 ;  /* 0x0000006c0450723c */ /* 0x040ff00000001848 */
[----:B------:R-:W-:Y:S01]  /*3b40*/  HMMA.16816.F32 R72, R4, R110, R64 ;  /* 0x0000006e0448723c */ /* 0x000fe20000001840 */
[----:B------:R-:W2:Y:S04]  /*3b50*/  LDSM.16.M88.4 R4, [R225+0xc000] ;  /* 0x00c00000e104783b */ /* 0x000ea80000000200 */
[----:B------:R-:W5:Y:S03]  /*3b60*/  LDSM.16.M88.4 R108, [R219+0xb000] ;  /* 0x00b00000db6c783b */ /* 0x000f660000000200 */
[C---:B-1----:R-:W-:Y:S08]  /*3b70*/  HMMA.16816.F32 R64, R8.reuse, R112, R56 ;  /* 0x000000700840723c */ /* 0x042ff00000001838 */
[----:B------:R-:W-:Y:S01]  /*3b80*/  HMMA.16816.F32 R60, R8, R114, R28 ;  /* 0x00000072083c723c */ /* 0x000fe2000000181c */
[----:B------:R-:W1:Y:S01]  /*3b90*/  LDSM.16.M88.4 R112, [R219+0xb800] ;  /* 0x00b80000db70783b */ /* 0x000e620000000200 */
[----:B------:R-:W-:-:S06]  /*3ba0*/  DEPBAR.LE SB0, 0x0 ;  /* 0x000080000000791a */ /* 0x000fcc0000000000 */
[C---:B---3--:R-:W-:Y:S08]  /*3bb0*/  HMMA.16816.F32 R56, R8.reuse, R36, R24 ;  /* 0x000000240838723c */ /* 0x048ff00000001818 */
        /* <DEDUP_REMOVED lines=8> */
[----:B------:R-:W-:Y:S01]  /*3c40*/  HMMA.16816.F32 R8, R8, R106, R72 ;  /* 0x0000006a0808723c */ /* 0x000fe20000001848 */
[----:B------:R-:W-:-:S05]  /*3c50*/  IMAD.MOV.U32 R105, RZ, RZ, R126 ;  /* 0x000000ffff697224 */ /* 0x000fca00078e007e */
[----:B------:R-:W-:Y:S01]  /*3c60*/  ISETP.GE.AND P0, PT, R105, 0x2, PT ;  /* 0x000000026900780c */ /* 0x000fe20003f06270 */
[----:B------:R-:W-:Y:S01]  /*3c70*/  BSSY B0, `(.L_x_1216) ;  /* 0x0000038000007945 */ /* 0x000fe20003800000 */
        /* <DEDUP_REMOVED lines=10> */
[C---:B-1----:R-:W-:Y:S08]  /*3d20*/  HMMA.16816.F32 R52, R4.reuse, R112, R12 ;  /* 0x000000700434723c */ /* 0x042ff0000000180c */
[----:B------:R-:W-:Y:S01]  /*3d30*/  HMMA.16816.F32 R44, R4, R114, R8 ;  /* 0x00000072042c723c */ /* 0x000fe20000001808 */
[----:B------:R-:W-:Y:S06]  /*3d40*/  BAR.SYNC.DEFER_BLOCKING 0x0 ;  /* 0x0000000000007b1d */ /* 0x000fec0000010000 */
[----:B------:R-:W-:Y:S01]  /*3d50*/  @!UPT UIADD3 URZ, URZ, URZ, URZ ;  /* 0x0000003f3f3ff290 */ /* 0x000fe2000fffe03f */
[----:B------:R-:W-:Y:S11]  /*3d60*/  @!P0 BRA `(.L_x_1217) ;  /* 0x0000028000008947 */ /* 0x000ff60003800000 */
[----:B------:R-:W-:Y:S01]  /*3d70*/  IADD3 R0, R105, -0x2, RZ ;  /* 0xfffffffe69007810 */ /* 0x000fe20007ffe0ff */
[----:B------:R-:W-:Y:S01]  /*3d80*/  IMAD.SHL.U32 R7, R121, 0x40, RZ ;  /* 0x0000004079077824 */ /* 0x000fe200078e00ff */
[----:B------:R-:W-:-:S02]  /*3d90*/  LOP3.LUT P3, RZ, R125, 0x2, RZ, 0xc0, !PT ;  /* 0x000000027dff7812 */ /* 0x000fc4000786c0ff */
[----:B------:R-:W-:Y:S02]  /*3da0*/  SHF.R.S32.HI R2, RZ, 0x1f, R0 ;  /* 0x0000001fff027819 */ /* 0x000fe40000011400 */
[----:B------:R-:W-:-:S03]  /*3db0*/  LOP3.LUT P4, RZ, R125, 0x1, RZ, 0xc0, !PT ;  /* 0x000000017dff7812 */ /* 0x000fc6000788c0ff */
[----:B------:R-:W-:Y:S02]  /*3dc0*/  IMAD R4, R2, c[0x0][0x1e0], RZ ;  /* 0x0000780002047a24 */ /* 0x000fe400078e02ff */
[----:B------:R-:W-:-:S04]  /*3dd0*/  IMAD.WIDE.U32 R2, R0, c[0x0][0x1e0], RZ ;  /* 0x0000780000027a25 */ /* 0x000fc800078e00ff */
[----:B------:R-:W-:Y:S02]  /*3de0*/  IMAD R0, R0, c[0x0][0x1e4], R4 ;  /* 0x0000790000007a24 */ /* 0x000fe400078e0204 */
[----:B------:R-:W-:-:S04]  /*3df0*/  IMAD.WIDE.U32 R4, R2, 0x60, R122 ;  /* 0x0000006002047825 */ /* 0x000fc800078e007a */
[----:B------:R-:W-:Y:S01]  /*3e00*/  IMAD.IADD R0, R3, 0x1, R0 ;  /* 0x0000000103007824 */ /* 0x000fe200078e0200 */
[----:B------:R-:W-:-:S03]  /*3e10*/  LEA R2, P0, R4, c[0x0][0x1c8], 0x1 ;  /* 0x0000720004027a11 */ /* 0x000fc600078008ff */
[----:B------:R-:W-:-:S04]  /*3e20*/  IMAD R0, R0, 0x60, RZ ;  /* 0x0000006000007824 */ /* 0x000fc800078e02ff */
        /* <DEDUP_REMOVED lines=28> */
.L_x_1217:
[----:B------:R-:W-:Y:S05]  /*3ff0*/  BSYNC B0 ;  /* 0x0000000000007941 */ /* 0x000fea0003800000 */
.L_x_1216:
[----:B-1----:R-:W2:Y:S04]  /*4000*/  LDL R2, [R1+0x58] ;  /* 0x0000580001027983 */ /* 0x002ea80000100800 */
[----:B------:R-:W2:Y:S04]  /*4010*/  LDL R0, [R1+0x8c] ;  /* 0x00008c0001007983 */ /* 0x000ea80000100800 */
[----:B------:R-:W3:Y:S01]  /*4020*/  LDL R6, [R1+0x54] ;  /* 0x0000540001067983 */ /* 0x000ee20000100800 */
[----:B------:R-:W-:-:S03]  /*4030*/  IMAD.MOV.U32 R3, RZ, RZ, c[0x0][0x2c4] ;  /* 0x0000b100ff037624 */ /* 0x000fc600078e00ff */
[----:B------:R-:W-:Y:S02]  /*4040*/  STL [R1+0xa4], R223 ;  /* 0x0000a4df01007387 */ /* 0x000fe40000100800 */
[----:B------:R-:W-:Y:S02]  /*4050*/  ISETP.NE.AND P2, PT, R3, 0x1, PT ;  /* 0x000000010300780c */ /* 0x000fe40003f45270 */
[----:B------:R-:W-:Y:S04]  /*4060*/  STL [R1+0xa0], R222 ;  /* 0x0000a0de01007387 */ /* 0x000fe80000100800 */
[----:B------:R-:W-:Y:S04]  /*4070*/  STL [R1+0x9c], R219 ;  /* 0x00009cdb01007387 */ /* 0x000fe80000100800 */
[----:B------:R-:W-:Y:S04]  /*4080*/  STL [R1+0x98], R216 ;  /* 0x000098d801007387 */ /* 0x000fe80000100800 */
[----:B------:R-:W0:Y:S01]  /*4090*/  LDGDEPBAR ;  /* 0x00000000000079af */ /* 0x000e220000000000 */
[----:B--2---:R-:W-:-:S04]  /*40a0*/  IMAD.IADD R0, R0, 0x1, R2 ;  /* 0x0000000100007824 */ /* 0x004fc800078e0202 */
[----:B------:R-:W-:-:S05]  /*40b0*/  @P2 IMAD.HI.U32 R2, R0, c[0x0][0x2c8], RZ ;  /* 0x0000b20000022a27 */ /* 0x000fca00078e00ff */
[----:B------:R-:W-:Y:S02]  /*40c0*/  @P2 SHF.R.U32.HI R0, RZ, c[0x0][0x2cc], R2 ;  /* 0x0000b300ff002a19 */ /* 0x000fe40000011602 */
[----:B------:R-:W-:-:S03]  /*40d0*/  IADD3 R2, R120, c[0x0][0x1d0], RZ ;  /* 0x0000740078027a10 */ /* 0x000fc60007ffe0ff */
[----:B------:R-:W1:Y:S01]  /*40e0*/  SHFL.IDX PT, R5, R0, RZ, 0x1c1f ;  /* 0x001c1fff00057589 */ /* 0x000e6200000e0000 */
[----:B---3--:R-:W-:-:S03]  /*40f0*/  IADD3 R3, -R6, 0x1, R2 ;  /* 0x0000000106037810 */ /* 0x008fc60007ffe102 */
[----:B------:R-:W2:Y:S01]  /*4100*/  SHFL.IDX PT, R0, R0, 0x1, 0x1c1f ;  /* 0x003c1f0000007f89 */ /* 0x000ea200000e0000 */
[----:B------:R-:W-:Y:S02]  /*4110*/  IADD3 R4, R3, -c[0x0][0x168], RZ ;  /* 0x80005a0003047a10 */ /* 0x000fe40007ffe0ff */
[----:B------:R-:W-:-:S03]  /*4120*/  IADD3 R3, -R6, R2, RZ ;  /* 0x0000000206037210 */ /* 0x000fc60007ffe1ff */
[C---:B-1----:R-:W-:Y:S02]  /*4130*/  IMAD.IADD R2, R4.reuse, 0x1, R5 ;  /* 0x0000000104027824 */ /* 0x042fe400078e0205 */
[----:B--2---:R-:W-:-:S03]  /*4140*/  IMAD.IADD R0, R4, 0x1, R0 ;  /* 0x0000000104007824 */ /* 0x004fc600078e0200 */
[----:B------:R-:W-:-:S04]  /*4150*/  IMNMX R2, R3, R2, PT ;  /* 0x0000000203027217 */ /* 0x000fc80003800200 */
[C---:B------:R-:W-:Y:S02]  /*4160*/  ISETP.GT.AND P0, PT, R2.reuse, RZ, PT ;  /* 0x000000ff0200720c */ /* 0x040fe40003f04270 */
[----:B------:R-:W-:Y:S02]  /*4170*/  ISETP.GT.AND P1, PT, R2, 0x1, PT ;  /* 0x000000010200780c */ /* 0x000fe40003f24270 */
[----:B------:R-:W-:Y:S02]  /*4180*/  FSEL R5, R64, -INF , P0 ;  /* 0xff80000040057808 */ /* 0x000fe40000000000 */
[C---:B------:R-:W-:Y:S02]  /*4190*/  ISETP.GT.AND P0, PT, R2.reuse, 0x8, PT ;  /* 0x000000080200780c */ /* 0x040fe40003f04270 */
[----:B------:R-:W-:Y:S02]  /*41a0*/  FSEL R6, R65, -INF , P1 ;  /* 0xff80000041067808 */ /* 0x000fe40000800000 */
[----:B------:R-:W-:-:S02]  /*41b0*/  ISETP.GT.AND P1, PT, R2, 0x9, PT ;  /* 0x000000090200780c */ /* 0x000fc40003f24270 */
[----:B------:R-:W-:Y:S02]  /*41c0*/  FSEL R7, R60, -INF , P0 ;  /* 0xff8000003c077808 */ /* 0x000fe40000000000 */
[C---:B------:R-:W-:Y:S02]  /*41d0*/  ISETP.GT.AND P0, PT, R2.reuse, 0x10, PT ;  /* 0x000000100200780c */ /* 0x040fe40003f04270 */
[----:B------:R-:W-:Y:S02]  /*41e0*/  FSEL R9, R61, -INF , P1 ;  /* 0xff8000003d097808 */ /* 0x000fe40000800000 */
[----:B------:R-:W-:Y:S02]  /*41f0*/  ISETP.GT.AND P1, PT, R2, 0x11, PT ;  /* 0x000000110200780c */ /* 0x000fe40003f24270 */
[----:B------:R-:W-:Y:S02]  /*4200*/  FSEL R10, R56, -INF , P0 ;  /* 0xff800000380a7808 */ /* 0x000fe40000000000 */
[----:B------:R-:W-:-:S02]  /*4210*/  ISETP.GT.AND P0, PT, R2, 0x18, PT ;  /* 0x000000180200780c */ /* 0x000fc40003f04270 */
[----:B------:R-:W-:Y:S02]  /*4220*/  FSEL R13, R57, -INF , P1 ;  /* 0xff800000390d7808 */ /* 0x000fe40000800000 */
        /* <DEDUP_REMOVED lines=11> */
[----:B------:R-:W-:Y:S02]  /*42e0*/  IMNMX R0, R3, R0, PT ;  /* 0x0000000003007217 */ /* 0x000fe40003800200 */
[----:B------:R-:W-:Y:S02]  /*42f0*/  FSEL R77, R33, -INF , P1 ;  /* 0xff800000214d7808 */ /* 0x000fe40000800000 */
[----:B------:R-:W-:Y:S02]  /*4300*/  FMNMX.FTZ R3, R5, R6, !PT ;  /* 0x0000000605037209 */ /* 0x000fe40007810000 */
[----:B------:R-:W-:Y:S02]  /*4310*/  ISETP.GT.AND P1, PT, R2, 0x31, PT ;  /* 0x000000310200780c */ /* 0x000fe40003f24270 */
[----:B------:R-:W-:Y:S02]  /*4320*/  FSEL R99, R28, -INF , P0 ;  /* 0xff8000001c637808 */ /* 0x000fe40000000000 */
[----:B------:R-:W-:-:S02]  /*4330*/  ISETP.GT.AND P0, PT, R2, 0x38, PT ;  /* 0x000000380200780c */ /* 0x000fc40003f04270 */
[----:B------:R-:W-:Y:S02]  /*4340*/  FMNMX.FTZ R3, R7, R3, !PT ;  /* 0x0000000307037209 */ /* 0x000fe40007810000 */
[----:B------:R-:W-:Y:S02]  /*4350*/  FSEL R252, R29, -INF , P1 ;  /* 0xff8000001dfc7808 */ /* 0x000fe40000800000 */
[----:B------:R-:W-:Y:S02]  /*4360*/  ISETP.GT.AND P1, PT, R2, 0x39, PT ;  /* 0x000000390200780c */ /* 0x000fe40003f24270 */
[----:B------:R-:W-:Y:S02]  /*4370*/  FSEL R215, R24, -INF , P0 ;  /* 0xff80000018d77808 */ /* 0x000fe40000000000 */
[----:B------:R-:W-:Y:S02]  /*4380*/  ISETP.GT.AND P0, PT, R2, 0x40, PT ;  /* 0x000000400200780c */ /* 0x000fe40003f04270 */
[----:B------:R-:W-:-:S02]  /*4390*/  FMNMX.FTZ R3, R9, R3, !PT ;  /* 0x0000000309037209 */ /* 0x000fc40007810000 */
[----:B------:R-:W-:Y:S02]  /*43a0*/  FSEL R214, R25, -INF , P1 ;  /* 0xff80000019d67808 */ /* 0x000fe40000800000 */
[----:B------:R-:W-:Y:S02]  /*43b0*/  ISETP.GT.AND P1, PT, R2, 0x41, PT ;  /* 0x000000410200780c */ /* 0x000fe40003f24270 */
[----:B------:R-:W-:Y:S02]  /*43c0*/  FSEL R95, R20, -INF , P0 ;  /* 0xff800000145f7808 */ /* 0x000fe40000000000 */
[----:B------:R-:W-:Y:S02]  /*43d0*/  ISETP.GT.AND P0, PT, R2, 0x48, PT ;  /* 0x000000480200780c */ /* 0x000fe40003f04270 */
[----:B------:R-:W-:Y:S02]  /*43e0*/  FMNMX.FTZ R3, R10, R3, !PT ;  /* 0x000000030a037209 */ /* 0x000fe40007810000 */
[----:B------:R-:W-:-:S02]  /*43f0*/  FSEL R107, R21, -INF , P1 ;  /* 0xff800000156b7808 */ /* 0x000fc40000800000 */
[----:B------:R-:W-:Y:S02]  /*4400*/  ISETP.GT.AND P1, PT, R0, RZ, PT ;  /* 0x000000ff0000720c */ /* 0x000fe40003f24270 */
[----:B------:R-:W-:Y:S02]  /*4410*/  FSEL R106, R36, -INF , P0 ;  /* 0xff800000246a7808 */ /* 0x000fe40000000000 */
[----:B------:R-:W-:Y:S02]  /*4420*/  FMNMX.FTZ R3, R13, R3, !PT ;  /* 0x000000030d037209 */ /* 0x000fe40007810000 */
[----:B------:R-:W-:Y:S02]  /*4430*/  ISETP.GT.AND P0, PT, R0, 0x1, PT ;  /* 0x000000010000780c */ /* 0x000fe40003f04270 */
[----:B------:R-:W-:Y:S02]  /*4440*/  FSEL R8, R66, -INF , P1 ;  /* 0xff80000042087808 */ /* 0x000fe40000800000 */
[----:B------:R-:W-:-:S02]  /*4450*/  FMNMX.FTZ R3, R17, R3, !PT ;  /* 0x0000000311037209 */ /* 0x000fc40007810000 */
[C---:B------:R-:W-:Y:S02]  /*4460*/  ISETP.GT.AND P1, PT, R0.reuse, 0x8, PT ;  /* 0x000000080000780c */ /* 0x040fe40003f24270 */
[----:B------:R-:W-:Y:S02]  /*4470*/  FSEL R12, R67, -INF , P0 ;  /* 0xff800000430c7808 */ /* 0x000fe40000000000 */
[----:B------:R-:W-:Y:S01]  /*4480*/  ISETP.GT.AND P0, PT, R0, 0x9, PT ;  /* 0x000000090000780c */ /* 0x000fe20003f04270 */
[----:B------:R-:W-:Y:S01]  /*4490*/  LDSM.16.MT88.4 R64, [R221+0x6000] ;  /* 0x00600000dd40783b */ /* 0x000fe20000004200 */
[----:B------:R-:W-:Y:S02]  /*44a0*/  FMNMX.FTZ R3, R18, R3, !PT ;  /* 0x0000000312037209 */ /* 0x000fe40007810000 */
[----:B------:R-:W-:Y:S02]  /*44b0*/  FSEL R11, R62, -INF , P1 ;  /* 0xff8000003e0b7808 */ /* 0x000fe40000800000 */
[----:B------:R-:W-:-:S02]  /*44c0*/  FMNMX.FTZ R4, R8, R12, !PT ;  /* 0x0000000c08047209 */ /* 0x000fc40007810000 */
[----:B------:R-:W-:Y:S02]  /*44d0*/  FSEL R14, R63, -INF , P0 ;  /* 0xff8000003f0e7808 */ /* 0x000fe40000000000 */
[----:B------:R-:W-:Y:S01]  /*44e0*/  ISETP.GT.AND P0, PT, R0, 0x11, PT ;  /* 0x000000110000780c */ /* 0x000fe20003f04270 */
[----:B------:R-:W-:Y:S01]  /*44f0*/  LDSM.16.MT88.4 R60, [R220+0x800] ;  /* 0x00080000dc3c783b */ /* 0x000fe20000004200 */
[----:B------:R-:W-:Y:S02]  /*4500*/  FMNMX.FTZ R3, R76, R3, !PT ;  /* 0x000000034c037209 */ /* 0x000fe40007810000 */
[----:B------:R-:W-:Y:S02]  /*4510*/  ISETP.GT.AND P1, PT, R0, 0x10, PT ;  /* 0x000000100000780c */ /* 0x000fe40003f24270 */
[----:B------:R-:W-:Y:S02]  /*4520*/  FMNMX.FTZ R4, R11, R4, !PT ;  /* 0x000000040b047209 */ /* 0x000fe40007810000 */
[----:B------:R-:W-:-:S02]  /*4530*/  FSEL R19, R59, -INF , P0 ;  /* 0xff8000003b137808 */ /* 0x000fc40000000000 */
[----:B------:R-:W-:Y:S02]  /*4540*/  ISETP.GT.AND P0, PT, R0, 0x19, PT ;  /* 0x000000190000780c */ /* 0x000fe40003f04270 */
[----:B------:R-:W-:Y:S02]  /*4550*/  FMNMX.FTZ R3, R79, R3, !PT ;  /* 0x000000034f037209 */ /* 0x000fe40007810000 */
[----:B------:R-:W-:Y:S02]  /*4560*/  FSEL R16, R58, -INF , P1 ;  /* 0xff8000003a107808 */ /* 0x000fe40000800000 */
[----:B------:R-:W-:Y:S01]  /*4570*/  FMNMX.FTZ R4, R14, R4, !PT ;  /* 0x000000040e047209 */ /* 0x000fe20007810000 */
[----:B------:R-:W-:Y:S01]  /*4580*/  LDSM.16.MT88.4 R56, [R217+0x3000] ;  /* 0x00300000d938783b */ /* 0x000fe20000004200 */
[----:B------:R-:W-:Y:S02]  /*4590*/  FSEL R25, R51, -INF , P0 ;  /* 0xff80000033197808 */ /* 0x000fe40000000000 */
[----:B------:R-:W-:-:S02]  /*45a0*/  FMNMX.FTZ R3, R78, R3, !PT ;  /* 0x000000034e037209 */ /* 0x000fc40007810000 */
[C---:B------:R-:W-:Y:S02]  /*45b0*/  ISETP.GT.AND P1, PT, R0.reuse, 0x18, PT ;  /* 0x000000180000780c */ /* 0x040fe40003f24270 */
[----:B------:R-:W-:Y:S02]  /*45c0*/  ISETP.GT.AND P0, PT, R0, 0x20, PT ;  /* 0x000000200000780c */ /* 0x000fe40003f04270 */
[----:B------:R-:W-:Y:S02]  /*45d0*/  FMNMX.FTZ R4, R16, R4, !PT ;  /* 0x0000000410047209 */ /* 0x000fe40007810000 */
[----:B------:R-:W-:Y:S02]  /*45e0*/  FMNMX.FTZ R3, R77, R3, !PT ;  /* 0x000000034d037209 */ /* 0x000fe40007810000 */
[----:B------:R-:W-:Y:S02]  /*45f0*/  FSEL R24, R50, -INF , P1 ;  /* 0xff80000032187808 */ /* 0x000fe40000800000 */
[----:B------:R-:W-:Y:S01]  /*4600*/  FSEL R75, R42, -INF , P0 ;  /* 0xff8000002a4b7808 */ /* 0x000fe20000000000 */
[----:B------:R-:W-:Y:S01]  /*4610*/  LDSM.16.MT88.4 R48, [R221+0x800] ;  /* 0x00080000dd30783b */ /* 0x000fe20000004200 */
[----:B------:R-:W-:-:S02]  /*4620*/  FMNMX.FTZ R4, R19, R4, !PT ;  /* 0x0000000413047209 */ /* 0x000fc40007810000 */
[C---:B------:R-:W-:Y:S02]  /*4630*/  ISETP.GT.AND P0, PT, R2.reuse, 0x50, PT ;  /* 0x000000500200780c */ /* 0x040fe40003f04270 */
[----:B------:R-:W-:Y:S02]  /*4640*/  ISETP.GT.AND P1, PT, R2, 0x49, PT ;  /* 0x000000490200780c */ /* 0x000fe40003f24270 */
[----:B------:R-:W-:Y:S02]  /*4650*/  FMNMX.FTZ R3, R99, R3, !PT ;  /* 0x0000000363037209 */ /* 0x000fe40007810000 */
[----:B------:R-:W-:Y:S02]  /*4660*/  FMNMX.FTZ R4, R24, R4, !PT ;  /* 0x0000000418047209 */ /* 0x000fe40007810000 */
[----:B------:R-:W-:Y:S02]  /*4670*/  FSEL R93, R52, -INF , P0 ;  /* 0xff800000345d7808 */ /* 0x000fe40000000000 */
[----:B------:R-:W-:-:S02]  /*4680*/  ISETP.GT.AND P0, PT, R0, 0x28, PT ;  /* 0x000000280000780c */ /* 0x000fc40003f04270 */
[----:B------:R-:W-:Y:S02]  /*4690*/  FSEL R104, R37, -INF , P1 ;  /* 0xff80000025687808 */ /* 0x000fe40000800000 */
[----:B------:R-:W-:Y:S02]  /*46a0*/  FMNMX.FTZ R3, R252, R3, !PT ;  /* 0x00000003fc037209 */ /* 0x000fe40007810000 */
[----:B------:R-:W-:Y:S02]  /*46b0*/  ISETP.GT.AND P1, PT, R0, 0x21, PT ;  /* 0x000000210000780c */ /* 0x000fe40003f24270 */
[----:B------:R-:W-:Y:S02]  /*46c0*/  FMNMX.FTZ R4, R25, R4, !PT ;  /* 0x0000000419047209 */ /* 0x000fe40007810000 */
[----:B------:R-:W-:Y:S02]  /*46d0*/  FSEL R73, R34, -INF , P0 ;  /* 0xff80000022497808 */ /* 0x000fe40000000000 */
[----:B------:R-:W-:-:S02]  /*46e0*/  ISETP.GT.AND P0, PT, R2, 0x51, PT ;  /* 0x000000510200780c */ /* 0x000fc40003f04270 */
[----:B------:R-:W-:Y:S02]  /*46f0*/  FMNMX.FTZ R3, R215, R3, !PT ;  /* 0x00000003d7037209 */ /* 0x000fe40007810000 */
[----:B------:R-:W-:Y:S02]  /*4700*/  FSEL R74, R43, -INF , P1 ;  /* 0xff8000002b4a7808 */ /* 0x000fe40000800000 */
[----:B------:R-:W-:Y:S01]  /*4710*/  FMNMX.FTZ R4, R75, R4, !PT ;  /* 0x000000044b047209 */ /* 0x000fe20007810000 */
[----:B------:R-:W-:Y:S01]  /*4720*/  LDSM.16.MT88.4 R40, [R221] ;  /* 0x00000000dd28783b */ /* 0x000fe20000004200 */
[----:B------:R-:W-:Y:S02]  /*4730*/  FSEL R92, R53, -INF , P0 ;  /* 0xff800000355c7808 */ /* 0x000fe40000000000 */
[----:B------:R-:W-:Y:S02]  /*4740*/  FMNMX.FTZ R3, R214, R3, !PT ;  /* 0x00000003d6037209 */ /* 0x000fe40007810000 */
[----:B------:R-:W-:-:S02]  /*4750*/  ISETP.GT.AND P1, PT, R0, 0x29, PT ;  /* 0x000000290000780c */ /* 0x000fc40003f24270 */
[----:B------:R-:W-:Y:S02]  /*4760*/  ISETP.GT.AND P0, PT, R0, 0x30, PT ;  /* 0x000000300000780c */ /* 0x000fe40003f04270 */
[----:B------:R-:W-:Y:S02]  /*4770*/  FMNMX.FTZ R4, R74, R4, !PT ;  /* 0x000000044a047209 */ /* 0x000fe40007810000 */
[----:B------:R-:W-:Y:S02]  /*4780*/  FMNMX.FTZ R3, R95, R3, !PT ;  /* 0x000000035f037209 */ /* 0x000fe40007810000 */
[----:B------:R-:W-:Y:S02]  /*4790*/  FSEL R72, R35, -INF , P1 ;  /* 0xff80000023487808 */ /* 0x000fe40000800000 */
[----:B------:R-:W-:Y:S01]  /*47a0*/  FSEL R211, R30, -INF , P0 ;  /* 0xff8000001ed37808 */ /* 0x000fe20000000000 */
[----:B------:R-:W-:Y:S01]  /*47b0*/  LDSM.16.MT88.4 R32, [R218+0x800] ;  /* 0x00080000da20783b */ /* 0x000fe20000004200 */
[----:B------:R-:W-:-:S02]  /*47c0*/  FMNMX.FTZ R4, R73, R4, !PT ;  /* 0x0000000449047209 */ /* 0x000fc40007810000 */
[----:B------:R-:W-:Y:S02]  /*47d0*/  ISETP.GT.AND P0, PT, R2, 0x58, PT ;  /* 0x000000580200780c */ /* 0x000fe40003f04270 */
[----:B------:R-:W-:Y:S02]  /*47e0*/  FMNMX.FTZ R3, R107, R3, !PT ;  /* 0x000000036b037209 */ /* 0x000fe40007810000 */
[----:B------:R-:W-:Y:S02]  /*47f0*/  ISETP.GT.AND P1, PT, R0, 0x31, PT ;  /* 0x000000310000780c */ /* 0x000fe40003f24270 */
[----:B------:R-:W-:Y:S02]  /*4800*/  FMNMX.FTZ R4, R72, R4, !PT ;  /* 0x0000000448047209 */ /* 0x000fe40007810000 */
[----:B------:R-:W-:Y:S02]  /*4810*/  FSEL R223, R44, -INF , P0 ;  /* 0xff8000002cdf7808 */ /* 0x000fe40000000000 */
[----:B------:R-:W-:-:S02]  /*4820*/  ISETP.GT.AND P0, PT, R0, 0x38, PT ;  /* 0x000000380000780c */ /* 0x000fc40003f04270 */
[----:B------:R-:W-:Y:S02]  /*4830*/  FMNMX.FTZ R173, R106, R3, !PT ;  /* 0x000000036aad7209 */ /* 0x000fe40007810000 */
[----:B------:R-:W-:Y:S02]  /*4840*/  FSEL R213, R31, -INF , P1 ;  /* 0xff8000001fd57808 */ /* 0x000fe40000800000 */
[----:B------:R-:W-:Y:S02]  /*4850*/  FMNMX.FTZ R3, R211, R4, !PT ;  /* 0x00000004d3037209 */ /* 0x000fe40007810000 */
[----:B------:R-:W-:Y:S02]  /*4860*/  FSEL R212, R26, -INF , P0 ;  /* 0xff8000001ad47808 */ /* 0x000fe40000000000 */
[----:B------:R-:W-:Y:S02]  /*4870*/  ISETP.GT.AND P1, PT, R0, 0x39, PT ;  /* 0x000000390000780c */ /* 0x000fe40003f24270 */
[----:B------:R-:W-:-:S02]  /*4880*/  ISETP.GT.AND P0, PT, R2, 0x59, PT ;  /* 0x000000590200780c */ /* 0x000fc40003f04270 */
[----:B------:R-:W-:Y:S02]  /*4890*/  FMNMX.FTZ R173, R104, R173, !PT ;  /* 0x000000ad68ad7209 */ /* 0x000fe40007810000 */
[----:B------:R-:W-:Y:S02]  /*48a0*/  FMNMX.FTZ R2, R213, R3, !PT ;  /* 0x00000003d5027209 */ /* 0x000fe40007810000 */
[----:B------:R-:W-:Y:S02]  /*48b0*/  FSEL R210, R27, -INF , P1 ;  /* 0xff8000001bd27808 */ /* 0x000fe40000800000 */
[----:B------:R-:W-:Y:S02]  /*48c0*/  FMNMX.FTZ R173, R93, R173, !PT ;  /* 0x000000ad5dad7209 */ /* 0x000fe40007810000 */
[----:B------:R-:W-:Y:S02]  /*48d0*/  ISETP.GT.AND P1, PT, R0, 0x40, PT ;  /* 0x000000400000780c */ /* 0x000fe40003f24270 */
[----:B------:R-:W-:-:S02]  /*48e0*/  FMNMX.FTZ R2, R212, R2, !PT ;  /* 0x00000002d4027209 */ /* 0x000fc40007810000 */
[----:B------:R-:W-:Y:S02]  /*48f0*/  FSEL R100, R45, -INF , P0 ;  /* 0xff8000002d647808 */ /* 0x000fe40000000000 */
[----:B------:R-:W-:Y:S02]  /*4900*/  FMNMX.FTZ R173, R92, R173, !PT ;  /* 0x000000ad5cad7209 */ /* 0x000fe40007810000 */
[----:B------:R-:W-:Y:S02]  /*4910*/  ISETP.GT.AND P0, PT, R0, 0x41, PT ;  /* 0x000000410000780c */ /* 0x000fe40003f04270 */
[----:B------:R-:W-:Y:S02]  /*4920*/  FSEL R96, R22, -INF , P1 ;  /* 0xff80000016607808 */ /* 0x000fe40000800000 */
[----:B------:R-:W-:Y:S02]  /*4930*/  FMNMX.FTZ R2, R210, R2, !PT ;  /* 0x00000002d2027209 */ /* 0x000fe40007810000 */
[----:B------:R-:W-:-:S02]  /*4940*/  FMNMX.FTZ R173, R223, R173, !PT ;  /* 0x000000addfad7209 */ /* 0x000fc40007810000 */
[----:B------:R-:W-:Y:S02]  /*4950*/  FSEL R111, R23, -INF , P0 ;  /* 0xff800000176f7808 */ /* 0x000fe40000000000 */
[----:B------:R-:W-:Y:S02]  /*4960*/  ISETP.GT.AND P1, PT, R0, 0x48, PT ;  /* 0x000000480000780c */ /* 0x000fe40003f24270 */
[----:B------:R-:W-:Y:S02]  /*4970*/  FMNMX.FTZ R2, R96, R2, !PT ;  /* 0x0000000260027209 */ /* 0x000fe40007810000 */
[----:B------:R-:W-:Y:S02]  /*4980*/  FMNMX.FTZ R173, R100, R173, !PT ;  /* 0x000000ad64ad7209 */ /* 0x000fe40007810000 */
[----:B------:R-:W-:Y:S02]  /*4990*/  ISETP.GT.AND P0, PT, R0, 0x49, PT ;  /* 0x000000490000780c */ /* 0x000fe40003f04270 */
[----:B------:R-:W-:Y:S01]  /*49a0*/  FSEL R216, R38, -INF , P1 ;  /* 0xff80000026d87808 */ /* 0x000fe20000800000 */
[----:B------:R-:W1:Y:S01]  /*49b0*/  SHFL.BFLY PT, R3, R173, 0x2, 0x1f ;  /* 0x0c401f00ad037f89 */ /* 0x000e6200000e0000 */
[----:B------:R-:W-:-:S02]  /*49c0*/  FMNMX.FTZ R2, R111, R2, !PT ;  /* 0x000000026f027209 */ /* 0x000fc40007810000 */
[----:B------:R-:W-:Y:S02]  /*49d0*/  FSEL R109, R39, -INF , P0 ;  /* 0xff800000276d7808 */ /* 0x000fe40000000000 */
[----:B------:R-:W-:Y:S01]  /*49e0*/  ISETP.GT.AND P1, PT, R0, 0x50, PT ;  /* 0x000000500000780c */ /* 0x000fe20003f24270 */
[----:B------:R-:W-:Y:S01]  /*49f0*/  LDSM.16.MT88.4 R36, [R217+0x800] ;  /* 0x00080000d924783b */ /* 0x000fe20000004200 */
[----:B------:R-:W-:Y:S02]  /*4a00*/  FMNMX.FTZ R2, R216, R2, !PT ;  /* 0x00000002d8027209 */ /* 0x000fe40007810000 */
[----:B------:R-:W-:Y:S02]  /*4a10*/  ISETP.GT.AND P0, PT, R0, 0x51, PT ;  /* 0x000000510000780c */ /* 0x000fe40003f04270 */
[----:B------:R-:W-:Y:S02]  /*4a20*/  FSEL R103, R54, -INF , P1 ;  /* 0xff80000036677808 */ /* 0x000fe40000800000 */
[----:B------:R-:W-:-:S02]  /*4a30*/  FMNMX.FTZ R2, R109, R2, !PT ;  /* 0x000000026d027209 */ /* 0x000fc40007810000 */
[----:B------:R-:W-:Y:S02]  /*4a40*/  FSEL R108, R55, -INF , P0 ;  /* 0xff800000376c7808 */ /* 0x000fe40000000000 */
[C---:B------:R-:W-:Y:S01]  /*4a50*/  ISETP.GT.AND P1, PT, R0.reuse, 0x58, PT ;  /* 0x000000580000780c */ /* 0x040fe20003f24270 */
[----:B------:R-:W-:Y:S01]  /*4a60*/  LDSM.16.MT88.4 R52, [R218+0x3800] ;  /* 0x00380000da34783b */ /* 0x000fe20000004200 */
[----:B------:R-:W-:Y:S02]  /*4a70*/  FMNMX.FTZ R2, R103, R2, !PT ;  /* 0x0000000267027209 */ /* 0x000fe40007810000 */
[----:B------:R-:W-:Y:S02]  /*4a80*/  ISETP.GT.AND P0, PT, R0, 0x59, PT ;  /* 0x000000590000780c */ /* 0x000fe40003f04270 */
[----:B------:R-:W-:Y:S02]  /*4a90*/  FSEL R97, R46, -INF , P1 ;  /* 0xff8000002e617808 */ /* 0x000fe40000800000 */
[----:B------:R-:W-:-:S02]  /*4aa0*/  FMNMX.FTZ R0, R108, R2, !PT ;  /* 0x000000026c007209 */ /* 0x000fc40007810000 */
[----:B------:R-:W-:Y:S02]  /*4ab0*/  FSEL R98, R47, -INF , P0 ;  /* 0xff8000002f627808 */ /* 0x000fe40000000000 */
[----:B------:R-:W-:Y:S01]  /*4ac0*/  FMNMX.FTZ R0, R97, R0, !PT ;  /* 0x0000000061007209 */ /* 0x000fe20007810000 */
[----:B------:R-:W-:Y:S01]  /*4ad0*/  LDSM.16.MT88.4 R44, [R220] ;  /* 0x00000000dc2c783b */ /* 0x000fe20000004200 */
[----:B-1----:R-:W-:Y:S02]  /*4ae0*/  FMNMX.FTZ R173, R173, R3, !PT ;  /* 0x00000003adad7209 */ /* 0x002fe40007810000 */
        /* <DEDUP_REMOVED lines=17> */
[----:B-1----:R-:W-:-:S05]  /*4c00*/  FMUL.FTZ R0, R172, c[0x0][0x2d0] ;  /* 0x0000b400ac007a20 */ /* 0x002fca0000410000 */
[----:B------:R-:W-:Y:S01]  /*4c10*/  FSEL R0, R0, RZ, P0 ;  /* 0x000000ff00007208 */ /* 0x000fe20000000000 */
[----:B--2---:R-:W-:Y:S02]  /*4c20*/  FFMA.FTZ R3, R7, c[0x0][0x2d0], -R2 ;  /* 0x0000b40007037a23 */ /* 0x004fe40000010802 */
[----:B------:R-:W1:Y:S01]  /*4c30*/  LDSM.16.MT88.4 R4, [R217] ;  /* 0x00000000d904783b */ /* 0x000e620000004200 */
[----:B---3--:R-:W-:Y:S01]  /*4c40*/  FADD.FTZ R123, R71, R70 ;  /* 0x00000046477b7221 */ /* 0x008fe20000010000 */
[----:B------:R2:W3:Y:S02]  /*4c50*/  MUFU.EX2 R207, R3 ;  /* 0x0000000300cf7308 */ /* 0x0004e40000000800 */
[----:B--2---:R-:W-:Y:S01]  /*4c60*/  FFMA.FTZ R3, R10, c[0x0][0x2d0], -R2 ;  /* 0x0000b4000a037a23 */ /* 0x004fe20000010802 */
[----:B---3--:R-:W-:-:S05]  /*4c70*/  F2FP.PACK_AB R10, R206, R207 ;  /* 0x000000cfce0a723e */ /* 0x008fca00000000ff */
[----:B------:R2:W-:Y:S02]  /*4c80*/  MUFU.EX2 R209, R3 ;  /* 0x0000000300d17308 */ /* 0x0005e40000000800 */
[----:B--2---:R-:W-:-:S06]  /*4c90*/  FFMA.FTZ R3, R13, c[0x0][0x2d0], -R2 ;  /* 0x0000b4000d037a23 */ /* 0x004fcc0000010802 */
[----:B------:R2:W-:Y:S02]  /*4ca0*/  MUFU.EX2 R208, R3 ;  /* 0x0000000300d07308 */ /* 0x0005e40000000800 */
[----:B--2---:R-:W-:Y:S01]  /*4cb0*/  FFMA.FTZ R3, R8, c[0x0][0x2d0], -R0 ;  /* 0x0000b40008037a23 */ /* 0x004fe20000010800 */
[----:B------:R-:W-:-:S05]  /*4cc0*/  F2FP.PACK_AB R8, R70, R71 ;  /* 0x000000474608723e */ /* 0x000fca00000000ff */
[----:B------:R2:W-:Y:S02]  /*4cd0*/  MUFU.EX2 R69, R3 ;  /* 0x0000000300457308 */ /* 0x0005e40000000800 */
[----:B--2---:R-:W-:-:S06]  /*4ce0*/  FFMA.FTZ R3, R12, c[0x0][0x2d0], -R0 ;  /* 0x0000b4000c037a23 */ /* 0x004fcc0000010800 */
[----:B------:R2:W3:Y:S02]  /*4cf0*/  MUFU.EX2 R68, R3 ;  /* 0x0000000300447308 */ /* 0x0004e40000000800 */
[----:B--2---:R-:W-:Y:S01]  /*4d00*/  FFMA.FTZ R3, R11, c[0x0][0x2d0], -R0 ;  /* 0x0000b4000b037a23 */ /* 0x004fe20000010800 */
[----:B---3--:R-:W-:Y:S01]  /*4d10*/  F2FP.PACK_AB R9, R68, R69 ;  /* 0x000000454409723e */ /* 0x008fe200000000ff */
[----:B------:R-:W-:Y:S01]  /*4d20*/  FADD.FTZ R122, R69, R68 ;  /* 0x00000044457a7221 */ /* 0x000fe20000010000 */
[----:B------:R-:W-:-:S03]  /*4d30*/  MOV R68, R93 ;  /* 0x0000005d00447202 */ /* 0x000fc60000000f00 */
[----:B------:R2:W-:Y:S01]  /*4d40*/  MUFU.EX2 R174, R3 ;  /* 0x0000000300ae7308 */ /* 0x0005e20000000800 */
[----:B------:R-:W-:Y:S02]  /*4d50*/  IMAD.MOV.U32 R69, RZ, RZ, R92 ;  /* 0x000000ffff457224 */ /* 0x000fe400078e005c */
[----:B--2---:R-:W-:Y:S02]  /*4d60*/  FFMA.FTZ R3, R14, c[0x0][0x2d0], -R0 ;  /* 0x0000b4000e037a23 */ /* 0x004fe40000010800 */
[----:B------:R-:W2:Y:S03]  /*4d70*/  LDSM.16.MT88.4 R12, [R218] ;  /* 0x00000000da0c783b */ /* 0x000ea60000004200 */
[----:B------:R3:W4:Y:S02]  /*4d80*/  MUFU.EX2 R204, R3 ;  /* 0x0000000300cc7308 */ /* 0x0007240000000800 */
[----:B---3--:R-:W-:Y:S01]  /*4d90*/  FFMA.FTZ R3, R17, c[0x0][0x2d0], -R2 ;  /* 0x0000b40011037a23 */ /* 0x008fe20000010802 */
[----:B----4-:R-:W-:-:S05]  /*4da0*/  F2FP.PACK_AB R11, R204, R174 ;  /* 0x000000aecc0b723e */ /* 0x010fca00000000ff */
[----:B------:R3:W-:Y:S02]  /*4db0*/  MUFU.EX2 R110, R3 ;  /* 0x00000003006e7308 */ /* 0x0007e40000000800 */
[C---:B-1----:R-:W-:Y:S07]  /*4dc0*/  HMMA.16816.F32 R28, R8.reuse, R4, RZ ;  /* 0x00000004081c723c */ /* 0x042fee00000018ff */
[----:B------:R-:W-:Y:S01]  /*4dd0*/  F2FP.PACK_AB R4, R208, R209 ;  /* 0x000000d1d004723e */ /* 0x000fe200000000ff */
[----:B------:R-:W-:Y:S01]  /*4de0*/  HMMA.16816.F32 R20, R8, R6, RZ ;  /* 0x000000060814723c */ /* 0x000fe200000018ff */
[----:B---3--:R-:W-:-:S04]  /*4df0*/  FFMA.FTZ R3, R18, c[0x0][0x2d0], -R2 ;  /* 0x0000b40012037a23 */ /* 0x008fc80000010802 */
[----:B------:R1:W3:Y:S02]  /*4e00*/  MUFU.EX2 R101, R3 ;  /* 0x0000000300657308 */ /* 0x0002e40000000800 */
[----:B-1----:R-:W-:Y:S01]  /*4e10*/  FFMA.FTZ R3, R16, c[0x0][0x2d0], -R0 ;  /* 0x0000b40010037a23 */ /* 0x002fe20000010800 */
[----:B---3--:R-:W-:-:S05]  /*4e20*/  F2FP.PACK_AB R6, R101, R110 ;  /* 0x0000006e6506723e */ /* 0x008fca00000000ff */
[----:B------:R1:W-:Y:S02]  /*4e30*/  MUFU.EX2 R205, R3 ;  /* 0x0000000300cd7308 */ /* 0x0003e40000000800 */
[--C-:B-1----:R-:W-:Y:S02]  /*4e40*/  FFMA.FTZ R3, R19, c[0x0][0x2d0], -R0.reuse ;  /* 0x0000b40013037a23 */ /* 0x102fe40000010800 */
[C---:B--2---:R-:W-:Y:S04]  /*4e50*/  HMMA.16816.F32 R16, R8.reuse, R12, RZ ;  /* 0x0000000c0810723c */ /* 0x044fe800000018ff */
[----:B------:R1:W2:Y:S04]  /*4e60*/  MUFU.EX2 R175, R3 ;  /* 0x0000000300af7308 */ /* 0x0002a80000000800 */
[----:B------:R-:W-:Y:S01]  /*4e70*/  HMMA.16816.F32 R12, R8, R14, RZ ;  /* 0x0000000e080c723c */ /* 0x000fe200000018ff */
[----:B-1----:R-:W-:Y:S01]  /*4e80*/  FFMA.FTZ R3, R24, c[0x0][0x2d0], -R0 ;  /* 0x0000b40018037a23 */ /* 0x002fe20000010800 */
[----:B--2---:R-:W-:-:S03]  /*4e90*/  F2FP.PACK_AB R5, R175, R205 ;  /* 0x000000cdaf05723e */ /* 0x004fc600000000ff */
[----:B------:R1:W2:Y:S02]  /*4ea0*/  MUFU.EX2 R94, R3 ;  /* 0x00000003005e7308 */ /* 0x0002a40000000800 */
[----:B-1----:R-:W-:Y:S02]  /*4eb0*/  FFMA.FTZ R3, R25, c[0x0][0x2d0], -R0 ;  /* 0x0000b40019037a23 */ /* 0x002fe40000010800 */
[----:B------:R-:W-:Y:S01]  /*4ec0*/  HMMA.16816.F32 R24, R8, R40, RZ ;  /* 0x000000280818723c */ /* 0x000fe200000018ff */
[----:B--2---:R-:W-:-:S03]  /*4ed0*/  IMAD.MOV.U32 R70, RZ, RZ, R94 ;  /* 0x000000ffff467224 */ /* 0x004fc600078e005e */
[----:B------:R-:W1:Y:S02]  /*4ee0*/  MUFU.EX2 R102, R3 ;  /* 0x0000000300667308 */ /* 0x000e640000000800 */
[----:B-1----:R-:W-:Y:S01]  /*4ef0*/  F2FP.PACK_AB R7, R102, R94 ;  /* 0x0000005e6607723e */ /* 0x002fe200000000ff */
[----:B------:R-:W-:-:S05]  /*4f00*/  FFMA.FTZ R3, R76, c[0x0][0x2d0], -R2 ;  /* 0x0000b4004c037a23 */ /* 0x000fca0000010802 */
[----:B------:R1:W-:Y:S01]  /*4f10*/  MUFU.EX2 R121, R3 ;  /* 0x0000000300797308 */ /* 0x0003e20000000800 */
[C---:B------:R-:W-:Y:S08]  /*4f20*/  HMMA.16816.F32 R200, R4.reuse, R32, R16 ;  /* 0x0000002004c8723c */ /* 0x040ff00000001810 */
[----:B------:R-:W-:Y:S01]  /*4f30*/  HMMA.16816.F32 R88, R4, R36, R28 ;  /* 0x000000240458723c */ /* 0x000fe2000000181c */
[----:B------:R-:W2:Y:S01]  /*4f40*/  LDSM.16.MT88.4 R28, [R218+0x3000] ;  /* 0x00300000da1c783b */ /* 0x000ea20000004200 */
[----:B-1----:R-:W-:-:S06]  /*4f50*/  FFMA.FTZ R3, R79, c[0x0][0x2d0], -R2 ;  /* 0x0000b4004f037a23 */ /* 0x002fcc0000010802 */
[----:B------:R-:W-:Y:S01]  /*4f60*/  HMMA.16816.F32 R16, R8, R42, RZ ;  /* 0x0000002a0810723c */ /* 0x000fe200000018ff */
[----:B------:R-:W-:Y:S07]  /*4f70*/  LDSM.16.MT88.4 R40, [R221+0x3000] ;  /* 0x00300000dd28783b */ /* 0x000fee0000004200 */
[----:B------:R-:W-:Y:S01]  /*4f80*/  HMMA.16816.F32 R196, R4, R34, R12 ;  /* 0x0000002204c4723c */ /* 0x000fe2000000180c */
[----:B------:R-:W1:Y:S07]  /*4f90*/  LDSM.16.MT88.4 R32, [R217+0x3800] ;  /* 0x00380000d920783b */ /* 0x000e6e0000004200 */
[----:B------:R-:W-:Y:S08]  /*4fa0*/  HMMA.16816.F32 R12, R8, R44, RZ ;  /* 0x0000002c080c723c */ /* 0x000ff000000018ff */
[C---:B------:R-:W-:Y:S01]  /*4fb0*/  HMMA.16816.F32 R84, R4.reuse, R38, R20 ;  /* 0x000000260454723c */ /* 0x040fe20000001814 */
[----:B------:R-:W-:Y:S07]  /*4fc0*/  LDSM.16.MT88.4 R36, [R217+0x6000] ;  /* 0x00600000d924783b */ /* 0x000fee0000004200 */
[C---:B------:R-:W-:Y:S08]  /*4fd0*/  HMMA.16816.F32 R80, R4.reuse, R48, R24 ;  /* 0x000000300450723c */ /* 0x040ff00000001818 */
[----:B------:R-:W-:Y:S01]  /*4fe0*/  HMMA.16816.F32 R188, R4, R50, R16 ;  /* 0x0000003204bc723c */ /* 0x000fe20000001810 */
[----:B------:R-:W-:Y:S07]  /*4ff0*/  LDSM.16.MT88.4 R48, [R221+0x3800] ;  /* 0x00380000dd30783b */ /* 0x000fee0000004200 */
[C---:B------:R-:W-:Y:S01]  /*5000*/  HMMA.16816.F32 R24, R8.reuse, R46, RZ ;  /* 0x0000002e0818723c */ /* 0x040fe200000018ff */
[----:B------:R-:W3:Y:S07]  /*5010*/  LDSM.16.MT88.4 R44, [R220+0x3000] ;  /* 0x00300000dc2c783b */ /* 0x000eee0000004200 */
[C---:B------:R-:W-:Y:S08]  /*5020*/  HMMA.16816.F32 R20, R8.reuse, R56, RZ ;  /* 0x000000380814723c */ /* 0x040ff000000018ff */
[----:B------:R-:W-:Y:S01]  /*5030*/  HMMA.16816.F32 R16, R8, R58, RZ ;  /* 0x0000003a0810723c */ /* 0x000fe200000018ff */
[----:B------:R-:W-:Y:S07]  /*5040*/  LDSM.16.MT88.4 R56, [R218+0x6000] ;  /* 0x00600000da38783b */ /* 0x000fee0000004200 */
[----:B------:R-:W-:Y:S08]  /*5050*/  HMMA.16816.F32 R192, R4, R60, R12 ;  /* 0x0000003c04c0723c */ /* 0x000ff0000000180c */
[----:B--2---:R-:W-:Y:S08]  /*5060*/  HMMA.16816.F32 R12, R8, R28, RZ ;  /* 0x0000001c080c723c */ /* 0x004ff000000018ff */
[C---:B-1----:R-:W-:Y:S08]  /*5070*/  HMMA.16816.F32 R180, R4.reuse, R32, R20 ;  /* 0x0000002004b4723c */ /* 0x042ff00000001814 */
[----:B------:R-:W-:Y:S01]  /*5080*/  HMMA.16816.F32 R168, R4, R34, R16 ;  /* 0x0000002204a8723c */ /* 0x000fe20000001810 */
[----:B------:R-:W1:Y:S07]  /*5090*/  LDSM.16.MT88.4 R32, [R220+0x3800] ;  /* 0x00380000dc20783b */ /* 0x000e6e0000004200 */
[----:B------:R-:W-:Y:S08]  /*50a0*/  HMMA.16816.F32 R28, R8, R30, RZ ;  /* 0x0000001e081c723c */ /* 0x000ff000000018ff */
[----:B------:R-:W-:Y:S01]  /*50b0*/  HMMA.16816.F32 R184, R4, R62, R24 ;  /* 0x0000003e04b8723c */ /* 0x000fe20000001818 */
[----:B------:R-:W2:Y:S07]  /*50c0*/  LDSM.16.MT88.4 R60, [R217+0x6800] ;  /* 0x00680000d93c783b */ /* 0x000eae0000004200 */
[----:B------:R-:W-:Y:S08]  /*50d0*/  HMMA.16816.F32 R24, R8, R40, RZ ;  /* 0x000000280818723c */ /* 0x000ff000000018ff */
[----:B------:R-:W-:Y:S08]  /*50e0*/  HMMA.16816.F32 R164, R4, R52, R12 ;  /* 0x0000003404a4723c */ /* 0x000ff0000000180c */
[C---:B---3--:R-:W-:Y:S08]  /*50f0*/  HMMA.16816.F32 R16, R8.reuse, R44, RZ ;  /* 0x0000002c0810723c */ /* 0x048ff000000018ff */
[C---:B------:R-:W-:Y:S01]  /*5100*/  HMMA.16816.F32 R12, R8.reuse, R46, RZ ;  /* 0x0000002e080c723c */ /* 0x040fe200000018ff */
[----:B------:R-:W-:Y:S07]  /*5110*/  LDSM.16.MT88.4 R44, [R220+0x6000] ;  /* 0x00600000dc2c783b */ /* 0x000fee0000004200 */
[----:B------:R-:W-:Y:S01]  /*5120*/  HMMA.16816.F32 R20, R8, R42, RZ ;  /* 0x0000002a0814723c */ /* 0x000fe200000018ff */
[----:B------:R-:W-:Y:S07]  /*5130*/  LDSM.16.MT88.4 R40, [R218+0x6800] ;  /* 0x00680000da28783b */ /* 0x000fee0000004200 */
[----:B------:R-:W-:Y:S01]  /*5140*/  HMMA.16816.F32 R156, R4, R54, R28 ;  /* 0x00000036049c723c */ /* 0x000fe2000000181c */
[----:B------:R-:W3:Y:S07]  /*5150*/  LDSM.16.MT88.4 R52, [R221+0x6800] ;  /* 0x00680000dd34783b */ /* 0x000eee0000004200 */
[----:B------:R-:W-:Y:S08]  /*5160*/  HMMA.16816.F32 R28, R8, R36, RZ ;  /* 0x00000024081c723c */ /* 0x000ff000000018ff */
[----:B------:R-:W-:Y:S08]  /*5170*/  HMMA.16816.F32 R160, R4, R48, R24 ;  /* 0x0000003004a0723c */ /* 0x000ff00000001818 */
[----:B------:R-:W-:Y:S01]  /*5180*/  HMMA.16816.F32 R24, R8, R38, RZ ;  /* 0x000000260818723c */ /* 0x000fe200000018ff */
[----:B------:R-:W-:Y:S07]  /*5190*/  LDSM.16.MT88.4 R36, [R218+0x9000] ;  /* 0x00900000da24783b */ /* 0x000fee0000004200 */
[C---:B-1----:R-:W-:Y:S08]  /*51a0*/  HMMA.16816.F32 R152, R4.reuse, R32, R16 ;  /* 0x000000200498723c */ /* 0x042ff00000001810 */
[C---:B------:R-:W-:Y:S01]  /*51b0*/  HMMA.16816.F32 R144, R4.reuse, R34, R12 ;  /* 0x000000220490723c */ /* 0x040fe2000000180c */
[----:B------:R-:W1:Y:S07]  /*51c0*/  LDSM.16.MT88.4 R32, [R220+0x6800] ;  /* 0x00680000dc20783b */ /* 0x000e6e0000004200 */
[----:B------:R-:W-:Y:S08]  /*51d0*/  HMMA.16816.F32 R148, R4, R50, R20 ;  /* 0x000000320494723c */ /* 0x000ff00000001814 */
[C---:B------:R-:W-:Y:S08]  /*51e0*/  HMMA.16816.F32 R16, R8.reuse, R58, RZ ;  /* 0x0000003a0810723c */ /* 0x040ff000000018ff */
[C---:B------:R-:W-:Y:S07]  /*51f0*/  HMMA.16816.F32 R12, R8.reuse, R64, RZ ;  /* 0x00000040080c723c */ /* 0x040fee00000018ff */
[----:B------:R-:W-:Y:S01]  /*5200*/  MOV R65, R99 ;  /* 0x0000006300417202 */ /* 0x000fe20000000f00 */
[----:B------:R-:W-:Y:S08]  /*5210*/  HMMA.16816.F32 R20, R8, R56, RZ ;  /* 0x000000380814723c */ /* 0x000ff000000018ff */
[C---:B--2---:R-:W-:Y:S01]  /*5220*/  HMMA.16816.F32 R56, R4.reuse, R60, R28 ;  /* 0x0000003c0438723c */ /* 0x044fe2000000181c */
[----:B------:R-:W2:Y:S06]  /*5230*/  LDSM.16.MT88.4 R28, [R217+0x9000] ;  /* 0x00900000d91c783b */ /* 0x000eac0000004200 */
[----:B------:R-:W-:Y:S01]  /*5240*/  IMAD.MOV.U32 R61, RZ, RZ, R98 ;  /* 0x000000ffff3d7224 */ /* 0x000fe200078e0062 */
[C---:B------:R-:W-:Y:S01]  /*5250*/  HMMA.16816.F32 R140, R4.reuse, R62, R24 ;  /* 0x0000003e048c723c */ /* 0x040fe20000001818 */
[----:B------:R-:W-:Y:S01]  /*5260*/  IMAD.MOV.U32 R60, RZ, RZ, R97 ;  /* 0x000000ffff3c7224 */ /* 0x000fe200078e0061 */
[----:B------:R-:W4:Y:S01]  /*5270*/  LDSM.16.MT88.4 R24, [R217+0x9800] ;  /* 0x00980000d918783b */ /* 0x000f220000004200 */
[----:B------:R1:W1:Y:S04]  /*5280*/  MUFU.EX2 R63, R3 ;  /* 0x00000003003f7308 */ /* 0x0002680000000800 */
[----:B------:R-:W-:Y:S01]  /*5290*/  MOV R62, R96 ;  /* 0x00000060003e7202 */ /* 0x000fe20000000f00 */
[C---:B---3--:R-:W-:Y:S08]  /*52a0*/  HMMA.16816.F32 R136, R4.reuse, R52, R12 ;  /* 0x000000340488723c */ /* 0x048ff0000000180c */
[----:B------:R-:W-:Y:S01]  /*52b0*/  HMMA.16816.F32 R96, R4, R42, R16 ;  /* 0x0000002a0460723c */ /* 0x000fe20000001810 */
[----:B-1----:R-:W-:-:S04]  /*52c0*/  FFMA.FTZ R3, R78, c[0x0][0x2d0], -R2 ;  /* 0x0000b4004e037a23 */ /* 0x002fc80000010802 */
[----:B------:R1:W-:Y:S03]  /*52d0*/  MUFU.EX2 R222, R3 ;  /* 0x0000000300de7308 */ /* 0x0003e60000000800 */
[----:B------:R-:W-:Y:S08]  /*52e0*/  HMMA.16816.F32 R176, R4, R40, R20 ;  /* 0x0000002804b0723c */ /* 0x000ff00000001814 */
[----:B------:R-:W-:Y:S01]  /*52f0*/  HMMA.16816.F32 R16, R8, R44, RZ ;  /* 0x0000002c0810723c */ /* 0x000fe200000018ff */
[----:B-1----:R-:W-:-:S07]  /*5300*/  FFMA.FTZ R3, R77, c[0x0][0x2d0], -R2 ;  /* 0x0000b4004d037a23 */ /* 0x002fce0000010802 */
[C---:B------:R-:W-:Y:S01]  /*5310*/  HMMA.16816.F32 R12, R8.reuse, R46, RZ ;  /* 0x0000002e080c723c */ /* 0x040fe200000018ff */
[----:B------:R1:W-:Y:S07]  /*5320*/  MUFU.EX2 R64, R3 ;  /* 0x0000000300407308 */ /* 0x0003ee0000000800 */
[----:B------:R-:W-:Y:S07]  /*5330*/  HMMA.16816.F32 R20, R8, R66, RZ ;  /* 0x000000420814723c */ /* 0x000fee00000018ff */
[----:B------:R-:W-:Y:S01]  /*5340*/  IMAD.MOV.U32 R67, RZ, RZ, R111 ;  /* 0x000000ffff437224 */ /* 0x000fe200078e006f */
[----:B------:R-:W-:Y:S01]  /*5350*/  HMMA.16816.F32 R128, R4, R32, R16 ;  /* 0x000000200480723c */ /* 0x000fe20000001810 */
[----:B------:R-:W-:-:S02]  /*5360*/  IMAD.MOV.U32 R66, RZ, RZ, R110 ;  /* 0x000000ffff427224 */ /* 0x000fc400078e006e */
[----:B-1----:R-:W-:-:S04]  /*5370*/  FFMA.FTZ R3, R75, c[0x0][0x2d0], -R0 ;  /* 0x0000b4004b037a23 */ /* 0x002fc80000010800 */
[----:B------:R1:W-:Y:S01]  /*5380*/  MUFU.EX2 R120, R3 ;  /* 0x0000000300787308 */ /* 0x0003e20000000800 */
[C---:B------:R-:W-:Y:S01]  /*5390*/  HMMA.16816.F32 R124, R4.reuse, R34, R12 ;  /* 0x00000022047c723c */ /* 0x040fe2000000180c */
[----:B------:R-:W3:Y:S07]  /*53a0*/  LDSM.16.MT88.4 R32, [R218+0x9800] ;  /* 0x00980000da20783b */ /* 0x000eee0000004200 */
[----:B------:R-:W-:Y:S01]  /*53b0*/  HMMA.16816.F32 R132, R4, R54, R20 ;  /* 0x000000360484723c */ /* 0x000fe20000001814 */
[----:B-1----:R-:W-:-:S07]  /*53c0*/  FFMA.FTZ R3, R74, c[0x0][0x2d0], -R0 ;  /* 0x0000b4004a037a23 */ /* 0x002fce0000010800 */
[C---:B--2---:R-:W-:Y:S01]  /*53d0*/  HMMA.16816.F32 R20, R8.reuse, R28, RZ ;  /* 0x0000001c0814723c */ /* 0x044fe200000018ff */
[----:B------:R1:W2:Y:S06]  /*53e0*/  MUFU.EX2 R219, R3 ;  /* 0x0000000300db7308 */ /* 0x0002ac0000000800 */
[----:B------:R-:W-:Y:S01]  /*53f0*/  MOV R29, R109 ;  /* 0x0000006d001d7202 */ /* 0x000fe20000000f00 */
[----:B------:R-:W-:Y:S01]  /*5400*/  HMMA.16816.F32 R12, R8, R36, RZ ;  /* 0x00000024080c723c */ /* 0x000fe200000018ff */
[----:B------:R-:W-:-:S07]  /*5410*/  IMAD.MOV.U32 R28, RZ, RZ, R108 ;  /* 0x000000ffff1c7224 */ /* 0x000fce00078e006c */
[----:B------:R-:W-:Y:S01]  /*5420*/  HMMA.16816.F32 R16, R8, R30, RZ ;  /* 0x0000001e0810723c */ /* 0x000fe200000018ff */
[----:B-1----:R-:W-:-:S06]  /*5430*/  FFMA.FTZ R3, R73, c[0x0][0x2d0], -R0 ;  /* 0x0000b40049037a23 */ /* 0x002fcc0000010800 */
[----:B------:R-:W-:Y:S01]  /*5440*/  IMAD.MOV.U32 R31, RZ, RZ, R107 ;  /* 0x000000ffff1f7224 */ /* 0x000fe200078e006b */
[----:B----4-:R-:W-:Y:S01]  /*5450*/  HMMA.16816.F32 R116, R4, R24, R20 ;  /* 0x000000180474723c */ /* 0x010fe20000001814 */
[----:B------:R-:W1:Y:S01]  /*5460*/  LDSM.16.MT88.4 R20, [R221+0x9000] ;  /* 0x00900000dd14783b */ /* 0x000e620000004200 */
[----:B------:R-:W-:-:S05]  /*5470*/  MOV R30, R106 ;  /* 0x0000006a001e7202 */ /* 0x000fca0000000f00 */
[----:B------:R-:W-:Y:S01]  /*5480*/  IMAD.MOV.U32 R25, RZ, RZ, R104 ;  /* 0x000000ffff197224 */ /* 0x000fe200078e0068 */
[----:B---3--:R-:W-:Y:S01]  /*5490*/  HMMA.16816.F32 R108, R4, R32, R12 ;  /* 0x00000020046c723c */ /* 0x008fe2000000180c */
[----:B------:R-:W-:-:S06]  /*54a0*/  IMAD.MOV.U32 R24, RZ, RZ, R103 ;  /* 0x000000ffff187224 */ /* 0x000fcc00078e0067 */
[----:B------:R-:W-:Y:S01]  /*54b0*/  IMAD.MOV.U32 R33, RZ, RZ, R102 ;  /* 0x000000ffff217224 */ /* 0x000fe200078e0066 */
[----:B------:R-:W-:Y:S01]  /*54c0*/  HMMA.16816.F32 R12, R8, R38, RZ ;  /* 0x00000026080c723c */ /* 0x000fe200000018ff */
[----:B------:R-:W-:-:S07]  /*54d0*/  IMAD.MOV.U32 R32, RZ, RZ, R101 ;  /* 0x000000ffff207224 */ /* 0x000fce00078e0065 */
[----:B------:R-:W-:Y:S01]  /*54e0*/  HMMA.16816.F32 R112, R4, R26, R16 ;  /* 0x0000001a0470723c */ /* 0x000fe20000001810 */
[----:B------:R-:W3:Y:S01]  /*54f0*/  LDSM.16.MT88.4 R16, [R221+0x9800] ;  /* 0x00980000dd10783b */ /* 0x000ee20000004200 */
[----:B------:R4:W-:Y:S05]  /*5500*/  MUFU.EX2 R27, R3 ;  /* 0x00000003001b7308 */ /* 0x0009ea0000000800 */
[----:B------:R-:W-:-:S09]  /*5510*/  MOV R26, R105 ;  /* 0x00000069001a7202 */ /* 0x000fd20000000f00 */
[----:B------:R-:W-:Y:S01]  /*5520*/  HMMA.16816.F32 R104, R4, R34, R12 ;  /* 0x000000220468723c */ /* 0x000fe2000000180c */
[----:B----4-:R-:W-:-:S04]  /*5530*/  FFMA.FTZ R3, R72, c[0x0][0x2d0], -R0 ;  /* 0x0000b40048037a23 */ /* 0x010fc80000010800 */
[----:B------:R4:W2:Y:S02]  /*5540*/  MUFU.EX2 R71, R3 ;  /* 0x0000000300477308 */ /* 0x0008a40000000800 */
[----:B------:R-:W-:Y:S01]  /*5550*/  MOV R35, R100 ;  /* 0x0000006400237202 */ /* 0x000fe20000000f00 */
[----:B-1----:R-:W-:Y:S01]  /*5560*/  HMMA.16816.F32 R12, R8, R20, RZ ;  /* 0x00000014080c723c */ /* 0x002fe200000018ff */
[----:B------:R-:W-:Y:S02]  /*5570*/  IMAD.MOV.U32 R34, RZ, RZ, R95 ;  /* 0x000000ffff227224 */ /* 0x000fe400078e005f */
[----:B----4-:R-:W-:-:S04]  /*5580*/  IMAD.MOV.U32 R3, RZ, RZ, R65 ;  /* 0x000000ffff037224 */ /* 0x010fc800078e0041 */
[----:B------:R-:W-:Y:S11]  /*5590*/  FFMA.FTZ R3, R3, c[0x0][0x2d0], -R2 ;  /* 0x0000b40003037a23 */ /* 0x000ff60000010802 */
[----:B------:R-:W-:Y:S06]  /*55a0*/  @!UPT UIADD3 URZ, URZ, URZ, URZ ;  /* 0x0000003f3f3ff290 */ /* 0x000fec000fffe03f */
[----:B---3--:R-:W-:Y:S08]  /*55b0*/  HMMA.16816.F32 R100, R4, R16, R12 ;  /* 0x000000100464723c */ /* 0x008ff0000000180c */
        /* <DEDUP_REMOVED lines=9> */
[C---:B-1----:R-:W-:Y:S08]  /*5650*/  HMMA.16816.F32 R52, R4.reuse, R12, R16 ;  /* 0x0000000c0434723c */ /* 0x042ff00000001810 */
[----:B------:R-:W-:Y:S01]  /*5660*/  HMMA.16816.F32 R12, R4, R14, R8 ;  /* 0x0000000e040c723c */ /* 0x000fe20000001808 */
[----:B------:R-:W1:Y:S06]  /*5670*/  LDSM.16.MT88.4 R8, [R217+0x1000] ;  /* 0x00100000d908783b */ /* 0x000e6c0000004200 */
[----:B------:R-:W-:-:S02]  /*5680*/  F2FP.PACK_AB R4, R63, R121 ;  /* 0x000000793f04723e */ /* 0x000fc400000000ff */
[----:B--2---:R-:W-:Y:S02]  /*5690*/  F2FP.PACK_AB R5, R219, R120 ;  /* 0x00000078db05723e */ /* 0x004fe400000000ff */
[----:B------:R-:W-:Y:S02]  /*56a0*/  F2FP.PACK_AB R6, R64, R222 ;  /* 0x000000de4006723e */ /* 0x000fe400000000ff */
[----:B------:R-:W-:-:S07]  /*56b0*/  F2FP.PACK_AB R7, R71, R27 ;  /* 0x0000001b4707723e */ /* 0x000fce00000000ff */
[C---:B-1----:R-:W-:Y:S08]  /*56c0*/  HMMA.16816.F32 R88, R4.reuse, R8, R88 ;  /* 0x000000080458723c */ /* 0x042ff00000001858 */
[C---:B------:R-:W-:Y:S01]  /*56d0*/  HMMA.16816.F32 R48, R4.reuse, R10, R84 ;  /* 0x0000000a0430723c */ /* 0x040fe20000001854 */
[----:B------:R-:W1:Y:S07]  /*56e0*/  LDSM.16.MT88.4 R8, [R218+0x1000] ;  /* 0x00100000da08783b */ /* 0x000e6e0000004200 */
[C---:B-1----:R-:W-:Y:S07]  /*56f0*/  HMMA.16816.F32 R84, R4.reuse, R8, R200 ;  /* 0x000000080454723c */ /* 0x042fee00000018c8 */
[----:B------:R-:W-:Y:S01]  /*5700*/  MOV R203, R64 ;  /* 0x0000004000cb7202 */ /* 0x000fe20000000f00 */
[----:B------:R-:W-:Y:S01]  /*5710*/  HMMA.16816.F32 R44, R4, R10, R196 ;  /* 0x0000000a042c723c */ /* 0x000fe200000018c4 */
[----:B------:R-:W1:Y:S01]  /*5720*/  LDSM.16.MT88.4 R8, [R221+0x1000] ;  /* 0x00100000dd08783b */ /* 0x000e620000004200 */
[----:B------:R-:W-:Y:S01]  /*5730*/  MOV R200, R63 ;  /* 0x0000003f00c87202 */ /* 0x000fe20000000f00 */
[----:B------:R-:W-:-:S02]  /*5740*/  IMAD.MOV.U32 R201, RZ, RZ, R60 ;  /* 0x000000ffffc97224 */ /* 0x000fc400078e003c */
[----:B------:R-:W-:Y:S02]  /*5750*/  IMAD.MOV.U32 R202, RZ, RZ, R61 ;  /* 0x000000ffffca7224 */ /* 0x000fe400078e003d */
[----:B------:R-:W-:Y:S01]  /*5760*/  MOV R199, R34 ;  /* 0x0000002200c77202 */ /* 0x000fe20000000f00 */
[----:B------:R-:W-:Y:S01]  /*5770*/  IMAD.MOV.U32 R197, RZ, RZ, R71 ;  /* 0x000000ffffc57224 */ /* 0x000fe200078e0047 */
[----:B------:R-:W-:Y:S01]  /*5780*/  MOV R196, R68 ;  /* 0x0000004400c47202 */ /* 0x000fe20000000f00 */
[----:B------:R-:W-:Y:S01]  /*5790*/  IMAD.MOV.U32 R198, RZ, RZ, R70 ;  /* 0x000000ffffc67224 */ /* 0x000fe200078e0046 */
[C---:B-1----:R-:W-:Y:S08]  /*57a0*/  HMMA.16816.F32 R80, R4.reuse, R8, R80 ;  /* 0x000000080450723c */ /* 0x042ff00000001850 */
[----:B------:R-:W-:Y:S01]  /*57b0*/  HMMA.16816.F32 R40, R4, R10, R188 ;  /* 0x0000000a0428723c */ /* 0x000fe200000018bc */
[----:B------:R-:W1:Y:S06]  /*57c0*/  LDSM.16.MT88.4 R8, [R220+0x1000] ;  /* 0x00100000dc08783b */ /* 0x000e6c0000004200 */
[----:B------:R-:W-:Y:S01]  /*57d0*/  IMAD.MOV.U32 R188, RZ, RZ, R29 ;  /* 0x000000ffffbc7224 */ /* 0x000fe200078e001d */
[----:B------:R-:W-:Y:S01]  /*57e0*/  MOV R189, R66 ;  /* 0x0000004200bd7202 */ /* 0x000fe20000000f00 */
[----:B------:R-:W-:-:S02]  /*57f0*/  IMAD.MOV.U32 R190, RZ, RZ, R67 ;  /* 0x000000ffffbe7224 */ /* 0x000fc400078e0043 */
[----:B------:R-:W-:Y:S01]  /*5800*/  IMAD.MOV.U32 R191, RZ, RZ, R62 ;  /* 0x000000ffffbf7224 */ /* 0x000fe200078e003e */
[C---:B-1----:R-:W-:Y:S07]  /*5810*/  HMMA.16816.F32 R76, R4.reuse, R8, R192 ;  /* 0x00000008044c723c */ /* 0x042fee00000018c0 */
[----:B------:R-:W-:Y:S01]  /*5820*/  IMAD.MOV.U32 R193, RZ, RZ, R30 ;  /* 0x000000ffffc17224 */ /* 0x000fe200078e001e */
[----:B------:R-:W-:Y:S01]  /*5830*/  HMMA.16816.F32 R36, R4, R10, R184 ;  /* 0x0000000a0424723c */ /* 0x000fe200000018b8 */
[----:B------:R-:W1:Y:S01]  /*5840*/  LDSM.16.MT88.4 R8, [R217+0x4000] ;  /* 0x00400000d908783b */ /* 0x000e620000004200 */
[----:B------:R-:W-:Y:S01]  /*5850*/  MOV R194, R31 ;  /* 0x0000001f00c27202 */ /* 0x000fe20000000f00 */
[----:B------:R-:W-:-:S02]  /*5860*/  IMAD.MOV.U32 R195, RZ, RZ, R28 ;  /* 0x000000ffffc37224 */ /* 0x000fc400078e001c */
[----:B------:R-:W-:Y:S02]  /*5870*/  IMAD.MOV.U32 R192, RZ, RZ, R25 ;  /* 0x000000ffffc07224 */ /* 0x000fe400078e0019 */
[----:B------:R-:W-:Y:S01]  /*5880*/  IMAD.MOV.U32 R186, RZ, RZ, R35 ;  /* 0x000000ffffba7224 */ /* 0x000fe200078e0023 */
[----:B------:R-:W-:Y:S01]  /*5890*/  MOV R184, R33 ;  /* 0x0000002100b87202 */ /* 0x000fe20000000f00 */
[----:B------:R-:W-:Y:S02]  /*58a0*/  IMAD.MOV.U32 R185, RZ, RZ, R32 ;  /* 0x000000ffffb97224 */ /* 0x000fe400078e0020 */
[----:B------:R-:W-:Y:S01]  /*58b0*/  IMAD.MOV.U32 R187, RZ, RZ, R69 ;  /* 0x000000ffffbb7224 */ /* 0x000fe200078e0045 */
[C---:B-1----:R-:W-:Y:S07]  /*58c0*/  HMMA.16816.F32 R72, R4.reuse, R8, R180 ;  /* 0x000000080448723c */ /* 0x042fee00000018b4 */
[----:B------:R-:W-:Y:S01]  /*58d0*/  IMAD.MOV.U32 R181, RZ, RZ, R26 ;  /* 0x000000ffffb57224 */ /* 0x000fe200078e001a */
[----:B------:R-:W-:Y:S01]  /*58e0*/  HMMA.16816.F32 R32, R4, R10, R168 ;  /* 0x0000000a0420723c */ /* 0x000fe200000018a8 */
[----:B------:R-:W1:Y:S01]  /*58f0*/  LDSM.16.MT88.4 R8, [R218+0x4000] ;  /* 0x00400000da08783b */ /* 0x000e620000004200 */
[----:B------:R-:W-:Y:S01]  /*5900*/  IMAD.MOV.U32 R182, RZ, RZ, R27 ;  /* 0x000000ffffb67224 */ /* 0x000fe200078e001b */
[----:B------:R-:W-:Y:S01]  /*5910*/  MOV R183, R24 ;  /* 0x0000001800b77202 */ /* 0x000fe20000000f00 */
[----:B------:R-:W-:Y:S01]  /*5920*/  IMAD.MOV.U32 R180, RZ, RZ, R184 ;  /* 0x000000ffffb47224 */ /* 0x000fe200078e00b8 */
[----:B------:R-:W-:Y:S01]  /*5930*/  MOV R184, R185 ;  /* 0x000000b900b87202 */ /* 0x000fe20000000f00 */
[----:B------:R-:W-:-:S02]  /*5940*/  IMAD.MOV.U32 R185, RZ, RZ, R186 ;  /* 0x000000ffffb97224 */ /* 0x000fc400078e00ba */
[----:B------:R-:W-:Y:S01]  /*5950*/  IMAD.MOV.U32 R186, RZ, RZ, R223 ;  /* 0x000000ffffba7224 */ /* 0x000fe200078e00df */
        /* <DEDUP_REMOVED lines=19> */
[----:B------:R-:W-:Y:S01]  /*5a90*/  IMAD.MOV.U32 R131, RZ, RZ, R180 ;  /* 0x000000ffff837224 */ /* 0x000fe200078e00b4 */
[----:B------:R-:W-:Y:S01]  /*5aa0*/  HMMA.16816.F32 R140, R4, R10, R124 ;  /* 0x0000000a048c723c */ /* 0x000fe2000000187c */
[----:B------:R-:W1:Y:S01]  /*5ab0*/  LDSM.16.MT88.4 R8, [R217+0xa000] ;  /* 0x00a00000d908783b */ /* 0x000e620000004200 */
[----:B------:R-:W-:Y:S01]  /*5ac0*/  IMAD.MOV.U32 R130, RZ, RZ, R181 ;  /* 0x000000ffff827224 */ /* 0x000fe200078e00b5 */
[----:B------:R-:W-:-:S02]  /*5ad0*/  MOV R129, R182 ;  /* 0x000000b600817202 */ /* 0x000fc40000000f00 */
[----:B------:R-:W-:Y:S02]  /*5ae0*/  MOV R128, R200 ;  /* 0x000000c800807202 */ /* 0x000fe40000000f00 */
        /* <DEDUP_REMOVED lines=10> */
[----:B------:R-:W-:-:S04]  /*5b90*/  IMAD.MOV.U32 R119, RZ, RZ, R194 ;  /* 0x000000ffff777224 */ /* 0x000fc800078e00c2 */
[C---:B-1----:R-:W-:Y:S08]  /*5ba0*/  HMMA.16816.F32 R156, R4.reuse, R8, R108 ;  /* 0x00000008049c723c */ /* 0x042ff0000000186c */
[----:B------:R-:W-:Y:S01]  /*5bb0*/  HMMA.16816.F32 R132, R4, R10, R104 ;  /* 0x0000000a0484723c */ /* 0x000fe20000001868 */
[----:B------:R-:W1:Y:S01]  /*5bc0*/  LDSM.16.MT88.4 R8, [R221+0xa000] ;  /* 0x00a00000dd08783b */ /* 0x000e620000004200 */
[----:B------:R2:W-:Y:S02]  /*5bd0*/  MUFU.EX2 R105, R3 ;  /* 0x0000000300697308 */ /* 0x0005e40000000800 */
[----:B--2---:R-:W-:-:S02]  /*5be0*/  FFMA.FTZ R3, R252, c[0x0][0x2d0], -R2 ;  /* 0x0000b400fc037a23 */ /* 0x004fc40000010802 */
[----:B------:R-:W-:Y:S02]  /*5bf0*/  IMAD.MOV.U32 R252, RZ, RZ, R127 ;  /* 0x000000fffffc7224 */ /* 0x000fe400078e007f */
[C---:B-1----:R-:W-:Y:S08]  /*5c00*/  HMMA.16816.F32 R152, R4.reuse, R8, R100 ;  /* 0x000000080498723c */ /* 0x042ff00000001864 */
[----:B------:R-:W-:Y:S01]  /*5c10*/  HMMA.16816.F32 R100, R4, R10, R92 ;  /* 0x0000000a0464723c */ /* 0x000fe2000000185c */
[----:B------:R-:W1:Y:S01]  /*5c20*/  LDSM.16.MT88.4 R8, [R220+0xa000] ;  /* 0x00a00000dc08783b */ /* 0x000e620000004200 */
[----:B------:R2:W3:Y:S02]  /*5c30*/  MUFU.EX2 R95, R3 ;  /* 0x00000003005f7308 */ /* 0x0004e40000000800 */
[----:B--2---:R-:W-:-:S04]  /*5c40*/  FFMA.FTZ R3, R215, c[0x0][0x2d0], -R2 ;  /* 0x0000b400d7037a23 */ /* 0x004fc80000010802 */
[C---:B-1----:R-:W-:Y:S08]  /*5c50*/  HMMA.16816.F32 R148, R4.reuse, R8, R52 ;  /* 0x000000080494723c */ /* 0x042ff00000001834 */
[----:B------:R-:W-:Y:S01]  /*5c60*/  HMMA.16816.F32 R12, R4, R10, R12 ;  /* 0x0000000a040c723c */ /* 0x000fe2000000180c */
[----:B------:R1:W-:Y:S01]  /*5c70*/  MUFU.EX2 R6, R3 ;  /* 0x0000000300067308 */ /* 0x0003e20000000800 */
[----:B------:R-:W2:Y:S05]  /*5c80*/  LDSM.16.MT88.4 R8, [R217+0x1800] ;  /* 0x00180000d908783b */ /* 0x000eaa0000004200 */
[----:B------:R-:W-:-:S02]  /*5c90*/  FFMA.FTZ R4, R211, c[0x0][0x2d0], -R0 ;  /* 0x0000b400d3047a23 */ /* 0x000fc40000010800 */
[----:B------:R-:W-:Y:S01]  /*5ca0*/  FADD.FTZ R5, R174, R122 ;  /* 0x0000007aae057221 */ /* 0x000fe20000010000 */
[----:B------:R-:W-:Y:S01]  /*5cb0*/  MOV R122, R129 ;  /* 0x00000081007a7202 */ /* 0x000fe20000000f00 */
[----:B------:R-:W-:Y:S02]  /*5cc0*/  MUFU.EX2 R106, R4 ;  /* 0x00000004006a7308 */ /* 0x000fe40000000800 */
[----:B------:R-:W-:Y:S02]  /*5cd0*/  FADD.FTZ R5, R204, R5 ;  /* 0x00000005cc057221 */ /* 0x000fe40000010000 */
[----:B-1----:R-:W-:-:S04]  /*5ce0*/  FFMA.FTZ R3, R214, c[0x0][0x2d0], -R2 ;  /* 0x0000b400d6037a23 */ /* 0x002fc80000010802 */
[----:B------:R1:W-:Y:S02]  /*5cf0*/  MUFU.EX2 R104, R3 ;  /* 0x0000000300687308 */ /* 0x0003e40000000800 */
[----:B-1----:R-:W-:Y:S02]  /*5d00*/  FADD.FTZ R3, R207, R123 ;  /* 0x0000007bcf037221 */ /* 0x002fe40000010000 */
[----:B------:R-:W-:Y:S02]  /*5d10*/  IMAD.MOV.U32 R123, RZ, RZ, R128 ;  /* 0x000000ffff7b7224 */ /* 0x000fe400078e0080 */
[----:B------:R-:W-:Y:S02]  /*5d20*/  FADD.FTZ R4, R206, R3 ;  /* 0x00000003ce047221 */ /* 0x000fe40000010000 */
[----:B------:R-:W-:Y:S02]  /*5d30*/  FFMA.FTZ R3, R213, c[0x0][0x2d0], -R0 ;  /* 0x0000b400d5037a23 */ /* 0x000fe40000010800 */
[----:B------:R-:W-:-:S02]  /*5d40*/  FADD.FTZ R4, R209, R4 ;  /* 0x00000004d1047221 */ /* 0x000fc40000010000 */
[----:B------:R1:W4:Y:S02]  /*5d50*/  MUFU.EX2 R94, R3 ;  /* 0x00000003005e7308 */ /* 0x0003240000000800 */
[----:B------:R-:W-:Y:S01]  /*5d60*/  FADD.FTZ R92, R208, R4 ;  /* 0x00000004d05c7221 */ /* 0x000fe20000010000 */
[----:B---3--:R-:W-:Y:S01]  /*5d70*/  F2FP.PACK_AB R4, R95, R105 ;  /* 0x000000695f04723e */ /* 0x008fe200000000ff */
[----:B-1----:R-:W-:-:S04]  /*5d80*/  FFMA.FTZ R3, R212, c[0x0][0x2d0], -R0 ;  /* 0x0000b400d4037a23 */ /* 0x002fc80000010800 */
[----:B------:R1:W-:Y:S02]  /*5d90*/  MUFU.EX2 R223, R3 ;  /* 0x0000000300df7308 */ /* 0x0003e40000000800 */
[----:B-1----:R-:W-:-:S06]  /*5da0*/  FFMA.FTZ R3, R210, c[0x0][0x2d0], -R0 ;  /* 0x0000b400d2037a23 */ /* 0x002fcc0000010800 */
[----:B------:R1:W3:Y:S02]  /*5db0*/  MUFU.EX2 R174, R3 ;  /* 0x0000000300ae7308 */ /* 0x0002e40000000800 */
[----:B-1----:R-:W-:Y:S01]  /*5dc0*/  FADD.FTZ R3, R205, R5 ;  /* 0x00000005cd037221 */ /* 0x002fe20000010000 */
[----:B----4-:R-:W-:Y:S02]  /*5dd0*/  F2FP.PACK_AB R5, R94, R106 ;  /* 0x0000006a5e05723e */ /* 0x010fe400000000ff */
[----:B---3--:R-:W-:Y:S01]  /*5de0*/  F2FP.PACK_AB R7, R174, R223 ;  /* 0x000000dfae07723e */ /* 0x008fe200000000ff */
[----:B------:R-:W-:Y:S01]  /*5df0*/  FADD.FTZ R93, R175, R3 ;  /* 0x00000003af5d7221 */ /* 0x000fe20000010000 */
[----:B------:R-:W-:-:S04]  /*5e00*/  MOV R175, R6 ;  /* 0x0000000600af7202 */ /* 0x000fc80000000f00 */
[----:B------:R-:W-:-:S07]  /*5e10*/  F2FP.PACK_AB R6, R104, R175 ;  /* 0x000000af6806723e */ /* 0x000fce00000000ff */
[C---:B--2---:R-:W-:Y:S08]  /*5e20*/  HMMA.16816.F32 R180, R4.reuse, R8, R88 ;  /* 0x0000000804b4723c */ /* 0x044ff00000001858 */
[C---:B------:R-:W-:Y:S01]  /*5e30*/  HMMA.16816.F32 R192, R4.reuse, R10, R48 ;  /* 0x0000000a04c0723c */ /* 0x040fe20000001830 */
[----:B------:R-:W1:Y:S07]  /*5e40*/  LDSM.16.MT88.4 R8, [R218+0x1800] ;  /* 0x00180000da08783b */ /* 0x000e6e0000004200 */
[C---:B-1----:R-:W-:Y:S07]  /*5e50*/  HMMA.16816.F32 R52, R4.reuse, R8, R84 ;  /* 0x000000080434723c */ /* 0x042fee0000001854 */
[----:B------:R-:W-:Y:S01]  /*5e60*/  IMAD.MOV.U32 R84, RZ, RZ, R198 ;  /* 0x000000ffff547224 */ /* 0x000fe200078e00c6 */
[----:B------:R-:W-:Y:S01]  /*5e70*/  HMMA.16816.F32 R212, R4, R10, R44 ;  /* 0x0000000a04d4723c */ /* 0x000fe2000000182c */
[----:B------:R-:W1:Y:S01]  /*5e80*/  LDSM.16.MT88.4 R8, [R221+0x1800] ;  /* 0x00180000dd08783b */ /* 0x000e620000004200 */
[----:B------:R-:W-:Y:S01]  /*5e90*/  MOV R87, R106 ;  /* 0x0000006a00577202 */ /* 0x000fe20000000f00 */
[----:B------:R-:W-:Y:S01]  /*5ea0*/  IMAD.MOV.U32 R86, RZ, RZ, R104 ;  /* 0x000000ffff567224 */ /* 0x000fe200078e0068 */
[----:B------:R-:W-:-:S03]  /*5eb0*/  MOV R85, R105 ;  /* 0x0000006900557202 */ /* 0x000fc60000000f00 */
[----:B------:R-:W-:Y:S01]  /*5ec0*/  IMAD.MOV.U32 R47, RZ, RZ, R189 ;  /* 0x000000ffff2f7224 */ /* 0x000fe200078e00bd */
[----:B------:R-:W-:Y:S01]  /*5ed0*/  MOV R46, R190 ;  /* 0x000000be002e7202 */ /* 0x000fe20000000f00 */
[----:B------:R-:W-:Y:S02]  /*5ee0*/  IMAD.MOV.U32 R45, RZ, RZ, R191 ;  /* 0x000000ffff2d7224 */ /* 0x000fe400078e00bf */
[----:B------:R-:W-:-:S05]  /*5ef0*/  IMAD.MOV.U32 R44, RZ, RZ, R197 ;  /* 0x000000ffff2c7224 */ /* 0x000fca00078e00c5 */
[----:B------:R-:W-:Y:S01]  /*5f00*/  IMAD.MOV.U32 R3, RZ, RZ, R52 ;  /* 0x000000ffff037224 */ /* 0x000fe200078e0034 */
[----:B------:R-:W-:Y:S01]  /*5f10*/  MOV R48, R53 ;  /* 0x0000003500307202 */ /* 0x000fe20000000f00 */
[----:B------:R-:W-:Y:S02]  /*5f20*/  IMAD.MOV.U32 R52, RZ, RZ, R188 ;  /* 0x000000ffff347224 */ /* 0x000fe400078e00bc */
[----:B------:R-:W-:Y:S02]  /*5f30*/  IMAD.MOV.U32 R50, RZ, RZ, R54 ;  /* 0x000000ffff327224 */ /* 0x000fe400078e0036 */
[----:B------:R-:W-:Y:S01]  /*5f40*/  IMAD.MOV.U32 R49, RZ, RZ, R55 ;  /* 0x000000ffff317224 */ /* 0x000fe200078e0037 */
[----:B------:R-:W-:Y:S01]  /*5f50*/  MOV R55, R117 ;  /* 0x0000007500377202 */ /* 0x000fe20000000f00 */
[----:B------:R-:W-:Y:S02]  /*5f60*/  IMAD.MOV.U32 R54, RZ, RZ, R118 ;  /* 0x000000ffff367224 */ /* 0x000fe400078e0076 */
[----:B------:R-:W-:Y:S01]  /*5f70*/  IMAD.MOV.U32 R53, RZ, RZ, R119 ;  /* 0x000000ffff357224 */ /* 0x000fe200078e0077 */
[C---:B-1----:R-:W-:Y:S07]  /*5f80*/  HMMA.16816.F32 R208, R4.reuse, R8, R80 ;  /* 0x0000000804d0723c */ /* 0x042fee0000001850 */
[----:B------:R-:W-:Y:S01]  /*5f90*/  MOV R80, R185 ;  /* 0x000000b900507202 */ /* 0x000fe20000000f00 */
[----:B------:R-:W-:Y:S01]  /*5fa0*/  HMMA.16816.F32 R204, R4, R10, R40 ;  /* 0x0000000a04cc723c */ /* 0x000fe20000001828 */
[----:B------:R-:W1:Y:S01]  /*5fb0*/  LDSM.16.MT88.4 R8, [R220+0x1800] ;  /* 0x00180000dc08783b */ /* 0x000e620000004200 */
[----:B------:R-:W-:Y:S01]  /*5fc0*/  IMAD.MOV.U32 R81, RZ, RZ, R186 ;  /* 0x000000ffff517224 */ /* 0x000fe200078e00ba */
[----:B------:R-:W-:Y:S01]  /*5fd0*/  MOV R83, R196 ;  /* 0x000000c400537202 */ /* 0x000fe20000000f00 */
[----:B------:R-:W-:-:S03]  /*5fe0*/  IMAD.MOV.U32 R82, RZ, RZ, R187 ;  /* 0x000000ffff527224 */ /* 0x000fc600078e00bb */
[----:B------:R-:W-:Y:S01]  /*5ff0*/  MOV R41, R3 ;  /* 0x0000000300297202 */ /* 0x000fe20000000f00 */
[----:B------:R-:W-:Y:S02]  /*6000*/  IMAD.MOV.U32 R43, RZ, RZ, R184 ;  /* 0x000000ffff2b7224 */ /* 0x000fe400078e00b8 */
[----:B------:R-:W-:Y:S02]  /*6010*/  IMAD.MOV.U32 R3, RZ, RZ, R199 ;  /* 0x000000ffff037224 */ /* 0x000fe400078e00c7 */
[----:B------:R-:W-:Y:S02]  /*6020*/  IMAD.MOV.U32 R42, RZ, RZ, R131 ;  /* 0x000000ffff2a7224 */ /* 0x000fe400078e0083 */
[----:B------:R-:W-:Y:S02]  /*6030*/  IMAD.MOV.U32 R40, RZ, RZ, R48 ;  /* 0x000000ffff287224 */ /* 0x000fe400078e0030 */
[----:B------:R-:W-:Y:S01]  /*6040*/  FFMA.FTZ R3, R3, c[0x0][0x2d0], -R2 ;  /* 0x0000b40003037a23 */ /* 0x000fe20000010802 */
[C---:B-1----:R-:W-:Y:S07]  /*6050*/  HMMA.16816.F32 R200, R4.reuse, R8, R76 ;  /* 0x0000000804c8723c */ /* 0x042fee000000184c */
[----:B------:R-:W-:Y:S01]  /*6060*/  MOV R76, R124 ;  /* 0x0000007c004c7202 */ /* 0x000fe20000000f00 */
[----:B------:R-:W-:Y:S01]  /*6070*/  HMMA.16816.F32 R188, R4, R10, R36 ;  /* 0x0000000a04bc723c */ /* 0x000fe20000001824 */
[----:B------:R-:W1:Y:S01]  /*6080*/  LDSM.16.MT88.4 R8, [R217+0x4800] ;  /* 0x00480000d908783b */ /* 0x000e620000004200 */
[----:B------:R-:W-:Y:S01]  /*6090*/  IMAD.MOV.U32 R77, RZ, RZ, R116 ;  /* 0x000000ffff4d7224 */ /* 0x000fe200078e0074 */
[----:B------:R-:W-:Y:S01]  /*60a0*/  MOV R79, R49 ;  /* 0x00000031004f7202 */ /* 0x000fe20000000f00 */
[----:B------:R-:W-:-:S03]  /*60b0*/  IMAD.MOV.U32 R78, RZ, RZ, R50 ;  /* 0x000000ffff4e7224 */ /* 0x000fc600078e0032 */
[----:B------:R-:W-:Y:S02]  /*60c0*/  IMAD.MOV.U32 R39, RZ, RZ, R125 ;  /* 0x000000ffff277224 */ /* 0x000fe400078e007d */
[----:B------:R-:W-:Y:S02]  /*60d0*/  IMAD.MOV.U32 R38, RZ, RZ, R126 ;  /* 0x000000ffff267224 */ /* 0x000fe400078e007e */
        /* <DEDUP_REMOVED lines=22> */
[C---:B------:R-:W-:Y:S01]  /*6240*/  HMMA.16816.F32 R60, R4.reuse, R10, R16 ;  /* 0x0000000a043c723c */ /* 0x040fe20000001810 */
[----:B------:R-:W1:Y:S06]  /*6250*/  LDSM.16.MT88.4 R8, [R218+0x7800] ;  /* 0x00780000da08783b */ /* 0x000e6c0000004200 */
[----:B------:R-:W-:Y:S01]  /*6260*/  IMAD.MOV.U32 R18, RZ, RZ, R85 ;  /* 0x000000ffff127224 */ /* 0x000fe200078e0055 */
[----:B------:R-:W-:Y:S01]  /*6270*/  MOV R16, R86 ;  /* 0x0000005600107202 */ /* 0x000fe20000000f00 */
[----:B------:R-:W-:Y:S01]  /*6280*/  IMAD.MOV.U32 R19, RZ, RZ, R87 ;  /* 0x000000ffff137224 */ /* 0x000fe200078e0057 */
[----:B------:R-:W-:Y:S01]  /*6290*/  MOV R17, R44 ;  /* 0x0000002c00117202 */ /* 0x000fe20000000f00 */
[C---:B-1----:R-:W-:Y:S07]  /*62a0*/  HMMA.16816.F32 R48, R4.reuse, R8, R176 ;  /* 0x000000080430723c */ /* 0x042fee00000018b0 */
[----:B------:R-:W-:Y:S01]  /*62b0*/  MOV R178, R37 ;  /* 0x0000002500b27202 */ /* 0x000fe20000000f00 */
[----:B------:R-:W-:Y:S01]  /*62c0*/  IMAD.MOV.U32 R176, RZ, RZ, R78 ;  /* 0x000000ffffb07224 */ /* 0x000fe200078e004e */
[----:B------:R-:W-:Y:S01]  /*62d0*/  HMMA.16816.F32 R36, R4, R10, R96 ;  /* 0x0000000a0424723c */ /* 0x000fe20000001860 */
[----:B------:R-:W1:Y:S01]  /*62e0*/  LDSM.16.MT88.4 R8, [R221+0x7800] ;  /* 0x00780000dd08783b */ /* 0x000e620000004200 */
[----:B------:R-:W-:Y:S01]  /*62f0*/  MOV R177, R79 ;  /* 0x0000004f00b17202 */ /* 0x000fe20000000f00 */
[----:B------:R-:W-:-:S04]  /*6300*/  IMAD.MOV.U32 R179, RZ, RZ, R84 ;  /* 0x000000ffffb37224 */ /* 0x000fc800078e0054 */
[----:B------:R-:W-:Y:S01]  /*6310*/  MOV R97, R42 ;  /* 0x0000002a00617202 */ /* 0x000fe20000000f00 */
[----:B------:R-:W-:Y:S02]  /*6320*/  IMAD.MOV.U32 R96, RZ, RZ, R43 ;  /* 0x000000ffff607224 */ /* 0x000fe400078e002b */
[----:B------:R-:W-:Y:S02]  /*6330*/  IMAD.MOV.U32 R98, RZ, RZ, R41 ;  /* 0x000000ffff627224 */ /* 0x000fe400078e0029 */
        /* <DEDUP_REMOVED lines=8> */
[----:B------:R-:W-:Y:S01]  /*63c0*/  MOV R145, R53 ;  /* 0x0000003500917202 */ /* 0x000fe20000000f00 */
        /* <DEDUP_REMOVED lines=16> */
[----:B------:R-:W-:Y:S02]  /*64d0*/  IMAD.MOV.U32 R178, RZ, RZ, R174 ;  /* 0x000000ffffb27224 */ /* 0x000fe400078e00ae */
[----:B------:R2:W-:Y:S01]  /*64e0*/  MUFU.EX2 R174, R3 ;  /* 0x0000000300ae7308 */ /* 0x0005e20000000800 */
[C---:B-1----:R-:W-:Y:S07]  /*64f0*/  HMMA.16816.F32 R68, R4.reuse, R8, R164 ;  /* 0x000000080444723c */ /* 0x042fee00000018a4 */
[----:B------:R-:W-:Y:S01]  /*6500*/  MOV R167, R145 ;  /* 0x0000009100a77202 */ /* 0x000fe20000000f00 */
[----:B------:R-:W-:Y:S01]  /*6510*/  HMMA.16816.F32 R56, R4, R10, R140 ;  /* 0x0000000a0438723c */ /* 0x000fe2000000188c */
[----:B------:R-:W1:Y:S01]  /*6520*/  LDSM.16.MT88.4 R8, [R217+0xa800] ;  /* 0x00a80000d908783b */ /* 0x000e620000004200 */
[----:B--2---:R-:W-:-:S02]  /*6530*/  FFMA.FTZ R3, R144, c[0x0][0x2d0], -R2 ;  /* 0x0000b40090037a23 */ /* 0x004fc40000010802 */
        /* <DEDUP_REMOVED lines=8> */
[C---:B-1----:R-:W-:Y:S08]  /*65c0*/  HMMA.16816.F32 R44, R4.reuse, R8, R160 ;  /* 0x00000008042c723c */ /* 0x042ff000000018a0 */
[----:B------:R-:W-:Y:S01]  /*65d0*/  HMMA.16816.F32 R32, R4, R10, R136 ;  /* 0x0000000a0420723c */ /* 0x000fe20000001888 */
[----:B------:R-:W1:Y:S01]  /*65e0*/  LDSM.16.MT88.4 R8, [R218+0xa800] ;  /* 0x00a80000da08783b */ /* 0x000e620000004200 */
[----:B------:R2:W-:Y:S01]  /*65f0*/  MUFU.EX2 R177, R3 ;  /* 0x0000000300b17308 */ /* 0x0005e20000000800 */
[----:B------:R-:W-:Y:S01]  /*6600*/  IMAD.MOV.U32 R96, RZ, RZ, R97 ;  /* 0x000000ffff607224 */ /* 0x000fe200078e0061 */
[----:B------:R-:W-:Y:S01]  /*6610*/  MOV R97, R98 ;  /* 0x0000006200617202 */ /* 0x000fe20000000f00 */
[----:B------:R-:W-:-:S02]  /*6620*/  IMAD.MOV.U32 R98, RZ, RZ, R99 ;  /* 0x000000ffff627224 */ /* 0x000fc400078e0063 */
[----:B------:R-:W-:Y:S02]  /*6630*/  IMAD.MOV.U32 R99, RZ, RZ, R176 ;  /* 0x000000ffff637224 */ /* 0x000fe400078e00b0 */
[----:B------:R-:W-:Y:S02]  /*6640*/  IMAD.MOV.U32 R176, RZ, RZ, R178 ;  /* 0x000000ffffb07224 */ /* 0x000fe400078e00b2 */
[----:B------:R-:W-:Y:S01]  /*6650*/  IMAD.MOV.U32 R178, RZ, RZ, R16 ;  /* 0x000000ffffb27224 */ /* 0x000fe200078e0010 */
[----:B------:R-:W-:Y:S01]  /*6660*/  MOV R16, R223 ;  /* 0x000000df00107202 */ /* 0x000fe20000000f00 */
[--C-:B------:R-:W-:Y:S01]  /*6670*/  FFMA.FTZ R26, R26, c[0x0][0x2d0], -R2.reuse ;  /* 0x0000b4001a1a7a23 */ /* 0x100fe20000010802 */
[----:B------:R3:W5:Y:S01]  /*6680*/  LDL.LU R223, [R1+0xa4] ;  /* 0x0000a40001df7983 */ /* 0x0007620000300800 */
[C---:B-1----:R-:W-:Y:S08]  /*6690*/  HMMA.16816.F32 R80, R4.reuse, R8, R156 ;  /* 0x000000080450723c */ /* 0x042ff0000000189c */
[----:B------:R-:W-:Y:S01]  /*66a0*/  HMMA.16816.F32 R72, R4, R10, R132 ;  /* 0x0000000a0448723c */ /* 0x000fe20000001884 */
[----:B------:R-:W1:Y:S01]  /*66b0*/  LDSM.16.MT88.4 R8, [R221+0xa800] ;  /* 0x00a80000dd08783b */ /* 0x000e620000004200 */
[----:B--2---:R-:W-:-:S02]  /*66c0*/  FFMA.FTZ R3, R167, c[0x0][0x2d0], -R2 ;  /* 0x0000b400a7037a23 */ /* 0x004fc40000010802 */
[----:B------:R-:W-:Y:S02]  /*66d0*/  IMAD.MOV.U32 R167, RZ, RZ, R144 ;  /* 0x000000ffffa77224 */ /* 0x000fe400078e0090 */
[----:B------:R-:W-:Y:S01]  /*66e0*/  IMAD.MOV.U32 R144, RZ, RZ, R145 ;  /* 0x000000ffff907224 */ /* 0x000fe200078e0091 */
[----:B------:R-:W-:Y:S01]  /*66f0*/  MOV R145, R146 ;  /* 0x0000009200917202 */ /* 0x000fe20000000f00 */
[----:B------:R-:W-:Y:S02]  /*6700*/  IMAD.MOV.U32 R146, RZ, RZ, R147 ;  /* 0x000000ffff927224 */ /* 0x000fe400078e0093 */
[----:B------:R-:W-:Y:S01]  /*6710*/  IMAD.MOV.U32 R147, RZ, RZ, R168 ;  /* 0x000000ffff937224 */ /* 0x000fe200078e00a8 */
[----:B------:R-:W-:Y:S01]  /*6720*/  MOV R168, R169 ;  /* 0x000000a900a87202 */ /* 0x000fe20000000f00 */
[----:B------:R-:W-:Y:S01]  /*6730*/  IMAD.MOV.U32 R169, RZ, RZ, R170 ;  /* 0x000000ffffa97224 */ /* 0x000fe200078e00aa */
[C---:B-1----:R-:W-:Y:S08]  /*6740*/  HMMA.16816.F32 R64, R4.reuse, R8, R152 ;  /* 0x000000080440723c */ /* 0x042ff00000001898 */
[----:B------:R-:W-:Y:S01]  /*6750*/  HMMA.16816.F32 R52, R4, R10, R100 ;  /* 0x0000000a0434723c */ /* 0x000fe20000001864 */
[----:B------:R-:W1:Y:S01]  /*6760*/  LDSM.16.MT88.4 R8, [R220+0xa800] ;  /* 0x00a80000dc08783b */ /* 0x000e620000004200 */
[----:B------:R-:W-:Y:S01]  /*6770*/  IMAD.MOV.U32 R170, RZ, RZ, R171 ;  /* 0x000000ffffaa7224 */ /* 0x000fe200078e00ab */
[----:B------:R-:W-:Y:S01]  /*6780*/  MOV R171, R176 ;  /* 0x000000b000ab7202 */ /* 0x000fe20000000f00 */
[----:B------:R-:W-:-:S02]  /*6790*/  IMAD.MOV.U32 R176, RZ, RZ, R178 ;  /* 0x000000ffffb07224 */ /* 0x000fc400078e00b2 */
[----:B------:R2:W-:Y:S02]  /*67a0*/  MUFU.EX2 R178, R3 ;  /* 0x0000000300b27308 */ /* 0x0005e40000000800 */
[----:B--2---:R-:W-:Y:S02]  /*67b0*/  FFMA.FTZ R3, R167, c[0x0][0x2d0], -R2 ;  /* 0x0000b400a7037a23 */ /* 0x004fe40000010802 */
        /* <DEDUP_REMOVED lines=14> */
[----:B------:R-:W1:Y:S01]  /*68a0*/  LDSM.16.MT88.4 R12, [R221+0x2000] ;  /* 0x00200000dd0c783b */ /* 0x000e620000004200 */
[----:B------:R2:W4:Y:S01]  /*68b0*/  MUFU.EX2 R136, R3 ;  /* 0x0000000300887308 */ /* 0x0005220000000800 */
[----:B------:R-:W-:-:S02]  /*68c0*/  IMAD.MOV.U32 R144, RZ, RZ, R146 ;  /* 0x000000ffff907224 */ /* 0x000fc400078e0092 */
[----:B------:R-:W-:Y:S01]  /*68d0*/  IMAD.MOV.U32 R146, RZ, RZ, R168 ;  /* 0x000000ffff927224 */ /* 0x000fe200078e00a8 */
[----:B------:R-:W-:Y:S01]  /*68e0*/  MOV R168, R170 ;  /* 0x000000aa00a87202 */ /* 0x000fe20000000f00 */
[----:B------:R-:W-:Y:S01]  /*68f0*/  IMAD.MOV.U32 R122, RZ, RZ, R222 ;  /* 0x000000ffff7a7224 */ /* 0x000fe200078e00de */
[----:B------:R-:W-:Y:S01]  /*6900*/  HMMA.16816.F32 R40, R4, R8, R148 ;  /* 0x000000080428723c */ /* 0x000fe20000001894 */
[----:B------:R-:W-:Y:S01]  /*6910*/  IMAD.MOV.U32 R170, RZ, RZ, R176 ;  /* 0x000000ffffaa7224 */ /* 0x000fe200078e00b0 */
[----:B------:R-:W1:Y:S01]  /*6920*/  LDSM.16.MT88.4 R8, [R217+0x2000] ;  /* 0x00200000d908783b */ /* 0x000e620000004200 */
[----:B------:R-:W-:Y:S02]  /*6930*/  IMAD.MOV.U32 R176, RZ, RZ, R175 ;  /* 0x000000ffffb07224 */ /* 0x000fe400078e00af */
[----:B------:R-:W-:Y:S01]  /*6940*/  FFMA.FTZ R25, R25, c[0x0][0x2d0], -R2 ;  /* 0x0000b40019197a23 */ /* 0x000fe20000010802 */
[----:B------:R3:W5:Y:S01]  /*6950*/  LDL.LU R222, [R1+0xa0] ;  /* 0x0000a00001de7983 */ /* 0x0007620000300800 */
[----:B------:R-:W-:-:S02]  /*6960*/  FFMA.FTZ R4, R166, c[0x0][0x2d0], -R0 ;  /* 0x0000b400a6047a23 */ /* 0x000fc40000010800 */
[----:B--2---:R-:W-:Y:S02]  /*6970*/  FFMA.FTZ R3, R167, c[0x0][0x2d0], -R0 ;  /* 0x0000b400a7037a23 */ /* 0x004fe40000010800 */
[----:B------:R-:W-:Y:S01]  /*6980*/  IMAD.MOV.U32 R167, RZ, RZ, R145 ;  /* 0x000000ffffa77224 */ /* 0x000fe200078e0091 */
[----:B------:R-:W-:Y:S01]  /*6990*/  MOV R145, R147 ;  /* 0x0000009300917202 */ /* 0x000fe20000000f00 */
[----:B------:R-:W-:Y:S01]  /*69a0*/  IMAD.MOV.U32 R147, RZ, RZ, R169 ;  /* 0x000000ffff937224 */ /* 0x000fe200078e00a9 */
[----:B------:R-:W-:Y:S01]  /*69b0*/  MOV R166, R144 ;  /* 0x0000009000a67202 */ /* 0x000fe20000000f00 */
        /* <DEDUP_REMOVED lines=11> */
[----:B------:R2:W-:Y:S01]  /*6a70*/  MUFU.EX2 R175, R3 ;  /* 0x0000000300af7308 */ /* 0x0005e20000000800 */
[----:B------:R-:W-:Y:S02]  /*6a80*/  IMAD.MOV.U32 R147, RZ, RZ, R169 ;  /* 0x000000ffff937224 */ /* 0x000fe400078e00a9 */
[----:B------:R-:W-:Y:S01]  /*6a90*/  IMAD.MOV.U32 R169, RZ, RZ, R171 ;  /* 0x000000ffffa97224 */ /* 0x000fe200078e00ab */
[----:B------:R-:W-:Y:S01]  /*6aa0*/  MOV R171, R16 ;  /* 0x0000001000ab7202 */ /* 0x000fe20000000f00 */
[----:B------:R-:W-:-:S03]  /*6ab0*/  IMAD.MOV.U32 R16, RZ, RZ, R122 ;  /* 0x000000ffff107224 */ /* 0x000fc600078e007a */
[----:B------:R1:W1:Y:S01]  /*6ac0*/  MUFU.EX2 R176, R4 ;  /* 0x0000000400b07308 */ /* 0x0002620000000800 */
[----:B------:R-:W-:Y:S02]  /*6ad0*/  IMAD.MOV.U32 R122, RZ, RZ, R252 ;  /* 0x000000ffff7a7224 */ /* 0x000fe400078e00fc */
[----:B------:R-:W-:Y:S02]  /*6ae0*/  FADD.FTZ R5, R179, R93 ;  /* 0x0000005db3057221 */ /* 0x000fe40000010000 */
[----:B--2---:R-:W-:-:S04]  /*6af0*/  FFMA.FTZ R3, R216, c[0x0][0x2d0], -R0 ;  /* 0x0000b400d8037a23 */ /* 0x004fc80000010800 */
[----:B------:R-:W-:Y:S01]  /*6b00*/  MUFU.EX2 R252, R3 ;  /* 0x0000000300fc7308 */ /* 0x000fe20000000800 */
[----:B-1----:R-:W-:-:S07]  /*6b10*/  FFMA.FTZ R4, R166, c[0x0][0x2d0], -R0 ;  /* 0x0000b400a6047a23 */ /* 0x002fce0000010800 */
[----:B------:R1:W2:Y:S01]  /*6b20*/  MUFU.EX2 R179, R4 ;  /* 0x0000000400b37308 */ /* 0x0002a20000000800 */
[--C-:B------:R-:W-:Y:S02]  /*6b30*/  FFMA.FTZ R24, R24, c[0x0][0x2d0], -R2.reuse ;  /* 0x0000b40018187a23 */ /* 0x100fe40000010802 */
[----:B------:R-:W-:Y:S01]  /*6b40*/  FFMA.FTZ R23, R23, c[0x0][0x2d0], -R2 ;  /* 0x0000b40017177a23 */ /* 0x000fe20000010802 */
[----:B----4-:R-:W-:Y:S01]  /*6b50*/  F2FP.PACK_AB R6, R136, R178 ;  /* 0x000000b28806723e */ /* 0x010fe200000000ff */
[----:B------:R-:W-:Y:S01]  /*6b60*/  FADD.FTZ R2, R144, R5 ;  /* 0x0000000590027221 */ /* 0x000fe20000010000 */
[----:B------:R-:W-:Y:S02]  /*6b70*/  F2FP.PACK_AB R5, R176, R175 ;  /* 0x000000afb005723e */ /* 0x000fe400000000ff */
[----:B-1----:R-:W-:Y:S02]  /*6b80*/  F2FP.PACK_AB R4, R177, R174 ;  /* 0x000000aeb104723e */ /* 0x002fe400000000ff */
[----:B--2---:R-:W-:-:S07]  /*6b90*/  F2FP.PACK_AB R7, R179, R252 ;  /* 0x000000fcb307723e */ /* 0x004fce00000000ff */
[C---:B------:R-:W-:Y:S08]  /*6ba0*/  HMMA.16816.F32 R140, R4.reuse, R12, R208 ;  /* 0x0000000c048c723c */ /* 0x040ff000000018d0 */
[----:B------:R-:W-:Y:S01]  /*6bb0*/  HMMA.16816.F32 R100, R4, R14, R204 ;  /* 0x0000000e0464723c */ /* 0x000fe200000018cc */
[----:B------:R-:W1:Y:S01]  /*6bc0*/  LDSM.16.MT88.4 R12, [R218+0x5000] ;  /* 0x00500000da0c783b */ /* 0x000e620000004200 */
[----:B------:R-:W-:-:S02]  /*6bd0*/  FADD.FTZ R3, R165, R92 ;  /* 0x0000005ca5037221 */ /* 0x000fc40000010000 */
[----:B------:R-:W-:Y:S02]  /*6be0*/  IMAD.MOV.U32 R166, RZ, RZ, R146 ;  /* 0x000000ffffa67224 */ /* 0x000fe400078e0092 */
[----:B------:R-:W-:Y:S01]  /*6bf0*/  IMAD.MOV.U32 R165, RZ, RZ, R147 ;  /* 0x000000ffffa57224 */ /* 0x000fe200078e0093 */
[----:B------:R-:W-:Y:S01]  /*6c00*/  MOV R147, R170 ;  /* 0x000000aa00937202 */ /* 0x000fe20000000f00 */
[----:B------:R-:W-:Y:S01]  /*6c10*/  IMAD.MOV.U32 R146, RZ, RZ, R171 ;  /* 0x000000ffff927224 */ /* 0x000fe200078e00ab */
[----:B------:R-:W-:Y:S01]  /*6c20*/  MOV R171, R95 ;  /* 0x0000005f00ab7202 */ /* 0x000fe20000000f00 */
[----:B------:R-:W-:Y:S01]  /*6c30*/  IMAD.MOV.U32 R170, RZ, RZ, R94 ;  /* 0x000000ffffaa7224 */ /* 0x000fe200078e005e */
[C---:B------:R-:W-:Y:S08]  /*6c40*/  HMMA.16816.F32 R180, R4.reuse, R8, R180 ;  /* 0x0000000804b4723c */ /* 0x040ff000000018b4 */
[----:B------:R-:W-:Y:S01]  /*6c50*/  HMMA.16816.F32 R92, R4, R10, R192 ;  /* 0x0000000a045c723c */ /* 0x000fe200000018c0 */
[----:B------:R-:W2:Y:S01]  /*6c60*/  LDSM.16.MT88.4 R8, [R220+0x2000] ;  /* 0x00200000dc08783b */ /* 0x000ea20000004200 */
[----:B------:R-:W-:Y:S01]  /*6c70*/  FADD.FTZ R3, R167, R3 ;  /* 0x00000003a7037221 */ /* 0x000fe20000010000 */
[----:B------:R-:W-:Y:S01]  /*6c80*/  MOV R167, R145 ;  /* 0x0000009100a77202 */ /* 0x000fe20000000f00 */
[----:B------:R-:W-:-:S02]  /*6c90*/  IMAD.MOV.U32 R163, RZ, RZ, R18 ;  /* 0x000000ffffa37224 */ /* 0x000fc400078e0012 */
[----:B------:R-:W-:Y:S01]  /*6ca0*/  IMAD.MOV.U32 R164, RZ, RZ, R19 ;  /* 0x000000ffffa47224 */ /* 0x000fe200078e0013 */
[----:B------:R-:W-:Y:S01]  /*6cb0*/  MOV R162, R166 ;  /* 0x000000a600a27202 */ /* 0x000fe20000000f00 */
[----:B------:R-:W-:Y:S01]  /*6cc0*/  IMAD.MOV.U32 R137, RZ, RZ, R167 ;  /* 0x000000ffff897224 */ /* 0x000fe200078e00a7 */
[----:B------:R-:W-:Y:S01]  /*6cd0*/  MOV R139, R163 ;  /* 0x000000a3008b7202 */ /* 0x000fe20000000f00 */
[----:B------:R-:W-:Y:S02]  /*6ce0*/  IMAD.MOV.U32 R138, RZ, RZ, R164 ;  /* 0x000000ffff8a7224 */ /* 0x000fe400078e00a4 */
[----:B------:R-:W-:Y:S02]  /*6cf0*/  IMAD.MOV.U32 R163, RZ, RZ, R165 ;  /* 0x000000ffffa37224 */ /* 0x000fe400078e00a5 */
[C---:B-1----:R-:W-:Y:S08]  /*6d00*/  HMMA.16816.F32 R164, R4.reuse, R12, R128 ;  /* 0x0000000c04a4723c */ /* 0x042ff00000001880 */
[C---:B------:R-:W-:Y:S01]  /*6d10*/  HMMA.16816.F32 R192, R4.reuse, R14, R124 ;  /* 0x0000000e04c0723c */ /* 0x040fe2000000187c */
[----:B------:R-:W1:Y:S07]  /*6d20*/  LDSM.16.MT88.4 R12, [R217+0x8000] ;  /* 0x00800000d90c783b */ /* 0x000e6e0000004200 */
[C---:B--2---:R-:W-:Y:S08]  /*6d30*/  HMMA.16816.F32 R148, R4.reuse, R8, R200 ;  /* 0x000000080494723c */ /* 0x044ff000000018c8 */
[C---:B------:R-:W-:Y:S01]  /*6d40*/  HMMA.16816.F32 R156, R4.reuse, R10, R188 ;  /* 0x0000000a049c723c */ /* 0x040fe200000018bc */
[----:B------:R-:W2:Y:S07]  /*6d50*/  LDSM.16.MT88.4 R8, [R221+0x5000] ;  /* 0x00500000dd08783b */ /* 0x000eae0000004200 */
[C---:B-1----:R-:W-:Y:S08]  /*6d60*/  HMMA.16816.F32 R88, R4.reuse, R12, R88 ;  /* 0x0000000c0458723c */ /* 0x042ff00000001858 */
[----:B------:R-:W-:Y:S01]  /*6d70*/  HMMA.16816.F32 R12, R4, R14, R60 ;  /* 0x0000000e040c723c */ /* 0x000fe2000000183c */
[----:B------:R-:W-:Y:S01]  /*6d80*/  IMAD.MOV.U32 R145, RZ, RZ, R16 ;  /* 0x000000ffff917224 */ /* 0x000fe200078e0010 */
[----:B------:R-:W-:-:S02]  /*6d90*/  MOV R144, R17 ;  /* 0x0000001100907202 */ /* 0x000fc40000000f00 */
[----:B------:R-:W1:Y:S04]  /*6da0*/  LDSM.16.MT88.4 R16, [R218+0x2000] ;  /* 0x00200000da10783b */ /* 0x000e680000004200 */
[C---:B--2---:R-:W-:Y:S08]  /*6db0*/  HMMA.16816.F32 R116, R4.reuse, R8, R116 ;  /* 0x000000080474723c */ /* 0x044ff00000001874 */
[----:B------:R-:W-:Y:S01]  /*6dc0*/  HMMA.16816.F32 R108, R4, R10, R108 ;  /* 0x0000000a046c723c */ /* 0x000fe2000000186c */
[----:B------:R-:W2:Y:S07]  /*6dd0*/  LDSM.16.MT88.4 R8, [R218+0x8000] ;  /* 0x00800000da08783b */ /* 0x000eae0000004200 */
[----:B------:R-:W-:Y:S01]  /*6de0*/  MOV R153, R12 ;  /* 0x0000000c00997202 */ /* 0x000fe20000000f00 */
[----:B------:R-:W-:Y:S01]  /*6df0*/  IMAD.MOV.U32 R152, RZ, RZ, R13 ;  /* 0x000000ffff987224 */ /* 0x000fe200078e000d */
[----:B------:R-:W-:Y:S01]  /*6e00*/  MOV R60, R15 ;  /* 0x0000000f003c7202 */ /* 0x000fe20000000f00 */
[----:B------:R-:W-:-:S02]  /*6e10*/  IMAD.MOV.U32 R61, RZ, RZ, R14 ;  /* 0x000000ffff3d7224 */ /* 0x000fc400078e000e */
[----:B------:R-:W4:Y:S01]  /*6e20*/  LDSM.16.MT88.4 R12, [R220+0x8000] ;  /* 0x00800000dc0c783b */ /* 0x000f220000004200 */
[C---:B-1----:R-:W-:Y:S08]  /*6e30*/  HMMA.16816.F32 R132, R4.reuse, R16, R96 ;  /* 0x000000100484723c */ /* 0x042ff00000001860 */
[C---:B------:R-:W-:Y:S01]  /*6e40*/  HMMA.16816.F32 R96, R4.reuse, R18, R212 ;  /* 0x000000120460723c */ /* 0x040fe200000018d4 */
[----:B------:R-:W1:Y:S07]  /*6e50*/  LDSM.16.MT88.4 R16, [R217+0x5000] ;  /* 0x00500000d910783b */ /* 0x000e6e0000004200 */
[C---:B--2---:R-:W-:Y:S08]  /*6e60*/  HMMA.16816.F32 R212, R4.reuse, R8, R48 ;  /* 0x0000000804d4723c */ /* 0x044ff00000001830 */
[C---:B------:R-:W-:Y:S01]  /*6e70*/  HMMA.16816.F32 R204, R4.reuse, R10, R36 ;  /* 0x0000000a04cc723c */ /* 0x040fe20000001824 */
[----:B------:R-:W-:Y:S01]  /*6e80*/  IMAD.MOV.U32 R123, RZ, RZ, R219 ;  /* 0x000000ffff7b7224 */ /* 0x000fe200078e00db */
[----:B------:R-:W-:Y:S01]  /*6e90*/  MOV R160, R157 ;  /* 0x0000009d00a07202 */ /* 0x000fe20000000f00 */
[----:B------:R-:W-:Y:S01]  /*6ea0*/  IMAD.MOV.U32 R161, RZ, RZ, R156 ;  /* 0x000000ffffa17224 */ /* 0x000fe200078e009c */
[----:B------:R3:W5:Y:S04]  /*6eb0*/  LDL.LU R219, [R1+0x9c] ;  /* 0x00009c0001db7983 */ /* 0x0007680000300800 */
[----:B----4-:R-:W-:Y:S01]  /*6ec0*/  HMMA.16816.F32 R48, R4, R12, R68 ;  /* 0x0000000c0430723c */ /* 0x010fe20000001844 */
[----:B------:R-:W-:Y:S01]  /*6ed0*/  IMAD.MOV.U32 R155, RZ, RZ, R158 ;  /* 0x000000ffff9b7224 */ /* 0x000fe200078e009e */
[----:B------:R3:W5:Y:S01]  /*6ee0*/  LDL.LU R216, [R1+0x98] ;  /* 0x0000980001d87983 */ /* 0x0007620000300800 */
[----:B------:R-:W-:-:S03]  /*6ef0*/  IMAD.MOV.U32 R154, RZ, RZ, R159 ;  /* 0x000000ffff9a7224 */ /* 0x000fc600078e009f */
[----:B------:R-:W-:Y:S02]  /*6f00*/  LDSM.16.MT88.4 R8, [R217+0xb000] ;  /* 0x00b00000d908783b */ /* 0x000fe40000004200 */
[C---:B------:R-:W-:Y:S02]  /*6f10*/  HMMA.16816.F32 R36, R4.reuse, R14, R56 ;  /* 0x0000000e0424723c */ /* 0x040fe40000001838 */
[----:B------:R-:W2:Y:S01]  /*6f20*/  LDSM.16.MT88.4 R12, [R221+0xb000] ;  /* 0x00b00000dd0c783b */ /* 0x000ea20000004200 */
[--C-:B------:R-:W-:Y:S02]  /*6f30*/  FFMA.FTZ R22, R22, c[0x0][0x2d0], -R0.reuse ;  /* 0x0000b40016167a23 */ /* 0x100fe40000010800 */
[--C-:B------:R-:W-:Y:S02]  /*6f40*/  FFMA.FTZ R21, R21, c[0x0][0x2d0], -R0.reuse ;  /* 0x0000b40015157a23 */ /* 0x100fe40000010800 */
[--C-:B------:R-:W-:Y:S02]  /*6f50*/  FFMA.FTZ R20, R20, c[0x0][0x2d0], -R0.reuse ;  /* 0x0000b40014147a23 */ /* 0x100fe40000010800 */
[----:B------:R-:W-:Y:S01]  /*6f60*/  FFMA.FTZ R27, R27, c[0x0][0x2d0], -R0 ;  /* 0x0000b4001b1b7a23 */ /* 0x000fe20000010800 */
[C---:B-1----:R-:W-:Y:S01]  /*6f70*/  HMMA.16816.F32 R156, R4.reuse, R16, R196 ;  /* 0x00000010049c723c */ /* 0x042fe200000018c4 */
[----:B------:R-:W-:Y:S01]  /*6f80*/  FADD.FTZ R2, R120, R2 ;  /* 0x0000000278027221 */ /* 0x000fe20000010000 */
[----:B------:R-:W-:Y:S01]  /*6f90*/  MOV R62, R122 ;  /* 0x0000007a003e7202 */ /* 0x000fe20000000f00 */
[----:B------:R-:W-:Y:S01]  /*6fa0*/  IMAD.MOV.U32 R63, RZ, RZ, R144 ;  /* 0x000000ffff3f7224 */ /* 0x000fe200078e0090 */
[----:B------:R-:W-:Y:S01]  /*6fb0*/  MOV R130, R89 ;  /* 0x0000005900827202 */ /* 0x000fe20000000f00 */
[----:B------:R-:W-:Y:S01]  /*6fc0*/  IMAD.MOV.U32 R128, RZ, RZ, R91 ;  /* 0x000000ffff807224 */ /* 0x000fe200078e005b */
[----:B------:R-:W-:Y:S02]  /*6fd0*/  LDSM.16.MT88.4 R56, [R221+0x5800] ;  /* 0x00580000dd38783b */ /* 0x000fe40000004200 */
[C---:B--2---:R-:W-:Y:S02]  /*6fe0*/  HMMA.16816.F32 R196, R4.reuse, R14, R52 ;  /* 0x0000000e04c4723c */ /* 0x044fe40000001834 */
[----:B------:R-:W2:Y:S06]  /*6ff0*/  LDL R15, [R1+0x58] ;  /* 0x00005800010f7983 */ /* 0x000eac0000100800 */
[----:B------:R-:W-:Y:S01]  /*7000*/  HMMA.16816.F32 R208, R4, R18, R184 ;  /* 0x0000001204d0723c */ /* 0x000fe200000018b8 */
[----:B------:R-:W1:Y:S01]  /*7010*/  LDSM.16.MT88.4 R16, [R220+0x5000] ;  /* 0x00500000dc10783b */ /* 0x000e620000004200 */
[----:B------:R-:W-:-:S06]  /*7020*/  FADD.FTZ R0, R121, R3 ;  /* 0x0000000379007221 */ /* 0x000fcc0000010000 */
[C---:B------:R-:W-:Y:S08]  /*7030*/  HMMA.16816.F32 R44, R4.reuse, R8, R44 ;  /* 0x00000008042c723c */ /* 0x040ff0000000182c */
[C---:B------:R-:W-:Y:S01]  /*7040*/  HMMA.16816.F32 R188, R4.reuse, R10, R32 ;  /* 0x0000000a04bc723c */ /* 0x040fe20000001820 */
[----:B------:R-:W-:Y:S01]  /*7050*/  IMAD.MOV.U32 R131, RZ, RZ, R88 ;  /* 0x000000ffff837224 */ /* 0x000fe200078e0058 */
[----:B------:R-:W-:Y:S01]  /*7060*/  LDSM.16.MT88.4 R8, [R220+0xb000] ;  /* 0x00b00000dc08783b */ /* 0x000fe20000004200 */
[----:B------:R-:W-:Y:S01]  /*7070*/  IMAD.MOV.U32 R129, RZ, RZ, R90 ;  /* 0x000000ffff817224 */ /* 0x000fe200078e005a */
[----:B------:R-:W-:Y:S01]  /*7080*/  MOV R89, R138 ;  /* 0x0000008a00597202 */ /* 0x000fe20000000f00 */
[----:B------:R-:W-:Y:S01]  /*7090*/  IMAD.MOV.U32 R91, RZ, RZ, R137 ;  /* 0x000000ffff5b7224 */ /* 0x000fe200078e0089 */
[----:B------:R-:W-:Y:S01]  /*70a0*/  MOV R69, R130 ;  /* 0x0000008200457202 */ /* 0x000fe20000000f00 */
[----:B------:R-:W-:Y:S01]  /*70b0*/  LDSM.16.MT88.4 R184, [R217+0x2800] ;  /* 0x00280000d9b8783b */ /* 0x000fe20000004200 */
[C---:B-1----:R-:W-:Y:S08]  /*70c0*/  HMMA.16816.F32 R112, R4.reuse, R16, R112 ;  /* 0x000000100470723c */ /* 0x042ff00000001870 */
[----:B------:R-:W-:Y:S01]  /*70d0*/  HMMA.16816.F32 R104, R4, R18, R104 ;  /* 0x000000120468723c */ /* 0x000fe20000001868 */
[----:B------:R-:W1:Y:S01]  /*70e0*/  LDSM.16.MT88.4 R16, [R221+0x8000] ;  /* 0x00800000dd10783b */ /* 0x000e620000004200 */
[----:B------:R-:W-:-:S04]  /*70f0*/  IMAD.MOV.U32 R3, RZ, RZ, R123 ;  /* 0x000000ffff037224 */ /* 0x000fc800078e007b */
[----:B------:R-:W-:Y:S02]  /*7100*/  FADD.FTZ R3, R3, R2 ;  /* 0x0000000203037221 */ /* 0x000fe40000010000 */
[----:B------:R-:W-:Y:S01]  /*7110*/  IMAD.MOV.U32 R90, RZ, RZ, R136 ;  /* 0x000000ffff5a7224 */ /* 0x000fe200078e0088 */
[C---:B-1----:R-:W-:Y:S08]  /*7120*/  HMMA.16816.F32 R84, R4.reuse, R16, R84 ;  /* 0x000000100454723c */ /* 0x042ff00000001854 */
[----:B------:R-:W-:Y:S01]  /*7130*/  HMMA.16816.F32 R120, R4, R18, R76 ;  /* 0x000000120478723c */ /* 0x000fe2000000184c */
[----:B------:R-:W1:Y:S06]  /*7140*/  LDSM.16.MT88.4 R16, [R218+0xb000] ;  /* 0x00b00000da10783b */ /* 0x000e6c0000004200 */
[----:B------:R-:W-:Y:S01]  /*7150*/  IMAD.MOV.U32 R77, RZ, RZ, R145 ;  /* 0x000000ffff4d7224 */ /* 0x000fe200078e0091 */
[----:B------:R-:W-:Y:S01]  /*7160*/  MOV R78, R146 ;  /* 0x00000092004e7202 */ /* 0x000fe20000000f00 */
[----:B------:R-:W-:-:S02]  /*7170*/  IMAD.MOV.U32 R79, RZ, RZ, R147 ;  /* 0x000000ffff4f7224 */ /* 0x000fc400078e0093 */
[----:B------:R-:W-:Y:S02]  /*7180*/  FADD.FTZ R0, R77, R0 ;  /* 0x000000004d007221 */ /* 0x000fe40000010000 */
[----:B------:R-:W-:Y:S01]  /*7190*/  IMAD.MOV.U32 R88, RZ, RZ, R139 ;  /* 0x000000ffff587224 */ /* 0x000fe200078e008b */
[C---:B------:R-:W-:Y:S01]  /*71a0*/  HMMA.16816.F32 R32, R4.reuse, R12, R64 ;  /* 0x0000000c0420723c */ /* 0x040fe20000001840 */
[----:B------:R-:W-:Y:S01]  /*71b0*/  FADD.FTZ R0, R78, R0 ;  /* 0x000000004e007221 */ /* 0x000fe20000010000 */
[----:B------:R-:W-:Y:S01]  /*71c0*/  MOV R71, R128 ;  /* 0x0000008000477202 */ /* 0x000fe20000000f00 */
[----:B------:R-:W-:Y:S01]  /*71d0*/  FADD.FTZ R3, R79, R3 ;  /* 0x000000034f037221 */ /* 0x000fe20000010000 */
[----:B------:R4:W-:Y:S01]  /*71e0*/  MUFU.EX2 R12, R23 ;  /* 0x00000017000c7308 */ /* 0x0009e20000000800 */
[----:B------:R-:W-:Y:S01]  /*71f0*/  FADD.FTZ R2, R62, R0 ;  /* 0x000000003e027221 */ /* 0x000fe20000010000 */
[----:B------:R-:W3:Y:S01]  /*7200*/  LDSM.16.MT88.4 R136, [R218+0x2800] ;  /* 0x00280000da88783b */ /* 0x000ee20000004200 */
[----:B------:R-:W-:Y:S01]  /*7210*/  FADD.FTZ R0, R63, R3 ;  /* 0x000000033f007221 */ /* 0x000fe20000010000 */
[----:B------:R-:W-:Y:S01]  /*7220*/  MOV R78, R91 ;  /* 0x0000005b004e7202 */ /* 0x000fe20000000f00 */
[----:B------:R-:W-:Y:S01]  /*7230*/  FADD.FTZ R2, R88, R2 ;  /* 0x0000000258027221 */ /* 0x000fe20000010000 */
[----:B------:R-:W-:Y:S01]  /*7240*/  HMMA.16816.F32 R40, R4, R8, R40 ;  /* 0x000000080428723c */ /* 0x000fe20000001828 */
[----:B------:R-:W-:Y:S01]  /*7250*/  FADD.FTZ R3, R89, R0 ;  /* 0x0000000059037221 */ /* 0x000fe20000010000 */
[----:B------:R-:W-:Y:S01]  /*7260*/  LDSM.16.MT88.4 R64, [R220+0x5800] ;  /* 0x00580000dc40783b */ /* 0x000fe20000004200 */
[----:B------:R-:W-:Y:S01]  /*7270*/  IMAD.MOV.U32 R79, RZ, RZ, R90 ;  /* 0x000000ffff4f7224 */ /* 0x000fe200078e005a */
[----:B------:R-:W-:Y:S01]  /*7280*/  MOV R90, R170 ;  /* 0x000000aa005a7202 */ /* 0x000fe20000000f00 */
[----:B------:R-:W-:Y:S01]  /*7290*/  IMAD.MOV.U32 R88, RZ, RZ, R168 ;  /* 0x000000ffff587224 */ /* 0x000fe200078e00a8 */
[----:B------:R-:W-:Y:S01]  /*72a0*/  LDSM.16.MT88.4 R144, [R221+0x2800] ;  /* 0x00280000dd90783b */ /* 0x000fe20000004200 */
[----:B------:R-:W-:-:S02]  /*72b0*/  IMAD.MOV.U32 R89, RZ, RZ, R169 ;  /* 0x000000ffff597224 */ /* 0x000fc400078e00a9 */
[----:B------:R-:W-:Y:S01]  /*72c0*/  IMAD.MOV.U32 R91, RZ, RZ, R171 ;  /* 0x000000ffff5b7224 */ /* 0x000fe200078e00ab */
[----:B------:R-:W-:Y:S01]  /*72d0*/  HMMA.16816.F32 R28, R4, R10, R28 ;  /* 0x0000000a041c723c */ /* 0x000fe2000000181c */
[----:B------:R3:W-:Y:S01]  /*72e0*/  MUFU.EX2 R11, R24 ;  /* 0x00000018000b7308 */ /* 0x0007e20000000800 */
[----:B----4-:R-:W-:-:S06]  /*72f0*/  IMAD.MOV.U32 R23, RZ, RZ, R90 ;  /* 0x000000ffff177224 */ /* 0x010fcc00078e005a */
[C---:B-1----:R-:W-:Y:S08]  /*7300*/  HMMA.16816.F32 R200, R4.reuse, R16, R80 ;  /* 0x0000001004c8723c */ /* 0x042ff00000001850 */
[----:B------:R-:W-:Y:S01]  /*7310*/  HMMA.16816.F32 R124, R4, R18, R72 ;  /* 0x00000012047c723c */ /* 0x000fe20000001848 */
[----:B------:R1:W-:Y:S01]  /*7320*/  MUFU.EX2 R5, R22 ;  /* 0x0000001600057308 */ /* 0x0003e20000000800 */
[----:B------:R-:W-:Y:S01]  /*7330*/  MOV R82, R155 ;  /* 0x0000009b00527202 */ /* 0x000fe20000000f00 */
[----:B------:R-:W-:Y:S01]  /*7340*/  IMAD.MOV.U32 R83, RZ, RZ, R154 ;  /* 0x000000ffff537224 */ /* 0x000fe200078e009a */
[----:B------:R-:W-:Y:S01]  /*7350*/  MOV R17, R152 ;  /* 0x0000009800117202 */ /* 0x000fe20000000f00 */
[----:B------:R-:W-:Y:S01]  /*7360*/  IMAD.MOV.U32 R16, RZ, RZ, R153 ;  /* 0x000000ffff107224 */ /* 0x000fe200078e0099 */
[----:B------:R-:W-:Y:S01]  /*7370*/  LDSM.16.MT88.4 R72, [R217+0x8800] ;  /* 0x00880000d948783b */ /* 0x000fe20000004200 */
[----:B---3--:R-:W-:Y:S01]  /*7380*/  IMAD.MOV.U32 R24, RZ, RZ, R88 ;  /* 0x000000ffff187224 */ /* 0x008fe200078e0058 */
[----:B------:R-:W-:-:S02]  /*7390*/  MOV R4, R89 ;  /* 0x0000005900047202 */ /* 0x000fc40000000f00 */
[----:B------:R-:W3:Y:S01]  /*73a0*/  LDSM.16.MT88.4 R152, [R220+0x2800] ;  /* 0x00280000dc98783b */ /* 0x000ee20000004200 */
[----:B------:R4:W-:Y:S01]  /*73b0*/  MUFU.EX2 R9, R26 ;  /* 0x0000001a00097308 */ /* 0x0009e20000000800 */
[----:B------:R-:W-:Y:S01]  /*73c0*/  IMAD.MOV.U32 R62, RZ, RZ, R162 ;  /* 0x000000ffff3e7224 */ /* 0x000fe200078e00a2 */
[----:B------:R-:W-:Y:S01]  /*73d0*/  MOV R63, R163 ;  /* 0x000000a3003f7202 */ /* 0x000fe20000000f00 */
[----:B------:R-:W-:-:S05]  /*73e0*/  IMAD.MOV.U32 R68, RZ, RZ, R131 ;  /* 0x000000ffff447224 */ /* 0x000fca00078e0083 */
[----:B------:R-:W-:Y:S01]  /*73f0*/  MUFU.EX2 R8, R20 ;  /* 0x0000001400087308 */ /* 0x000fe20000000800 */
[----:B-1----:R-:W-:Y:S01]  /*7400*/  MOV R22, R91 ;  /* 0x0000005b00167202 */ /* 0x002fe20000000f00 */
[----:B------:R-:W-:Y:S01]  /*7410*/  IMAD.MOV.U32 R70, RZ, RZ, R129 ;  /* 0x000000ffff467224 */ /* 0x000fe200078e0081 */
[----:B------:R-:W1:Y:S01]  /*7420*/  LDSM.16.MT88.4 R88, [R221+0x8800] ;  /* 0x00880000dd58783b */ /* 0x000e620000004200 */
[----:B------:R-:W-:Y:S01]  /*7430*/  FADD.FTZ R3, R23, R3 ;  /* 0x0000000317037221 */ /* 0x000fe20000010000 */
[----:B------:R-:W-:Y:S02]  /*7440*/  MOV R14, R79 ;  /* 0x0000004f000e7202 */ /* 0x000fe40000000f00 */
[----:B------:R-:W-:Y:S01]  /*7450*/  LDSM.16.MT88.4 R168, [R218+0x5800] ;  /* 0x00580000daa8783b */ /* 0x000fe20000004200 */
[----:B------:R4:W3:Y:S01]  /*7460*/  MUFU.EX2 R10, R25 ;  /* 0x00000019000a7308 */ /* 0x0008e20000000800 */
[----:B------:R-:W-:-:S07]  /*7470*/  FADD.FTZ R0, R22, R2 ;  /* 0x0000000216007221 */ /* 0x000fce0000010000 */
[----:B------:R-:W3:Y:S08]  /*7480*/  MUFU.EX2 R7, R21 ;  /* 0x0000001500077308 */ /* 0x000ef00000000800 */
[----:B------:R-:W1:Y:S01]  /*7490*/  MUFU.EX2 R6, R27 ;  /* 0x0000001b00067308 */ /* 0x000e620000000800 */
[----:B----4-:R-:W-:Y:S01]  /*74a0*/  IMAD.MOV.U32 R26, RZ, RZ, R62 ;  /* 0x000000ffff1a7224 */ /* 0x010fe200078e003e */
[----:B------:R-:W-:Y:S01]  /*74b0*/  MOV R25, R63 ;  /* 0x0000003f00197202 */ /* 0x000fe20000000f00 */
[----:B------:R-:W-:-:S02]  /*74c0*/  FADD.FTZ R3, R24, R3 ;  /* 0x0000000318037221 */ /* 0x000fc40000010000 */
[----:B------:R-:W-:Y:S02]  /*74d0*/  FADD.FTZ R4, R4, R0 ;  /* 0x0000000004047221 */ /* 0x000fe40000010000 */
[----:B------:R-:W-:Y:S01]  /*74e0*/  FADD.FTZ R3, R26, R3 ;  /* 0x000000031a037221 */ /* 0x000fe20000010000 */
[----:B---3--:R-:W-:Y:S01]  /*74f0*/  F2FP.PACK_AB R128, R10, R9 ;  /* 0x000000090a80723e */ /* 0x008fe200000000ff */
[----:B------:R-:W-:Y:S01]  /*7500*/  IMAD.MOV.U32 R80, RZ, RZ, R161 ;  /* 0x000000ffff507224 */ /* 0x000fe200078e00a1 */
[----:B------:R-:W-:Y:S01]  /*7510*/  F2FP.PACK_AB R129, R7, R5 ;  /* 0x000000050781723e */ /* 0x000fe200000000ff */
[----:B------:R-:W-:Y:S01]  /*7520*/  FADD.FTZ R3, R175, R3 ;  /* 0x00000003af037221 */ /* 0x000fe20000010000 */
[----:B------:R-:W-:Y:S01]  /*7530*/  F2FP.PACK_AB R130, R12, R11 ;  /* 0x0000000b0c82723e */ /* 0x000fe200000000ff */
[----:B------:R-:W-:Y:S01]  /*7540*/  IMAD.MOV.U32 R81, RZ, RZ, R160 ;  /* 0x000000ffff517224 */ /* 0x000fe200078e00a0 */
[----:B------:R-:W-:Y:S02]  /*7550*/  MOV R19, R60 ;  /* 0x0000003c00137202 */ /* 0x000fe40000000f00 */
[----:B-1----:R-:W-:Y:S01]  /*7560*/  F2FP.PACK_AB R131, R6, R8 ;  /* 0x000000080683723e */ /* 0x002fe200000000ff */
[----:B------:R-:W-:Y:S01]  /*7570*/  IMAD.MOV.U32 R18, RZ, RZ, R61 ;  /* 0x000000ffff127224 */ /* 0x000fe200078e003d */
[----:B------:R-:W-:Y:S01]  /*7580*/  LDSM.16.MT88.4 R160, [R217+0x5800] ;  /* 0x00580000d9a0783b */ /* 0x000fe20000004200 */
[----:B------:R-:W-:-:S04]  /*7590*/  FADD.FTZ R3, R176, R3 ;  /* 0x00000003b0037221 */ /* 0x000fc80000010000 */
[C---:B------:R-:W-:Y:S08]  /*75a0*/  HMMA.16816.F32 R132, R128.reuse, R136, R132 ;  /* 0x000000888084723c */ /* 0x040ff00000001884 */
[C---:B------:R-:W-:Y:S08]  /*75b0*/  HMMA.16816.F32 R148, R128.reuse, R152, R148 ;  /* 0x000000988094723c */ /* 0x040ff00000001894 */
[C---:B------:R-:W-:Y:S01]  /*75c0*/  HMMA.16816.F32 R60, R128.reuse, R64, R112 ;  /* 0x00000040803c723c */ /* 0x040fe20000001870 */
[----:B------:R-:W1:Y:S07]  /*75d0*/  LDSM.16.MT88.4 R112, [R218+0xb800] ;  /* 0x00b80000da70783b */ /* 0x000e6e0000004200 */
[C---:B------:R-:W-:Y:S08]  /*75e0*/  HMMA.16816.F32 R84, R128.reuse, R88, R84 ;  /* 0x000000588054723c */ /* 0x040ff00000001854 */
[C---:B------:R-:W-:Y:S01]  /*75f0*/  HMMA.16816.F32 R136, R128.reuse, R138, R96 ;  /* 0x0000008a8088723c */ /* 0x040fe20000001860 */
[----:B------:R-:W-:Y:S07]  /*7600*/  LDSM.16.MT88.4 R96, [R220+0x8800] ;  /* 0x00880000dc60783b */ /* 0x000fee0000004200 */
[C---:B------:R-:W-:Y:S01]  /*7610*/  HMMA.16816.F32 R152, R128.reuse, R154, R80 ;  /* 0x0000009a8098723c */ /* 0x040fe20000001850 */
[----:B------:R-:W3:Y:S07]  /*7620*/  LDSM.16.MT88.4 R80, [R218+0x8800] ;  /* 0x00880000da50783b */ /* 0x000eee0000004200 */
[C---:B------:R-:W-:Y:S01]  /*7630*/  HMMA.16816.F32 R64, R128.reuse, R66, R104 ;  /* 0x000000428040723c */ /* 0x040fe20000001868 */
[----:B------:R-:W4:Y:S07]  /*7640*/  LDSM.16.MT88.4 R104, [R217+0xb800] ;  /* 0x00b80000d968783b */ /* 0x000f2e0000004200 */
[----:B------:R-:W-:Y:S01]  /*7650*/  HMMA.16816.F32 R68, R128, R72, R68 ;  /* 0x000000488044723c */ /* 0x000fe20000001844 */
[----:B--2---:R-:W-:-:S04]  /*7660*/  @P2 IMAD.HI.U32 R2, R15, c[0x0][0x2c8], RZ ;  /* 0x0000b2000f022a27 */ /* 0x004fc800078e00ff */
[----:B------:R-:W-:Y:S01]  /*7670*/  IMAD.MOV.U32 R0, RZ, RZ, R15 ;  /* 0x000000ffff007224 */ /* 0x000fe200078e000f */
[----:B------:R-:W-:Y:S01]  /*7680*/  @P2 SHF.R.U32.HI R0, RZ, c[0x0][0x2cc], R2 ;  /* 0x0000b300ff002a19 */ /* 0x000fe20000011602 */
[----:B------:R-:W-:Y:S01]  /*7690*/  FADD.FTZ R2, R25, R4 ;  /* 0x0000000419027221 */ /* 0x000fe20000010000 */
[----:B------:R-:W-:-:S03]  /*76a0*/  MOV R4, c[0x0][0x168] ;  /* 0x00005a0000047a02 */ /* 0x000fc60000000f00 */
[----:B------:R-:W-:Y:S01]  /*76b0*/  FADD.FTZ R2, R174, R2 ;  /* 0x00000002ae027221 */ /* 0x000fe20000010000 */
[----:B------:R-:W-:-:S03]  /*76c0*/  IADD3 R0, R0, c[0x0][0x1d0], -R4 ;  /* 0x0000740000007a10 */ /* 0x000fc60007ffe804 */
[----:B------:R-:W-:Y:S01]  /*76d0*/  FADD.FTZ R2, R177, R2 ;  /* 0x00000002b1027221 */ /* 0x000fe20000010000 */
[C---:B------:R-:W-:Y:S01]  /*76e0*/  HMMA.16816.F32 R88, R128.reuse, R90, R120 ;  /* 0x0000005a8058723c */ /* 0x040fe20000001878 */
[----:B------:R-:W-:Y:S01]  /*76f0*/  IMAD.HI R4, R0, 0x2aaaaaab, RZ ;  /* 0x2aaaaaab00047827 */ /* 0x000fe200078e02ff */
[----:B------:R-:W2:Y:S03]  /*7700*/  LDSM.16.MT88.4 R120, [R221+0xb800] ;  /* 0x00b80000dd78783b */ /* 0x000ea60000004200 */
[----:B------:R-:W-:Y:S02]  /*7710*/  FADD.FTZ R0, R252, R3 ;  /* 0x00000003fc007221 */ /* 0x000fe40000010000 */
[----:B------:R-:W-:Y:S01]  /*7720*/  FADD.FTZ R2, R178, R2 ;  /* 0x00000002b2027221 */ /* 0x000fe20000010000 */
[----:B------:R-:W-:Y:S01]  /*7730*/  HMMA.16816.F32 R72, R128, R74, R16 ;  /* 0x0000004a8048723c */ /* 0x000fe20000001810 */
[----:B------:R-:W1:Y:S01]  /*7740*/  LDSM.16.MT88.4 R16, [R220+0xb800] ;  /* 0x00b80000dc10783b */ /* 0x000e620000004200 */
[----:B------:R-:W-:-:S02]  /*7750*/  FADD.FTZ R0, R179, R0 ;  /* 0x00000000b3007221 */ /* 0x000fc40000010000 */
[----:B------:R-:W-:Y:S02]  /*7760*/  FADD.FTZ R2, R14, R2 ;  /* 0x000000020e027221 */ /* 0x000fe40000010000 */
[----:B------:R-:W-:Y:S02]  /*7770*/  FADD.FTZ R0, R5, R0 ;  /* 0x0000000005007221 */ /* 0x000fe40000010000 */
[----:B------:R-:W-:Y:S01]  /*7780*/  FADD.FTZ R2, R9, R2 ;  /* 0x0000000209027221 */ /* 0x000fe20000010000 */
[----:B------:R-:W-:Y:S01]  /*7790*/  SHF.R.U32.HI R3, RZ, 0x1f, R4 ;  /* 0x0000001fff037819 */ /* 0x000fe20000011604 */
[----:B------:R-:W-:Y:S02]  /*77a0*/  FADD.FTZ R0, R7, R0 ;  /* 0x0000000007007221 */ /* 0x000fe40000010000 */
[----:B------:R-:W-:Y:S01]  /*77b0*/  FADD.FTZ R2, R10, R2 ;  /* 0x000000020a027221 */ /* 0x000fe20000010000 */
[----:B------:R-:W-:Y:S01]  /*77c0*/  LEA.HI.SX32 R3, R4, R3, 0x1c ;  /* 0x0000000304037211 */ /* 0x000fe200078fe2ff */
[----:B------:R-:W-:-:S02]  /*77d0*/  FADD.FTZ R0, R8, R0 ;  /* 0x0000000008007221 */ /* 0x000fc40000010000 */
[----:B------:R-:W-:Y:S01]  /*77e0*/  FADD.FTZ R2, R11, R2 ;  /* 0x000000020b027221 */ /* 0x000fe20000010000 */
[----:B------:R-:W-:Y:S01]  /*77f0*/  IMNMX R3, RZ, R3, !PT ;  /* 0x00000003ff037217 */ /* 0x000fe20007800200 */
[----:B------:R-:W-:Y:S02]  /*7800*/  FADD.FTZ R0, R6, R0 ;  /* 0x0000000006007221 */ /* 0x000fe40000010000 */
[----:B------:R-:W-:Y:S02]  /*7810*/  FADD.FTZ R2, R12, R2 ;  /* 0x000000020c027221 */ /* 0x000fe40000010000 */
[----:B------:R-:W-:Y:S01]  /*7820*/  IMAD.MOV.U32 R13, RZ, RZ, R78 ;  /* 0x000000ffff0d7224 */ /* 0x000fe200078e004e */
[----:B------:R1:W-:Y:S04]  /*7830*/  STL [R1+0x10], R3 ;  /* 0x0000100301007387 */ /* 0x0003e80000100800 */
[----:B------:R1:W-:Y:S01]  /*7840*/  STL [R1+0x8], R0 ;  /* 0x0000080001007387 */ /* 0x0003e20000100800 */
[----:B------:R-:W-:-:S03]  /*7850*/  IADD3 R252, R13, -0x2, RZ ;  /* 0xfffffffe0dfc7810 */ /* 0x000fc60007ffe0ff */
[----:B------:R1:W-:Y:S01]  /*7860*/  STL [R1+0x4], R2 ;  /* 0x0000040201007387 */ /* 0x0003e20000100800 */
[----:B------:R-:W-:Y:S01]  /*7870*/  ISETP.GE.AND P0, PT, R252, R3, PT ;  /* 0x00000003fc00720c */ /* 0x000fe20003f06270 */
        /* <DEDUP_REMOVED lines=11> */
[C---:B----4-:R-:W-:Y:S08]  /*7930*/  HMMA.16816.F32 R100, R128.reuse, R104, R44 ;  /* 0x000000688064723c */ /* 0x050ff0000000182c */
        /* <DEDUP_REMOVED lines=11> */
[----:B------:R-:W2:Y:S01]  /*79f0*/  LDL R13, [R1+0x8c] ;  /* 0x00008c00010d7983 */ /* 0x000ea20000100800 */
[----:B------:R-:W-:Y:S01]  /*7a00*/  IMAD.MOV.U32 R176, RZ, RZ, R172 ;  /* 0x000000ffffb07224 */ /* 0x000fe200078e00ac */
[----:B------:R-:W-:-:S02]  /*7a10*/  MOV R175, R173 ;  /* 0x000000ad00af7202 */ /* 0x000fc40000000f00 */
[----:B------:R-:W-:Y:S01]  /*7a20*/  MOV R201, R252 ;  /* 0x000000fc00c97202 */ /* 0x000fe20000000f00 */
[----:B--2---:R-:W-:-:S05]  /*7a30*/  IMAD.IADD R0, R13, 0x1, R15 ;  /* 0x000000010d007824 */ /* 0x004fca00078e020f */
[----:B------:R1:W-:Y:S02]  /*7a40*/  STL [R1+0xc], R0 ;  /* 0x00000c0001007387 */ /* 0x0003e40000100800 */
[----:B-1----:R-:W-:-:S05]  /*7a50*/  @P2 IMAD.HI.U32 R0, R0, c[0x0][0x2c8], RZ ;  /* 0x0000b20000002a27 */ /* 0x002fca00078e00ff */
[----:B------:R-:W-:-:S05]  /*7a60*/  @P2 SHF.R.U32.HI R0, RZ, c[0x0][0x2cc], R0 ;  /* 0x0000b300ff002a19 */ /* 0x000fca0000011600 */
[----:B------:R1:W-:Y:S02]  /*7a70*/  @P2 STL [R1+0x14], R0 ;  /* 0x0000140001002387 */ /* 0x0003e40000100800 */
.L_x_1219:
[----:B------:R-:W-:Y:S04]  /*7a80*/  DEPBAR.LE SB0, 0x0 ;  /* 0x000080000000791a */ /* 0x000fe80000000000 */
[----:B------:R-:W-:Y:S01]  /*7a90*/  WARPSYNC 0xffffffff ;  /* 0xffffffff00007948 */ /* 0x000fe20003800000 */
[----:B------:R-:W-:Y:S01]  /*7aa0*/  BAR.SYNC.DEFER_BLOCKING 0x0 ;  /* 0x0000000000007b1d */ /* 0x000fe20000010000 */
[C---:B------:R-:W-:Y:S02]  /*7ab0*/  ISETP.GE.AND P0, PT, R201.reuse, RZ, PT ;  /* 0x000000ffc900720c */ /* 0x040fe40003f06270 */
[----:B------:R-:W-:Y:S02]  /*7ac0*/  MOV R196, c[0x0][0x2c4] ;  /* 0x0000b10000c47a02 */ /* 0x000fe40000000f00 */
[C---:B------:R-:W-:Y:S09]  /*7ad0*/  IADD3 R252, R201.reuse, -0x1, RZ ;  /* 0xffffffffc9fc7810 */ /* 0x040ff20007ffe0ff */
[----:B-1----:R-:W-:Y:S01]  /*7ae0*/  @P0 SHF.R.S32.HI R0, RZ, 0x1f, R201 ;  /* 0x0000001fff000819 */ /* 0x002fe200000114c9 */
[C---:B------:R-:W-:Y:S04]  /*7af0*/  @P0 IMAD.WIDE.U32 R2, R201.reuse, c[0x0][0x208], RZ ;  /* 0x00008200c9020a25 */ /* 0x040fe800078e00ff */
[----:B------:R-:W-:Y:S04]  /*7b00*/  @P0 IMAD R0, R0, c[0x0][0x208], RZ ;  /* 0x0000820000000a24 */ /* 0x000fe800078e02ff */
[----:B------:R-:W-:Y:S01]  /*7b10*/  @P0 IMAD R0, R201, c[0x0][0x20c], R0 ;  /* 0x00008300c9000a24 */ /* 0x000fe200078e0200 */
[----:B-----5:R-:W-:Y:S04]  /*7b20*/  LDSM.16.M88.4 R48, [R223] ;  /* 0x00000000df30783b */ /* 0x020fe80000000200 */
[----:B------:R-:W-:Y:S02]  /*7b30*/  @P0 IADD3 R0, R3, R0, RZ ;  /* 0x0000000003000210 */ /* 0x000fe40007ffe0ff */
[----:B------:R-:W1:Y:S03]  /*7b40*/  LDSM.16.M88.4 R8, [R216] ;  /* 0x00000000d808783b */ /* 0x000e660000000200 */
[----:B------:R-:W-:Y:S03]  /*7b50*/  @P0 IMAD R0, R0, 0x60, RZ ;  /* 0x0000006000000824 */ /* 0x000fe600078e02ff */
[----:B------:R-:W2:Y:S06]  /*7b60*/  LDSM.16.M88.4 R16, [R216+0x800] ;  /* 0x00080000d810783b */ /* 0x000eac0000000200 */
[----:B------:R-:W3:Y:S06]  /*7b70*/  LDL R174, [R1+0x30] ;  /* 0x0000300001ae7983 */ /* 0x000eec0000100800 */
[----:B------:R-:W4:Y:S06]  /*7b80*/  LDL.64 R172, [R1+0x28] ;  /* 0x0000280001ac7983 */ /* 0x000f2c0000100a00 */
[----:B------:R-:W2:Y:S06]  /*7b90*/  LDSM.16.M88.4 R24, [R216+0x1000] ;  /* 0x00100000d818783b */ /* 0x000eac0000000200 */
[----:B------:R2:W-:Y:S06]  /*7ba0*/  STL [R1+0x98], R220 ;  /* 0x000098dc01007387 */ /* 0x0005ec0000100800 */
[----:B------:R-:W2:Y:S01]  /*7bb0*/  LDSM.16.M88.4 R32, [R216+0x1800] ;  /* 0x00180000d820783b */ /* 0x000ea20000000200 */
[C---:B-1----:R-:W-:Y:S05]  /*7bc0*/  HMMA.16816.F32 R4, R48.reuse, R8, RZ ;  /* 0x000000083004723c */ /* 0x042fea00000018ff */
[----:B------:R-:W1:Y:S03]  /*7bd0*/  LDSM.16.M88.4 R40, [R216+0x2000] ;  /* 0x00200000d828783b */ /* 0x000e660000000200 */
[C---:B------:R-:W-:Y:S03]  /*7be0*/  HMMA.16816.F32 R8, R48.reuse, R10, RZ ;  /* 0x0000000a3008723c */ /* 0x040fe600000018ff */
[----:B------:R-:W1:Y:S06]  /*7bf0*/  LDSM.16.M88.4 R188, [R216+0x2800] ;  /* 0x00280000d8bc783b */ /* 0x000e6c0000000200 */
[----:B--2---:R-:W2:Y:S01]  /*7c00*/  LDL R220, [R1] ;  /* 0x0000000001dc7983 */ /* 0x004ea20000100800 */
[C---:B------:R-:W-:Y:S05]  /*7c10*/  HMMA.16816.F32 R12, R48.reuse, R16, RZ ;  /* 0x00000010300c723c */ /* 0x040fea00000018ff */
[----:B------:R-:W-:Y:S03]  /*7c20*/  LDSM.16.M88.4 R192, [R227] ;  /* 0x00000000e3c0783b */ /* 0x000fe60000000200 */
[C---:B------:R-:W-:Y:S03]  /*7c30*/  HMMA.16816.F32 R16, R48.reuse, R18, RZ ;  /* 0x000000123010723c */ /* 0x040fe600000018ff */
[----:B------:R-:W2:Y:S05]  /*7c40*/  LDL R177, [R1+0x14] ;  /* 0x0000140001b17983 */ /* 0x000eaa0000100800 */
[C---:B------:R-:W-:Y:S08]  /*7c50*/  HMMA.16816.F32 R20, R48.reuse, R24, RZ ;  /* 0x000000183014723c */ /* 0x040ff000000018ff */
[C---:B------:R-:W-:Y:S08]  /*7c60*/  HMMA.16816.F32 R24, R48.reuse, R26, RZ ;  /* 0x0000001a3018723c */ /* 0x040ff000000018ff */
[C---:B------:R-:W-:Y:S08]  /*7c70*/  HMMA.16816.F32 R28, R48.reuse, R32, RZ ;  /* 0x00000020301c723c */ /* 0x040ff000000018ff */
[C---:B------:R-:W-:Y:S08]  /*7c80*/  HMMA.16816.F32 R32, R48.reuse, R34, RZ ;  /* 0x000000223020723c */ /* 0x040ff000000018ff */
[C---:B-1----:R-:W-:Y:S08]  /*7c90*/  HMMA.16816.F32 R36, R48.reuse, R40, RZ ;  /* 0x000000283024723c */ /* 0x042ff000000018ff */
[C---:B------:R-:W-:Y:S08]  /*7ca0*/  HMMA.16816.F32 R40, R48.reuse, R42, RZ ;  /* 0x0000002a3028723c */ /* 0x040ff000000018ff */
[C---:B------:R-:W-:Y:S08]  /*7cb0*/  HMMA.16816.F32 R44, R48.reuse, R188, RZ ;  /* 0x000000bc302c723c */ /* 0x040ff000000018ff */
[----:B------:R-:W-:Y:S01]  /*7cc0*/  HMMA.16816.F32 R48, R48, R190, RZ ;  /* 0x000000be3030723c */ /* 0x000fe200000018ff */
        /* <DEDUP_REMOVED lines=9> */
[----:B------:R-:W1:Y:S03]  /*7d60*/  LDSM.16.M88.4 R192, [R248] ;  /* 0x00000000f8c0783b */ /* 0x000e660000000200 */
[----:B---3--:R-:W-:Y:S03]  /*7d70*/  @P0 MOV R179, R174 ;  /* 0x000000ae00b30202 */ /* 0x008fe60000000f00 */
[----:B------:R-:W3:Y:S01]  /*7d80*/  LDL R174, [R1+0x54] ;  /* 0x0000540001ae7983 */ /* 0x000ee20000100800 */
[C---:B-1----:R-:W-:Y:S04]  /*7d90*/  HMMA.16816.F32 R28, R188.reuse, R192, R28 ;  /* 0x000000c0bc1c723c */ /* 0x042fe8000000181c */
[----:B----4-:R-:W-:Y:S04]  /*7da0*/  @P0 IMAD.MOV.U32 R178, RZ, RZ, R172 ;  /* 0x000000ffffb20224 */ /* 0x010fe800078e00ac */
[----:B------:R-:W-:Y:S01]  /*7db0*/  @P0 IMAD.WIDE.U32 R178, R2, 0x60, R178 ;  /* 0x0000006002b20825 */ /* 0x000fe200078e00b2 */
[C---:B------:R-:W-:Y:S01]  /*7dc0*/  HMMA.16816.F32 R32, R188.reuse, R194, R32 ;  /* 0x000000c2bc20723c */ /* 0x040fe20000001820 */
[----:B------:R-:W1:Y:S02]  /*7dd0*/  LDSM.16.M88.4 R192, [R247] ;  /* 0x00000000f7c0783b */ /* 0x000e640000000200 */
[----:B------:R-:W-:Y:S01]  /*7de0*/  @P0 IMAD.SHL.U32 R172, R178, 0x2, RZ ;  /* 0x00000002b2ac0824 */ /* 0x000fe200078e00ff */
[----:B------:R-:W-:Y:S04]  /*7df0*/  @P0 IADD3 R0, R179, R0, RZ ;  /* 0x00000000b3000210 */ /* 0x000fe80007ffe0ff */
[----:B------:R-:W-:Y:S04]  /*7e00*/  @P0 IADD3 R2, P1, R172, c[0x0][0x1f8], RZ ;  /* 0x00007e00ac020a10 */ /* 0x000fe80007f3e0ff */
[----:B------:R-:W-:Y:S02]  /*7e10*/  @P0 SHF.L.U64.HI R0, R178, 0x1, R0 ;  /* 0x00000001b2000819 */ /* 0x000fe40000010200 */
[----:B------:R-:W-:Y:S02]  /*7e20*/  @P0 IADD3 R178, P2, R172, 0x80, RZ ;  /* 0x00000080acb20810 */ /* 0x000fe40007f5e0ff */
[----:B------:R-:W-:Y:S02]  /*7e30*/  @P0 IADD3.X R3, R0, c[0x0][0x1fc], RZ, P1, !PT ;  /* 0x00007f0000030a10 */ /* 0x000fe40000ffe4ff */
[----:B------:R-:W-:Y:S04]  /*7e40*/  @P0 IADD3 R178, P1, R178, c[0x0][0x1f8], RZ ;  /* 0x00007e00b2b20a10 */ /* 0x000fe80007f3e0ff */
[--C-:B------:R-:W-:Y:S02]  /*7e50*/  @P0 IADD3.X R179, RZ, c[0x0][0x1fc], R0.reuse, P1, P2 ;  /* 0x00007f00ffb30a10 */ /* 0x100fe40000fe4400 */
[C---:B--2---:R-:W-:Y:S02]  /*7e60*/  LOP3.LUT P4, RZ, R220.reuse, 0x2, RZ, 0xc0, !PT ;  /* 0x00000002dcff7812 */ /* 0x044fe4000788c0ff */
[----:B------:R-:W-:Y:S01]  /*7e70*/  LOP3.LUT P3, RZ, R220, 0x1, RZ, 0xc0, !PT ;  /* 0x00000001dcff7812 */ /* 0x000fe2000786c0ff */
[C---:B-1----:R-:W-:Y:S08]  /*7e80*/  HMMA.16816.F32 R36, R188.reuse, R192, R36 ;  /* 0x000000c0bc24723c */ /* 0x042ff00000001824 */
[C---:B------:R-:W-:Y:S01]  /*7e90*/  HMMA.16816.F32 R40, R188.reuse, R194, R40 ;  /* 0x000000c2bc28723c */ /* 0x040fe20000001828 */
[----:B------:R-:W1:Y:S06]  /*7ea0*/  LDSM.16.M88.4 R192, [R246] ;  /* 0x00000000f6c0783b */ /* 0x000e6c0000000200 */
[----:B------:R-:W-:Y:S01]  /*7eb0*/  @!PT LDS RZ, [RZ] ;  /* 0x00000000fffff984 */ /* 0x000fe20000000800 */
[----:B------:R-:W-:Y:S01]  /*7ec0*/  @!PT LDS RZ, [RZ] ;  /* 0x00000000fffff984 */ /* 0x000fe20000000800 */
[----:B------:R-:W-:Y:S01]  /*7ed0*/  @!PT LDS RZ, [RZ] ;  /* 0x00000000fffff984 */ /* 0x000fe20000000800 */
[----:B------:R2:W-:Y:S06]  /*7ee0*/  @P0 LDGSTS.E.BYPASS.LTC128B.128 [R251+0x100], [R2.64], !P4 ;  /* 0x0010000002fb0fae */ /* 0x0005ec000e101d48 */
[----:B------:R4:W-:Y:S02]  /*7ef0*/  @P0 LDGSTS.E.BYPASS.LTC128B.128 [R251+0x3100], [R178.64], !P3 ;  /* 0x03100000b2fb0fae */ /* 0x0009e4000d901d48 */
[----:B----4-:R-:W-:Y:S01]  /*7f00*/  @P0 IADD3 R178, P2, R172, 0x100, RZ ;  /* 0x00000100acb20810 */ /* 0x010fe20007f5e0ff */
[C---:B-1----:R-:W-:Y:S03]  /*7f10*/  HMMA.16816.F32 R44, R188.reuse, R192, R44 ;  /* 0x000000c0bc2c723c */ /* 0x042fe6000000182c */
[----:B------:R-:W-:Y:S04]  /*7f20*/  @P0 IADD3 R178, P1, R178, c[0x0][0x1f8], RZ ;  /* 0x00007e00b2b20a10 */ /* 0x000fe80007f3e0ff */
[--C-:B------:R-:W-:Y:S01]  /*7f30*/  @P0 IADD3.X R179, RZ, c[0x0][0x1fc], R0.reuse, P1, P2 ;  /* 0x00007f00ffb30a10 */ /* 0x100fe20000fe4400 */
[----:B------:R-:W-:Y:S04]  /*7f40*/  HMMA.16816.F32 R48, R188, R194, R48 ;  /* 0x000000c2bc30723c */ /* 0x000fe80000001830 */
[----:B------:R-:W-:Y:S01]  /*7f50*/  @P0 IADD3 R172, P2, R172, 0x180, RZ ;  /* 0x00000180acac0810 */ /* 0x000fe20007f5e0ff */
[----:B------:R1:W-:Y:S03]  /*7f60*/  @P0 LDGSTS.E.BYPASS.LTC128B.128 [R251+0x6100], [R178.64], !P6 ;  /* 0x06100000b2fb0fae */ /* 0x0003e6000f101d48 */
[----:B------:R-:W-:Y:S04]  /*7f70*/  @P0 IADD3 R172, P1, R172, c[0x0][0x1f8], RZ ;  /* 0x00007e00acac0a10 */ /* 0x000fe80007f3e0ff */
[----:B------:R-:W-:Y:S01]  /*7f80*/  @P0 IADD3.X R173, RZ, c[0x0][0x1fc], R0, P1, P2 ;  /* 0x00007f00ffad0a10 */ /* 0x000fe20000fe4400 */
[----:B------:R-:W-:Y:S04]  /*7f90*/  @P0 IMAD.MOV.U32 R0, RZ, RZ, c[0x0][0x208] ;  /* 0x00008200ff000624 */ /* 0x000fe800078e00ff */
[----:B------:R4:W-:Y:S02]  /*7fa0*/  @P0 LDGSTS.E.BYPASS.LTC128B.128 [R251+0x9100], [R172.64], !P5 ;  /* 0x09100000acfb0fae */ /* 0x0009e4000e901d48 */
[C---:B----4-:R-:W-:Y:S01]  /*7fb0*/  @P0 IMAD.SHL.U32 R172, R0.reuse, 0x40, RZ ;  /* 0x0000004000ac0824 */ /* 0x050fe200078e00ff */
[----:B------:R-:W-:Y:S04]  /*7fc0*/  @P0 MOV R173, 0x6 ;  /* 0x0000000600ad0802 */ /* 0x000fe80000000f00 */
[----:B------:R-:W-:Y:S02]  /*7fd0*/  @P0 SHF.L.U64.HI R0, R0, R173, c[0x0][0x20c] ;  /* 0x0000830000000619 */ /* 0x000fe400000102ad */
[----:B--2---:R-:W-:Y:S04]  /*7fe0*/  @P0 IADD3 R2, P1, R2, R172, RZ ;  /* 0x000000ac02020210 */ /* 0x004fe80007f3e0ff */
[----:B------:R-:W-:Y:S02]  /*7ff0*/  @P0 IADD3.X R3, R3, R0, RZ, P1, !PT ;  /* 0x0000000003030210 */ /* 0x000fe40000ffe4ff */
[----:B------:R-:W-:Y:S03]  /*8000*/  @P0 IADD3 R172, P1, R172, R2, RZ ;  /* 0x00000002acac0210 */ /* 0x000fe60007f3e0ff */
[----:B------:R2:W-:Y:S02]  /*8010*/  @P0 LDGSTS.E.BYPASS.LTC128B.128 [R251+0x1100], [R2.64], !P4 ;  /* 0x0110000002fb0fae */ /* 0x0005e4000e101d48 */
[----:B------:R-:W-:Y:S01]  /*8020*/  @P0 IMAD.X R173, R0, 0x1, R3, P1 ;  /* 0x0000000100ad0824 */ /* 0x000fe200008e0603 */
[----:B------:R-:W-:Y:S03]  /*8030*/  ISETP.NE.AND P1, PT, R196, 0x1, PT ;  /* 0x00000001c400780c */ /* 0x000fe60003f25270 */
[----:B------:R2:W-:Y:S06]  /*8040*/  @P0 LDGSTS.E.BYPASS.LTC128B.128 [R251+0x4100], [R2.64+0x80], !P3 ;  /* 0x0410008002fb0fae */ /* 0x0005ec000d901d48 */
[----:B------:R2:W-:Y:S06]  /*8050*/  @P0 LDGSTS.E.BYPASS.LTC128B.128 [R251+0x7100], [R2.64+0x100], !P6 ;  /* 0x0710010002fb0fae */ /* 0x0005ec000f101d48 */
[----:B------:R2:W-:Y:S06]  /*8060*/  @P0 LDGSTS.E.BYPASS.LTC128B.128 [R251+0xa100], [R2.64+0x180], !P5 ;  /* 0x0a10018002fb0fae */ /* 0x0005ec000e901d48 */
[----:B------:R4:W-:Y:S06]  /*8070*/  @P0 LDGSTS.E.BYPASS.LTC128B.128 [R251+0x2100], [R172.64], !P4 ;  /* 0x02100000acfb0fae */ /* 0x0009ec000e101d48 */
[----:B------:R4:W-:Y:S06]  /*8080*/  @P0 LDGSTS.E.BYPASS.LTC128B.128 [R251+0x5100], [R172.64+0x80], !P3 ;  /* 0x05100080acfb0fae */ /* 0x0009ec000d901d48 */
[----:B------:R4:W-:Y:S06]  /*8090*/  @P0 LDGSTS.E.BYPASS.LTC128B.128 [R251+0x8100], [R172.64+0x100], !P6 ;  /* 0x08100100acfb0fae */ /* 0x0009ec000f101d48 */
[----:B------:R4:W-:Y:S06]  /*80a0*/  @P0 LDGSTS.E.BYPASS.LTC128B.128 [R251+0xb100], [R172.64+0x180], !P5 ;  /* 0x0b100180acfb0fae */ /* 0x0009ec000e901d48 */
[----:B------:R-:W-:Y:S06]  /*80b0*/  LDSM.16.M88.4 R188, [R226] ;  /* 0x00000000e2bc783b */ /* 0x000fec0000000200 */
[----:B------:R-:W1:Y:S06]  /*80c0*/  LDSM.16.M88.4 R192, [R222] ;  /* 0x00000000dec0783b */ /* 0x000e6c0000000200 */
[----:B------:R-:W0:Y:S06]  /*80d0*/  LDGDEPBAR ;  /* 0x00000000000079af */ /* 0x000e2c0000000000 */
[----:B------:R1:W2:Y:S02]  /*80e0*/  LDL R0, [R1+0xc] ;  /* 0x00000c0001007983 */ /* 0x0002a40000100800 */
        /* <DEDUP_REMOVED lines=17> */
[----:B------:R-:W-:Y:S06]  /*8200*/  LDSM.16.M88.4 R188, [R225] ;  /* 0x00000000e1bc783b */ /* 0x000fec0000000200 */
[----:B------:R-:W1:Y:S01]  /*8210*/  LDSM.16.M88.4 R192, [R219] ;  /* 0x00000000dbc0783b */ /* 0x000e620000000200 */
[----:B--2---:R-:W-:Y:S05]  /*8220*/  @P1 MOV R0, R177 ;  /* 0x000000b100001202 */ /* 0x004fea0000000f00 */
[----:B------:R-:W2:Y:S06]  /*8230*/  SHFL.IDX PT, R2, R0, RZ, 0x1c1f ;  /* 0x001c1fff00027589 */ /* 0x000eac00000e0000 */
[----:B------:R2:W3:Y:S01]  /*8240*/  SHFL.IDX PT, R3, R0, 0x1, 0x1c1f ;  /* 0x003c1f0000037f89 */ /* 0x0004e200000e0000 */
[C---:B-1----:R-:W-:Y:S03]  /*8250*/  HMMA.16816.F32 R4, R188.reuse, R192, R4 ;  /* 0x000000c0bc04723c */ /* 0x042fe60000001804 */
[----:B--2---:R-:W-:Y:S05]  /*8260*/  IMAD R0, R201, -0x60, RZ ;  /* 0xffffffa0c9007824 */ /* 0x004fea00078e02ff */
[C---:B------:R-:W-:Y:S01]  /*8270*/  HMMA.16816.F32 R8, R188.reuse, R194, R8 ;  /* 0x000000c2bc08723c */ /* 0x040fe20000001808 */
[----:B------:R-:W1:Y:S03]  /*8280*/  LDSM.16.M88.4 R192, [R219+0x800] ;  /* 0x00080000dbc0783b */ /* 0x000e660000000200 */
[----:B---3--:R-:W-:Y:S04]  /*8290*/  IADD3 R0, -R174, 0x1, R0 ;  /* 0x00000001ae007810 */ /* 0x008fe80007ffe100 */
[----:B------:R-:W-:Y:S04]  /*82a0*/  IADD3 R0, R0, c[0x0][0x1d0], RZ ;  /* 0x0000740000007a10 */ /* 0x000fe80007ffe0ff */
[----:B------:R-:W-:Y:S05]  /*82b0*/  IADD3 R0, R0, -c[0x0][0x168], RZ ;  /* 0x80005a0000007a10 */ /* 0x000fea0007ffe0ff */
[C---:B------:R-:W-:Y:S01]  /*82c0*/  IMAD.IADD R2, R0.reuse, 0x1, R2 ;  /* 0x0000000100027824 */ /* 0x040fe200078e0202 */
[----:B------:R-:W-:Y:S04]  /*82d0*/  IADD3 R0, R0, R3, RZ ;  /* 0x0000000300007210 */ /* 0x000fe80007ffe0ff */
[----:B------:R-:W-:Y:S02]  /*82e0*/  ISETP.GT.AND P1, PT, R0, RZ, PT ;  /* 0x000000ff0000720c */ /* 0x000fe40003f24270 */
[C---:B------:R-:W-:Y:S02]  /*82f0*/  ISETP.GT.AND P2, PT, R2.reuse, 0x1, PT ;  /* 0x000000010200780c */ /* 0x040fe40003f44270 */
[----:B------:R-:W-:Y:S01]  /*8300*/  ISETP.GT.AND P0, PT, R2, RZ, PT ;  /* 0x000000ff0200720c */ /* 0x000fe20003f04270 */
        /* <DEDUP_REMOVED lines=14> */
[----:B------:R-:W-:Y:S06]  /*83f0*/  LDSM.16.M88.4 R188, [R223+0x4000] ;  /* 0x00400000dfbc783b */ /* 0x000fec0000000200 */
[----:B------:R-:W1:Y:S02]  /*8400*/  LDSM.16.M88.4 R192, [R216+0x3000] ;  /* 0x00300000d8c0783b */ /* 0x000e640000000200 */
        /* <DEDUP_REMOVED lines=18> */
[----:B------:R-:W1:Y:S02]  /*8530*/  LDSM.16.M88.4 R192, [R245] ;  /* 0x00000000f5c0783b */ /* 0x000e640000000200 */
        /* <DEDUP_REMOVED lines=192> */
[----:B------:R-:W1:Y:S11]  /*9140*/  LDSM.16.M88.4 R192, [R219+0x9800] ;  /* 0x00980000dbc0783b */ /* 0x000e760000000200 */
[----:B------:R-:W-:Y:S04]  /*9150*/  @!UPT UIADD3 URZ, URZ, URZ, URZ ;  /* 0x0000003f3f3ff290 */ /* 0x000fe8000fffe03f */
[----:B------:R-:W-:Y:S02]  /*9160*/  FSEL R179, R5, -INF , P2 ;  /* 0xff80000005b37808 */ /* 0x000fe40001000000 */
[----:B------:R-:W-:Y:S02]  /*9170*/  FSEL R177, R6, -INF , P1 ;  /* 0xff80000006b17808 */ /* 0x000fe40000800000 */
[----:B------:R-:W-:Y:S02]  /*9180*/  ISETP.GT.AND P1, PT, R2, 0x8, PT ;  /* 0x000000080200780c */ /* 0x000fe40003f24270 */
[----:B------:R-:W-:Y:S02]  /*9190*/  FSEL R178, R4, -INF , P0 ;  /* 0xff80000004b27808 */ /* 0x000fe40000000000 */
[----:B------:R-:W-:Y:S02]  /*91a0*/  ISETP.GT.AND P0, PT, R0, 0x1, PT ;  /* 0x000000010000780c */ /* 0x000fe40003f04270 */
[----:B------:R-:W-:Y:S02]  /*91b0*/  FMNMX.FTZ R3, R177, R176, !PT ;  /* 0x000000b0b1037209 */ /* 0x000fe40007810000 */
[----:B----4-:R-:W-:Y:S02]  /*91c0*/  FMNMX.FTZ R173, R178, R175, !PT ;  /* 0x000000afb2ad7209 */ /* 0x010fe40007810000 */
[C---:B------:R-:W-:Y:S02]  /*91d0*/  ISETP.GT.AND P2, PT, R2.reuse, 0x39, PT ;  /* 0x000000390200780c */ /* 0x040fe40003f44270 */
[----:B------:R-:W-:Y:S01]  /*91e0*/  FMNMX.FTZ R173, R179, R173, !PT ;  /* 0x000000adb3ad7209 */ /* 0x000fe20007810000 */
        /* <DEDUP_REMOVED lines=8> */
[----:B------:R-:W1:Y:S11]  /*9270*/  LDSM.16.M88.4 R192, [R219+0xb000] ;  /* 0x00b00000dbc0783b */ /* 0x000e760000000200 */
[----:B------:R-:W-:Y:S11]  /*9280*/  @!UPT UIADD3 URZ, URZ, URZ, URZ ;  /* 0x0000003f3f3ff290 */ /* 0x000ff6000fffe03f */
[----:B------:R-:W-:Y:S01]  /*9290*/  @!UPT UIADD3 URZ, URZ, URZ, URZ ;  /* 0x0000003f3f3ff290 */ /* 0x000fe2000fffe03f */
[----:B------:R-:W-:Y:S02]  /*92a0*/  FSEL R213, R33, -INF , P2 ;  /* 0xff80000021d57808 */ /* 0x000fe40001000000 */
[C---:B------:R-:W-:Y:S01]  /*92b0*/  ISETP.GT.AND P2, PT, R2.reuse, 0x41, PT ;  /* 0x000000410200780c */ /* 0x040fe20003f44270 */
[C---:B-1----:R-:W-:Y:S08]  /*92c0*/  HMMA.16816.F32 R36, R188.reuse, R192, R36 ;  /* 0x000000c0bc24723c */ /* 0x042ff00000001824 */
[C---:B------:R-:W-:Y:S01]  /*92d0*/  HMMA.16816.F32 R40, R188.reuse, R194, R40 ;  /* 0x000000c2bc28723c */ /* 0x040fe20000001828 */
[----:B------:R-:W1:Y:S01]  /*92e0*/  LDSM.16.M88.4 R192, [R219+0xb800] ;  /* 0x00b80000dbc0783b */ /* 0x000e620000000200 */
[----:B------:R-:W-:Y:S05]  /*92f0*/  DEPBAR.LE SB0, 0x0 ;  /* 0x000080000000791a */ /* 0x000fea0000000000 */
[----:B------:R-:W-:Y:S09]  /*9300*/  BAR.SYNC.DEFER_BLOCKING 0x0 ;  /* 0x0000000000007b1d */ /* 0x000ff20000010000 */
[----:B------:R-:W-:Y:S02]  /*9310*/  FSEL R37, R37, -INF , P2 ;  /* 0xff80000025257808 */ /* 0x000fe40001000000 */
[----:B------:R-:W-:Y:S06]  /*9320*/  ISETP.GT.AND P2, PT, R2, 0x49, PT ;  /* 0x000000490200780c */ /* 0x000fec0003f44270 */
[----:B------:R-:W-:Y:S02]  /*9330*/  FSEL R41, R41, -INF , P2 ;  /* 0xff80000029297808 */ /* 0x000fe40001000000 */
[----:B------:R-:W-:Y:S11]  /*9340*/  ISETP.GE.AND P2, PT, R201, 0x1, PT ;  /* 0x00000001c900780c */ /* 0x000ff60003f46270 */
[----:B------:R-:W-:Y:S02]  /*9350*/  @!UPT UIADD3 URZ, URZ, URZ, URZ ;  /* 0x0000003f3f3ff290 */ /* 0x000fe4000fffe03f */
[----:B------:R-:W-:Y:S01]  /*9360*/  @P2 SHF.R.S32.HI R6, RZ, 0x1f, R252 ;  /* 0x0000001fff062819 */ /* 0x000fe200000114fc */
[C---:B-1----:R-:W-:Y:S05]  /*9370*/  HMMA.16816.F32 R44, R188.reuse, R192, R44 ;  /* 0x000000c0bc2c723c */ /* 0x042fea000000182c */
[----:B------:R-:W-:Y:S03]  /*9380*/  @P2 IMAD R6, R6, c[0x0][0x1e0], RZ ;  /* 0x0000780006062a24 */ /* 0x000fe600078e02ff */
[----:B------:R-:W-:Y:S01]  /*9390*/  HMMA.16816.F32 R48, R188, R194, R48 ;  /* 0x000000c2bc30723c */ /* 0x000fe20000001830 */
[----:B------:R-:W2:Y:S06]  /*93a0*/  LDL R191, [R1+0x18] ;  /* 0x0000180001bf7983 */ /* 0x000eac0000100800 */
[----:B------:R-:W-:Y:S02]  /*93b0*/  FSEL R188, R7, -INF , P0 ;  /* 0xff80000007bc7808 */ /* 0x000fe40000000000 */
[----:B------:R-:W-:Y:S03]  /*93c0*/  ISETP.GT.AND P0, PT, R2, 0x9, PT ;  /* 0x000000090200780c */ /* 0x000fe60003f04270 */
[----:B------:R-:W-:Y:S02]  /*93d0*/  FSEL R189, R8, -INF , P1 ;  /* 0xff80000008bd7808 */ /* 0x000fe40000800000 */
[----:B------:R-:W-:Y:S02]  /*93e0*/  FSEL R190, R9, -INF , P0 ;  /* 0xff80000009be7808 */ /* 0x000fe40000000000 */
[----:B------:R-:W3:Y:S01]  /*93f0*/  LDL.64 R8, [R1+0x20] ;  /* 0x0000200001087983 */ /* 0x000ee20000100a00 */
[C---:B------:R-:W-:Y:S02]  /*9400*/  ISETP.GT.AND P0, PT, R0.reuse, 0x9, PT ;  /* 0x000000090000780c */ /* 0x040fe40003f04270 */
[----:B------:R-:W-:Y:S02]  /*9410*/  ISETP.GT.AND P1, PT, R0, 0x8, PT ;  /* 0x000000080000780c */ /* 0x000fe40003f24270 */
[----:B------:R-:W-:Y:S02]  /*9420*/  FSEL R192, R11, -INF , P0 ;  /* 0xff8000000bc07808 */ /* 0x000fe40000000000 */
[----:B------:R-:W-:Y:S01]  /*9430*/  FSEL R10, R10, -INF , P1 ;  /* 0xff8000000a0a7808 */ /* 0x000fe20000800000 */
[----:B------:R-:W4:Y:S01]  /*9440*/  LDL.LU R11, [R1+0x4] ;  /* 0x00000400010b7983 */ /* 0x000f220000300800 */
[C---:B------:R-:W-:Y:S02]  /*9450*/  ISETP.GT.AND P1, PT, R2.reuse, 0x10, PT ;  /* 0x000000100200780c */ /* 0x040fe40003f24270 */
[----:B------:R-:W-:Y:S02]  /*9460*/  ISETP.GT.AND P0, PT, R2, 0x11, PT ;  /* 0x000000110200780c */ /* 0x000fe40003f04270 */
[----:B------:R-:W-:Y:S02]  /*9470*/  FMNMX.FTZ R3, R188, R3, !PT ;  /* 0x00000003bc037209 */ /* 0x000fe40007810000 */
[----:B------:R-:W-:Y:S02]  /*9480*/  FSEL R193, R12, -INF , P1 ;  /* 0xff8000000cc17808 */ /* 0x000fe40000800000 */
[----:B------:R-:W-:Y:S02]  /*9490*/  FSEL R194, R13, -INF , P0 ;  /* 0xff8000000dc27808 */ /* 0x000fe40000000000 */
[----:B------:R-:W-:Y:S02]  /*94a0*/  ISETP.GT.AND P0, PT, R0, 0x11, PT ;  /* 0x000000110000780c */ /* 0x000fe40003f04270 */
[----:B------:R-:W-:Y:S02]  /*94b0*/  FMNMX.FTZ R3, R10, R3, !PT ;  /* 0x000000030a037209 */ /* 0x000fe40007810000 */
        /* <DEDUP_REMOVED lines=10> */
[C---:B------:R-:W-:Y:S02]  /*9560*/  ISETP.GT.AND P1, PT, R0.reuse, 0x18, PT ;  /* 0x000000180000780c */ /* 0x040fe40003f24270 */
[----:B------:R-:W-:Y:S02]  /*9570*/  ISETP.GT.AND P0, PT, R0, 0x19, PT ;  /* 0x000000190000780c */ /* 0x000fe40003f04270 */
[----:B------:R-:W-:Y:S02]  /*9580*/  FMNMX.FTZ R3, R195, R3, !PT ;  /* 0x00000003c3037209 */ /* 0x000fe40007810000 */
[----:B------:R-:W-:Y:S02]  /*9590*/  FMNMX.FTZ R173, R193, R173, !PT ;  /* 0x000000adc1ad7209 */ /* 0x000fe40007810000 */
[----:B------:R-:W-:Y:S02]  /*95a0*/  FSEL R199, R18, -INF , P1 ;  /* 0xff80000012c77808 */ /* 0x000fe40000800000 */
[----:B------:R-:W-:Y:S02]  /*95b0*/  FSEL R200, R19, -INF , P0 ;  /* 0xff80000013c87808 */ /* 0x000fe40000000000 */
[----:B------:R-:W-:Y:S02]  /*95c0*/  FMNMX.FTZ R3, R196, R3, !PT ;  /* 0x00000003c4037209 */ /* 0x000fe40007810000 */
[C---:B------:R-:W-:Y:S02]  /*95d0*/  ISETP.GT.AND P1, PT, R2.reuse, 0x20, PT ;  /* 0x000000200200780c */ /* 0x040fe40003f24270 */
[----:B------:R-:W-:Y:S02]  /*95e0*/  ISETP.GT.AND P0, PT, R2, 0x21, PT ;  /* 0x000000210200780c */ /* 0x000fe40003f04270 */
[----:B------:R-:W-:Y:S02]  /*95f0*/  FMNMX.FTZ R173, R194, R173, !PT ;  /* 0x000000adc2ad7209 */ /* 0x000fe40007810000 */
[----:B------:R-:W-:Y:S02]  /*9600*/  FSEL R202, R20, -INF , P1 ;  /* 0xff80000014ca7808 */ /* 0x000fe40000800000 */
[C---:B------:R-:W-:Y:S02]  /*9610*/  ISETP.GT.AND P1, PT, R0.reuse, 0x20, PT ;  /* 0x000000200000780c */ /* 0x040fe40003f24270 */
[----:B------:R-:W-:Y:S02]  /*9620*/  FSEL R203, R21, -INF , P0 ;  /* 0xff80000015cb7808 */ /* 0x000fe40000000000 */
[----:B------:R-:W-:Y:S02]  /*9630*/  ISETP.GT.AND P0, PT, R0, 0x21, PT ;  /* 0x000000210000780c */ /* 0x000fe40003f04270 */
[----:B------:R-:W-:Y:S02]  /*9640*/  FMNMX.FTZ R3, R199, R3, !PT ;  /* 0x00000003c7037209 */ /* 0x000fe40007810000 */
        /* <DEDUP_REMOVED lines=8> */
[----:B------:R-:W-:Y:S02]  /*96d0*/  ISETP.GT.AND P1, PT, R0, 0x28, PT ;  /* 0x000000280000780c */ /* 0x000fe40003f24270 */
[----:B------:R-:W-:Y:S02]  /*96e0*/  FSEL R207, R25, -INF , P0 ;  /* 0xff80000019cf7808 */ /* 0x000fe40000000000 */
[----:B------:R-:W-:Y:S02]  /*96f0*/  FMNMX.FTZ R3, R204, R3, !PT ;  /* 0x00000003cc037209 */ /* 0x000fe40007810000 */
[----:B------:R-:W-:Y:S02]  /*9700*/  ISETP.GT.AND P0, PT, R0, 0x29, PT ;  /* 0x000000290000780c */ /* 0x000fe40003f04270 */
[----:B------:R-:W-:Y:S02]  /*9710*/  FMNMX.FTZ R173, R202, R173, !PT ;  /* 0x000000adcaad7209 */ /* 0x000fe40007810000 */
[----:B------:R-:W-:Y:S02]  /*9720*/  FSEL R208, R26, -INF , P1 ;  /* 0xff8000001ad07808 */ /* 0x000fe40000800000 */
[----:B------:R-:W-:Y:S02]  /*9730*/  FMNMX.FTZ R3, R205, R3, !PT ;  /* 0x00000003cd037209 */ /* 0x000fe40007810000 */
[----:B------:R-:W-:Y:S02]  /*9740*/  FSEL R209, R27, -INF , P0 ;  /* 0xff8000001bd17808 */ /* 0x000fe40000000000 */
[C---:B------:R-:W-:Y:S02]  /*9750*/  ISETP.GT.AND P1, PT, R2.reuse, 0x30, PT ;  /* 0x000000300200780c */ /* 0x040fe40003f24270 */
[----:B------:R-:W-:Y:S02]  /*9760*/  ISETP.GT.AND P0, PT, R2, 0x31, PT ;  /* 0x000000310200780c */ /* 0x000fe40003f04270 */
[----:B------:R-:W-:Y:S02]  /*9770*/  FMNMX.FTZ R173, R203, R173, !PT ;  /* 0x000000adcbad7209 */ /* 0x000fe40007810000 */
[----:B------:R-:W-:Y:S02]  /*9780*/  FMNMX.FTZ R3, R208, R3, !PT ;  /* 0x00000003d0037209 */ /* 0x000fe40007810000 */
[----:B------:R-:W-:Y:S02]  /*9790*/  FSEL R211, R28, -INF , P1 ;  /* 0xff8000001cd37808 */ /* 0x000fe40000800000 */
[----:B------:R-:W-:Y:S02]  /*97a0*/  FSEL R29, R29, -INF , P0 ;  /* 0xff8000001d1d7808 */ /* 0x000fe40000000000 */
[C---:B------:R-:W-:Y:S02]  /*97b0*/  ISETP.GT.AND P1, PT, R0.reuse, 0x30, PT ;  /* 0x000000300000780c */ /* 0x040fe40003f24270 */
[----:B------:R-:W-:Y:S02]  /*97c0*/  ISETP.GT.AND P0, PT, R0, 0x31, PT ;  /* 0x000000310000780c */ /* 0x000fe40003f04270 */
[----:B------:R-:W-:Y:S02]  /*97d0*/  FMNMX.FTZ R173, R206, R173, !PT ;  /* 0x000000adcead7209 */ /* 0x000fe40007810000 */
[----:B------:R-:W-:Y:S02]  /*97e0*/  FSEL R30, R30, -INF , P1 ;  /* 0xff8000001e1e7808 */ /* 0x000fe40000800000 */
[----:B------:R-:W-:Y:S02]  /*97f0*/  FSEL R31, R31, -INF , P0 ;  /* 0xff8000001f1f7808 */ /* 0x000fe40000000000 */
[----:B------:R-:W-:Y:S02]  /*9800*/  ISETP.GT.AND P0, PT, R2, 0x38, PT ;  /* 0x000000380200780c */ /* 0x000fe40003f04270 */
[----:B------:R-:W-:Y:S02]  /*9810*/  FMNMX.FTZ R3, R209, R3, !PT ;  /* 0x00000003d1037209 */ /* 0x000fe40007810000 */
[----:B------:R-:W-:Y:S02]  /*9820*/  FMNMX.FTZ R173, R207, R173, !PT ;  /* 0x000000adcfad7209 */ /* 0x000fe40007810000 */
[----:B------:R-:W-:Y:S02]  /*9830*/  FSEL R214, R32, -INF , P0 ;  /* 0xff80000020d67808 */ /* 0x000fe40000000000 */
[----:B------:R-:W-:Y:S02]  /*9840*/  FMNMX.FTZ R3, R30, R3, !PT ;  /* 0x000000031e037209 */ /* 0x000fe40007810000 */
        /* <DEDUP_REMOVED lines=21> */
[----:B------:R-:W-:Y:S02]  /*99a0*/  ISETP.GT.AND P1, PT, R0, 0x48, PT ;  /* 0x000000480000780c */ /* 0x000fe40003f24270 */
        /* <DEDUP_REMOVED lines=14> */
[----:B------:R-:W-:Y:S02]  /*9a90*/  FSEL R212, R48, -INF , P1 ;  /* 0xff80000030d47808 */ /* 0x000fe40000800000 */
[----:B------:R-:W-:Y:S02]  /*9aa0*/  ISETP.GT.AND P0, PT, R0, 0x51, PT ;  /* 0x000000510000780c */ /* 0x000fe40003f04270 */
        /* <DEDUP_REMOVED lines=8> */
[----:B------:R-:W-:Y:S02]  /*9b30*/  ISETP.GT.AND P0, PT, R0, 0x59, PT ;  /* 0x000000590000780c */ /* 0x000fe40003f04270 */
[----:B------:R-:W-:Y:S02]  /*9b40*/  FSEL R50, R50, -INF , P1 ;  /* 0xff80000032327808 */ /* 0x000fe40000800000 */
[----:B------:R-:W-:Y:S02]  /*9b50*/  FMNMX.FTZ R0, R47, R2, !PT ;  /* 0x000000022f007209 */ /* 0x000fe40007810000 */
[----:B------:R-:W-:Y:S02]  /*9b60*/  FMNMX.FTZ R173, R45, R173, !PT ;  /* 0x000000ad2dad7209 */ /* 0x000fe40007810000 */
[----:B------:R-:W-:Y:S02]  /*9b70*/  FSEL R174, R51, -INF , P0 ;  /* 0xff80000033ae7808 */ /* 0x000fe40000000000 */
[----:B------:R-:W-:Y:S02]  /*9b80*/  FMNMX.FTZ R0, R50, R0, !PT ;  /* 0x0000000032007209 */ /* 0x000fe40007810000 */
[----:B------:R-:W-:Y:S02]  /*9b90*/  FMNMX.FTZ R173, R212, R173, !PT ;  /* 0x000000add4ad7209 */ /* 0x000fe40007810000 */
[----:B------:R-:W-:Y:S02]  /*9ba0*/  FMNMX.FTZ R0, R174, R0, !PT ;  /* 0x00000000ae007209 */ /* 0x000fe40007810000 */
[----:B------:R-:W-:Y:S03]  /*9bb0*/  FMNMX.FTZ R173, R210, R173, !PT ;  /* 0x000000add2ad7209 */ /* 0x000fe60007810000 */
[----:B------:R-:W1:Y:S06]  /*9bc0*/  SHFL.BFLY PT, R2, R0, 0x2, 0x1f ;  /* 0x0c401f0000027f89 */ /* 0x000e6c00000e0000 */
[----:B------:R-:W1:Y:S02]  /*9bd0*/  SHFL.BFLY PT, R3, R173, 0x2, 0x1f ;  /* 0x0c401f00ad037f89 */ /* 0x000e6400000e0000 */
[----:B-1----:R-:W-:Y:S02]  /*9be0*/  FMNMX.FTZ R0, R0, R2, !PT ;  /* 0x0000000200007209 */ /* 0x002fe40007810000 */
[----:B------:R-:W-:Y:S03]  /*9bf0*/  FMNMX.FTZ R173, R173, R3, !PT ;  /* 0x00000003adad7209 */ /* 0x000fe60007810000 */
[----:B------:R-:W1:Y:S01]  /*9c00*/  SHFL.BFLY PT, R3, R0, 0x1, 0x1f ;  /* 0x0c201f0000037f89 */ /* 0x000e6200000e0000 */
[----:B--2---:R-:W-:Y:S05]  /*9c10*/  @P2 MOV R7, R191 ;  /* 0x000000bf00072202 */ /* 0x004fea0000000f00 */
[----:B------:R-:W2:Y:S01]  /*9c20*/  SHFL.BFLY PT, R4, R173, 0x1, 0x1f ;  /* 0x0c201f00ad047f89 */ /* 0x000ea200000e0000 */
[----:B-1----:R-:W-:Y:S04]  /*9c30*/  FMNMX.FTZ R172, R0, R3, !PT ;  /* 0x0000000300ac7209 */ /* 0x002fe80007810000 */
[----:B------:R-:W-:Y:S02]  /*9c40*/  FSETP.NEU.FTZ.AND P0, PT, R172, -INF , PT ;  /* 0xff800000ac00780b */ /* 0x000fe40003f1d000 */
[----:B--2---:R-:W-:Y:S01]  /*9c50*/  FMNMX.FTZ R173, R173, R4, !PT ;  /* 0x00000004adad7209 */ /* 0x004fe20007810000 */
[----:B------:R-:W-:Y:S01]  /*9c60*/  @P2 IMAD.WIDE.U32 R4, R252, c[0x0][0x1e0], RZ ;  /* 0x00007800fc042a25 */ /* 0x000fe200078e00ff */
[----:B------:R-:W-:Y:S02]  /*9c70*/  FSEL R0, R172, RZ, P0 ;  /* 0x000000ffac007208 */ /* 0x000fe40000000000 */
[C---:B------:R-:W-:Y:S03]  /*9c80*/  FSETP.NEU.FTZ.AND P1, PT, R173.reuse, -INF , PT ;  /* 0xff800000ad00780b */ /* 0x040fe60003f3d000 */
[----:B------:R-:W-:Y:S01]  /*9c90*/  FADD.FTZ R3, -R0, R176 ;  /* 0x000000b000037221 */ /* 0x000fe20000010100 */
[----:B------:R-:W-:Y:S01]  /*9ca0*/  FSEL R2, R173, RZ, P1 ;  /* 0x000000ffad027208 */ /* 0x000fe20000800000 */
[----:B------:R-:W-:Y:S02]  /*9cb0*/  @P2 IMAD R0, R252, c[0x0][0x1e4], R6 ;  /* 0x00007900fc002a24 */ /* 0x000fe400078e0206 */
[----:B---3--:R-:W-:Y:S02]  /*9cc0*/  @P2 IMAD.MOV.U32 R6, RZ, RZ, R8 ;  /* 0x000000ffff062224 */ /* 0x008fe400078e0008 */
[----:B------:R-:W-:Y:S01]  /*9cd0*/  FADD.FTZ R2, -R2, R175 ;  /* 0x000000af02027221 */ /* 0x000fe20000010100 */
[----:B------:R-:W-:Y:S01]  /*9ce0*/  @P2 IADD3 R0, R5, R0, RZ ;  /* 0x0000000005002210 */ /* 0x000fe20007ffe0ff */
[----:B------:R-:W-:Y:S04]  /*9cf0*/  @P2 IMAD.WIDE.U32 R6, R4, 0x60, R6 ;  /* 0x0000006004062825 */ /* 0x000fe800078e0006 */
[----:B------:R-:W-:Y:S02]  /*9d00*/  @P2 IMAD R0, R0, 0x60, RZ ;  /* 0x0000006000002824 */ /* 0x000fe400078e02ff */
[----:B------:R-:W-:Y:S02]  /*9d10*/  FMUL.FTZ R175, R173, c[0x0][0x2d0] ;  /* 0x0000b400adaf7a20 */ /* 0x000fe40000410000 */
[----:B------:R-:W-:Y:S01]  /*9d20*/  FMUL.FTZ R176, R172, c[0x0][0x2d0] ;  /* 0x0000b400acb07a20 */ /* 0x000fe20000410000 */
[----:B------:R-:W-:Y:S02]  /*9d30*/  @P2 IADD3 R0, R7, R0, RZ ;  /* 0x0000000007002210 */ /* 0x000fe40007ffe0ff */
[----:B------:R-:W-:Y:S02]  /*9d40*/  FSEL R175, R175, RZ, P1 ;  /* 0x000000ffafaf7208 */ /* 0x000fe40000800000 */
[C---:B------:R-:W-:Y:S01]  /*9d50*/  @P2 SHF.L.U64.HI R0, R6.reuse, 0x1, R0 ;  /* 0x0000000106002819 */ /* 0x040fe20000010200 */
[----:B------:R-:W-:Y:S01]  /*9d60*/  @P2 IMAD.SHL.U32 R6, R6, 0x2, RZ ;  /* 0x0000000206062824 */ /* 0x000fe200078e00ff */
[----:B------:R-:W-:Y:S01]  /*9d70*/  FSEL R176, R176, RZ, P0 ;  /* 0x000000ffb0b07208 */ /* 0x000fe20000000000 */
[--C-:B------:R-:W-:Y:S03]  /*9d80*/  FFMA.FTZ R190, R190, c[0x0][0x2d0], -R175.reuse ;  /* 0x0000b400bebe7a23 */ /* 0x100fe600000108af */
[----:B------:R-:W-:Y:S03]  /*9d90*/  @P2 IADD3 R4, P3, R6, c[0x0][0x1c8], RZ ;  /* 0x0000720006042a10 */ /* 0x000fe60007f7e0ff */
[----:B------:R-:W-:Y:S01]  /*9da0*/  MUFU.EX2 R190, R190 ;  /* 0x000000be00be7308 */ /* 0x000fe20000000800 */
[----:B------:R-:W-:Y:S05]  /*9db0*/  @P2 IADD3.X R5, R0, c[0x0][0x1cc], RZ, P3, !PT ;  /* 0x0000730000052a10 */ /* 0x000fea0001ffe4ff */
[----:B------:R1:W-:Y:S01]  /*9dc0*/  @P2 LDGSTS.E.BYPASS.LTC128B.128 [R251+0xc100], [R4.64], !P4 ;  /* 0x0c10000004fb2fae */ /* 0x0003e2000e101d48 */
[----:B------:R-:W-:Y:S04]  /*9dd0*/  @P2 IADD3 R8, P4, R6, 0x80, RZ ;  /* 0x0000008006082810 */ /* 0x000fe80007f9e0ff */
[----:B------:R-:W-:Y:S04]  /*9de0*/  @P2 IADD3 R8, P3, R8, c[0x0][0x1c8], RZ ;  /* 0x0000720008082a10 */ /* 0x000fe80007f7e0ff */
[--C-:B------:R-:W-:Y:S02]  /*9df0*/  @P2 IADD3.X R9, RZ, c[0x0][0x1cc], R0.reuse, P3, P4 ;  /* 0x00007300ff092a10 */ /* 0x100fe40001fe8400 */
[----:B------:R-:W-:Y:S11]  /*9e00*/  LOP3.LUT P4, RZ, R220, 0x1, RZ, 0xc0, !PT ;  /* 0x00000001dcff7812 */ /* 0x000ff6000788c0ff */
[----:B------:R-:W-:Y:S02]  /*9e10*/  @!UPT UIADD3 URZ, URZ, URZ, URZ ;  /* 0x0000003f3f3ff290 */ /* 0x000fe4000fffe03f */
[----:B------:R2:W-:Y:S02]  /*9e20*/  @P2 LDGSTS.E.BYPASS.LTC128B.128 [R251+0xf100], [R8.64], !P4 ;  /* 0x0f10000008fb2fae */ /* 0x0005e4000e101d48 */
[----:B--2---:R-:W-:Y:S04]  /*9e30*/  @P2 IADD3 R8, P4, R6, 0x100, RZ ;  /* 0x0000010006082810 */ /* 0x004fe80007f9e0ff */
[----:B------:R-:W-:Y:S04]  /*9e40*/  @P2 IADD3 R8, P3, R8, c[0x0][0x1c8], RZ ;  /* 0x0000720008082a10 */ /* 0x000fe80007f7e0ff */
[--C-:B------:R-:W-:Y:S02]  /*9e50*/  @P2 IADD3.X R9, RZ, c[0x0][0x1cc], R0.reuse, P3, P4 ;  /* 0x00007300ff092a10 */ /* 0x100fe40001fe8400 */
[----:B------:R-:W-:Y:S03]  /*9e60*/  @P2 IADD3 R6, P4, R6, 0x180, RZ ;  /* 0x0000018006062810 */ /* 0x000fe60007f9e0ff */
[----:B------:R2:W-:Y:S01]  /*9e70*/  @P2 LDGSTS.E.BYPASS.LTC128B.128 [R251+0x12100], [R8.64], !P6 ;  /* 0x1210000008fb2fae */ /* 0x0005e2000f101d48 */
[----:B------:R-:W-:Y:S04]  /*9e80*/  @P2 IADD3 R6, P3, R6, c[0x0][0x1c8], RZ ;  /* 0x0000720006062a10 */ /* 0x000fe80007f7e0ff */
[----:B------:R-:W-:Y:S01]  /*9e90*/  @P2 IADD3.X R7, RZ, c[0x0][0x1cc], R0, P3, P4 ;  /* 0x00007300ff072a10 */ /* 0x000fe20001fe8400 */
[--C-:B------:R-:W-:Y:S01]  /*9ea0*/  FFMA.FTZ R0, R178, c[0x0][0x2d0], -R175.reuse ;  /* 0x0000b400b2007a23 */ /* 0x100fe200000108af */
[----:B------:R-:W-:Y:S03]  /*9eb0*/  LOP3.LUT P4, RZ, R220, 0x1, RZ, 0xc0, !PT ;  /* 0x00000001dcff7812 */ /* 0x000fe6000788c0ff */
[----:B------:R3:W-:Y:S01]  /*9ec0*/  @P2 LDGSTS.E.BYPASS.LTC128B.128 [R251+0x15100], [R6.64], !P5 ;  /* 0x1510000006fb2fae */ /* 0x0007e2000e901d48 */
[----:B------:R1:W-:Y:S02]  /*9ed0*/  MUFU.EX2 R178, R0 ;  /* 0x0000000000b27308 */ /* 0x0003e40000000800 */
[--C-:B-1----:R-:W-:Y:S01]  /*9ee0*/  FFMA.FTZ R0, R177, c[0x0][0x2d0], -R176.reuse ;  /* 0x0000b400b1007a23 */ /* 0x102fe200000108b0 */
[----:B---3--:R-:W-:Y:S02]  /*9ef0*/  @P2 MOV R6, c[0x0][0x1e0] ;  /* 0x0000780000062a02 */ /* 0x008fe40000000f00 */
[----:B------:R-:W-:Y:S05]  /*9f00*/  @P2 MOV R7, 0x6 ;  /* 0x0000000600072802 */ /* 0x000fea0000000f00 */
[----:B------:R1:W-:Y:S01]  /*9f10*/  MUFU.EX2 R191, R0 ;  /* 0x0000000000bf7308 */ /* 0x0003e20000000800 */
[C---:B------:R-:W-:Y:S01]  /*9f20*/  @P2 SHF.L.U64.HI R7, R6.reuse, R7, c[0x0][0x1e4] ;  /* 0x0000790006072619 */ /* 0x040fe20000010207 */
[----:B------:R-:W-:Y:S05]  /*9f30*/  @P2 IMAD.SHL.U32 R6, R6, 0x40, RZ ;  /* 0x0000004006062824 */ /* 0x000fea00078e00ff */
[----:B------:R-:W-:Y:S04]  /*9f40*/  @P2 IADD3 R4, P3, R4, R6, RZ ;  /* 0x0000000604042210 */ /* 0x000fe80007f7e0ff */
[C---:B------:R-:W-:Y:S02]  /*9f50*/  @P2 IADD3.X R5, R7.reuse, R5, RZ, P3, !PT ;  /* 0x0000000507052210 */ /* 0x040fe40001ffe4ff */
[----:B------:R-:W-:Y:S02]  /*9f60*/  LOP3.LUT P3, RZ, R220, 0x2, RZ, 0xc0, !PT ;  /* 0x00000002dcff7812 */ /* 0x000fe4000786c0ff */
[----:B------:R-:W3:Y:S01]  /*9f70*/  LDL.LU R220, [R1+0x98] ;  /* 0x0000980001dc7983 */ /* 0x000ee20000300800 */
[----:B------:R-:W-:Y:S04]  /*9f80*/  @P2 IADD3 R6, P0, R6, R4, RZ ;  /* 0x0000000406062210 */ /* 0x000fe80007f1e0ff */
[----:B------:R-:W-:Y:S01]  /*9f90*/  @P2 IADD3.X R7, R7, R5, RZ, P0, !PT ;  /* 0x0000000507072210 */ /* 0x000fe200007fe4ff */
[--C-:B-1----:R-:W-:Y:S04]  /*9fa0*/  FFMA.FTZ R0, R179, c[0x0][0x2d0], -R175.reuse ;  /* 0x0000b400b3007a23 */ /* 0x102fe800000108af */
[----:B------:R1:W-:Y:S01]  /*9fb0*/  MUFU.EX2 R177, R0 ;  /* 0x0000000000b17308 */ /* 0x0003e20000000800 */
[----:B------:R2:W-:Y:S06]  /*9fc0*/  @P2 LDGSTS.E.BYPASS.LTC128B.128 [R251+0xd100], [R4.64], !P3 ;  /* 0x0d10000004fb2fae */ /* 0x0005ec000d901d48 */
[----:B------:R2:W-:Y:S06]  /*9fd0*/  @P2 LDGSTS.E.BYPASS.LTC128B.128 [R251+0x10100], [R4.64+0x80], !P4 ;  /* 0x1010008004fb2fae */ /* 0x0005ec000e101d48 */
[----:B------:R2:W-:Y:S06]  /*9fe0*/  @P2 LDGSTS.E.BYPASS.LTC128B.128 [R251+0x13100], [R4.64+0x100], !P6 ;  /* 0x1310010004fb2fae */ /* 0x0005ec000f101d48 */
[----:B------:R2:W-:Y:S01]  /*9ff0*/  @P2 LDGSTS.E.BYPASS.LTC128B.128 [R251+0x16100], [R4.64+0x180], !P5 ;  /* 0x1610018004fb2fae */ /* 0x0005e2000e901d48 */
[----:B-1----:R-:W-:Y:S05]  /*a000*/  FMUL.FTZ R0, R2, c[0x0][0x2d0] ;  /* 0x0000b40002007a20 */ /* 0x002fea0000410000 */
[----:B------:R1:W-:Y:S01]  /*a010*/  @P2 LDGSTS.E.BYPASS.LTC128B.128 [R251+0xe100], [R6.64], !P3 ;  /* 0x0e10000006fb2fae */ /* 0x0003e2000d901d48 */
[----:B------:R-:W-:Y:S04]  /*a020*/  FFMA.FTZ R2, R188, c[0x0][0x2d0], -R176 ;  /* 0x0000b400bc027a23 */ /* 0x000fe800000108b0 */
[----:B------:R1:W-:Y:S01]  /*a030*/  MUFU.EX2 R188, R2 ;  /* 0x0000000200bc7308 */ /* 0x0003e20000000800 */
[----:B------:R2:W-:Y:S06]  /*a040*/  @P2 LDGSTS.E.BYPASS.LTC128B.128 [R251+0x11100], [R6.64+0x80], !P4 ;  /* 0x1110008006fb2fae */ /* 0x0005ec000e101d48 */
[----:B------:R2:W-:Y:S03]  /*a050*/  @P2 LDGSTS.E.BYPASS.LTC128B.128 [R251+0x14100], [R6.64+0x100], !P6 ;  /* 0x1410010006fb2fae */ /* 0x0005e6000f101d48 */
[----:B------:R-:W2:Y:S03]  /*a060*/  MUFU.EX2 R0, R0 ;  /* 0x0000000000007308 */ /* 0x000ea60000000800 */
[----:B------:R4:W-:Y:S06]  /*a070*/  @P2 LDGSTS.E.BYPASS.LTC128B.128 [R251+0x17100], [R6.64+0x180], !P5 ;  /* 0x1710018006fb2fae */ /* 0x0009ec000e901d48 */
[----:B------:R-:W0:Y:S01]  /*a080*/  LDGDEPBAR ;  /* 0x00000000000079af */ /* 0x000e220000000000 */
[----:B-1----:R-:W-:Y:S01]  /*a090*/  FFMA.FTZ R2, R189, c[0x0][0x2d0], -R175 ;  /* 0x0000b400bd027a23 */ /* 0x002fe200000108af */
[----:B------:R-:W-:Y:S03]  /*a0a0*/  MOV R189, R38 ;  /* 0x0000002600bd7202 */ /* 0x000fe60000000f00 */
[----:B------:R1:W-:Y:S01]  /*a0b0*/  MUFU.EX2 R179, R2 ;  /* 0x0000000200b37308 */ /* 0x0003e20000000800 */
[C---:B--2---:R-:W-:Y:S01]  /*a0c0*/  FMUL.FTZ R20, R0.reuse, R140 ;  /* 0x0000008c00147220 */ /* 0x044fe20000410000 */
[----:B------:R-:W-:Y:S01]  /*a0d0*/  MOV R140, R40 ;  /* 0x00000028008c7202 */ /* 0x000fe20000000f00 */
[C---:B------:R-:W-:Y:S02]  /*a0e0*/  FMUL.FTZ R4, R0.reuse, R180 ;  /* 0x000000b400047220 */ /* 0x040fe40000410000 */
[C---:B------:R-:W-:Y:S01]  /*a0f0*/  FMUL.FTZ R5, R0.reuse, R181 ;  /* 0x000000b500057220 */ /* 0x040fe20000410000 */
[----:B------:R-:W-:Y:S01]  /*a100*/  MOV R181, R47 ;  /* 0x0000002f00b57202 */ /* 0x000fe20000000f00 */
[C---:B------:R-:W-:Y:S01]  /*a110*/  FMUL.FTZ R8, R0.reuse, R184 ;  /* 0x000000b800087220 */ /* 0x040fe20000410000 */
[----:B------:R-:W-:Y:S01]  /*a120*/  MOV R184, R46 ;  /* 0x0000002e00b87202 */ /* 0x000fe20000000f00 */
[C---:B------:R-:W-:Y:S02]  /*a130*/  FMUL.FTZ R9, R0.reuse, R185 ;  /* 0x000000b900097220 */ /* 0x040fe40000410000 */
[C---:B------:R-:W-:Y:S02]  /*a140*/  FMUL.FTZ R12, R0.reuse, R132 ;  /* 0x00000084000c7220 */ /* 0x040fe40000410000 */
[----:B------:R-:W-:Y:S02]  /*a150*/  IMAD.MOV.U32 R132, RZ, RZ, R29 ;  /* 0x000000ffff847224 */ /* 0x000fe400078e001d */
[C---:B------:R-:W-:Y:S01]  /*a160*/  FMUL.FTZ R13, R0.reuse, R133 ;  /* 0x00000085000d7220 */ /* 0x040fe20000410000 */
[----:B------:R-:W-:Y:S01]  /*a170*/  MOV R133, R30 ;  /* 0x0000001e00857202 */ /* 0x000fe20000000f00 */
[C---:B------:R-:W-:Y:S02]  /*a180*/  FMUL.FTZ R16, R0.reuse, R136 ;  /* 0x0000008800107220 */ /* 0x040fe40000410000 */
[----:B-1----:R-:W-:Y:S02]  /*a190*/  FMUL.FTZ R2, R3, c[0x0][0x2d0] ;  /* 0x0000b40003027a20 */ /* 0x002fe40000410000 */
[----:B------:R-:W-:Y:S02]  /*a1a0*/  IMAD.MOV.U32 R136, RZ, RZ, R36 ;  /* 0x000000ffff887224 */ /* 0x000fe400078e0024 */
[C---:B------:R-:W-:Y:S02]  /*a1b0*/  FMUL.FTZ R36, R0.reuse, R156 ;  /* 0x0000009c00247220 */ /* 0x040fe40000410000 */
[----:B------:R-:W1:Y:S01]  /*a1c0*/  MUFU.EX2 R2, R2 ;  /* 0x0000000200027308 */ /* 0x000e620000000800 */
[C---:B------:R-:W-:Y:S01]  /*a1d0*/  FMUL.FTZ R17, R0.reuse, R137 ;  /* 0x0000008900117220 */ /* 0x040fe20000410000 */
[----:B------:R-:W-:Y:S01]  /*a1e0*/  MOV R137, R37 ;  /* 0x0000002500897202 */ /* 0x000fe20000000f00 */
[C---:B------:R-:W-:Y:S01]  /*a1f0*/  FMUL.FTZ R21, R0.reuse, R141 ;  /* 0x0000008d00157220 */ /* 0x040fe20000410000 */
[----:B------:R-:W2:Y:S01]  /*a200*/  LDL.LU R156, [R1+0x8] ;  /* 0x00000800019c7983 */ /* 0x000ea20000300800 */
[----:B------:R-:W-:Y:S02]  /*a210*/  IMAD.MOV.U32 R141, RZ, RZ, R41 ;  /* 0x000000ffff8d7224 */ /* 0x000fe400078e0029 */
        /* <DEDUP_REMOVED lines=8> */
[C---:B------:R-:W-:Y:S02]  /*a2a0*/  FMUL.FTZ R32, R0.reuse, R152 ;  /* 0x0000009800207220 */ /* 0x040fe40000410000 */
[C---:B------:R-:W-:Y:S01]  /*a2b0*/  FMUL.FTZ R33, R0.reuse, R153 ;  /* 0x0000009900217220 */ /* 0x040fe20000410000 */
[----:B------:R-:W-:Y:S01]  /*a2c0*/  MOV R153, R35 ;  /* 0x0000002300997202 */ /* 0x000fe20000000f00 */
[C---:B------:R-:W-:Y:S01]  /*a2d0*/  FMUL.FTZ R37, R0.reuse, R157 ;  /* 0x0000009d00257220 */ /* 0x040fe20000410000 */
[----:B------:R-:W-:Y:S01]  /*a2e0*/  MOV R157, R149 ;  /* 0x00000095009d7202 */ /* 0x000fe20000000f00 */
[C---:B------:R-:W-:Y:S01]  /*a2f0*/  FMUL.FTZ R40, R0.reuse, R160 ;  /* 0x000000a000287220 */ /* 0x040fe20000410000 */
[----:B------:R-:W-:Y:S01]  /*a300*/  MOV R149, R141 ;  /* 0x0000008d00957202 */ /* 0x000fe20000000f00 */
[C---:B------:R-:W-:Y:S02]  /*a310*/  FMUL.FTZ R41, R0.reuse, R161 ;  /* 0x000000a100297220 */ /* 0x040fe40000410000 */
[C---:B------:R-:W-:Y:S02]  /*a320*/  FMUL.FTZ R44, R0.reuse, R164 ;  /* 0x000000a4002c7220 */ /* 0x040fe40000410000 */
[C---:B------:R-:W-:Y:S01]  /*a330*/  FMUL.FTZ R45, R0.reuse, R165 ;  /* 0x000000a5002d7220 */ /* 0x040fe20000410000 */
[----:B------:R-:W-:Y:S01]  /*a340*/  MOV R165, R148 ;  /* 0x0000009400a57202 */ /* 0x000fe20000000f00 */
[C---:B------:R-:W-:Y:S02]  /*a350*/  FMUL.FTZ R48, R0.reuse, R168 ;  /* 0x000000a800307220 */ /* 0x040fe40000410000 */
[C---:B------:R-:W-:Y:S01]  /*a360*/  FMUL.FTZ R49, R0.reuse, R169 ;  /* 0x000000a900317220 */ /* 0x040fe20000410000 */
[----:B------:R-:W-:Y:S01]  /*a370*/  MOV R169, R144 ;  /* 0x0000009000a97202 */ /* 0x000fe20000000f00 */
        /* <DEDUP_REMOVED lines=40> */
[----:B----4-:R-:W-:Y:S02]  /*a600*/  FFMA.FTZ R3, R0, R11, R178 ;  /* 0x0000000b00037223 */ /* 0x010fe400000100b2 */
[----:B------:R-:W-:Y:S02]  /*a610*/  FFMA.FTZ R0, R10, c[0x0][0x2d0], -R176 ;  /* 0x0000b4000a007a23 */ /* 0x000fe400000108b0 */
[C---:B-1----:R-:W-:Y:S02]  /*a620*/  FMUL.FTZ R6, R2.reuse, R182 ;  /* 0x000000b602067220 */ /* 0x042fe40000410000 */
[----:B------:R-:W-:Y:S02]  /*a630*/  IMAD.MOV.U32 R182, RZ, RZ, R140 ;  /* 0x000000ffffb67224 */ /* 0x000fe400078e008c */
[----:B------:R1:W-:Y:S01]  /*a640*/  MUFU.EX2 R140, R0 ;  /* 0x00000000008c7308 */ /* 0x0003e20000000800 */
[C---:B------:R-:W-:Y:S02]  /*a650*/  FMUL.FTZ R18, R2.reuse, R138 ;  /* 0x0000008a02127220 */ /* 0x040fe40000410000 */
[C---:B------:R-:W-:Y:S02]  /*a660*/  FMUL.FTZ R19, R2.reuse, R139 ;  /* 0x0000008b02137220 */ /* 0x040fe40000410000 */
[C---:B------:R-:W-:Y:S01]  /*a670*/  FMUL.FTZ R7, R2.reuse, R183 ;  /* 0x000000b702077220 */ /* 0x040fe20000410000 */
[----:B------:R-:W-:Y:S01]  /*a680*/  MOV R183, R137 ;  /* 0x0000008900b77202 */ /* 0x000fe20000000f00 */
[C---:B------:R-:W-:Y:S01]  /*a690*/  FMUL.FTZ R10, R2.reuse, R186 ;  /* 0x000000ba020a7220 */ /* 0x040fe20000410000 */
[----:B------:R-:W-:Y:S01]  /*a6a0*/  MOV R186, R136 ;  /* 0x0000008800ba7202 */ /* 0x000fe20000000f00 */
[C---:B------:R-:W-:Y:S01]  /*a6b0*/  FMUL.FTZ R27, R2.reuse, R147 ;  /* 0x00000093021b7220 */ /* 0x040fe20000410000 */
[----:B------:R-:W4:Y:S01]  /*a6c0*/  LDSM.16.MT88.4 R136, [R217] ;  /* 0x00000000d988783b */ /* 0x000f220000004200 */
[----:B------:R-:W-:Y:S02]  /*a6d0*/  IMAD.MOV.U32 R180, RZ, RZ, R50 ;  /* 0x000000ffffb47224 */ /* 0x000fe400078e0032 */
[C---:B------:R-:W-:Y:S02]  /*a6e0*/  FMUL.FTZ R11, R2.reuse, R187 ;  /* 0x000000bb020b7220 */ /* 0x040fe40000410000 */
[----:B------:R-:W-:Y:S01]  /*a6f0*/  FMUL.FTZ R14, R2, R134 ;  /* 0x00000086020e7220 */ /* 0x000fe20000410000 */
[----:B------:R-:W-:Y:S01]  /*a700*/  F2FP.PACK_AB R134, R190, R179 ;  /* 0x000000b3be86723e */ /* 0x000fe200000000ff */
[C---:B------:R-:W-:Y:S02]  /*a710*/  FMUL.FTZ R15, R2.reuse, R135 ;  /* 0x00000087020f7220 */ /* 0x040fe40000410000 */
[C---:B------:R-:W-:Y:S01]  /*a720*/  FMUL.FTZ R50, R2.reuse, R170 ;  /* 0x000000aa02327220 */ /* 0x040fe20000410000 */
[----:B------:R-:W-:Y:S01]  /*a730*/  MOV R170, R132 ;  /* 0x0000008400aa7202 */ /* 0x000fe20000000f00 */
[----:B------:R-:W-:Y:S01]  /*a740*/  IMAD.MOV.U32 R187, RZ, RZ, R133 ;  /* 0x000000ffffbb7224 */ /* 0x000fe200078e0085 */
[----:B------:R-:W-:Y:S01]  /*a750*/  F2FP.PACK_AB R132, R177, R178 ;  /* 0x000000b2b184723e */ /* 0x000fe200000000ff */
[----:B------:R-:W-:Y:S01]  /*a760*/  FMUL.FTZ R22, R2, R142 ;  /* 0x0000008e02167220 */ /* 0x000fe20000410000 */
[----:B------:R-:W-:Y:S01]  /*a770*/  F2FP.PACK_AB R133, R188, R191 ;  /* 0x000000bfbc85723e */ /* 0x000fe200000000ff */
[--C-:B-1----:R-:W-:Y:S02]  /*a780*/  FFMA.FTZ R0, R192, c[0x0][0x2d0], -R176.reuse ;  /* 0x0000b400c0007a23 */ /* 0x102fe400000108b0 */
[C---:B------:R-:W-:Y:S02]  /*a790*/  FMUL.FTZ R23, R2.reuse, R143 ;  /* 0x0000008f02177220 */ /* 0x040fe40000410000 */
[----:B------:R-:W1:Y:S01]  /*a7a0*/  MUFU.EX2 R147, R0 ;  /* 0x0000000000937308 */ /* 0x000e620000000800 */
[C---:B------:R-:W-:Y:S02]  /*a7b0*/  FMUL.FTZ R26, R2.reuse, R146 ;  /* 0x00000092021a7220 */ /* 0x040fe40000410000 */
[C---:B------:R-:W-:Y:S02]  /*a7c0*/  FMUL.FTZ R30, R2.reuse, R150 ;  /* 0x00000096021e7220 */ /* 0x040fe40000410000 */
[----:B------:R-:W-:Y:S02]  /*a7d0*/  IMAD.MOV.U32 R152, RZ, RZ, R31 ;  /* 0x000000ffff987224 */ /* 0x000fe400078e001f */
[C---:B------:R-:W-:Y:S02]  /*a7e0*/  FMUL.FTZ R31, R2.reuse, R151 ;  /* 0x00000097021f7220 */ /* 0x040fe40000410000 */
[C---:B------:R-:W-:Y:S02]  /*a7f0*/  FMUL.FTZ R34, R2.reuse, R154 ;  /* 0x0000009a02227220 */ /* 0x040fe40000410000 */
[C---:B------:R-:W-:Y:S02]  /*a800*/  FMUL.FTZ R35, R2.reuse, R155 ;  /* 0x0000009b02237220 */ /* 0x040fe40000410000 */
[C---:B------:R-:W-:Y:S02]  /*a810*/  FMUL.FTZ R38, R2.reuse, R158 ;  /* 0x0000009e02267220 */ /* 0x040fe40000410000 */
[C---:B------:R-:W-:Y:S02]  /*a820*/  FMUL.FTZ R39, R2.reuse, R159 ;  /* 0x0000009f02277220 */ /* 0x040fe40000410000 */
[----:B------:R-:W-:Y:S02]  /*a830*/  IMAD.MOV.U32 R185, RZ, RZ, R43 ;  /* 0x000000ffffb97224 */ /* 0x000fe400078e002b */
[C---:B------:R-:W-:Y:S02]  /*a840*/  FMUL.FTZ R42, R2.reuse, R162 ;  /* 0x000000a2022a7220 */ /* 0x040fe40000410000 */
[C---:B------:R-:W-:Y:S02]  /*a850*/  FMUL.FTZ R43, R2.reuse, R163 ;  /* 0x000000a3022b7220 */ /* 0x040fe40000410000 */
[C---:B------:R-:W-:Y:S01]  /*a860*/  FMUL.FTZ R46, R2.reuse, R166 ;  /* 0x000000a6022e7220 */ /* 0x040fe20000410000 */
[----:B-1----:R-:W-:Y:S01]  /*a870*/  F2FP.PACK_AB R135, R147, R140 ;  /* 0x0000008c9387723e */ /* 0x002fe200000000ff */
[C---:B------:R-:W-:Y:S01]  /*a880*/  FMUL.FTZ R51, R2.reuse, R171 ;  /* 0x000000ab02337220 */ /* 0x040fe20000410000 */
[----:B------:R-:W-:Y:S01]  /*a890*/  MOV R166, R153 ;  /* 0x0000009900a67202 */ /* 0x000fe20000000f00 */
[--C-:B------:R-:W-:Y:S02]  /*a8a0*/  FFMA.FTZ R149, R149, c[0x0][0x2d0], -R175.reuse ;  /* 0x0000b40095957a23 */ /* 0x100fe400000108af */
[C---:B------:R-:W-:Y:S02]  /*a8b0*/  FMUL.FTZ R47, R2.reuse, R167 ;  /* 0x000000a7022f7220 */ /* 0x040fe40000410000 */
[C---:B----4-:R-:W-:Y:S05]  /*a8c0*/  HMMA.16816.F32 R4, R132.reuse, R136, R4 ;  /* 0x000000888404723c */ /* 0x050fea0000001804 */
        /* <DEDUP_REMOVED lines=29> */
[----:B------:R-:W-:Y:S02]  /*aaa0*/  FFMA.FTZ R0, R193, c[0x0][0x2d0], -R175 ;  /* 0x0000b400c1007a23 */ /* 0x000fe400000108af */
[C---:B------:R-:W-:Y:S02]  /*aab0*/  FMUL.FTZ R102, R2.reuse, R102 ;  /* 0x0000006602667220 */ /* 0x040fe40000410000 */
[----:B------:R4:W-:Y:S02]  /*aac0*/  MUFU.EX2 R146, R0 ;  /* 0x0000000000927308 */ /* 0x0009e40000000800 */
[C---:B------:R-:W-:Y:S02]  /*aad0*/  FMUL.FTZ R103, R2.reuse, R103 ;  /* 0x0000006702677220 */ /* 0x040fe40000410000 */
        /* <DEDUP_REMOVED lines=8> */
[C---:B------:R-:W-:Y:S02]  /*ab60*/  FMUL.FTZ R119, R2.reuse, R119 ;  /* 0x0000007702777220 */ /* 0x040fe40000410000 */
[----:B------:R-:W-:Y:S02]  /*ab70*/  FMUL.FTZ R122, R2, R122 ;  /* 0x0000007a027a7220 */ /* 0x000fe40000410000 */
[----:B----4-:R-:W-:Y:S02]  /*ab80*/  FFMA.FTZ R0, R194, c[0x0][0x2d0], -R175 ;  /* 0x0000b400c2007a23 */ /* 0x010fe400000108af */
[C---:B------:R-:W-:Y:S02]  /*ab90*/  FMUL.FTZ R123, R2.reuse, R123 ;  /* 0x0000007b027b7220 */ /* 0x040fe40000410000 */
[----:B------:R4:W-:Y:S01]  /*aba0*/  MUFU.EX2 R145, R0 ;  /* 0x0000000000917308 */ /* 0x0009e20000000800 */
[C---:B------:R-:W-:Y:S01]  /*abb0*/  FMUL.FTZ R126, R2.reuse, R126 ;  /* 0x0000007e027e7220 */ /* 0x040fe20000410000 */
[C---:B-1----:R-:W-:Y:S03]  /*abc0*/  HMMA.16816.F32 R20, R132.reuse, R136, R20 ;  /* 0x000000888414723c */ /* 0x042fe60000001814 */
[C---:B------:R-:W-:Y:S02]  /*abd0*/  FMUL.FTZ R127, R2.reuse, R127 ;  /* 0x0000007f027f7220 */ /* 0x040fe40000410000 */
[C---:B------:R-:W-:Y:S02]  /*abe0*/  FMUL.FTZ R130, R2.reuse, R130 ;  /* 0x0000008202827220 */ /* 0x040fe40000410000 */
[C---:B------:R-:W-:Y:S01]  /*abf0*/  FMUL.FTZ R131, R2.reuse, R131 ;  /* 0x0000008302837220 */ /* 0x040fe20000410000 */
[C---:B------:R-:W-:Y:S01]  /*ac00*/  HMMA.16816.F32 R24, R132.reuse, R138, R24 ;  /* 0x0000008a8418723c */ /* 0x040fe20000001818 */
[----:B---3--:R-:W1:Y:S03]  /*ac10*/  LDSM.16.MT88.4 R136, [R220] ;  /* 0x00000000dc88783b */ /* 0x008e660000004200 */
[----:B------:R-:W-:Y:S02]  /*ac20*/  FADD.FTZ R177, R177, R3 ;  /* 0x00000003b1b17221 */ /* 0x000fe40000010000 */
[----:B------:R-:W-:Y:S02]  /*ac30*/  FFMA.FTZ R3, R199, c[0x0][0x2d0], -R176 ;  /* 0x0000b400c7037a23 */ /* 0x000fe400000108b0 */
[----:B------:R-:W-:Y:S02]  /*ac40*/  IMAD.MOV.U32 R167, RZ, RZ, R152 ;  /* 0x000000ffffa77224 */ /* 0x000fe400078e0098 */
[----:B------:R3:W-:Y:S02]  /*ac50*/  MUFU.EX2 R152, R3 ;  /* 0x0000000300987308 */ /* 0x0007e40000000800 */
[----:B----4-:R-:W-:Y:S02]  /*ac60*/  FFMA.FTZ R0, R195, c[0x0][0x2d0], -R176 ;  /* 0x0000b400c3007a23 */ /* 0x010fe400000108b0 */
[----:B--2---:R-:W-:Y:S06]  /*ac70*/  FFMA.FTZ R2, R2, R156, R191 ;  /* 0x0000009c02027223 */ /* 0x004fec00000100bf */
[----:B------:R2:W4:Y:S01]  /*ac80*/  MUFU.EX2 R144, R0 ;  /* 0x0000000000907308 */ /* 0x0005220000000800 */
[----:B------:R-:W-:Y:S04]  /*ac90*/  FADD.FTZ R2, R188, R2 ;  /* 0x00000002bc027221 */ /* 0x000fe80000010000 */
[----:B------:R-:W-:Y:S02]  /*aca0*/  FADD.FTZ R2, R140, R2 ;  /* 0x000000028c027221 */ /* 0x000fe40000010000 */
[----:B------:R-:W-:Y:S02]  /*acb0*/  LDSM.16.MT88.4 R140, [R218+0x1000] ;  /* 0x00100000da8c783b */ /* 0x000fe40000004200 */
[----:B------:R-:W-:Y:S02]  /*acc0*/  FADD.FTZ R2, R147, R2 ;  /* 0x0000000293027221 */ /* 0x000fe40000010000 */
[--C-:B---3--:R-:W-:Y:S02]  /*acd0*/  FFMA.FTZ R3, R208, c[0x0][0x2d0], -R176.reuse ;  /* 0x0000b400d0037a23 */ /* 0x108fe400000108b0 */
[----:B------:R-:W3:Y:S02]  /*ace0*/  LDL R208, [R1+0x10] ;  /* 0x0000100001d07983 */ /* 0x000ee40000100800 */
[----:B------:R4:W-:Y:S01]  /*acf0*/  MUFU.EX2 R159, R3 ;  /* 0x00000003009f7308 */ /* 0x0009e20000000800 */
[C---:B-1----:R-:W-:Y:S03]  /*ad00*/  HMMA.16816.F32 R28, R132.reuse, R136, R28 ;  /* 0x00000088841c723c */ /* 0x042fe6000000181c */
[----:B--2---:R-:W-:Y:S06]  /*ad10*/  FFMA.FTZ R0, R196, c[0x0][0x2d0], -R176 ;  /* 0x0000b400c4007a23 */ /* 0x004fec00000108b0 */
[----:B------:R-:W-:Y:S01]  /*ad20*/  MUFU.EX2 R196, R149 ;  /* 0x0000009500c47308 */ /* 0x000fe20000000800 */
[C---:B------:R-:W-:Y:S01]  /*ad30*/  HMMA.16816.F32 R32, R132.reuse, R138, R32 ;  /* 0x0000008a8420723c */ /* 0x040fe20000001820 */
[----:B------:R-:W1:Y:S08]  /*ad40*/  LDSM.16.MT88.4 R136, [R217+0x3000] ;  /* 0x00300000d988783b */ /* 0x000e700000004200 */
[----:B------:R2:W-:Y:S03]  /*ad50*/  MUFU.EX2 R148, R0 ;  /* 0x0000000000947308 */ /* 0x0005e60000000800 */
[----:B----4-:R-:W-:Y:S02]  /*ad60*/  FADD.FTZ R3, R144, R2 ;  /* 0x0000000290037221 */ /* 0x010fe40000010000 */
[--C-:B------:R-:W-:Y:S02]  /*ad70*/  FFMA.FTZ R2, R170, c[0x0][0x2d0], -R175.reuse ;  /* 0x0000b400aa027a23 */ /* 0x100fe400000108af */
[--C-:B--2---:R-:W-:Y:S04]  /*ad80*/  FFMA.FTZ R0, R197, c[0x0][0x2d0], -R175.reuse ;  /* 0x0000b400c5007a23 */ /* 0x104fe800000108af */
[----:B------:R2:W4:Y:S01]  /*ad90*/  MUFU.EX2 R151, R0 ;  /* 0x0000000000977308 */ /* 0x0005220000000800 */
[C---:B-1----:R-:W-:Y:S08]  /*ada0*/  HMMA.16816.F32 R36, R132.reuse, R136, R36 ;  /* 0x000000888424723c */ /* 0x042ff00000001824 */
[C---:B------:R-:W-:Y:S01]  /*adb0*/  HMMA.16816.F32 R40, R132.reuse, R138, R40 ;  /* 0x0000008a8428723c */ /* 0x040fe20000001828 */
[----:B------:R-:W1:Y:S03]  /*adc0*/  LDSM.16.MT88.4 R136, [R218+0x3000] ;  /* 0x00300000da88783b */ /* 0x000e660000004200 */
[----:B--2---:R-:W-:Y:S04]  /*add0*/  FFMA.FTZ R0, R198, c[0x0][0x2d0], -R175 ;  /* 0x0000b400c6007a23 */ /* 0x004fe800000108af */
[----:B------:R2:W1:Y:S04]  /*ade0*/  MUFU.EX2 R156, R0 ;  /* 0x00000000009c7308 */ /* 0x0004680000000800 */
[----:B--2---:R-:W-:Y:S01]  /*adf0*/  FFMA.FTZ R0, R200, c[0x0][0x2d0], -R176 ;  /* 0x0000b400c8007a23 */ /* 0x004fe200000108b0 */
[C---:B-1----:R-:W-:Y:S05]  /*ae00*/  HMMA.16816.F32 R44, R132.reuse, R136, R44 ;  /* 0x00000088842c723c */ /* 0x042fea000000182c */
[----:B------:R1:W-:Y:S03]  /*ae10*/  MUFU.EX2 R155, R0 ;  /* 0x00000000009b7308 */ /* 0x0003e60000000800 */
[C---:B------:R-:W-:Y:S01]  /*ae20*/  HMMA.16816.F32 R48, R132.reuse, R138, R48 ;  /* 0x0000008a8430723c */ /* 0x040fe20000001830 */
[----:B------:R-:W2:Y:S03]  /*ae30*/  LDSM.16.MT88.4 R136, [R221+0x3000] ;  /* 0x00300000dd88783b */ /* 0x000ea60000004200 */
[----:B-1----:R-:W-:Y:S04]  /*ae40*/  FADD.FTZ R0, R179, R177 ;  /* 0x000000b1b3007221 */ /* 0x002fe80000010000 */
[----:B------:R-:W-:Y:S04]  /*ae50*/  FADD.FTZ R190, R190, R0 ;  /* 0x00000000bebe7221 */ /* 0x000fe80000010000 */
[--C-:B------:R-:W-:Y:S04]  /*ae60*/  FFMA.FTZ R0, R202, c[0x0][0x2d0], -R175.reuse ;  /* 0x0000b400ca007a23 */ /* 0x100fe800000108af */
[----:B------:R1:W1:Y:S01]  /*ae70*/  MUFU.EX2 R154, R0 ;  /* 0x00000000009a7308 */ /* 0x0002620000000800 */
[C---:B--2---:R-:W-:Y:S08]  /*ae80*/  HMMA.16816.F32 R52, R132.reuse, R136, R52 ;  /* 0x000000888434723c */ /* 0x044ff00000001834 */
[C---:B------:R-:W-:Y:S01]  /*ae90*/  HMMA.16816.F32 R56, R132.reuse, R138, R56 ;  /* 0x0000008a8438723c */ /* 0x040fe20000001838 */
[----:B------:R-:W2:Y:S03]  /*aea0*/  LDSM.16.MT88.4 R136, [R220+0x3000] ;  /* 0x00300000dc88783b */ /* 0x000ea60000004200 */
[--C-:B-1----:R-:W-:Y:S04]  /*aeb0*/  FFMA.FTZ R0, R203, c[0x0][0x2d0], -R175.reuse ;  /* 0x0000b400cb007a23 */ /* 0x102fe800000108af */
[----:B------:R1:W1:Y:S04]  /*aec0*/  MUFU.EX2 R163, R0 ;  /* 0x0000000000a37308 */ /* 0x0002680000000800 */
[--C-:B-1----:R-:W-:Y:S06]  /*aed0*/  FFMA.FTZ R0, R204, c[0x0][0x2d0], -R176.reuse ;  /* 0x0000b400cc007a23 */ /* 0x102fec00000108b0 */
[----:B------:R1:W-:Y:S01]  /*aee0*/  MUFU.EX2 R153, R0 ;  /* 0x0000000000997308 */ /* 0x0003e20000000800 */
[C---:B--2---:R-:W-:Y:S08]  /*aef0*/  HMMA.16816.F32 R60, R132.reuse, R136, R60 ;  /* 0x00000088843c723c */ /* 0x044ff0000000183c */
[C---:B------:R-:W-:Y:S01]  /*af00*/  HMMA.16816.F32 R64, R132.reuse, R138, R64 ;  /* 0x0000008a8440723c */ /* 0x040fe20000001840 */
[----:B------:R-:W2:Y:S03]  /*af10*/  LDSM.16.MT88.4 R136, [R217+0x6000] ;  /* 0x00600000d988783b */ /* 0x000ea60000004200 */
[----:B-1----:R-:W-:Y:S04]  /*af20*/  FFMA.FTZ R0, R205, c[0x0][0x2d0], -R176 ;  /* 0x0000b400cd007a23 */ /* 0x002fe800000108b0 */
[----:B------:R1:W-:Y:S04]  /*af30*/  MUFU.EX2 R161, R0 ;  /* 0x0000000000a17308 */ /* 0x0003e80000000800 */
[--C-:B-1----:R-:W-:Y:S01]  /*af40*/  FFMA.FTZ R0, R206, c[0x0][0x2d0], -R175.reuse ;  /* 0x0000b400ce007a23 */ /* 0x102fe200000108af */
[C---:B--2---:R-:W-:Y:S05]  /*af50*/  HMMA.16816.F32 R68, R132.reuse, R136, R68 ;  /* 0x000000888444723c */ /* 0x044fea0000001844 */
[----:B------:R-:W-:Y:S03]  /*af60*/  MUFU.EX2 R206, R2 ;  /* 0x0000000200ce7308 */ /* 0x000fe60000000800 */
[C---:B------:R-:W-:Y:S01]  /*af70*/  HMMA.16816.F32 R72, R132.reuse, R138, R72 ;  /* 0x0000008a8448723c */ /* 0x040fe20000001848 */
[----:B------:R-:W1:Y:S06]  /*af80*/  LDSM.16.MT88.4 R136, [R218+0x6000] ;  /* 0x00600000da88783b */ /* 0x000e6c0000004200 */
[----:B------:R2:W1:Y:S02]  /*af90*/  MUFU.EX2 R162, R0 ;  /* 0x0000000000a27308 */ /* 0x0004640000000800 */
[--C-:B--2---:R-:W-:Y:S08]  /*afa0*/  FFMA.FTZ R0, R207, c[0x0][0x2d0], -R175.reuse ;  /* 0x0000b400cf007a23 */ /* 0x104ff000000108af */
[----:B------:R2:W2:Y:S01]  /*afb0*/  MUFU.EX2 R164, R0 ;  /* 0x0000000000a47308 */ /* 0x0004a20000000800 */
[C---:B-1----:R-:W-:Y:S03]  /*afc0*/  HMMA.16816.F32 R76, R132.reuse, R136, R76 ;  /* 0x00000088844c723c */ /* 0x042fe6000000184c */
[----:B---3--:R-:W-:Y:S01]  /*afd0*/  ISETP.GT.AND P0, PT, R201, R208, PT ;  /* 0x000000d0c900720c */ /* 0x008fe20003f04270 */
[----:B------:R-:W-:Y:S04]  /*afe0*/  IMAD.MOV.U32 R201, RZ, RZ, R252 ;  /* 0x000000ffffc97224 */ /* 0x000fe800078e00fc */
[C---:B------:R-:W-:Y:S01]  /*aff0*/  HMMA.16816.F32 R80, R132.reuse, R138, R80 ;  /* 0x0000008a8450723c */ /* 0x040fe20000001850 */
[----:B------:R-:W1:Y:S03]  /*b000*/  LDSM.16.MT88.4 R136, [R221+0x6000] ;  /* 0x00600000dd88783b */ /* 0x000e660000004200 */
[----:B--2---:R-:W-:Y:S04]  /*b010*/  FFMA.FTZ R0, R209, c[0x0][0x2d0], -R176 ;  /* 0x0000b400d1007a23 */ /* 0x004fe800000108b0 */
[----:B------:R2:W-:Y:S04]  /*b020*/  MUFU.EX2 R160, R0 ;  /* 0x0000000000a07308 */ /* 0x0005e80000000800 */
[----:B--2---:R-:W-:Y:S02]  /*b030*/  FADD.FTZ R0, R146, R190 ;  /* 0x000000be92007221 */ /* 0x004fe40000010000 */
[----:B------:R-:W-:Y:S02]  /*b040*/  FFMA.FTZ R190, R181, c[0x0][0x2d0], -R176 ;  /* 0x0000b400b5be7a23 */ /* 0x000fe400000108b0 */
[----:B------:R-:W-:Y:S02]  /*b050*/  FADD.FTZ R150, R145, R0 ;  /* 0x0000000091967221 */ /* 0x000fe40000010000 */
[----:B------:R-:W-:Y:S01]  /*b060*/  FFMA.FTZ R0, R211, c[0x0][0x2d0], -R175 ;  /* 0x0000b400d3007a23 */ /* 0x000fe200000108af */
[C---:B-1----:R-:W-:Y:S01]  /*b070*/  HMMA.16816.F32 R84, R132.reuse, R136, R84 ;  /* 0x000000888454723c */ /* 0x042fe20000001854 */
[----:B------:R-:W-:Y:S02]  /*b080*/  MUFU.EX2 R190, R190 ;  /* 0x000000be00be7308 */ /* 0x000fe40000000800 */
[----:B----4-:R-:W-:Y:S05]  /*b090*/  FADD.FTZ R150, R151, R150 ;  /* 0x0000009697967221 */ /* 0x010fea0000010000 */
[C---:B------:R-:W-:Y:S01]  /*b0a0*/  HMMA.16816.F32 R88, R132.reuse, R138, R88 ;  /* 0x0000008a8458723c */ /* 0x040fe20000001858 */
[----:B------:R-:W1:Y:S02]  /*b0b0*/  LDSM.16.MT88.4 R136, [R220+0x6000] ;  /* 0x00600000dc88783b */ /* 0x000e640000004200 */
[----:B------:R2:W3:Y:S02]  /*b0c0*/  MUFU.EX2 R158, R0 ;  /* 0x00000000009e7308 */ /* 0x0004e40000000800 */
[----:B--2---:R-:W-:Y:S01]  /*b0d0*/  FFMA.FTZ R0, R187, c[0x0][0x2d0], -R176 ;  /* 0x0000b400bb007a23 */ /* 0x004fe200000108b0 */
[----:B------:R-:W-:Y:S01]  /*b0e0*/  MOV R187, R186 ;  /* 0x000000ba00bb7202 */ /* 0x000fe20000000f00 */
[----:B------:R-:W-:Y:S01]  /*b0f0*/  IMAD.MOV.U32 R186, RZ, RZ, R183 ;  /* 0x000000ffffba7224 */ /* 0x000fe200078e00b7 */
[----:B------:R-:W-:Y:S04]  /*b100*/  MOV R183, R182 ;  /* 0x000000b600b77202 */ /* 0x000fe80000000f00 */
[----:B------:R-:W-:Y:S01]  /*b110*/  MOV R182, R169 ;  /* 0x000000a900b67202 */ /* 0x000fe20000000f00 */
[--C-:B------:R-:W-:Y:S02]  /*b120*/  FFMA.FTZ R2, R187, c[0x0][0x2d0], -R175.reuse ;  /* 0x0000b400bb027a23 */ /* 0x100fe400000108af */
[----:B------:R-:W-:Y:S01]  /*b130*/  IMAD.MOV.U32 R169, RZ, RZ, R168 ;  /* 0x000000ffffa97224 */ /* 0x000fe200078e00a8 */
[----:B------:R-:W-:Y:S01]  /*b140*/  MOV R168, R157 ;  /* 0x0000009d00a87202 */ /* 0x000fe20000000f00 */
[----:B------:R2:W-:Y:S01]  /*b150*/  MUFU.EX2 R200, R2 ;  /* 0x0000000200c87308 */ /* 0x0005e20000000800 */
[--C-:B------:R-:W-:Y:S02]  /*b160*/  FFMA.FTZ R191, R182, c[0x0][0x2d0], -R175.reuse ;  /* 0x0000b400b6bf7a23 */ /* 0x100fe400000108af */
[--C-:B------:R-:W-:Y:S01]  /*b170*/  FFMA.FTZ R192, R169, c[0x0][0x2d0], -R175.reuse ;  /* 0x0000b400a9c07a23 */ /* 0x100fe200000108af */
[C---:B-1----:R-:W-:Y:S03]  /*b180*/  HMMA.16816.F32 R92, R132.reuse, R136, R92 ;  /* 0x00000088845c723c */ /* 0x042fe6000000185c */
[----:B------:R-:W-:Y:S01]  /*b190*/  MOV R169, R189 ;  /* 0x000000bd00a97202 */ /* 0x000fe20000000f00 */
[--C-:B------:R-:W-:Y:S02]  /*b1a0*/  FFMA.FTZ R189, R212, c[0x0][0x2d0], -R175.reuse ;  /* 0x0000b400d4bd7a23 */ /* 0x100fe400000108af */
[----:B------:R1:W-:Y:S02]  /*b1b0*/  MUFU.EX2 R157, R0 ;  /* 0x00000000009d7308 */ /* 0x0003e40000000800 */
[C---:B------:R-:W-:Y:S01]  /*b1c0*/  HMMA.16816.F32 R96, R132.reuse, R138, R96 ;  /* 0x0000008a8460723c */ /* 0x040fe20000001860 */
[----:B------:R-:W4:Y:S07]  /*b1d0*/  LDSM.16.MT88.4 R136, [R217+0x9000] ;  /* 0x00900000d988783b */ /* 0x000f2e0000004200 */
[----:B------:R-:W-:Y:S01]  /*b1e0*/  MUFU.EX2 R191, R191 ;  /* 0x000000bf00bf7308 */ /* 0x000fe20000000800 */
[----:B--2---:R-:W-:Y:S04]  /*b1f0*/  FADD.FTZ R2, R156, R150 ;  /* 0x000000969c027221 */ /* 0x004fe80000010000 */
[----:B------:R-:W-:Y:S05]  /*b200*/  FADD.FTZ R2, R154, R2 ;  /* 0x000000029a027221 */ /* 0x000fea0000010000 */
[----:B------:R-:W-:Y:S01]  /*b210*/  MUFU.EX2 R192, R192 ;  /* 0x000000c000c07308 */ /* 0x000fe20000000800 */
[----:B------:R-:W-:Y:S02]  /*b220*/  FADD.FTZ R2, R163, R2 ;  /* 0x00000002a3027221 */ /* 0x000fe40000010000 */
[----:B-1----:R-:W-:Y:S02]  /*b230*/  FFMA.FTZ R0, R167, c[0x0][0x2d0], -R176 ;  /* 0x0000b400a7007a23 */ /* 0x002fe400000108b0 */
[----:B------:R-:W-:Y:S05]  /*b240*/  FADD.FTZ R2, R162, R2 ;  /* 0x00000002a2027221 */ /* 0x000fea0000010000 */
[----:B------:R1:W-:Y:S01]  /*b250*/  MUFU.EX2 R204, R0 ;  /* 0x0000000000cc7308 */ /* 0x0003e20000000800 */
[----:B------:R-:W-:Y:S04]  /*b260*/  FADD.FTZ R2, R164, R2 ;  /* 0x00000002a4027221 */ /* 0x000fe80000010000 */
[----:B---3--:R-:W-:Y:S04]  /*b270*/  FADD.FTZ R2, R158, R2 ;  /* 0x000000029e027221 */ /* 0x008fe80000010000 */
[----:B------:R-:W-:Y:S01]  /*b280*/  FADD.FTZ R2, R206, R2 ;  /* 0x00000002ce027221 */ /* 0x000fe20000010000 */
[----:B------:R-:W-:Y:S01]  /*b290*/  MUFU.EX2 R189, R189 ;  /* 0x000000bd00bd7308 */ /* 0x000fe20000000800 */
[C---:B----4-:R-:W-:Y:S08]  /*b2a0*/  HMMA.16816.F32 R100, R132.reuse, R136, R100 ;  /* 0x000000888464723c */ /* 0x050ff00000001864 */
[C---:B------:R-:W-:Y:S01]  /*b2b0*/  HMMA.16816.F32 R104, R132.reuse, R138, R104 ;  /* 0x0000008a8468723c */ /* 0x040fe20000001868 */
[----:B------:R-:W2:Y:S03]  /*b2c0*/  LDSM.16.MT88.4 R136, [R218+0x9000] ;  /* 0x00900000da88783b */ /* 0x000ea60000004200 */
[--C-:B-1----:R-:W-:Y:S04]  /*b2d0*/  FFMA.FTZ R0, R214, c[0x0][0x2d0], -R175.reuse ;  /* 0x0000b400d6007a23 */ /* 0x102fe800000108af */
[----:B------:R1:W3:Y:S04]  /*b2e0*/  MUFU.EX2 R205, R0 ;  /* 0x0000000000cd7308 */ /* 0x0002e80000000800 */
[----:B-1----:R-:W-:Y:S02]  /*b2f0*/  FFMA.FTZ R0, R213, c[0x0][0x2d0], -R175 ;  /* 0x0000b400d5007a23 */ /* 0x002fe400000108af */
[----:B---3--:R-:W-:Y:S04]  /*b300*/  FADD.FTZ R2, R205, R2 ;  /* 0x00000002cd027221 */ /* 0x008fe80000010000 */
[----:B------:R1:W3:Y:S01]  /*b310*/  MUFU.EX2 R207, R0 ;  /* 0x0000000000cf7308 */ /* 0x0002e20000000800 */
[C---:B--2---:R-:W-:Y:S08]  /*b320*/  HMMA.16816.F32 R108, R132.reuse, R136, R108 ;  /* 0x00000088846c723c */ /* 0x044ff0000000186c */
[C---:B------:R-:W-:Y:S01]  /*b330*/  HMMA.16816.F32 R112, R132.reuse, R138, R112 ;  /* 0x0000008a8470723c */ /* 0x040fe20000001870 */
[----:B------:R-:W2:Y:S03]  /*b340*/  LDSM.16.MT88.4 R136, [R221+0x9000] ;  /* 0x00900000dd88783b */ /* 0x000ea60000004200 */
[----:B-1----:R-:W-:Y:S02]  /*b350*/  FFMA.FTZ R0, R215, c[0x0][0x2d0], -R176 ;  /* 0x0000b400d7007a23 */ /* 0x002fe400000108b0 */
[----:B---3--:R-:W-:Y:S02]  /*b360*/  FADD.FTZ R2, R207, R2 ;  /* 0x00000002cf027221 */ /* 0x008fe40000010000 */
[----:B------:R1:W-:Y:S04]  /*b370*/  MUFU.EX2 R203, R0 ;  /* 0x0000000000cb7308 */ /* 0x0003e80000000800 */
[----:B------:R-:W-:Y:S02]  /*b380*/  FADD.FTZ R2, R200, R2 ;  /* 0x00000002c8027221 */ /* 0x000fe40000010000 */
[--C-:B-1----:R-:W-:Y:S01]  /*b390*/  FFMA.FTZ R0, R166, c[0x0][0x2d0], -R176.reuse ;  /* 0x0000b400a6007a23 */ /* 0x102fe200000108b0 */
[C---:B--2---:R-:W-:Y:S03]  /*b3a0*/  HMMA.16816.F32 R116, R132.reuse, R136, R116 ;  /* 0x000000888474723c */ /* 0x044fe60000001874 */
[----:B------:R1:W-:Y:S05]  /*b3b0*/  MUFU.EX2 R202, R0 ;  /* 0x0000000000ca7308 */ /* 0x0003ea0000000800 */
[C---:B------:R-:W-:Y:S01]  /*b3c0*/  HMMA.16816.F32 R120, R132.reuse, R138, R120 ;  /* 0x0000008a8478723c */ /* 0x040fe20000001878 */
[----:B------:R-:W2:Y:S03]  /*b3d0*/  LDSM.16.MT88.4 R136, [R220+0x9000] ;  /* 0x00900000dc88783b */ /* 0x000ea60000004200 */
[----:B-1----:R-:W-:Y:S02]  /*b3e0*/  FADD.FTZ R0, R148, R3 ;  /* 0x0000000394007221 */ /* 0x002fe40000010000 */
[--C-:B------:R-:W-:Y:S04]  /*b3f0*/  FFMA.FTZ R3, R186, c[0x0][0x2d0], -R175.reuse ;  /* 0x0000b400ba037a23 */ /* 0x100fe800000108af */
[----:B------:R1:W3:Y:S01]  /*b400*/  MUFU.EX2 R199, R3 ;  /* 0x0000000300c77308 */ /* 0x0002e20000000800 */
[C---:B--2---:R-:W-:Y:S08]  /*b410*/  HMMA.16816.F32 R124, R132.reuse, R136, R124 ;  /* 0x00000088847c723c */ /* 0x044ff0000000187c */
[----:B------:R-:W-:Y:S01]  /*b420*/  HMMA.16816.F32 R128, R132, R138, R128 ;  /* 0x0000008a8480723c */ /* 0x000fe20000001880 */
[----:B------:R-:W2:Y:S03]  /*b430*/  LDSM.16.MT88.4 R136, [R217+0x800] ;  /* 0x00080000d988783b */ /* 0x000ea60000004200 */
[----:B-1----:R-:W-:Y:S02]  /*b440*/  FFMA.FTZ R3, R184, c[0x0][0x2d0], -R176 ;  /* 0x0000b400b8037a23 */ /* 0x002fe400000108b0 */
[----:B---3--:R-:W-:Y:S01]  /*b450*/  FADD.FTZ R2, R199, R2 ;  /* 0x00000002c7027221 */ /* 0x008fe20000010000 */
[----:B------:R-:W-:Y:S02]  /*b460*/  F2FP.PACK_AB R132, R145, R146 ;  /* 0x000000929184723e */ /* 0x000fe400000000ff */
[----:B------:R-:W-:Y:S01]  /*b470*/  F2FP.PACK_AB R133, R148, R144 ;  /* 0x000000909485723e */ /* 0x000fe200000000ff */
[----:B------:R-:W1:Y:S01]  /*b480*/  MUFU.EX2 R3, R3 ;  /* 0x0000000300037308 */ /* 0x000e620000000800 */
[----:B------:R-:W-:Y:S01]  /*b490*/  LDSM.16.MT88.4 R144, [R221+0x1800] ;  /* 0x00180000dd90783b */ /* 0x000fe20000004200 */
[----:B------:R-:W-:Y:S01]  /*b4a0*/  F2FP.PACK_AB R134, R156, R151 ;  /* 0x000000979c86723e */ /* 0x000fe200000000ff */
[--C-:B------:R-:W-:Y:S01]  /*b4b0*/  FFMA.FTZ R148, R183, c[0x0][0x2d0], -R175.reuse ;  /* 0x0000b400b7947a23 */ /* 0x100fe200000108af */
[----:B------:R-:W-:Y:S01]  /*b4c0*/  F2FP.PACK_AB R135, R155, R152 ;  /* 0x000000989b87723e */ /* 0x000fe200000000ff */
[----:B------:R-:W-:Y:S02]  /*b4d0*/  FADD.FTZ R152, R152, R0 ;  /* 0x0000000098987221 */ /* 0x000fe40000010000 */
[--C-:B------:R-:W-:Y:S02]  /*b4e0*/  FFMA.FTZ R0, R169, c[0x0][0x2d0], -R176.reuse ;  /* 0x0000b400a9007a23 */ /* 0x100fe400000108b0 */
[----:B------:R-:W-:Y:S01]  /*b4f0*/  FFMA.FTZ R156, R180, c[0x0][0x2d0], -R176 ;  /* 0x0000b400b49c7a23 */ /* 0x000fe200000108b0 */
[----:B------:R3:W4:Y:S01]  /*b500*/  MUFU.EX2 R198, R148 ;  /* 0x0000009400c67308 */ /* 0x0007220000000800 */
[----:B------:R-:W-:Y:S09]  /*b510*/  FFMA.FTZ R175, R210, c[0x0][0x2d0], -R175 ;  /* 0x0000b400d2af7a23 */ /* 0x000ff200000108af */
[----:B------:R4:W-:Y:S01]  /*b520*/  MUFU.EX2 R195, R0 ;  /* 0x0000000000c37308 */ /* 0x0009e20000000800 */
[----:B-1----:R-:W-:Y:S09]  /*b530*/  F2FP.PACK_AB R177, R190, R3 ;  /* 0x00000003beb1723e */ /* 0x002ff200000000ff */
[----:B------:R-:W1:Y:S01]  /*b540*/  MUFU.EX2 R188, R175 ;  /* 0x000000af00bc7308 */ /* 0x000e620000000800 */
[C---:B--2---:R-:W-:Y:S01]  /*b550*/  HMMA.16816.F32 R4, R132.reuse, R136, R4 ;  /* 0x000000888404723c */ /* 0x044fe20000001804 */
[----:B---3--:R-:W-:Y:S02]  /*b560*/  LDSM.16.MT88.4 R148, [R221+0x2000] ;  /* 0x00200000dd94783b */ /* 0x008fe40000004200 */
[----:B----4-:R-:W-:Y:S05]  /*b570*/  FADD.FTZ R2, R198, R2 ;  /* 0x00000002c6027221 */ /* 0x010fea0000010000 */
[C---:B------:R-:W-:Y:S01]  /*b580*/  HMMA.16816.F32 R8, R132.reuse, R138, R8 ;  /* 0x0000008a8408723c */ /* 0x040fe20000001808 */
[----:B------:R-:W2:Y:S01]  /*b590*/  LDSM.16.MT88.4 R136, [R218+0x800] ;  /* 0x00080000da88783b */ /* 0x000ea20000004200 */
[----:B------:R-:W-:Y:S02]  /*b5a0*/  MUFU.EX2 R175, R156 ;  /* 0x0000009c00af7308 */ /* 0x000fe40000000800 */
[----:B------:R-:W-:Y:S02]  /*b5b0*/  FADD.FTZ R2, R196, R2 ;  /* 0x00000002c4027221 */ /* 0x000fe40000010000 */
[----:B------:R-:W-:Y:S02]  /*b5c0*/  FFMA.FTZ R0, R168, c[0x0][0x2d0], -R176 ;  /* 0x0000b400a8007a23 */ /* 0x000fe400000108b0 */
[----:B------:R-:W-:Y:S01]  /*b5d0*/  LDSM.16.MT88.4 R168, [R218+0x5800] ;  /* 0x00580000daa8783b */ /* 0x000fe20000004200 */
[----:B------:R-:W-:Y:S03]  /*b5e0*/  FADD.FTZ R2, R191, R2 ;  /* 0x00000002bf027221 */ /* 0x000fe60000010000 */
[----:B------:R3:W-:Y:S01]  /*b5f0*/  MUFU.EX2 R197, R0 ;  /* 0x0000000000c57308 */ /* 0x0007e20000000800 */
[----:B-1----:R-:W-:Y:S01]  /*b600*/  F2FP.PACK_AB R178, R188, R189 ;  /* 0x000000bdbcb2723e */ /* 0x002fe200000000ff */
[--C-:B---3--:R-:W-:Y:S08]  /*b610*/  FFMA.FTZ R0, R165, c[0x0][0x2d0], -R176.reuse ;  /* 0x0000b400a5007a23 */ /* 0x108ff000000108b0 */
[----:B------:R1:W-:Y:S01]  /*b620*/  MUFU.EX2 R194, R0 ;  /* 0x0000000000c27308 */ /* 0x0003e20000000800 */
[C---:B--2---:R-:W-:Y:S08]  /*b630*/  HMMA.16816.F32 R12, R132.reuse, R136, R12 ;  /* 0x00000088840c723c */ /* 0x044ff0000000180c */
[C---:B------:R-:W-:Y:S01]  /*b640*/  HMMA.16816.F32 R16, R132.reuse, R138, R16 ;  /* 0x0000008a8410723c */ /* 0x040fe20000001810 */
[----:B------:R-:W2:Y:S03]  /*b650*/  LDSM.16.MT88.4 R136, [R221+0x800] ;  /* 0x00080000dd88783b */ /* 0x000ea60000004200 */
[--C-:B-1----:R-:W-:Y:S03]  /*b660*/  FFMA.FTZ R0, R185, c[0x0][0x2d0], -R176.reuse ;  /* 0x0000b400b9007a23 */ /* 0x102fe600000108b0 */
[----:B------:R-:W-:Y:S01]  /*b670*/  LDSM.16.MT88.4 R184, [R217+0x2800] ;  /* 0x00280000d9b8783b */ /* 0x000fe20000004200 */
[----:B------:R-:W-:Y:S01]  /*b680*/  FFMA.FTZ R176, R174, c[0x0][0x2d0], -R176 ;  /* 0x0000b400aeb07a23 */ /* 0x000fe200000108b0 */
[----:B------:R1:W-:Y:S10]  /*b690*/  MUFU.EX2 R193, R0 ;  /* 0x0000000000c17308 */ /* 0x0003f40000000800 */
[----:B------:R3:W4:Y:S01]  /*b6a0*/  MUFU.EX2 R174, R176 ;  /* 0x000000b000ae7308 */ /* 0x0007220000000800 */
[C---:B--2---:R-:W-:Y:S03]  /*b6b0*/  HMMA.16816.F32 R20, R132.reuse, R136, R20 ;  /* 0x000000888414723c */ /* 0x044fe60000001814 */
[----:B-1----:R-:W-:Y:S04]  /*b6c0*/  FADD.FTZ R0, R155, R152 ;  /* 0x000000989b007221 */ /* 0x002fe80000010000 */
[----:B------:R-:W-:Y:S01]  /*b6d0*/  FADD.FTZ R0, R153, R0 ;  /* 0x0000000099007221 */ /* 0x000fe20000010000 */
[C---:B------:R-:W-:Y:S01]  /*b6e0*/  HMMA.16816.F32 R24, R132.reuse, R138, R24 ;  /* 0x0000008a8418723c */ /* 0x040fe20000001818 */
[----:B------:R-:W1:Y:S03]  /*b6f0*/  LDSM.16.MT88.4 R136, [R220+0x800] ;  /* 0x00080000dc88783b */ /* 0x000e660000004200 */
[----:B------:R-:W-:Y:S01]  /*b700*/  FADD.FTZ R0, R161, R0 ;  /* 0x00000000a1007221 */ /* 0x000fe20000010000 */
[----:B---3--:R-:W-:Y:S02]  /*b710*/  F2FP.PACK_AB R176, R192, R191 ;  /* 0x000000bfc0b0723e */ /* 0x008fe400000000ff */
[----:B----4-:R-:W-:Y:S01]  /*b720*/  F2FP.PACK_AB R179, R174, R175 ;  /* 0x000000afaeb3723e */ /* 0x010fe200000000ff */
[----:B------:R-:W-:Y:S04]  /*b730*/  FADD.FTZ R0, R159, R0 ;  /* 0x000000009f007221 */ /* 0x000fe80000010000 */
[----:B------:R-:W-:Y:S04]  /*b740*/  FADD.FTZ R0, R160, R0 ;  /* 0x00000000a0007221 */ /* 0x000fe80000010000 */
[----:B------:R-:W-:Y:S04]  /*b750*/  FADD.FTZ R0, R157, R0 ;  /* 0x000000009d007221 */ /* 0x000fe80000010000 */
[----:B------:R-:W-:Y:S04]  /*b760*/  FADD.FTZ R0, R204, R0 ;  /* 0x00000000cc007221 */ /* 0x000fe80000010000 */
[----:B------:R-:W-:Y:S04]  /*b770*/  FADD.FTZ R0, R203, R0 ;  /* 0x00000000cb007221 */ /* 0x000fe80000010000 */
[----:B------:R-:W-:Y:S04]  /*b780*/  FADD.FTZ R0, R202, R0 ;  /* 0x00000000ca007221 */ /* 0x000fe80000010000 */
[----:B------:R-:W-:Y:S04]  /*b790*/  FADD.FTZ R0, R195, R0 ;  /* 0x00000000c3007221 */ /* 0x000fe80000010000 */
[----:B------:R-:W-:Y:S04]  /*b7a0*/  FADD.FTZ R0, R197, R0 ;  /* 0x00000000c5007221 */ /* 0x000fe80000010000 */
[----:B------:R-:W-:Y:S01]  /*b7b0*/  FADD.FTZ R0, R194, R0 ;  /* 0x00000000c2007221 */ /* 0x000fe20000010000 */
[C---:B-1----:R-:W-:Y:S03]  /*b7c0*/  HMMA.16816.F32 R28, R132.reuse, R136, R28 ;  /* 0x00000088841c723c */ /* 0x042fe6000000181c */
[----:B------:R-:W-:Y:S04]  /*b7d0*/  FADD.FTZ R0, R193, R0 ;  /* 0x00000000c1007221 */ /* 0x000fe80000010000 */
[----:B------:R-:W-:Y:S01]  /*b7e0*/  FADD.FTZ R3, R3, R0 ;  /* 0x0000000003037221 */ /* 0x000fe20000010000 */
[C---:B------:R-:W-:Y:S01]  /*b7f0*/  HMMA.16816.F32 R32, R132.reuse, R138, R32 ;  /* 0x0000008a8420723c */ /* 0x040fe20000001820 */
[----:B------:R-:W1:Y:S03]  /*b800*/  LDSM.16.MT88.4 R136, [R217+0x3800] ;  /* 0x00380000d988783b */ /* 0x000e660000004200 */
[----:B------:R-:W-:Y:S02]  /*b810*/  FADD.FTZ R0, R192, R2 ;  /* 0x00000002c0007221 */ /* 0x000fe40000010000 */
[----:B------:R-:W-:Y:S02]  /*b820*/  FADD.FTZ R3, R190, R3 ;  /* 0x00000003be037221 */ /* 0x000fe40000010000 */
[----:B------:R-:W-:Y:S04]  /*b830*/  FADD.FTZ R2, R189, R0 ;  /* 0x00000000bd027221 */ /* 0x000fe80000010000 */
[----:B------:R-:W-:Y:S02]  /*b840*/  FADD.FTZ R2, R188, R2 ;  /* 0x00000002bc027221 */ /* 0x000fe40000010000 */
[----:B------:R-:W-:Y:S01]  /*b850*/  FADD.FTZ R0, R175, R3 ;  /* 0x00000003af007221 */ /* 0x000fe20000010000 */
[----:B------:R-:W-:Y:S02]  /*b860*/  MOV R175, R173 ;  /* 0x000000ad00af7202 */ /* 0x000fe40000000f00 */
[----:B------:R-:W-:Y:S01]  /*b870*/  STL [R1+0x4], R2 ;  /* 0x0000040201007387 */ /* 0x000fe20000100800 */
[----:B------:R-:W-:Y:S05]  /*b880*/  FADD.FTZ R0, R174, R0 ;  /* 0x00000000ae007221 */ /* 0x000fea0000010000 */
[----:B------:R-:W-:Y:S01]  /*b890*/  STL [R1+0x8], R0 ;  /* 0x0000080001007387 */ /* 0x000fe20000100800 */
        /* <DEDUP_REMOVED lines=36> */
[----:B------:R-:W-:Y:S02]  /*bae0*/  F2FP.PACK_AB R132, R163, R154 ;  /* 0x0000009aa384723e */ /* 0x000fe400000000ff */
[----:B------:R-:W-:Y:S02]  /*baf0*/  F2FP.PACK_AB R133, R161, R153 ;  /* 0x00000099a185723e */ /* 0x000fe400000000ff */
[----:B------:R-:W-:Y:S01]  /*bb00*/  LDSM.16.MT88.4 R152, [R218+0x5000] ;  /* 0x00500000da98783b */ /* 0x000fe20000004200 */
[----:B------:R-:W-:Y:S02]  /*bb10*/  F2FP.PACK_AB R134, R164, R162 ;  /* 0x000000a2a486723e */ /* 0x000fe400000000ff */
[----:B------:R-:W-:Y:S03]  /*bb20*/  F2FP.PACK_AB R135, R160, R159 ;  /* 0x0000009fa087723e */ /* 0x000fe600000000ff */
[----:B------:R-:W-:Y:S04]  /*bb30*/  LDSM.16.MT88.4 R160, [R217+0x5800] ;  /* 0x00580000d9a0783b */ /* 0x000fe80000004200 */
[C---:B-1----:R-:W-:Y:S08]  /*bb40*/  HMMA.16816.F32 R4, R132.reuse, R136, R4 ;  /* 0x000000888404723c */ /* 0x042ff00000001804 */
[C---:B------:R-:W-:Y:S01]  /*bb50*/  HMMA.16816.F32 R8, R132.reuse, R138, R8 ;  /* 0x0000008a8408723c */ /* 0x040fe20000001808 */
[----:B------:R-:W1:Y:S07]  /*bb60*/  LDSM.16.MT88.4 R136, [R221+0x1000] ;  /* 0x00100000dd88783b */ /* 0x000e6e0000004200 */
        /* <DEDUP_REMOVED lines=46> */
[----:B------:R-:W-:Y:S03]  /*be50*/  F2FP.PACK_AB R133, R204, R157 ;  /* 0x0000009dcc85723e */ /* 0x000fe600000000ff */
[----:B------:R-:W-:Y:S02]  /*be60*/  F2FP.PACK_AB R134, R207, R205 ;  /* 0x000000cdcf86723e */ /* 0x000fe400000000ff */
[----:B------:R-:W-:Y:S07]  /*be70*/  F2FP.PACK_AB R135, R202, R203 ;  /* 0x000000cbca87723e */ /* 0x000fee00000000ff */
        /* <DEDUP_REMOVED lines=46> */
[----:B------:R-:W-:Y:S01]  /*c160*/  HMMA.16816.F32 R128, R132, R138, R128 ;  /* 0x0000008a8480723c */ /* 0x000fe20000001880 */
[----:B------:R-:W1:Y:S06]  /*c170*/  LDSM.16.MT88.4 R136, [R220+0x2000] ;  /* 0x00200000dc88783b */ /* 0x000e6c0000004200 */
[----:B------:R-:W-:Y:S02]  /*c180*/  F2FP.PACK_AB R132, R199, R200 ;  /* 0x000000c8c784723e */ /* 0x000fe400000000ff */
[----:B------:R-:W-:Y:S03]  /*c190*/  F2FP.PACK_AB R133, R197, R195 ;  /* 0x000000c3c585723e */ /* 0x000fe600000000ff */
[----:B------:R-:W-:Y:S02]  /*c1a0*/  F2FP.PACK_AB R134, R196, R198 ;  /* 0x000000c6c486723e */ /* 0x000fe400000000ff */
[----:B------:R-:W-:Y:S07]  /*c1b0*/  F2FP.PACK_AB R135, R193, R194 ;  /* 0x000000c2c187723e */ /* 0x000fee00000000ff */
        /* <DEDUP_REMOVED lines=17> */
[----:B------:R-:W2:Y:S07]  /*c2d0*/  LDSM.16.MT88.4 R152, [R221+0x8000] ;  /* 0x00800000dd98783b */ /* 0x000eae0000004200 */
        /* <DEDUP_REMOVED lines=22> */
[C---:B------:R-:W-:Y:S08]  /*c440*/  HMMA.16816.F32 R112, R132.reuse, R150, R112 ;  /* 0x000000968470723c */ /* 0x040ff00000001870 */
[C---:B--2---:R-:W-:Y:S08]  /*c450*/  HMMA.16816.F32 R116, R132.reuse, R140, R116 ;  /* 0x0000008c8474723c */ /* 0x044ff00000001874 */
[C---:B------:R-:W-:Y:S08]  /*c460*/  HMMA.16816.F32 R120, R132.reuse, R142, R120 ;  /* 0x0000008e8478723c */ /* 0x040ff00000001878 */
[C---:B----4-:R-:W-:Y:S08]  /*c470*/  HMMA.16816.F32 R124, R132.reuse, R152, R124 ;  /* 0x00000098847c723c */ /* 0x050ff0000000187c */
[----:B------:R-:W-:Y:S01]  /*c480*/  HMMA.16816.F32 R128, R132, R154, R128 ;  /* 0x0000009a8480723c */ /* 0x000fe20000001880 */
[----:B------:R-:W2:Y:S07]  /*c490*/  LDSM.16.MT88.4 R152, [R220+0x2800] ;  /* 0x00280000dc98783b */ /* 0x000eae0000004200 */
[C---:B------:R-:W-:Y:S01]  /*c4a0*/  HMMA.16816.F32 R180, R176.reuse, R184, R4 ;  /* 0x000000b8b0b4723c */ /* 0x040fe20000001804 */
[----:B------:R-:W3:Y:S07]  /*c4b0*/  LDSM.16.MT88.4 R4, [R221+0x5800] ;  /* 0x00580000dd04783b */ /* 0x000eee0000004200 */
[C---:B------:R-:W-:Y:S01]  /*c4c0*/  HMMA.16816.F32 R184, R176.reuse, R186, R8 ;  /* 0x000000bab0b8723c */ /* 0x040fe20000001808 */
[----:B------:R-:W4:Y:S07]  /*c4d0*/  LDSM.16.MT88.4 R8, [R220+0x5800] ;  /* 0x00580000dc08783b */ /* 0x000f2e0000004200 */
[C---:B-1----:R-:W-:Y:S01]  /*c4e0*/  HMMA.16816.F32 R132, R176.reuse, R136, R12 ;  /* 0x00000088b084723c */ /* 0x042fe2000000180c */
[----:B------:R-:W1:Y:S07]  /*c4f0*/  LDSM.16.MT88.4 R12, [R217+0x8800] ;  /* 0x00880000d90c783b */ /* 0x000e6e0000004200 */
[C---:B------:R-:W-:Y:S01]  /*c500*/  HMMA.16816.F32 R136, R176.reuse, R138, R16 ;  /* 0x0000008ab088723c */ /* 0x040fe20000001810 */
[----:B------:R-:W1:Y:S07]  /*c510*/  LDSM.16.MT88.4 R16, [R218+0x8800] ;  /* 0x00880000da10783b */ /* 0x000e6e0000004200 */
[C---:B------:R-:W-:Y:S01]  /*c520*/  HMMA.16816.F32 R140, R176.reuse, R144, R20 ;  /* 0x00000090b08c723c */ /* 0x040fe20000001814 */
[----:B------:R-:W-:Y:S07]  /*c530*/  LDSM.16.MT88.4 R20, [R220+0x8800] ;  /* 0x00880000dc14783b */ /* 0x000fee0000004200 */
[C---:B------:R-:W-:Y:S01]  /*c540*/  HMMA.16816.F32 R144, R176.reuse, R146, R24 ;  /* 0x00000092b090723c */ /* 0x040fe20000001818 */
[----:B------:R-:W-:Y:S07]  /*c550*/  LDSM.16.MT88.4 R24, [R217+0xb800] ;  /* 0x00b80000d918783b */ /* 0x000fee0000004200 */
[C---:B--2---:R-:W-:Y:S01]  /*c560*/  HMMA.16816.F32 R148, R176.reuse, R152, R28 ;  /* 0x00000098b094723c */ /* 0x044fe2000000181c */
[----:B------:R-:W-:Y:S07]  /*c570*/  LDSM.16.MT88.4 R28, [R221+0xb800] ;  /* 0x00b80000dd1c783b */ /* 0x000fee0000004200 */
[C---:B------:R-:W-:Y:S08]  /*c580*/  HMMA.16816.F32 R152, R176.reuse, R154, R32 ;  /* 0x0000009ab098723c */ /* 0x040ff00000001820 */
[C---:B------:R-:W-:Y:S08]  /*c590*/  HMMA.16816.F32 R156, R176.reuse, R160, R36 ;  /* 0x000000a0b09c723c */ /* 0x040ff00000001824 */
[C---:B------:R-:W-:Y:S08]  /*c5a0*/  HMMA.16816.F32 R160, R176.reuse, R162, R40 ;  /* 0x000000a2b0a0723c */ /* 0x040ff00000001828 */
[C---:B------:R-:W-:Y:S08]  /*c5b0*/  HMMA.16816.F32 R164, R176.reuse, R168, R44 ;  /* 0x000000a8b0a4723c */ /* 0x040ff0000000182c */
        /* <DEDUP_REMOVED lines=23> */
[----:B------:R-:W-:Y:S07]  /*c730*/  HMMA.16816.F32 R128, R176, R14, R128 ;  /* 0x0000000eb080723c */ /* 0x000fee0000001880 */
[----:B------:R-:W-:Y:S01]  /*c740*/  MOV R176, R172 ;  /* 0x000000ac00b07202 */ /* 0x000fe20000000f00 */
[----:B------:R-:W-:-:S05]  /*c750*/  @P0 BRA `(.L_x_1219) ;  /* 0xffffb32000000947 */ /* 0x000fca000383ffff */
.L_x_1218:
[----:B------:R-:W-:-:S13]  /*c760*/  ISETP.GE.AND P0, PT, R252, RZ, PT ;  /* 0x000000fffc00720c */ /* 0x000fda0003f06270 */
[----:B------:R-:W-:Y:S05]  /*c770*/  @!P0 BRA `(.L_x_1220) ;  /* 0x000042f000008947 */ /* 0x000fea0003800000 */
[----:B------:R-:W-:Y:S02]  /*c780*/  MOV R175, R172 ;  /* 0x000000ac00af7202 */ /* 0x000fe40000000f00 */
[----:B------:R-:W-:Y:S02]  /*c790*/  MOV R174, R173 ;  /* 0x000000ad00ae7202 */ /* 0x000fe40000000f00 */
.L_x_1221:
[----:B------:R-:W2:Y:S01]  /*c7a0*/  LDL R0, [R1] ;  /* 0x0000000001007983 */ /* 0x000ea20000100800 */
[----:B------:R-:W-:Y:S04]  /*c7b0*/  DEPBAR.LE SB0, 0x0 ;  /* 0x000080000000791a */ /* 0x000fe80000000000 */
[----:B------:R-:W-:Y:S01]  /*c7c0*/  WARPSYNC 0xffffffff ;  /* 0xffffffff00007948 */ /* 0x000fe20003800000 */
[----:B------:R-:W3:Y:S01]  /*c7d0*/  LDL R14, [R1+0x30] ;  /* 0x00003000010e7983 */ /* 0x000ee20000100800 */
[----:B------:R-:W-:Y:S05]  /*c7e0*/  IMAD.WIDE.U32 R12, R252, c[0x0][0x208], RZ ;  /* 0x00008200fc0c7a25 */ /* 0x000fea00078e00ff */
[----:B------:R-:W3:Y:S06]  /*c7f0*/  LDL.64 R2, [R1+0x28] ;  /* 0x0000280001027983 */ /* 0x000eec0000100a00 */
[----:B------:R-:W-:Y:S06]  /*c800*/  BAR.SYNC.DEFER_BLOCKING 0x0 ;  /* 0x0000000000007b1d */ /* 0x000fec0000010000 */
[----:B-----5:R-:W-:Y:S06]  /*c810*/  LDSM.16.M88.4 R48, [R223] ;  /* 0x00000000df30783b */ /* 0x020fec0000000200 */
[----:B------:R-:W1:Y:S06]  /*c820*/  LDSM.16.M88.4 R8, [R216] ;  /* 0x00000000d808783b */ /* 0x000e6c0000000200 */
[----:B------:R-:W4:Y:S06]  /*c830*/  LDSM.16.M88.4 R16, [R216+0x800] ;  /* 0x00080000d810783b */ /* 0x000f2c0000000200 */
[----:B------:R-:W2:Y:S06]  /*c840*/  LDSM.16.M88.4 R24, [R216+0x1000] ;  /* 0x00100000d818783b */ /* 0x000eac0000000200 */
        /* <DEDUP_REMOVED lines=12> */
[C---:B--2---:R-:W-:Y:S02]  /*c910*/  LOP3.LUT P4, RZ, R0.reuse, 0x2, RZ, 0xc0, !PT ;  /* 0x0000000200ff7812 */ /* 0x044fe4000788c0ff */
[----:B------:R-:W-:Y:S02]  /*c920*/  LOP3.LUT P3, RZ, R0, 0x1, RZ, 0xc0, !PT ;  /* 0x0000000100ff7812 */ /* 0x000fe4000786c0ff */
[----:B------:R-:W-:Y:S05]  /*c930*/  SHF.R.S32.HI R0, RZ, 0x1f, R252 ;  /* 0x0000001fff007819 */ /* 0x000fea00000114fc */
[----:B------:R-:W-:Y:S01]  /*c940*/  IMAD R0, R0, c[0x0][0x208], RZ ;  /* 0x0000820000007a24 */ /* 0x000fe200078e02ff */
[----:B---3--:R-:W-:Y:S03]  /*c950*/  MOV R3, R14 ;  /* 0x0000000e00037202 */ /* 0x008fe60000000f00 */
[----:B------:R-:W-:Y:S02]  /*c960*/  IMAD R0, R252, c[0x0][0x20c], R0 ;  /* 0x00008300fc007a24 */ /* 0x000fe400078e0200 */
[----:B------:R-:W-:Y:S03]  /*c970*/  IMAD.WIDE.U32 R2, R12, 0x60, R2 ;  /* 0x000000600c027825 */ /* 0x000fe600078e0002 */
[----:B------:R-:W-:Y:S02]  /*c980*/  IADD3 R0, R13, R0, RZ ;  /* 0x000000000d007210 */ /* 0x000fe40007ffe0ff */
[C---:B----4-:R-:W-:Y:S03]  /*c990*/  HMMA.16816.F32 R12, R48.reuse, R16, RZ ;  /* 0x00000010300c723c */ /* 0x050fe600000018ff */
[----:B------:R-:W-:Y:S05]  /*c9a0*/  IMAD R0, R0, 0x60, RZ ;  /* 0x0000006000007824 */ /* 0x000fea00078e02ff */
[C---:B------:R-:W-:Y:S01]  /*c9b0*/  HMMA.16816.F32 R16, R48.reuse, R18, RZ ;  /* 0x000000123010723c */ /* 0x040fe200000018ff */
[----:B------:R-:W-:Y:S03]  /*c9c0*/  IADD3 R3, R3, R0, RZ ;  /* 0x0000000003037210 */ /* 0x000fe60007ffe0ff */
[C---:B------:R-:W-:Y:S02]  /*c9d0*/  SHF.L.U32 R0, R2.reuse, 0x1, RZ ;  /* 0x0000000102007819 */ /* 0x040fe400000006ff */
[----:B------:R-:W-:Y:S02]  /*c9e0*/  SHF.L.U64.HI R2, R2, 0x1, R3 ;  /* 0x0000000102027819 */ /* 0x000fe40000010203 */
[C---:B------:R-:W-:Y:S01]  /*c9f0*/  HMMA.16816.F32 R20, R48.reuse, R24, RZ ;  /* 0x000000183014723c */ /* 0x040fe200000018ff */
[C---:B------:R-:W-:Y:S03]  /*ca00*/  IADD3 R172, P2, R0.reuse, c[0x0][0x1f8], RZ ;  /* 0x00007e0000ac7a10 */ /* 0x040fe60007f5e0ff */
[----:B------:R-:W-:Y:S02]  /*ca10*/  IADD3 R28, P1, R0, 0x80, RZ ;  /* 0x00000080001c7810 */ /* 0x000fe40007f3e0ff */
[----:B------:R-:W-:Y:S02]  /*ca20*/  IADD3.X R173, R2, c[0x0][0x1fc], RZ, P2, !PT ;  /* 0x00007f0002ad7a10 */ /* 0x000fe400017fe4ff */
[C---:B------:R-:W-:Y:S01]  /*ca30*/  HMMA.16816.F32 R24, R48.reuse, R26, RZ ;  /* 0x0000001a3018723c */ /* 0x040fe200000018ff */
[----:B------:R-:W-:Y:S02]  /*ca40*/  IADD3 R28, P0, R28, c[0x0][0x1f8], RZ ;  /* 0x00007e001c1c7a10 */ /* 0x000fe40007f1e0ff */
[----:B------:R-:W-:Y:S01]  /*ca50*/  @!PT LDS RZ, [RZ] ;  /* 0x00000000fffff984 */ /* 0x000fe20000000800 */
[----:B------:R-:W-:Y:S01]  /*ca60*/  @!PT LDS RZ, [RZ] ;  /* 0x00000000fffff984 */ /* 0x000fe20000000800 */
[----:B------:R-:W-:Y:S01]  /*ca70*/  @!PT LDS RZ, [RZ] ;  /* 0x00000000fffff984 */ /* 0x000fe20000000800 */
[----:B------:R2:W-:Y:S01]  /*ca80*/  LDGSTS.E.BYPASS.LTC128B.128 [R251+0x100], [R172.64], !P4 ;  /* 0x00100000acfb7fae */ /* 0x0005e2000e101d48 */
[----:B------:R-:W-:Y:S02]  /*ca90*/  IADD3 R38, P2, R0, 0x100, RZ ;  /* 0x0000010000267810 */ /* 0x000fe40007f5e0ff */
[--C-:B------:R-:W-:Y:S02]  /*caa0*/  IADD3.X R29, RZ, c[0x0][0x1fc], R2.reuse, P0, P1 ;  /* 0x00007f00ff1d7a10 */ /* 0x100fe400007e2402 */
[----:B------:R-:W-:Y:S03]  /*cab0*/  IADD3 R38, P0, R38, c[0x0][0x1f8], RZ ;  /* 0x00007e0026267a10 */ /* 0x000fe60007f1e0ff */
[----:B------:R3:W-:Y:S01]  /*cac0*/  LDGSTS.E.BYPASS.LTC128B.128 [R251+0x3100], [R28.64], !P3 ;  /* 0x031000001cfb7fae */ /* 0x0007e2000d901d48 */
[----:B------:R-:W-:Y:S02]  /*cad0*/  IADD3 R0, P1, R0, 0x180, RZ ;  /* 0x0000018000007810 */ /* 0x000fe40007f3e0ff */
[--C-:B------:R-:W-:Y:S02]  /*cae0*/  IADD3.X R39, RZ, c[0x0][0x1fc], R2.reuse, P0, P2 ;  /* 0x00007f00ff277a10 */ /* 0x100fe400007e4402 */
[----:B------:R-:W-:Y:S02]  /*caf0*/  IADD3 R36, P0, R0, c[0x0][0x1f8], RZ ;  /* 0x00007e0000247a10 */ /* 0x000fe40007f1e0ff */
[----:B------:R-:W-:Y:S01]  /*cb00*/  MOV R0, c[0x0][0x208] ;  /* 0x0000820000007a02 */ /* 0x000fe20000000f00 */
[----:B------:R4:W-:Y:S01]  /*cb10*/  LDGSTS.E.BYPASS.LTC128B.128 [R251+0x6100], [R38.64], !P6 ;  /* 0x0610000026fb7fae */ /* 0x0009e2000f101d48 */
[----:B------:R-:W-:Y:S02]  /*cb20*/  IADD3.X R37, RZ, c[0x0][0x1fc], R2, P0, P1 ;  /* 0x00007f00ff257a10 */ /* 0x000fe400007e2402 */
[----:B------:R-:W-:Y:S03]  /*cb30*/  SHF.L.U32 R3, R0, 0x6, RZ ;  /* 0x0000000600037819 */ /* 0x000fe600000006ff */
[----:B------:R4:W-:Y:S01]  /*cb40*/  LDGSTS.E.BYPASS.LTC128B.128 [R251+0x9100], [R36.64], !P5 ;  /* 0x0910000024fb7fae */ /* 0x0009e2000e901d48 */
[----:B------:R-:W-:Y:S04]  /*cb50*/  IADD3 R2, P1, R172, R3, RZ ;  /* 0x00000003ac027210 */ /* 0x000fe80007f3e0ff */
[----:B--2---:R-:W-:Y:S01]  /*cb60*/  IADD3 R172, P0, R3, R2, RZ ;  /* 0x0000000203ac7210 */ /* 0x004fe20007f1e0ff */
[C---:B---3--:R-:W-:Y:S08]  /*cb70*/  HMMA.16816.F32 R28, R48.reuse, R32, RZ ;  /* 0x00000020301c723c */ /* 0x048ff000000018ff */
[C---:B------:R-:W-:Y:S08]  /*cb80*/  HMMA.16816.F32 R32, R48.reuse, R34, RZ ;  /* 0x000000223020723c */ /* 0x040ff000000018ff */
[C---:B----4-:R-:W-:Y:S08]  /*cb90*/  HMMA.16816.F32 R36, R48.reuse, R40, RZ ;  /* 0x000000283024723c */ /* 0x050ff000000018ff */
[C---:B------:R-:W-:Y:S08]  /*cba0*/  HMMA.16816.F32 R40, R48.reuse, R42, RZ ;  /* 0x0000002a3028723c */ /* 0x040ff000000018ff */
[C---:B------:R-:W-:Y:S07]  /*cbb0*/  HMMA.16816.F32 R44, R48.reuse, R176, RZ ;  /* 0x000000b0302c723c */ /* 0x040fee00000018ff */
[----:B------:R-:W-:Y:S01]  /*cbc0*/  MOV R177, 0x6 ;  /* 0x0000000600b17802 */ /* 0x000fe20000000f00 */
[----:B------:R-:W-:Y:S04]  /*cbd0*/  HMMA.16816.F32 R48, R48, R178, RZ ;  /* 0x000000b23030723c */ /* 0x000fe800000018ff */
[----:B------:R-:W-:Y:S04]  /*cbe0*/  SHF.L.U64.HI R0, R0, R177, c[0x0][0x20c] ;  /* 0x0000830000007619 */ /* 0x000fe800000102b1 */
[C---:B-1----:R-:W-:Y:S05]  /*cbf0*/  HMMA.16816.F32 R4, R188.reuse, R192, R4 ;  /* 0x000000c0bc04723c */ /* 0x042fea0000001804 */
[----:B------:R-:W-:Y:S03]  /*cc00*/  IADD3.X R3, R173, R0, RZ, P1, !PT ;  /* 0x00000000ad037210 */ /* 0x000fe60000ffe4ff */
[C---:B------:R-:W-:Y:S02]  /*cc10*/  HMMA.16816.F32 R8, R188.reuse, R194, R8 ;  /* 0x000000c2bc08723c */ /* 0x040fe40000001808 */
[----:B------:R1:W-:Y:S02]  /*cc20*/  LDGSTS.E.BYPASS.LTC128B.128 [R251+0x1100], [R2.64], !P4 ;  /* 0x0110000002fb7fae */ /* 0x0003e4000e101d48 */
[----:B------:R-:W-:Y:S02]  /*cc30*/  IADD3.X R173, R0, R3, RZ, P0, !PT ;  /* 0x0000000300ad7210 */ /* 0x000fe400007fe4ff */
[C---:B------:R-:W-:Y:S02]  /*cc40*/  ISETP.GT.AND P0, PT, R252.reuse, RZ, PT ;  /* 0x000000fffc00720c */ /* 0x040fe40003f04270 */
[C---:B------:R-:W-:Y:S01]  /*cc50*/  HMMA.16816.F32 R12, R188.reuse, R196, R12 ;  /* 0x000000c4bc0c723c */ /* 0x040fe2000000180c */
[----:B------:R1:W-:Y:S03]  /*cc60*/  LDGSTS.E.BYPASS.LTC128B.128 [R251+0x4100], [R2.64+0x80], !P3 ;  /* 0x0410008002fb7fae */ /* 0x0003e6000d901d48 */
[----:B------:R-:W-:Y:S03]  /*cc70*/  IADD3 R252, R252, -0x1, RZ ;  /* 0xfffffffffcfc7810 */ /* 0x000fe60007ffe0ff */
[----:B------:R1:W-:Y:S01]  /*cc80*/  LDGSTS.E.BYPASS.LTC128B.128 [R251+0x7100], [R2.64+0x100], !P6 ;  /* 0x0710010002fb7fae */ /* 0x0003e2000f101d48 */
[C---:B------:R-:W-:Y:S05]  /*cc90*/  HMMA.16816.F32 R16, R188.reuse, R198, R16 ;  /* 0x000000c6bc10723c */ /* 0x040fea0000001810 */
[----:B------:R1:W-:Y:S03]  /*cca0*/  LDGSTS.E.BYPASS.LTC128B.128 [R251+0xa100], [R2.64+0x180], !P5 ;  /* 0x0a10018002fb7fae */ /* 0x0003e6000e901d48 */
[C---:B------:R-:W-:Y:S03]  /*ccb0*/  HMMA.16816.F32 R20, R188.reuse, R200, R20 ;  /* 0x000000c8bc14723c */ /* 0x040fe60000001814 */
[----:B------:R2:W-:Y:S05]  /*ccc0*/  LDGSTS.E.BYPASS.LTC128B.128 [R251+0x2100], [R172.64], !P4 ;  /* 0x02100000acfb7fae */ /* 0x0005ea000e101d48 */
[C---:B------:R-:W-:Y:S01]  /*ccd0*/  HMMA.16816.F32 R24, R188.reuse, R202, R24 ;  /* 0x000000cabc18723c */ /* 0x040fe20000001818 */
[----:B------:R2:W-:Y:S06]  /*cce0*/  LDGSTS.E.BYPASS.LTC128B.128 [R251+0x5100], [R172.64+0x80], !P3 ;  /* 0x05100080acfb7fae */ /* 0x0005ec000d901d48 */
[----:B------:R2:W-:Y:S01]  /*ccf0*/  LDGSTS.E.BYPASS.LTC128B.128 [R251+0x8100], [R172.64+0x100], !P6 ;  /* 0x08100100acfb7fae */ /* 0x0005e2000f101d48 */
[C---:B------:R-:W-:Y:S05]  /*cd00*/  HMMA.16816.F32 R28, R188.reuse, R204, R28 ;  /* 0x000000ccbc1c723c */ /* 0x040fea000000181c */
[----:B------:R2:W-:Y:S03]  /*cd10*/  LDGSTS.E.BYPASS.LTC128B.128 [R251+0xb100], [R172.64+0x180], !P5 ;  /* 0x0b100180acfb7fae */ /* 0x0005e6000e901d48 */
[C---:B------:R-:W-:Y:S03]  /*cd20*/  HMMA.16816.F32 R32, R188.reuse, R206, R32 ;  /* 0x000000cebc20723c */ /* 0x040fe60000001820 */
[----:B------:R-:W-:Y:S05]  /*cd30*/  LDSM.16.M88.4 R176, [R226] ;  /* 0x00000000e2b0783b */ /* 0x000fea0000000200 */
[C---:B------:R-:W-:Y:S01]  /*cd40*/  HMMA.16816.F32 R36, R188.reuse, R208, R36 ;  /* 0x000000d0bc24723c */ /* 0x040fe20000001824 */
[----:B------:R-:W3:Y:S06]  /*cd50*/  LDSM.16.M88.4 R192, [R222] ;  /* 0x00000000dec0783b */ /* 0x000eec0000000200 */
[----:B------:R-:W0:Y:S01]  /*cd60*/  LDGDEPBAR ;  /* 0x00000000000079af */ /* 0x000e220000000000 */
[C---:B------:R-:W-:Y:S05]  /*cd70*/  HMMA.16816.F32 R40, R188.reuse, R210, R40 ;  /* 0x000000d2bc28723c */ /* 0x040fea0000001828 */
[----:B------:R-:W4:Y:S03]  /*cd80*/  LDSM.16.M88.4 R196, [R222+0x800] ;  /* 0x00080000dec4783b */ /* 0x000f260000000200 */
[C---:B------:R-:W-:Y:S03]  /*cd90*/  HMMA.16816.F32 R44, R188.reuse, R212, R44 ;  /* 0x000000d4bc2c723c */ /* 0x040fe6000000182c */
[----:B------:R-:W1:Y:S05]  /*cda0*/  LDSM.16.M88.4 R200, [R222+0x1000] ;  /* 0x00100000dec8783b */ /* 0x000e6a0000000200 */
[----:B------:R-:W-:Y:S01]  /*cdb0*/  HMMA.16816.F32 R48, R188, R214, R48 ;  /* 0x000000d6bc30723c */ /* 0x000fe20000001830 */
[----:B------:R-:W2:Y:S06]  /*cdc0*/  LDL R215, [R1+0x18] ;  /* 0x0000180001d77983 */ /* 0x000eac0000100800 */
[----:B------:R-:W1:Y:S06]  /*cdd0*/  LDSM.16.M88.4 R204, [R222+0x1800] ;  /* 0x00180000decc783b */ /* 0x000e6c0000000200 */
[----:B------:R-:W1:Y:S01]  /*cde0*/  LDSM.16.M88.4 R188, [R222+0x2000] ;  /* 0x00200000debc783b */ /* 0x000e620000000200 */
[C---:B---3--:R-:W-:Y:S05]  /*cdf0*/  HMMA.16816.F32 R4, R176.reuse, R192, R4 ;  /* 0x000000c0b004723c */ /* 0x048fea0000001804 */
[----:B------:R-:W3:Y:S03]  /*ce00*/  LDSM.16.M88.4 R208, [R222+0x2800] ;  /* 0x00280000ded0783b */ /* 0x000ee60000000200 */
[C---:B------:R-:W-:Y:S03]  /*ce10*/  HMMA.16816.F32 R8, R176.reuse, R194, R8 ;  /* 0x000000c2b008723c */ /* 0x040fe60000001808 */
[----:B------:R-:W-:Y:S06]  /*ce20*/  LDSM.16.M88.4 R192, [R219] ;  /* 0x00000000dbc0783b */ /* 0x000fec0000000200 */
[----:B------:R-:W2:Y:S01]  /*ce30*/  LDL.64 R212, [R1+0x20] ;  /* 0x0000200001d47983 */ /* 0x000ea20000100a00 */
[C---:B----4-:R-:W-:Y:S08]  /*ce40*/  HMMA.16816.F32 R12, R176.reuse, R196, R12 ;  /* 0x000000c4b00c723c */ /* 0x050ff0000000180c */
[C---:B------:R-:W-:Y:S01]  /*ce50*/  HMMA.16816.F32 R16, R176.reuse, R198, R16 ;  /* 0x000000c6b010723c */ /* 0x040fe20000001810 */
[----:B------:R-:W-:Y:S07]  /*ce60*/  LDSM.16.M88.4 R196, [R219+0x800] ;  /* 0x00080000dbc4783b */ /* 0x000fee0000000200 */
        /* <DEDUP_REMOVED lines=9> */
[C---:B---3--:R-:W-:Y:S08]  /*cf00*/  HMMA.16816.F32 R44, R176.reuse, R208, R44 ;  /* 0x000000d0b02c723c */ /* 0x048ff0000000182c */
[----:B------:R-:W-:Y:S01]  /*cf10*/  HMMA.16816.F32 R48, R176, R210, R48 ;  /* 0x000000d2b030723c */ /* 0x000fe20000001830 */
[----:B------:R-:W3:Y:S06]  /*cf20*/  LDSM.16.M88.4 R176, [R219+0x2000] ;  /* 0x00200000dbb0783b */ /* 0x000eec0000000200 */
        /* <DEDUP_REMOVED lines=13> */
[C---:B---3--:R-:W-:Y:S08]  /*d000*/  HMMA.16816.F32 R36, R188.reuse, R176, R36 ;  /* 0x000000b0bc24723c */ /* 0x048ff00000001824 */
[C---:B------:R-:W-:Y:S01]  /*d010*/  HMMA.16816.F32 R40, R188.reuse, R178, R40 ;  /* 0x000000b2bc28723c */ /* 0x040fe20000001828 */
[----:B------:R-:W1:Y:S07]  /*d020*/  LDSM.16.M88.4 R176, [R223+0x4000] ;  /* 0x00400000dfb0783b */ /* 0x000e6e0000000200 */
[C---:B----4-:R-:W-:Y:S08]  /*d030*/  HMMA.16816.F32 R44, R188.reuse, R208, R44 ;  /* 0x000000d0bc2c723c */ /* 0x050ff0000000182c */
[----:B------:R-:W-:Y:S01]  /*d040*/  HMMA.16816.F32 R48, R188, R210, R48 ;  /* 0x000000d2bc30723c */ /* 0x000fe20000001830 */
[----:B------:R-:W3:Y:S06]  /*d050*/  LDSM.16.M88.4 R188, [R216+0x5000] ;  /* 0x00500000d8bc783b */ /* 0x000eec0000000200 */
        /* <DEDUP_REMOVED lines=13> */
[C---:B---3--:R-:W-:Y:S08]  /*d130*/  HMMA.16816.F32 R36, R176.reuse, R188, R36 ;  /* 0x000000bcb024723c */ /* 0x048ff00000001824 */
[C---:B------:R-:W-:Y:S01]  /*d140*/  HMMA.16816.F32 R40, R176.reuse, R190, R40 ;  /* 0x000000beb028723c */ /* 0x040fe20000001828 */
[----:B------:R-:W1:Y:S07]  /*d150*/  LDSM.16.M88.4 R188, [R224+0x4000] ;  /* 0x00400000e0bc783b */ /* 0x000e6e0000000200 */
[C---:B----4-:R-:W-:Y:S08]  /*d160*/  HMMA.16816.F32 R44, R176.reuse, R208, R44 ;  /* 0x000000d0b02c723c */ /* 0x050ff0000000182c */
[----:B------:R-:W-:Y:S01]  /*d170*/  HMMA.16816.F32 R48, R176, R210, R48 ;  /* 0x000000d2b030723c */ /* 0x000fe20000001830 */
[----:B------:R-:W3:Y:S03]  /*d180*/  LDSM.16.M88.4 R176, [R241] ;  /* 0x00000000f1b0783b */ /* 0x000ee60000000200 */
[----:B--2---:R-:W-:Y:S03]  /*d190*/  MOV R213, 0x6 ;  /* 0x0000000600d57802 */ /* 0x004fe60000000f00 */
[----:B------:R-:W2:Y:S01]  /*d1a0*/  LDSM.16.M88.4 R208, [R240] ;  /* 0x00000000f0d0783b */ /* 0x000ea20000000200 */
[C---:B-1----:R-:W-:Y:S08]  /*d1b0*/  HMMA.16816.F32 R4, R188.reuse, R192, R4 ;  /* 0x000000c0bc04723c */ /* 0x042ff00000001804 */
[C---:B------:R-:W-:Y:S01]  /*d1c0*/  HMMA.16816.F32 R8, R188.reuse, R194, R8 ;  /* 0x000000c2bc08723c */ /* 0x040fe20000001808 */
[----:B------:R-:W-:Y:S07]  /*d1d0*/  LDSM.16.M88.4 R192, [R226+0x4000] ;  /* 0x00400000e2c0783b */ /* 0x000fee0000000200 */
[C---:B------:R-:W-:Y:S08]  /*d1e0*/  HMMA.16816.F32 R12, R188.reuse, R196, R12 ;  /* 0x000000c4bc0c723c */ /* 0x040ff0000000180c */
[C---:B------:R-:W-:Y:S01]  /*d1f0*/  HMMA.16816.F32 R16, R188.reuse, R198, R16 ;  /* 0x000000c6bc10723c */ /* 0x040fe20000001810 */
[----:B------:R-:W1:Y:S07]  /*d200*/  LDSM.16.M88.4 R196, [R222+0x3000] ;  /* 0x00300000dec4783b */ /* 0x000e6e0000000200 */
[C---:B------:R-:W-:Y:S08]  /*d210*/  HMMA.16816.F32 R20, R188.reuse, R200, R20 ;  /* 0x000000c8bc14723c */ /* 0x040ff00000001814 */
[C---:B------:R-:W-:Y:S01]  /*d220*/  HMMA.16816.F32 R24, R188.reuse, R202, R24 ;  /* 0x000000cabc18723c */ /* 0x040fe20000001818 */
[----:B------:R-:W4:Y:S07]  /*d230*/  LDSM.16.M88.4 R200, [R222+0x3800] ;  /* 0x00380000dec8783b */ /* 0x000f2e0000000200 */
[C---:B------:R-:W-:Y:S08]  /*d240*/  HMMA.16816.F32 R28, R188.reuse, R204, R28 ;  /* 0x000000ccbc1c723c */ /* 0x040ff0000000181c */
[C---:B------:R-:W-:Y:S01]  /*d250*/  HMMA.16816.F32 R32, R188.reuse, R206, R32 ;  /* 0x000000cebc20723c */ /* 0x040fe20000001820 */
[----:B------:R-:W4:Y:S07]  /*d260*/  LDSM.16.M88.4 R204, [R222+0x4000] ;  /* 0x00400000decc783b */ /* 0x000f2e0000000200 */
[C---:B---3--:R-:W-:Y:S08]  /*d270*/  HMMA.16816.F32 R36, R188.reuse, R176, R36 ;  /* 0x000000b0bc24723c */ /* 0x048ff00000001824 */
[C---:B------:R-:W-:Y:S01]  /*d280*/  HMMA.16816.F32 R40, R188.reuse, R178, R40 ;  /* 0x000000b2bc28723c */ /* 0x040fe20000001828 */
[----:B------:R-:W3:Y:S07]  /*d290*/  LDSM.16.M88.4 R176, [R222+0x4800] ;  /* 0x00480000deb0783b */ /* 0x000eee0000000200 */
[C---:B--2---:R-:W-:Y:S08]  /*d2a0*/  HMMA.16816.F32 R44, R188.reuse, R208, R44 ;  /* 0x000000d0bc2c723c */ /* 0x044ff0000000182c */
[----:B------:R-:W-:Y:S01]  /*d2b0*/  HMMA.16816.F32 R48, R188, R210, R48 ;  /* 0x000000d2bc30723c */ /* 0x000fe20000001830 */
[----:B------:R-:W2:Y:S06]  /*d2c0*/  LDSM.16.M88.4 R188, [R222+0x5000] ;  /* 0x00500000debc783b */ /* 0x000eac0000000200 */
[----:B------:R-:W2:Y:S01]  /*d2d0*/  LDSM.16.M88.4 R208, [R222+0x5800] ;  /* 0x00580000ded0783b */ /* 0x000ea20000000200 */
[C---:B-1----:R-:W-:Y:S08]  /*d2e0*/  HMMA.16816.F32 R4, R192.reuse, R196, R4 ;  /* 0x000000c4c004723c */ /* 0x042ff00000001804 */
[C---:B------:R-:W-:Y:S01]  /*d2f0*/  HMMA.16816.F32 R8, R192.reuse, R198, R8 ;  /* 0x000000c6c008723c */ /* 0x040fe20000001808 */
[----:B------:R-:W-:Y:S07]  /*d300*/  LDSM.16.M88.4 R196, [R225+0x4000] ;  /* 0x00400000e1c4783b */ /* 0x000fee0000000200 */
[C---:B----4-:R-:W-:Y:S08]  /*d310*/  HMMA.16816.F32 R12, R192.reuse, R200, R12 ;  /* 0x000000c8c00c723c */ /* 0x050ff0000000180c */
[C---:B------:R-:W-:Y:S01]  /*d320*/  HMMA.16816.F32 R16, R192.reuse, R202, R16 ;  /* 0x000000cac010723c */ /* 0x040fe20000001810 */
[----:B------:R-:W1:Y:S07]  /*d330*/  LDSM.16.M88.4 R200, [R219+0x3000] ;  /* 0x00300000dbc8783b */ /* 0x000e6e0000000200 */
[C---:B------:R-:W-:Y:S08]  /*d340*/  HMMA.16816.F32 R20, R192.reuse, R204, R20 ;  /* 0x000000ccc014723c */ /* 0x040ff00000001814 */
[C---:B------:R-:W-:Y:S01]  /*d350*/  HMMA.16816.F32 R24, R192.reuse, R206, R24 ;  /* 0x000000cec018723c */ /* 0x040fe20000001818 */
[----:B------:R-:W4:Y:S07]  /*d360*/  LDSM.16.M88.4 R204, [R219+0x3800] ;  /* 0x00380000dbcc783b */ /* 0x000f2e0000000200 */
[C---:B---3--:R-:W-:Y:S08]  /*d370*/  HMMA.16816.F32 R28, R192.reuse, R176, R28 ;  /* 0x000000b0c01c723c */ /* 0x048ff0000000181c */
[C---:B------:R-:W-:Y:S01]  /*d380*/  HMMA.16816.F32 R32, R192.reuse, R178, R32 ;  /* 0x000000b2c020723c */ /* 0x040fe20000001820 */
[----:B------:R-:W3:Y:S07]  /*d390*/  LDSM.16.M88.4 R176, [R219+0x4000] ;  /* 0x00400000dbb0783b */ /* 0x000eee0000000200 */
[C---:B--2---:R-:W-:Y:S08]  /*d3a0*/  HMMA.16816.F32 R36, R192.reuse, R188, R36 ;  /* 0x000000bcc024723c */ /* 0x044ff00000001824 */
[C---:B------:R-:W-:Y:S01]  /*d3b0*/  HMMA.16816.F32 R40, R192.reuse, R190, R40 ;  /* 0x000000bec028723c */ /* 0x040fe20000001828 */
[----:B------:R-:W2:Y:S07]  /*d3c0*/  LDSM.16.M88.4 R188, [R219+0x4800] ;  /* 0x00480000dbbc783b */ /* 0x000eae0000000200 */
[C---:B------:R-:W-:Y:S08]  /*d3d0*/  HMMA.16816.F32 R44, R192.reuse, R208, R44 ;  /* 0x000000d0c02c723c */ /* 0x040ff0000000182c */
[----:B------:R-:W-:Y:S01]  /*d3e0*/  HMMA.16816.F32 R48, R192, R210, R48 ;  /* 0x000000d2c030723c */ /* 0x000fe20000001830 */
[----:B------:R-:W2:Y:S06]  /*d3f0*/  LDSM.16.M88.4 R192, [R219+0x5000] ;  /* 0x00500000dbc0783b */ /* 0x000eac0000000200 */
[----:B------:R-:W-:Y:S01]  /*d400*/  LDSM.16.M88.4 R208, [R216+0x6800] ;  /* 0x00680000d8d0783b */ /* 0x000fe20000000200 */
[C---:B-1----:R-:W-:Y:S08]  /*d410*/  HMMA.16816.F32 R4, R196.reuse, R200, R4 ;  /* 0x000000c8c404723c */ /* 0x042ff00000001804 */
[C---:B------:R-:W-:Y:S01]  /*d420*/  HMMA.16816.F32 R8, R196.reuse, R202, R8 ;  /* 0x000000cac408723c */ /* 0x040fe20000001808 */
[----:B------:R-:W1:Y:S07]  /*d430*/  LDSM.16.M88.4 R200, [R219+0x5800] ;  /* 0x00580000dbc8783b */ /* 0x000e6e0000000200 */
[C---:B----4-:R-:W-:Y:S08]  /*d440*/  HMMA.16816.F32 R12, R196.reuse, R204, R12 ;  /* 0x000000ccc40c723c */ /* 0x050ff0000000180c */
[C---:B------:R-:W-:Y:S01]  /*d450*/  HMMA.16816.F32 R16, R196.reuse, R206, R16 ;  /* 0x000000cec410723c */ /* 0x040fe20000001810 */
[----:B------:R-:W-:Y:S07]  /*d460*/  LDSM.16.M88.4 R204, [R216+0x6000] ;  /* 0x00600000d8cc783b */ /* 0x000fee0000000200 */
[C---:B---3--:R-:W-:Y:S08]  /*d470*/  HMMA.16816.F32 R20, R196.reuse, R176, R20 ;  /* 0x000000b0c414723c */ /* 0x048ff00000001814 */
[C---:B------:R-:W-:Y:S01]  /*d480*/  HMMA.16816.F32 R24, R196.reuse, R178, R24 ;  /* 0x000000b2c418723c */ /* 0x040fe20000001818 */
[----:B------:R-:W3:Y:S07]  /*d490*/  LDSM.16.M88.4 R176, [R223+0x8000] ;  /* 0x00800000dfb0783b */ /* 0x000eee0000000200 */
[C---:B--2---:R-:W-:Y:S08]  /*d4a0*/  HMMA.16816.F32 R28, R196.reuse, R188, R28 ;  /* 0x000000bcc41c723c */ /* 0x044ff0000000181c */
[C---:B------:R-:W-:Y:S01]  /*d4b0*/  HMMA.16816.F32 R32, R196.reuse, R190, R32 ;  /* 0x000000bec420723c */ /* 0x040fe20000001820 */
[----:B------:R-:W2:Y:S07]  /*d4c0*/  LDSM.16.M88.4 R188, [R216+0x7000] ;  /* 0x00700000d8bc783b */ /* 0x000eae0000000200 */
[C---:B------:R-:W-:Y:S08]  /*d4d0*/  HMMA.16816.F32 R36, R196.reuse, R192, R36 ;  /* 0x000000c0c424723c */ /* 0x040ff00000001824 */
[C---:B------:R-:W-:Y:S01]  /*d4e0*/  HMMA.16816.F32 R40, R196.reuse, R194, R40 ;  /* 0x000000c2c428723c */ /* 0x040fe20000001828 */
[----:B------:R-:W4:Y:S07]  /*d4f0*/  LDSM.16.M88.4 R192, [R216+0x7800] ;  /* 0x00780000d8c0783b */ /* 0x000f2e0000000200 */
[C---:B-1----:R-:W-:Y:S08]  /*d500*/  HMMA.16816.F32 R44, R196.reuse, R200, R44 ;  /* 0x000000c8c42c723c */ /* 0x042ff0000000182c */
[----:B------:R-:W-:Y:S01]  /*d510*/  HMMA.16816.F32 R48, R196, R202, R48 ;  /* 0x000000cac430723c */ /* 0x000fe20000001830 */
[----:B------:R-:W1:Y:S06]  /*d520*/  LDSM.16.M88.4 R196, [R216+0x8000] ;  /* 0x00800000d8c4783b */ /* 0x000e6c0000000200 */
[----:B------:R-:W1:Y:S01]  /*d530*/  LDSM.16.M88.4 R200, [R216+0x8800] ;  /* 0x00880000d8c8783b */ /* 0x000e620000000200 */
[C---:B---3--:R-:W-:Y:S08]  /*d540*/  HMMA.16816.F32 R4, R176.reuse, R204, R4 ;  /* 0x000000ccb004723c */ /* 0x048ff00000001804 */
[C---:B------:R-:W-:Y:S01]  /*d550*/  HMMA.16816.F32 R8, R176.reuse, R206, R8 ;  /* 0x000000ceb008723c */ /* 0x040fe20000001808 */
[----:B------:R-:W-:Y:S07]  /*d560*/  LDSM.16.M88.4 R204, [R239] ;  /* 0x00000000efcc783b */ /* 0x000fee0000000200 */
[C---:B------:R-:W-:Y:S08]  /*d570*/  HMMA.16816.F32 R12, R176.reuse, R208, R12 ;  /* 0x000000d0b00c723c */ /* 0x040ff0000000180c */
[C---:B------:R-:W-:Y:S01]  /*d580*/  HMMA.16816.F32 R16, R176.reuse, R210, R16 ;  /* 0x000000d2b010723c */ /* 0x040fe20000001810 */
[----:B------:R-:W-:Y:S07]  /*d590*/  LDSM.16.M88.4 R208, [R238] ;  /* 0x00000000eed0783b */ /* 0x000fee0000000200 */
[C---:B--2---:R-:W-:Y:S08]  /*d5a0*/  HMMA.16816.F32 R20, R176.reuse, R188, R20 ;  /* 0x000000bcb014723c */ /* 0x044ff00000001814 */
[C---:B------:R-:W-:Y:S01]  /*d5b0*/  HMMA.16816.F32 R24, R176.reuse, R190, R24 ;  /* 0x000000beb018723c */ /* 0x040fe20000001818 */
[----:B------:R-:W2:Y:S07]  /*d5c0*/  LDSM.16.M88.4 R188, [R224+0x8000] ;  /* 0x00800000e0bc783b */ /* 0x000eae0000000200 */
[C---:B----4-:R-:W-:Y:S08]  /*d5d0*/  HMMA.16816.F32 R28, R176.reuse, R192, R28 ;  /* 0x000000c0b01c723c */ /* 0x050ff0000000181c */
[C---:B------:R-:W-:Y:S01]  /*d5e0*/  HMMA.16816.F32 R32, R176.reuse, R194, R32 ;  /* 0x000000c2b020723c */ /* 0x040fe20000001820 */
[----:B------:R-:W3:Y:S07]  /*d5f0*/  LDSM.16.M88.4 R192, [R237] ;  /* 0x00000000edc0783b */ /* 0x000eee0000000200 */
[C---:B-1----:R-:W-:Y:S08]  /*d600*/  HMMA.16816.F32 R36, R176.reuse, R196, R36 ;  /* 0x000000c4b024723c */ /* 0x042ff00000001824 */
[C---:B------:R-:W-:Y:S01]  /*d610*/  HMMA.16816.F32 R40, R176.reuse, R198, R40 ;  /* 0x000000c6b028723c */ /* 0x040fe20000001828 */
[----:B------:R-:W1:Y:S07]  /*d620*/  LDSM.16.M88.4 R196, [R236] ;  /* 0x00000000ecc4783b */ /* 0x000e6e0000000200 */
[C---:B------:R-:W-:Y:S08]  /*d630*/  HMMA.16816.F32 R44, R176.reuse, R200, R44 ;  /* 0x000000c8b02c723c */ /* 0x040ff0000000182c */
[----:B------:R-:W-:Y:S01]  /*d640*/  HMMA.16816.F32 R48, R176, R202, R48 ;  /* 0x000000cab030723c */ /* 0x000fe20000001830 */
[----:B------:R-:W4:Y:S06]  /*d650*/  LDSM.16.M88.4 R176, [R235] ;  /* 0x00000000ebb0783b */ /* 0x000f2c0000000200 */
[----:B------:R-:W1:Y:S01]  /*d660*/  LDSM.16.M88.4 R200, [R234] ;  /* 0x00000000eac8783b */ /* 0x000e620000000200 */
        /* <DEDUP_REMOVED lines=17> */
[----:B------:R-:W4:Y:S06]  /*d780*/  LDSM.16.M88.4 R188, [R222+0x8000] ;  /* 0x00800000debc783b */ /* 0x000f2c0000000200 */
[----:B------:R-:W-:Y:S01]  /*d790*/  LDSM.16.M88.4 R200, [R225+0x8000] ;  /* 0x00800000e1c8783b */ /* 0x000fe20000000200 */
[C---:B--2---:R-:W-:Y:S08]  /*d7a0*/  HMMA.16816.F32 R4, R204.reuse, R208, R4 ;  /* 0x000000d0cc04723c */ /* 0x044ff00000001804 */
[C---:B------:R-:W-:Y:S01]  /*d7b0*/  HMMA.16816.F32 R8, R204.reuse, R210, R8 ;  /* 0x000000d2cc08723c */ /* 0x040fe20000001808 */
[----:B------:R-:W-:Y:S07]  /*d7c0*/  LDSM.16.M88.4 R208, [R219+0x6000] ;  /* 0x00600000dbd0783b */ /* 0x000fee0000000200 */
[C---:B---3--:R-:W-:Y:S08]  /*d7d0*/  HMMA.16816.F32 R12, R204.reuse, R192, R12 ;  /* 0x000000c0cc0c723c */ /* 0x048ff0000000180c */
[C---:B------:R-:W-:Y:S01]  /*d7e0*/  HMMA.16816.F32 R16, R204.reuse, R194, R16 ;  /* 0x000000c2cc10723c */ /* 0x040fe20000001810 */
[----:B------:R-:W2:Y:S07]  /*d7f0*/  LDSM.16.M88.4 R192, [R222+0x8800] ;  /* 0x00880000dec0783b */ /* 0x000eae0000000200 */
[C---:B-1----:R-:W-:Y:S08]  /*d800*/  HMMA.16816.F32 R20, R204.reuse, R196, R20 ;  /* 0x000000c4cc14723c */ /* 0x042ff00000001814 */
[C---:B------:R-:W-:Y:S01]  /*d810*/  HMMA.16816.F32 R24, R204.reuse, R198, R24 ;  /* 0x000000c6cc18723c */ /* 0x040fe20000001818 */
[----:B------:R-:W1:Y:S07]  /*d820*/  LDSM.16.M88.4 R196, [R219+0x6800] ;  /* 0x00680000dbc4783b */ /* 0x000e6e0000000200 */
[C---:B----4-:R-:W-:Y:S08]  /*d830*/  HMMA.16816.F32 R28, R204.reuse, R176, R28 ;  /* 0x000000b0cc1c723c */ /* 0x050ff0000000181c */
[C---:B------:R-:W-:Y:S01]  /*d840*/  HMMA.16816.F32 R32, R204.reuse, R178, R32 ;  /* 0x000000b2cc20723c */ /* 0x040fe20000001820 */
[----:B------:R-:W3:Y:S07]  /*d850*/  LDSM.16.M88.4 R176, [R219+0x7000] ;  /* 0x00700000dbb0783b */ /* 0x000eee0000000200 */
[C---:B------:R-:W-:Y:S08]  /*d860*/  HMMA.16816.F32 R36, R204.reuse, R188, R36 ;  /* 0x000000bccc24723c */ /* 0x040ff00000001824 */
[C---:B------:R-:W-:Y:S01]  /*d870*/  HMMA.16816.F32 R40, R204.reuse, R190, R40 ;  /* 0x000000becc28723c */ /* 0x040fe20000001828 */
[----:B------:R-:W4:Y:S07]  /*d880*/  LDSM.16.M88.4 R188, [R219+0x7800] ;  /* 0x00780000dbbc783b */ /* 0x000f2e0000000200 */
[C---:B--2---:R-:W-:Y:S08]  /*d890*/  HMMA.16816.F32 R44, R204.reuse, R192, R44 ;  /* 0x000000c0cc2c723c */ /* 0x044ff0000000182c */
[----:B------:R-:W-:Y:S01]  /*d8a0*/  HMMA.16816.F32 R48, R204, R194, R48 ;  /* 0x000000c2cc30723c */ /* 0x000fe20000001830 */
[----:B------:R-:W2:Y:S06]  /*d8b0*/  LDSM.16.M88.4 R192, [R219+0x8000] ;  /* 0x00800000dbc0783b */ /* 0x000eac0000000200 */
[----:B------:R-:W-:Y:S01]  /*d8c0*/  LDSM.16.M88.4 R204, [R223+0xc000] ;  /* 0x00c00000dfcc783b */ /* 0x000fe20000000200 */
[C---:B------:R-:W-:Y:S08]  /*d8d0*/  HMMA.16816.F32 R4, R200.reuse, R208, R4 ;  /* 0x000000d0c804723c */ /* 0x040ff00000001804 */
[C---:B------:R-:W-:Y:S01]  /*d8e0*/  HMMA.16816.F32 R8, R200.reuse, R210, R8 ;  /* 0x000000d2c808723c */ /* 0x040fe20000001808 */
[----:B------:R-:W-:Y:S07]  /*d8f0*/  LDSM.16.M88.4 R208, [R216+0x9000] ;  /* 0x00900000d8d0783b */ /* 0x000fee0000000200 */
        /* <DEDUP_REMOVED lines=9> */
[C---:B--2---:R-:W-:Y:S08]  /*d990*/  HMMA.16816.F32 R36, R200.reuse, R192, R36 ;  /* 0x000000c0c824723c */ /* 0x044ff00000001824 */
[C---:B------:R-:W-:Y:S01]  /*d9a0*/  HMMA.16816.F32 R40, R200.reuse, R194, R40 ;  /* 0x000000c2c828723c */ /* 0x040fe20000001828 */
[----:B------:R-:W2:Y:S07]  /*d9b0*/  LDSM.16.M88.4 R192, [R216+0xa800] ;  /* 0x00a80000d8c0783b */ /* 0x000eae0000000200 */
[C---:B-1----:R-:W-:Y:S08]  /*d9c0*/  HMMA.16816.F32 R44, R200.reuse, R196, R44 ;  /* 0x000000c4c82c723c */ /* 0x042ff0000000182c */
[----:B------:R-:W-:Y:S01]  /*d9d0*/  HMMA.16816.F32 R48, R200, R198, R48 ;  /* 0x000000c6c830723c */ /* 0x000fe20000001830 */
[----:B------:R-:W1:Y:S06]  /*d9e0*/  LDSM.16.M88.4 R196, [R216+0xb000] ;  /* 0x00b00000d8c4783b */ /* 0x000e6c0000000200 */
[----:B------:R-:W-:Y:S01]  /*d9f0*/  LDSM.16.M88.4 R200, [R224+0xc000] ;  /* 0x00c00000e0c8783b */ /* 0x000fe20000000200 */
[C---:B------:R-:W-:Y:S08]  /*da00*/  HMMA.16816.F32 R4, R204.reuse, R208, R4 ;  /* 0x000000d0cc04723c */ /* 0x040ff00000001804 */
[C---:B------:R-:W-:Y:S01]  /*da10*/  HMMA.16816.F32 R8, R204.reuse, R210, R8 ;  /* 0x000000d2cc08723c */ /* 0x040fe20000001808 */
[----:B------:R-:W-:Y:S07]  /*da20*/  LDSM.16.M88.4 R208, [R233] ;  /* 0x00000000e9d0783b */ /* 0x000fee0000000200 */
[C---:B---3--:R-:W-:Y:S08]  /*da30*/  HMMA.16816.F32 R12, R204.reuse, R176, R12 ;  /* 0x000000b0cc0c723c */ /* 0x048ff0000000180c */
[C---:B------:R-:W-:Y:S01]  /*da40*/  HMMA.16816.F32 R16, R204.reuse, R178, R16 ;  /* 0x000000b2cc10723c */ /* 0x040fe20000001810 */
[----:B------:R-:W3:Y:S07]  /*da50*/  LDSM.16.M88.4 R176, [R216+0xb800] ;  /* 0x00b80000d8b0783b */ /* 0x000eee0000000200 */
[C---:B----4-:R-:W-:Y:S08]  /*da60*/  HMMA.16816.F32 R20, R204.reuse, R188, R20 ;  /* 0x000000bccc14723c */ /* 0x050ff00000001814 */
[C---:B------:R-:W-:Y:S01]  /*da70*/  HMMA.16816.F32 R24, R204.reuse, R190, R24 ;  /* 0x000000becc18723c */ /* 0x040fe20000001818 */
[----:B------:R-:W4:Y:S07]  /*da80*/  LDSM.16.M88.4 R188, [R232] ;  /* 0x00000000e8bc783b */ /* 0x000f2e0000000200 */
[C---:B--2---:R-:W-:Y:S08]  /*da90*/  HMMA.16816.F32 R28, R204.reuse, R192, R28 ;  /* 0x000000c0cc1c723c */ /* 0x044ff0000000181c */
[C---:B------:R-:W-:Y:S01]  /*daa0*/  HMMA.16816.F32 R32, R204.reuse, R194, R32 ;  /* 0x000000c2cc20723c */ /* 0x040fe20000001820 */
[----:B------:R-:W2:Y:S07]  /*dab0*/  LDSM.16.M88.4 R192, [R231] ;  /* 0x00000000e7c0783b */ /* 0x000eae0000000200 */
[C---:B-1----:R-:W-:Y:S08]  /*dac0*/  HMMA.16816.F32 R36, R204.reuse, R196, R36 ;  /* 0x000000c4cc24723c */ /* 0x042ff00000001824 */
[C---:B------:R-:W-:Y:S01]  /*dad0*/  HMMA.16816.F32 R40, R204.reuse, R198, R40 ;  /* 0x000000c6cc28723c */ /* 0x040fe20000001828 */
[----:B------:R-:W-:Y:S07]  /*dae0*/  LDSM.16.M88.4 R196, [R229] ;  /* 0x00000000e5c4783b */ /* 0x000fee0000000200 */
[C---:B---3--:R-:W-:Y:S08]  /*daf0*/  HMMA.16816.F32 R44, R204.reuse, R176, R44 ;  /* 0x000000b0cc2c723c */ /* 0x048ff0000000182c */
[----:B------:R-:W-:Y:S01]  /*db00*/  HMMA.16816.F32 R48, R204, R178, R48 ;  /* 0x000000b2cc30723c */ /* 0x000fe20000001830 */
[----:B------:R-:W1:Y:S06]  /*db10*/  LDSM.16.M88.4 R176, [R230] ;  /* 0x00000000e6b0783b */ /* 0x000e6c0000000200 */
[----:B------:R-:W-:Y:S01]  /*db20*/  LDSM.16.M88.4 R204, [R226+0xc000] ;  /* 0x00c00000e2cc783b */ /* 0x000fe20000000200 */
[C---:B------:R-:W-:Y:S08]  /*db30*/  HMMA.16816.F32 R4, R200.reuse, R208, R4 ;  /* 0x000000d0c804723c */ /* 0x040ff00000001804 */
[C---:B------:R-:W-:Y:S01]  /*db40*/  HMMA.16816.F32 R8, R200.reuse, R210, R8 ;  /* 0x000000d2c808723c */ /* 0x040fe20000001808 */
[----:B------:R-:W-:Y:S07]  /*db50*/  LDSM.16.M88.4 R208, [R222+0x9000] ;  /* 0x00900000ded0783b */ /* 0x000fee0000000200 */
[C---:B----4-:R-:W-:Y:S08]  /*db60*/  HMMA.16816.F32 R12, R200.reuse, R188, R12 ;  /* 0x000000bcc80c723c */ /* 0x050ff0000000180c */
[C---:B------:R-:W-:Y:S01]  /*db70*/  HMMA.16816.F32 R16, R200.reuse, R190, R16 ;  /* 0x000000bec810723c */ /* 0x040fe20000001810 */
[----:B------:R-:W3:Y:S07]  /*db80*/  LDSM.16.M88.4 R188, [R228] ;  /* 0x00000000e4bc783b */ /* 0x000eee0000000200 */
[C---:B--2---:R-:W-:Y:S08]  /*db90*/  HMMA.16816.F32 R20, R200.reuse, R192, R20 ;  /* 0x000000c0c814723c */ /* 0x044ff00000001814 */
[C---:B------:R-:W-:Y:S01]  /*dba0*/  HMMA.16816.F32 R24, R200.reuse, R194, R24 ;  /* 0x000000c2c818723c */ /* 0x040fe20000001818 */
[----:B------:R-:W2:Y:S07]  /*dbb0*/  LDSM.16.M88.4 R192, [R222+0x9800] ;  /* 0x00980000dec0783b */ /* 0x000eae0000000200 */
[C---:B-1----:R-:W-:Y:S08]  /*dbc0*/  HMMA.16816.F32 R28, R200.reuse, R176, R28 ;  /* 0x000000b0c81c723c */ /* 0x042ff0000000181c */
[C---:B------:R-:W-:Y:S01]  /*dbd0*/  HMMA.16816.F32 R32, R200.reuse, R178, R32 ;  /* 0x000000b2c820723c */ /* 0x040fe20000001820 */
[----:B------:R-:W1:Y:S07]  /*dbe0*/  LDSM.16.M88.4 R176, [R222+0xa000] ;  /* 0x00a00000deb0783b */ /* 0x000e6e0000000200 */
[C---:B------:R-:W-:Y:S08]  /*dbf0*/  HMMA.16816.F32 R36, R200.reuse, R196, R36 ;  /* 0x000000c4c824723c */ /* 0x040ff00000001824 */
[C---:B------:R-:W-:Y:S01]  /*dc00*/  HMMA.16816.F32 R40, R200.reuse, R198, R40 ;  /* 0x000000c6c828723c */ /* 0x040fe20000001828 */
[----:B------:R-:W-:Y:S07]  /*dc10*/  LDSM.16.M88.4 R196, [R222+0xb000] ;  /* 0x00b00000dec4783b */ /* 0x000fee0000000200 */
[C---:B---3--:R-:W-:Y:S08]  /*dc20*/  HMMA.16816.F32 R44, R200.reuse, R188, R44 ;  /* 0x000000bcc82c723c */ /* 0x048ff0000000182c */
[----:B------:R-:W-:Y:S01]  /*dc30*/  HMMA.16816.F32 R48, R200, R190, R48 ;  /* 0x000000bec830723c */ /* 0x000fe20000001830 */
[----:B------:R-:W3:Y:S06]  /*dc40*/  LDSM.16.M88.4 R188, [R222+0xa800] ;  /* 0x00a80000debc783b */ /* 0x000eec0000000200 */
[----:B------:R-:W-:Y:S01]  /*dc50*/  LDSM.16.M88.4 R200, [R225+0xc000] ;  /* 0x00c00000e1c8783b */ /* 0x000fe20000000200 */
[C---:B------:R-:W-:Y:S08]  /*dc60*/  HMMA.16816.F32 R4, R204.reuse, R208, R4 ;  /* 0x000000d0cc04723c */ /* 0x040ff00000001804 */
[C---:B------:R-:W-:Y:S01]  /*dc70*/  HMMA.16816.F32 R8, R204.reuse, R210, R8 ;  /* 0x000000d2cc08723c */ /* 0x040fe20000001808 */
[----:B------:R-:W-:Y:S07]  /*dc80*/  LDSM.16.M88.4 R208, [R219+0x9000] ;  /* 0x00900000dbd0783b */ /* 0x000fee0000000200 */
[C---:B--2---:R-:W-:Y:S08]  /*dc90*/  HMMA.16816.F32 R12, R204.reuse, R192, R12 ;  /* 0x000000c0cc0c723c */ /* 0x044ff0000000180c */
[C---:B------:R-:W-:Y:S01]  /*dca0*/  HMMA.16816.F32 R16, R204.reuse, R194, R16 ;  /* 0x000000c2cc10723c */ /* 0x040fe20000001810 */
        /* <DEDUP_REMOVED lines=8> */
[C---:B------:R-:W-:Y:S08]  /*dd30*/  HMMA.16816.F32 R40, R204.reuse, R198, R40 ;  /* 0x000000c6cc28723c */ /* 0x040ff00000001828 */
[C---:B--2---:R-:W-:Y:S08]  /*dd40*/  HMMA.16816.F32 R44, R204.reuse, R192, R44 ;  /* 0x000000c0cc2c723c */ /* 0x044ff0000000182c */
[----:B------:R-:W-:Y:S01]  /*dd50*/  HMMA.16816.F32 R48, R204, R194, R48 ;  /* 0x000000c2cc30723c */ /* 0x000fe20000001830 */
[----:B------:R-:W2:Y:S07]  /*dd60*/  LDSM.16.M88.4 R192, [R219+0xa800] ;  /* 0x00a80000dbc0783b */ /* 0x000eae0000000200 */
[C---:B------:R-:W-:Y:S08]  /*dd70*/  HMMA.16816.F32 R4, R200.reuse, R208, R4 ;  /* 0x000000d0c804723c */ /* 0x040ff00000001804 */
[C---:B------:R-:W-:Y:S08]  /*dd80*/  HMMA.16816.F32 R8, R200.reuse, R210, R8 ;  /* 0x000000d2c808723c */ /* 0x040ff00000001808 */
[C---:B-1----:R-:W-:Y:S08]  /*dd90*/  HMMA.16816.F32 R12, R200.reuse, R176, R12 ;  /* 0x000000b0c80c723c */ /* 0x042ff0000000180c */
[C---:B------:R-:W-:Y:S01]  /*dda0*/  HMMA.16816.F32 R16, R200.reuse, R178, R16 ;  /* 0x000000b2c810723c */ /* 0x040fe20000001810 */
[----:B------:R-:W1:Y:S03]  /*ddb0*/  LDSM.16.M88.4 R176, [R219+0xb000] ;  /* 0x00b00000dbb0783b */ /* 0x000e660000000200 */
[----:B------:R-:W-:Y:S02]  /*ddc0*/  FMNMX.FTZ R0, R4, R174, !PT ;  /* 0x000000ae04007209 */ /* 0x000fe40007810000 */
[----:B------:R-:W-:Y:S02]  /*ddd0*/  FMNMX.FTZ R2, R6, R175, !PT ;  /* 0x000000af06027209 */ /* 0x000fe40007810000 */
[C---:B---3--:R-:W-:Y:S04]  /*dde0*/  HMMA.16816.F32 R20, R200.reuse, R188, R20 ;  /* 0x000000bcc814723c */ /* 0x048fe80000001814 */
[----:B------:R-:W-:Y:S02]  /*ddf0*/  FMNMX.FTZ R0, R5, R0, !PT ;  /* 0x0000000005007209 */ /* 0x000fe40007810000 */
[----:B------:R-:W-:Y:S02]  /*de00*/  FMNMX.FTZ R2, R7, R2, !PT ;  /* 0x0000000207027209 */ /* 0x000fe40007810000 */
[C---:B------:R-:W-:Y:S01]  /*de10*/  HMMA.16816.F32 R24, R200.reuse, R190, R24 ;  /* 0x000000bec818723c */ /* 0x040fe20000001818 */
[----:B------:R-:W3:Y:S01]  /*de20*/  LDSM.16.M88.4 R188, [R219+0xb800] ;  /* 0x00b80000dbbc783b */ /* 0x000ee20000000200 */
[----:B------:R-:W-:Y:S04]  /*de30*/  DEPBAR.LE SB0, 0x0 ;  /* 0x000080000000791a */ /* 0x000fe80000000000 */
[----:B------:R-:W-:Y:S01]  /*de40*/  FMNMX.FTZ R0, R8, R0, !PT ;  /* 0x0000000008007209 */ /* 0x000fe20007810000 */
[----:B------:R-:W-:Y:S01]  /*de50*/  BAR.SYNC.DEFER_BLOCKING 0x0 ;  /* 0x0000000000007b1d */ /* 0x000fe20000010000 */
[C---:B--2---:R-:W-:Y:S05]  /*de60*/  HMMA.16816.F32 R28, R200.reuse, R192, R28 ;  /* 0x000000c0c81c723c */ /* 0x044fea000000181c */
[----:B------:R-:W-:Y:S02]  /*de70*/  FMNMX.FTZ R0, R9, R0, !PT ;  /* 0x0000000009007209 */ /* 0x000fe40007810000 */
[----:B------:R-:W-:Y:S01]  /*de80*/  FMNMX.FTZ R2, R10, R2, !PT ;  /* 0x000000020a027209 */ /* 0x000fe20007810000 */
[C---:B------:R-:W-:Y:S04]  /*de90*/  HMMA.16816.F32 R32, R200.reuse, R194, R32 ;  /* 0x000000c2c820723c */ /* 0x040fe80000001820 */
[----:B------:R-:W-:Y:S02]  /*dea0*/  FMNMX.FTZ R0, R12, R0, !PT ;  /* 0x000000000c007209 */ /* 0x000fe40007810000 */
[----:B------:R-:W-:Y:S02]  /*deb0*/  FMNMX.FTZ R2, R11, R2, !PT ;  /* 0x000000020b027209 */ /* 0x000fe40007810000 */
[----:B------:R-:W-:Y:S01]  /*dec0*/  FMNMX.FTZ R0, R13, R0, !PT ;  /* 0x000000000d007209 */ /* 0x000fe20007810000 */
[C---:B-1----:R-:W-:Y:S03]  /*ded0*/  HMMA.16816.F32 R36, R200.reuse, R176, R36 ;  /* 0x000000b0c824723c */ /* 0x042fe60000001824 */
[----:B------:R-:W-:Y:S02]  /*dee0*/  FMNMX.FTZ R0, R16, R0, !PT ;  /* 0x0000000010007209 */ /* 0x000fe40007810000 */
[----:B------:R-:W-:Y:S02]  /*def0*/  FMNMX.FTZ R2, R14, R2, !PT ;  /* 0x000000020e027209 */ /* 0x000fe40007810000 */
[----:B------:R-:W-:Y:S01]  /*df00*/  FMNMX.FTZ R0, R17, R0, !PT ;  /* 0x0000000011007209 */ /* 0x000fe20007810000 */
[C---:B------:R-:W-:Y:S04]  /*df10*/  HMMA.16816.F32 R40, R200.reuse, R178, R40 ;  /* 0x000000b2c828723c */ /* 0x040fe80000001828 */
[----:B------:R-:W-:Y:S02]  /*df20*/  FMNMX.FTZ R2, R15, R2, !PT ;  /* 0x000000020f027209 */ /* 0x000fe40007810000 */
[----:B------:R-:W-:Y:S01]  /*df30*/  FMNMX.FTZ R0, R20, R0, !PT ;  /* 0x0000000014007209 */ /* 0x000fe20007810000 */
[----:B------:R-:W-:Y:S01]  /*df40*/  @P0 IMAD.WIDE.U32 R178, R252, c[0x0][0x1e0], RZ ;  /* 0x00007800fcb20a25 */ /* 0x000fe200078e00ff */
[C---:B---3--:R-:W-:Y:S04]  /*df50*/  HMMA.16816.F32 R44, R200.reuse, R188, R44 ;  /* 0x000000bcc82c723c */ /* 0x048fe8000000182c */
        /* <DEDUP_REMOVED lines=34> */
[----:B------:R-:W-:Y:S02]  /*e180*/  FMNMX.FTZ R0, R50, R0, !PT ;  /* 0x0000000032007209 */ /* 0x000fe40007810000 */
[----:B------:R-:W-:Y:S02]  /*e190*/  @P0 MOV R176, R212 ;  /* 0x000000d400b00202 */ /* 0x000fe40000000f00 */
[----:B------:R-:W-:Y:S03]  /*e1a0*/  FMNMX.FTZ R0, R51, R0, !PT ;  /* 0x0000000033007209 */ /* 0x000fe60007810000 */
[----:B------:R-:W-:Y:S02]  /*e1b0*/  @P0 IMAD.WIDE.U32 R176, R178, 0x60, R176 ;  /* 0x00000060b2b00825 */ /* 0x000fe400078e00b0 */
        /* <DEDUP_REMOVED lines=8> */
[----:B------:R-:W-:Y:S02]  /*e240*/  @P0 IMAD R174, R172, c[0x0][0x1e0], RZ ;  /* 0x00007800acae0a24 */ /* 0x000fe400078e02ff */
[----:B------:R-:W-:Y:S01]  /*e250*/  FMUL.FTZ R196, R173, c[0x0][0x2d0] ;  /* 0x0000b400adc47a20 */ /* 0x000fe20000410000 */
[----:B--2---:R-:W-:Y:S01]  /*e260*/  FMNMX.FTZ R172, R0, R3, !PT ;  /* 0x0000000300ac7209 */ /* 0x004fe20007810000 */
[----:B------:R-:W-:Y:S02]  /*e270*/  FMUL.FTZ R0, R2, c[0x0][0x2d0] ;  /* 0x0000b40002007a20 */ /* 0x000fe40000410000 */
[--C-:B------:R-:W-:Y:S02]  /*e280*/  FFMA.FTZ R4, R4, c[0x0][0x2d0], -R196.reuse ;  /* 0x0000b40004047a23 */ /* 0x100fe400000108c4 */
[----:B------:R1:W2:Y:S01]  /*e290*/  MUFU.EX2 R2, R0 ;  /* 0x0000000000027308 */ /* 0x0002a20000000800 */
[----:B------:R-:W-:Y:S02]  /*e2a0*/  FFMA.FTZ R5, R5, c[0x0][0x2d0], -R196 ;  /* 0x0000b40005057a23 */ /* 0x000fe400000108c4 */
[----:B------:R-:W-:Y:S01]  /*e2b0*/  @P0 IMAD R3, R252, c[0x0][0x1e4], R174 ;  /* 0x00007900fc030a24 */ /* 0x000fe200078e02ae */
[----:B------:R-:W-:Y:S01]  /*e2c0*/  @P0 SHF.L.U32 R174, R176, 0x1, RZ ;  /* 0x00000001b0ae0819 */ /* 0x000fe200000006ff */
[--C-:B------:R-:W-:Y:S02]  /*e2d0*/  FFMA.FTZ R12, R12, c[0x0][0x2d0], -R196.reuse ;  /* 0x0000b4000c0c7a23 */ /* 0x100fe400000108c4 */
[--C-:B------:R-:W-:Y:S01]  /*e2e0*/  FFMA.FTZ R13, R13, c[0x0][0x2d0], -R196.reuse ;  /* 0x0000b4000d0d7a23 */ /* 0x100fe200000108c4 */
[----:B------:R-:W-:Y:S01]  /*e2f0*/  @P0 IADD3 R3, R179, R3, RZ ;  /* 0x00000003b3030210 */ /* 0x000fe20007ffe0ff */
[--C-:B------:R-:W-:Y:S01]  /*e300*/  FFMA.FTZ R16, R16, c[0x0][0x2d0], -R196.reuse ;  /* 0x0000b40010107a23 */ /* 0x100fe200000108c4 */
[----:B------:R3:W-:Y:S01]  /*e310*/  MUFU.EX2 R215, R4 ;  /* 0x0000000400d77308 */ /* 0x0007e20000000800 */
[----:B------:R-:W-:Y:S01]  /*e320*/  @P0 IADD3 R178, P2, R174, 0x80, RZ ;  /* 0x00000080aeb20810 */ /* 0x000fe20007f5e0ff */
[--C-:B------:R-:W-:Y:S02]  /*e330*/  FFMA.FTZ R17, R17, c[0x0][0x2d0], -R196.reuse ;  /* 0x0000b40011117a23 */ /* 0x100fe400000108c4 */
[----:B------:R-:W-:Y:S01]  /*e340*/  @P0 IMAD R3, R3, 0x60, RZ ;  /* 0x0000006003030824 */ /* 0x000fe200078e02ff */
[----:B------:R-:W-:Y:S01]  /*e350*/  @P0 IADD3 R178, P1, R178, c[0x0][0x1c8], RZ ;  /* 0x00007200b2b20a10 */ /* 0x000fe20007f3e0ff */
[--C-:B------:R-:W-:Y:S02]  /*e360*/  FFMA.FTZ R20, R20, c[0x0][0x2d0], -R196.reuse ;  /* 0x0000b40014147a23 */ /* 0x100fe400000108c4 */
[--C-:B------:R-:W-:Y:S01]  /*e370*/  FFMA.FTZ R21, R21, c[0x0][0x2d0], -R196.reuse ;  /* 0x0000b40015157a23 */ /* 0x100fe200000108c4 */
[----:B------:R-:W-:Y:S01]  /*e380*/  @P0 IADD3 R3, R177, R3, RZ ;  /* 0x00000003b1030210 */ /* 0x000fe20007ffe0ff */
[----:B------:R4:W-:Y:S01]  /*e390*/  MUFU.EX2 R205, R5 ;  /* 0x0000000500cd7308 */ /* 0x0009e20000000800 */
[--C-:B------:R-:W-:Y:S02]  /*e3a0*/  FFMA.FTZ R24, R24, c[0x0][0x2d0], -R196.reuse ;  /* 0x0000b40018187a23 */ /* 0x100fe400000108c4 */
[----:B------:R-:W-:Y:S01]  /*e3b0*/  @P0 SHF.L.U64.HI R3, R176, 0x1, R3 ;  /* 0x00000001b0030819 */ /* 0x000fe20000010203 */
[----:B-1----:R-:W-:Y:S02]  /*e3c0*/  FADD.FTZ R0, -R172, R175 ;  /* 0x000000afac007221 */ /* 0x002fe40000010100 */
[--C-:B------:R-:W-:Y:S01]  /*e3d0*/  FFMA.FTZ R175, R8, c[0x0][0x2d0], -R196.reuse ;  /* 0x0000b40008af7a23 */ /* 0x100fe200000108c4 */
[--C-:B------:R-:W-:Y:S01]  /*e3e0*/  @P0 IADD3.X R179, RZ, c[0x0][0x1cc], R3.reuse, P1, P2 ;  /* 0x00007300ffb30a10 */ /* 0x100fe20000fe4403 */
[----:B------:R-:W-:Y:S01]  /*e3f0*/  FMUL.FTZ R0, R0, c[0x0][0x2d0] ;  /* 0x0000b40000007a20 */ /* 0x000fe20000410000 */
[----:B------:R-:W-:Y:S01]  /*e400*/  @P0 IADD3 R176, P2, R174, 0x100, RZ ;  /* 0x00000100aeb00810 */ /* 0x000fe20007f5e0ff */
[----:B------:R1:W-:Y:S01]  /*e410*/  MUFU.EX2 R204, R175 ;  /* 0x000000af00cc7308 */ /* 0x0003e20000000800 */
[----:B------:R-:W-:Y:S01]  /*e420*/  @P0 MOV R8, c[0x0][0x1e0] ;  /* 0x0000780000080a02 */ /* 0x000fe20000000f00 */
[----:B--2---:R-:W-:Y:S01]  /*e430*/  FMUL.FTZ R132, R2, R132 ;  /* 0x0000008402847220 */ /* 0x004fe20000410000 */
[----:B---3--:R-:W-:Y:S01]  /*e440*/  @P0 IADD3 R4, P1, R174, c[0x0][0x1c8], RZ ;  /* 0x00007200ae040a10 */ /* 0x008fe20007f3e0ff */
[----:B------:R-:W-:Y:S01]  /*e450*/  FMUL.FTZ R133, R2, R133 ;  /* 0x0000008502857220 */ /* 0x000fe20000410000 */
[----:B------:R-:W-:Y:S01]  /*e460*/  @P0 SHF.L.U64.HI R188, R8, R213, c[0x0][0x1e4] ;  /* 0x0000790008bc0619 */ /* 0x000fe200000102d5 */
[C---:B------:R-:W-:Y:S02]  /*e470*/  FMUL.FTZ R136, R2.reuse, R136 ;  /* 0x0000008802887220 */ /* 0x040fe40000410000 */
[C---:B------:R-:W-:Y:S02]  /*e480*/  FMUL.FTZ R137, R2.reuse, R137 ;  /* 0x0000008902897220 */ /* 0x040fe40000410000 */
[----:B------:R-:W2:Y:S01]  /*e490*/  MUFU.EX2 R0, R0 ;  /* 0x0000000000007308 */ /* 0x000ea20000000800 */
[C---:B------:R-:W-:Y:S02]  /*e4a0*/  FMUL.FTZ R140, R2.reuse, R140 ;  /* 0x0000008c028c7220 */ /* 0x040fe40000410000 */
[C---:B------:R-:W-:Y:S01]  /*e4b0*/  FMUL.FTZ R141, R2.reuse, R141 ;  /* 0x0000008d028d7220 */ /* 0x040fe20000410000 */
[----:B----4-:R-:W-:Y:S01]  /*e4c0*/  @P0 IADD3.X R5, R3, c[0x0][0x1cc], RZ, P1, !PT ;  /* 0x0000730003050a10 */ /* 0x010fe20000ffe4ff */
[----:B------:R-:W-:Y:S01]  /*e4d0*/  FMUL.FTZ R144, R2, R144 ;  /* 0x0000009002907220 */ /* 0x000fe20000410000 */
[----:B------:R-:W-:Y:S01]  /*e4e0*/  @P0 IADD3 R176, P1, R176, c[0x0][0x1c8], RZ ;  /* 0x00007200b0b00a10 */ /* 0x000fe20007f3e0ff */
[C---:B------:R-:W-:Y:S02]  /*e4f0*/  FMUL.FTZ R145, R2.reuse, R145 ;  /* 0x0000009102917220 */ /* 0x040fe40000410000 */
[----:B------:R3:W-:Y:S01]  /*e500*/  @P0 LDGSTS.E.BYPASS.LTC128B.128 [R251+0xc100], [R4.64], !P4 ;  /* 0x0c10000004fb0fae */ /* 0x0007e2000e101d48 */
[--C-:B------:R-:W-:Y:S01]  /*e510*/  @P0 IADD3.X R177, RZ, c[0x0][0x1cc], R3.reuse, P1, P2 ;  /* 0x00007300ffb10a10 */ /* 0x100fe20000fe4403 */
[C---:B------:R-:W-:Y:S01]  /*e520*/  FMUL.FTZ R148, R2.reuse, R148 ;  /* 0x0000009402947220 */ /* 0x040fe20000410000 */
[----:B------:R-:W-:Y:S01]  /*e530*/  MUFU.EX2 R214, R12 ;  /* 0x0000000c00d67308 */ /* 0x000fe20000000800 */
[----:B------:R-:W-:Y:S02]  /*e540*/  FMUL.FTZ R149, R2, R149 ;  /* 0x0000009502957220 */ /* 0x000fe40000410000 */
[--C-:B-1----:R-:W-:Y:S01]  /*e550*/  FFMA.FTZ R175, R9, c[0x0][0x2d0], -R196.reuse ;  /* 0x0000b40009af7a23 */ /* 0x102fe200000108c4 */
[----:B------:R-:W-:Y:S01]  /*e560*/  @P0 IADD3 R9, P2, R174, 0x180, RZ ;  /* 0x00000180ae090810 */ /* 0x000fe20007f5e0ff */
[----:B------:R1:W-:Y:S01]  /*e570*/  @P0 LDGSTS.E.BYPASS.LTC128B.128 [R251+0xf100], [R178.64], !P3 ;  /* 0x0f100000b2fb0fae */ /* 0x0003e2000d901d48 */
[----:B------:R-:W-:Y:S02]  /*e580*/  FMUL.FTZ R174, R172, c[0x0][0x2d0] ;  /* 0x0000b400acae7a20 */ /* 0x000fe40000410000 */
[----:B------:R-:W-:Y:S02]  /*e590*/  FFMA.FTZ R25, R25, c[0x0][0x2d0], -R196 ;  /* 0x0000b40019197a23 */ /* 0x000fe400000108c4 */
[----:B------:R4:W1:Y:S01]  /*e5a0*/  MUFU.EX2 R203, R175 ;  /* 0x000000af00cb7308 */ /* 0x0008620000000800 */
[--C-:B------:R-:W-:Y:S01]  /*e5b0*/  FFMA.FTZ R6, R6, c[0x0][0x2d0], -R174.reuse ;  /* 0x0000b40006067a23 */ /* 0x100fe200000108ae */
[----:B------:R3:W-:Y:S01]  /*e5c0*/  @P0 LDGSTS.E.BYPASS.LTC128B.128 [R251+0x12100], [R176.64], !P6 ;  /* 0x12100000b0fb0fae */ /* 0x0007e2000f101d48 */
[--C-:B------:R-:W-:Y:S02]  /*e5d0*/  FFMA.FTZ R10, R10, c[0x0][0x2d0], -R174.reuse ;  /* 0x0000b4000a0a7a23 */ /* 0x100fe400000108ae */
[--C-:B------:R-:W-:Y:S02]  /*e5e0*/  FFMA.FTZ R11, R11, c[0x0][0x2d0], -R174.reuse ;  /* 0x0000b4000b0b7a23 */ /* 0x100fe400000108ae */
[C---:B--2---:R-:W-:Y:S02]  /*e5f0*/  FMUL.FTZ R134, R0.reuse, R134 ;  /* 0x0000008600867220 */ /* 0x044fe40000410000 */
        /* <DEDUP_REMOVED lines=10> */
[----:B----4-:R-:W-:Y:S01]  /*e6a0*/  @P0 SHF.L.U32 R175, R8, 0x6, RZ ;  /* 0x0000000608af0819 */ /* 0x010fe200000006ff */
[----:B------:R-:W-:Y:S01]  /*e6b0*/  FMUL.FTZ R151, R0, R151 ;  /* 0x0000009700977220 */ /* 0x000fe20000410000 */
[----:B------:R-:W-:Y:S01]  /*e6c0*/  @P0 IADD3 R8, P1, R9, c[0x0][0x1c8], RZ ;  /* 0x0000720009080a10 */ /* 0x000fe20007f3e0ff */
[--C-:B------:R-:W-:Y:S01]  /*e6d0*/  FFMA.FTZ R14, R14, c[0x0][0x2d0], -R174.reuse ;  /* 0x0000b4000e0e7a23 */ /* 0x100fe200000108ae */
[----:B-1----:R-:W-:Y:S01]  /*e6e0*/  F2FP.PACK_AB R178, R203, R204 ;  /* 0x000000cccbb2723e */ /* 0x002fe200000000ff */
[--C-:B------:R-:W-:Y:S01]  /*e6f0*/  FFMA.FTZ R15, R15, c[0x0][0x2d0], -R174.reuse ;  /* 0x0000b4000f0f7a23 */ /* 0x100fe200000108ae */
[----:B------:R-:W-:Y:S01]  /*e700*/  @P0 IADD3.X R9, RZ, c[0x0][0x1cc], R3, P1, P2 ;  /* 0x00007300ff090a10 */ /* 0x000fe20000fe4403 */
[--C-:B------:R-:W-:Y:S01]  /*e710*/  FFMA.FTZ R3, R7, c[0x0][0x2d0], -R174.reuse ;  /* 0x0000b40007037a23 */ /* 0x100fe200000108ae */
[----:B---3--:R-:W-:Y:S01]  /*e720*/  @P0 IADD3 R4, P2, R4, R175, RZ ;  /* 0x000000af04040210 */ /* 0x008fe20007f5e0ff */
[----:B------:R-:W1:Y:S01]  /*e730*/  MUFU.EX2 R200, R11 ;  /* 0x0000000b00c87308 */ /* 0x000e620000000800 */
[----:B------:R-:W-:Y:S01]  /*e740*/  F2FP.PACK_AB R176, R205, R215 ;  /* 0x000000d7cdb0723e */ /* 0x000fe200000000ff */
[----:B------:R3:W-:Y:S01]  /*e750*/  @P0 LDGSTS.E.BYPASS.LTC128B.128 [R251+0x15100], [R8.64], !P5 ;  /* 0x1510000008fb0fae */ /* 0x0007e2000e901d48 */
[----:B------:R-:W-:Y:S01]  /*e760*/  @P0 IADD3.X R5, R5, R188, RZ, P2, !PT ;  /* 0x000000bc05050210 */ /* 0x000fe200017fe4ff */
[--C-:B------:R-:W-:Y:S01]  /*e770*/  FFMA.FTZ R18, R18, c[0x0][0x2d0], -R174.reuse ;  /* 0x0000b40012127a23 */ /* 0x100fe200000108ae */
[----:B--2---:R-:W-:Y:S01]  /*e780*/  @P0 IADD3 R6, P1, R175, R4, RZ ;  /* 0x00000004af060210 */ /* 0x004fe20007f3e0ff */
[--C-:B------:R-:W-:Y:S02]  /*e790*/  FFMA.FTZ R19, R19, c[0x0][0x2d0], -R174.reuse ;  /* 0x0000b40013137a23 */ /* 0x100fe400000108ae */
[----:B------:R2:W-:Y:S01]  /*e7a0*/  @P0 LDGSTS.E.BYPASS.LTC128B.128 [R251+0xd100], [R4.64], !P4 ;  /* 0x0d10000004fb0fae */ /* 0x0005e2000e101d48 */
[----:B------:R-:W-:Y:S01]  /*e7b0*/  @P0 IADD3.X R7, R188, R5, RZ, P1, !PT ;  /* 0x00000005bc070210 */ /* 0x000fe20000ffe4ff */
[----:B------:R-:W4:Y:S01]  /*e7c0*/  MUFU.EX2 R202, R3 ;  /* 0x0000000300ca7308 */ /* 0x000f220000000800 */
[----:B------:R-:W-:Y:S02]  /*e7d0*/  FMUL.FTZ R10, R0, R186 ;  /* 0x000000ba000a7220 */ /* 0x000fe40000410000 */
[--C-:B------:R-:W-:Y:S01]  /*e7e0*/  FFMA.FTZ R22, R22, c[0x0][0x2d0], -R174.reuse ;  /* 0x0000b40016167a23 */ /* 0x100fe200000108ae */
[----:B------:R2:W-:Y:S01]  /*e7f0*/  @P0 LDGSTS.E.BYPASS.LTC128B.128 [R251+0x10100], [R4.64+0x80], !P3 ;  /* 0x1010008004fb0fae */ /* 0x0005e2000d901d48 */
[--C-:B------:R-:W-:Y:S02]  /*e800*/  FFMA.FTZ R23, R23, c[0x0][0x2d0], -R174.reuse ;  /* 0x0000b40017177a23 */ /* 0x100fe400000108ae */
[--C-:B------:R-:W-:Y:S02]  /*e810*/  FFMA.FTZ R26, R26, c[0x0][0x2d0], -R174.reuse ;  /* 0x0000b4001a1a7a23 */ /* 0x100fe400000108ae */
[----:B------:R-:W-:Y:S01]  /*e820*/  FFMA.FTZ R27, R27, c[0x0][0x2d0], -R174 ;  /* 0x0000b4001b1b7a23 */ /* 0x000fe200000108ae */
[----:B------:R2:W-:Y:S01]  /*e830*/  @P0 LDGSTS.E.BYPASS.LTC128B.128 [R251+0x13100], [R4.64+0x100], !P6 ;  /* 0x1310010004fb0fae */ /* 0x0005e2000f101d48 */
[----:B------:R-:W2:Y:S01]  /*e840*/  MUFU.EX2 R213, R13 ;  /* 0x0000000d00d57308 */ /* 0x000ea20000000800 */
[--C-:B------:R-:W-:Y:S01]  /*e850*/  FFMA.FTZ R28, R28, c[0x0][0x2d0], -R196.reuse ;  /* 0x0000b4001c1c7a23 */ /* 0x100fe200000108c4 */
[----:B-1----:R-:W-:Y:S01]  /*e860*/  F2FP.PACK_AB R179, R200, R201 ;  /* 0x000000c9c8b3723e */ /* 0x002fe200000000ff */
[----:B------:R-:W-:Y:S02]  /*e870*/  FMUL.FTZ R11, R0, R187 ;  /* 0x000000bb000b7220 */ /* 0x000fe40000410000 */
[----:B------:R2:W-:Y:S01]  /*e880*/  @P0 LDGSTS.E.BYPASS.LTC128B.128 [R251+0x16100], [R4.64+0x180], !P5 ;  /* 0x1610018004fb0fae */ /* 0x0005e2000e901d48 */
[----:B------:R-:W-:Y:S02]  /*e890*/  FFMA.FTZ R29, R29, c[0x0][0x2d0], -R196 ;  /* 0x0000b4001d1d7a23 */ /* 0x000fe400000108c4 */
[C---:B---3--:R-:W-:Y:S02]  /*e8a0*/  FMUL.FTZ R8, R2.reuse, R184 ;  /* 0x000000b802087220 */ /* 0x048fe40000410000 */
[----:B------:R-:W-:Y:S01]  /*e8b0*/  FMUL.FTZ R9, R2, R185 ;  /* 0x000000b902097220 */ /* 0x000fe20000410000 */
[----:B------:R1:W-:Y:S01]  /*e8c0*/  @P0 LDGSTS.E.BYPASS.LTC128B.128 [R251+0xe100], [R6.64], !P4 ;  /* 0x0e10000006fb0fae */ /* 0x0003e2000e101d48 */
[----:B------:R-:W-:Y:S01]  /*e8d0*/  MUFU.EX2 R198, R14 ;  /* 0x0000000e00c67308 */ /* 0x000fe20000000800 */
[----:B----4-:R-:W-:Y:S01]  /*e8e0*/  F2FP.PACK_AB R177, R202, R199 ;  /* 0x000000c7cab1723e */ /* 0x010fe200000000ff */
[--C-:B------:R-:W-:Y:S02]  /*e8f0*/  FFMA.FTZ R30, R30, c[0x0][0x2d0], -R174.reuse ;  /* 0x0000b4001e1e7a23 */ /* 0x100fe400000108ae */
[--C-:B------:R-:W-:Y:S01]  /*e900*/  FFMA.FTZ R31, R31, c[0x0][0x2d0], -R174.reuse ;  /* 0x0000b4001f1f7a23 */ /* 0x100fe200000108ae */
[----:B------:R1:W-:Y:S01]  /*e910*/  @P0 LDGSTS.E.BYPASS.LTC128B.128 [R251+0x11100], [R6.64+0x80], !P3 ;  /* 0x1110008006fb0fae */ /* 0x0003e2000d901d48 */
[----:B------:R-:W-:Y:S02]  /*e920*/  FFMA.FTZ R3, R35, c[0x0][0x2d0], -R174 ;  /* 0x0000b40023037a23 */ /* 0x000fe400000108ae */
[--C-:B------:R-:W-:Y:S02]  /*e930*/  FFMA.FTZ R32, R32, c[0x0][0x2d0], -R196.reuse ;  /* 0x0000b40020207a23 */ /* 0x100fe400000108c4 */
[----:B------:R3:W4:Y:S01]  /*e940*/  MUFU.EX2 R197, R15 ;  /* 0x0000000f00c57308 */ /* 0x0007220000000800 */
[----:B------:R1:W-:Y:S01]  /*e950*/  @P0 LDGSTS.E.BYPASS.LTC128B.128 [R251+0x14100], [R6.64+0x100], !P6 ;  /* 0x1410010006fb0fae */ /* 0x0003e2000f101d48 */
[----:B------:R-:W-:Y:S02]  /*e960*/  FFMA.FTZ R33, R33, c[0x0][0x2d0], -R196 ;  /* 0x0000b40021217a23 */ /* 0x000fe400000108c4 */
[----:B------:R-:W-:Y:S02]  /*e970*/  FFMA.FTZ R34, R34, c[0x0][0x2d0], -R174 ;  /* 0x0000b40022227a23 */ /* 0x000fe400000108ae */
[C---:B------:R-:W-:Y:S01]  /*e980*/  FMUL.FTZ R152, R2.reuse, R152 ;  /* 0x0000009802987220 */ /* 0x040fe20000410000 */
[----:B------:R1:W-:Y:S01]  /*e990*/  @P0 LDGSTS.E.BYPASS.LTC128B.128 [R251+0x17100], [R6.64+0x180], !P5 ;  /* 0x1710018006fb0fae */ /* 0x0003e2000e901d48 */
[C---:B------:R-:W-:Y:S02]  /*e9a0*/  FMUL.FTZ R153, R2.reuse, R153 ;  /* 0x0000009902997220 */ /* 0x040fe40000410000 */
[C---:B--2---:R-:W-:Y:S01]  /*e9b0*/  FMUL.FTZ R4, R2.reuse, R180 ;  /* 0x000000b402047220 */ /* 0x044fe20000410000 */
[----:B------:R-:W-:Y:S01]  /*e9c0*/  MUFU.EX2 R212, R16 ;  /* 0x0000001000d47308 */ /* 0x000fe20000000800 */
[----:B------:R-:W-:Y:S01]  /*e9d0*/  FMUL.FTZ R5, R2, R181 ;  /* 0x000000b502057220 */ /* 0x000fe20000410000 */
[----:B------:R-:W2:Y:S01]  /*e9e0*/  LDSM.16.MT88.4 R188, [R217] ;  /* 0x00000000d9bc783b */ /* 0x000ea20000004200 */
[C---:B------:R-:W-:Y:S02]  /*e9f0*/  FMUL.FTZ R154, R0.reuse, R154 ;  /* 0x0000009a009a7220 */ /* 0x040fe40000410000 */
[----:B------:R-:W-:Y:S02]  /*ea00*/  FMUL.FTZ R155, R0, R155 ;  /* 0x0000009b009b7220 */ /* 0x000fe40000410000 */
[C---:B------:R-:W-:Y:S01]  /*ea10*/  FMUL.FTZ R156, R2.reuse, R156 ;  /* 0x0000009c029c7220 */ /* 0x040fe20000410000 */
[----:B------:R-:W4:Y:S01]  /*ea20*/  LDSM.16.MT88.4 R192, [R218] ;  /* 0x00000000dac0783b */ /* 0x000f220000004200 */
[----:B------:R-:W-:Y:S01]  /*ea30*/  FMUL.FTZ R157, R2, R157 ;  /* 0x0000009d029d7220 */ /* 0x000fe20000410000 */
[----:B------:R-:W2:Y:S01]  /*ea40*/  MUFU.EX2 R211, R17 ;  /* 0x0000001100d37308 */ /* 0x000ea20000000800 */
[C---:B------:R-:W-:Y:S02]  /*ea50*/  FMUL.FTZ R158, R0.reuse, R158 ;  /* 0x0000009e009e7220 */ /* 0x040fe40000410000 */
[----:B------:R-:W-:Y:S01]  /*ea60*/  FMUL.FTZ R159, R0, R159 ;  /* 0x0000009f009f7220 */ /* 0x000fe20000410000 */
[----:B------:R-:W-:Y:S01]  /*ea70*/  LDSM.16.MT88.4 R184, [R220] ;  /* 0x00000000dcb8783b */ /* 0x000fe20000004200 */
[C---:B------:R-:W-:Y:S02]  /*ea80*/  FMUL.FTZ R160, R2.reuse, R160 ;  /* 0x000000a002a07220 */ /* 0x040fe40000410000 */
[----:B------:R-:W-:Y:S02]  /*ea90*/  FMUL.FTZ R161, R2, R161 ;  /* 0x000000a102a17220 */ /* 0x000fe40000410000 */
[C---:B------:R-:W-:Y:S01]  /*eaa0*/  FMUL.FTZ R162, R0.reuse, R162 ;  /* 0x000000a200a27220 */ /* 0x040fe20000410000 */
[----:B---3--:R-:W-:Y:S01]  /*eab0*/  LDSM.16.MT88.4 R12, [R220+0x9000] ;  /* 0x00900000dc0c783b */ /* 0x008fe20000004200 */
[----:B------:R-:W-:Y:S01]  /*eac0*/  MUFU.EX2 R210, R20 ;  /* 0x0000001400d27308 */ /* 0x000fe20000000800 */
[C---:B------:R-:W-:Y:S02]  /*ead0*/  FMUL.FTZ R163, R0.reuse, R163 ;  /* 0x000000a300a37220 */ /* 0x040fe40000410000 */
[C---:B-1----:R-:W-:Y:S02]  /*eae0*/  FMUL.FTZ R6, R0.reuse, R182 ;  /* 0x000000b600067220 */ /* 0x042fe40000410000 */
[----:B------:R-:W-:Y:S01]  /*eaf0*/  FMUL.FTZ R7, R0, R183 ;  /* 0x000000b700077220 */ /* 0x000fe20000410000 */
[----:B------:R-:W0:Y:S01]  /*eb00*/  LDGDEPBAR ;  /* 0x00000000000079af */ /* 0x000e220000000000 */
[C---:B------:R-:W-:Y:S02]  /*eb10*/  FMUL.FTZ R164, R2.reuse, R164 ;  /* 0x000000a402a47220 */ /* 0x040fe40000410000 */
[----:B------:R-:W-:Y:S01]  /*eb20*/  FMUL.FTZ R165, R2, R165 ;  /* 0x000000a502a57220 */ /* 0x000fe20000410000 */
[----:B------:R-:W-:Y:S01]  /*eb30*/  MUFU.EX2 R209, R21 ;  /* 0x0000001500d17308 */ /* 0x000fe20000000800 */
[C---:B------:R-:W-:Y:S01]  /*eb40*/  FMUL.FTZ R166, R0.reuse, R166 ;  /* 0x000000a600a67220 */ /* 0x040fe20000410000 */
[----:B------:R-:W1:Y:S01]  /*eb50*/  LDSM.16.MT88.4 R180, [R221] ;  /* 0x00000000ddb4783b */ /* 0x000e620000004200 */
[----:B------:R-:W-:Y:S02]  /*eb60*/  FMUL.FTZ R167, R0, R167 ;  /* 0x000000a700a77220 */ /* 0x000fe40000410000 */
[C---:B------:R-:W-:Y:S02]  /*eb70*/  FMUL.FTZ R168, R2.reuse, R168 ;  /* 0x000000a802a87220 */ /* 0x040fe40000410000 */
[----:B------:R-:W-:Y:S02]  /*eb80*/  FMUL.FTZ R169, R2, R169 ;  /* 0x000000a902a97220 */ /* 0x000fe40000410000 */
[C---:B------:R-:W-:Y:S01]  /*eb90*/  FMUL.FTZ R170, R0.reuse, R170 ;  /* 0x000000aa00aa7220 */ /* 0x040fe20000410000 */
[----:B------:R-:W-:Y:S01]  /*eba0*/  MUFU.EX2 R208, R24 ;  /* 0x0000001800d07308 */ /* 0x000fe20000000800 */
[C---:B--2---:R-:W-:Y:S05]  /*ebb0*/  HMMA.16816.F32 R4, R176.reuse, R188, R4 ;  /* 0x000000bcb004723c */ /* 0x044fea0000001804 */
[----:B------:R-:W-:Y:S02]  /*ebc0*/  FMUL.FTZ R171, R0, R171 ;  /* 0x000000ab00ab7220 */ /* 0x000fe40000410000 */
[C---:B------:R-:W-:Y:S01]  /*ebd0*/  FMUL.FTZ R52, R2.reuse, R52 ;  /* 0x0000003402347220 */ /* 0x040fe20000410000 */
[C---:B------:R-:W-:Y:S01]  /*ebe0*/  HMMA.16816.F32 R8, R176.reuse, R190, R8 ;  /* 0x000000beb008723c */ /* 0x040fe20000001808 */
[----:B------:R-:W2:Y:S01]  /*ebf0*/  LDSM.16.MT88.4 R188, [R217+0x3000] ;  /* 0x00300000d9bc783b */ /* 0x000ea20000004200 */
[----:B------:R-:W-:Y:S02]  /*ec00*/  MUFU.EX2 R207, R25 ;  /* 0x0000001900cf7308 */ /* 0x000fe40000000800 */
[----:B------:R-:W-:Y:S02]  /*ec10*/  FMUL.FTZ R53, R2, R53 ;  /* 0x0000003502357220 */ /* 0x000fe40000410000 */
[C---:B------:R-:W-:Y:S02]  /*ec20*/  FMUL.FTZ R54, R0.reuse, R54 ;  /* 0x0000003600367220 */ /* 0x040fe40000410000 */
[C---:B----4-:R-:W-:Y:S04]  /*ec30*/  HMMA.16816.F32 R132, R176.reuse, R192, R132 ;  /* 0x000000c0b084723c */ /* 0x050fe80000001884 */
[----:B------:R-:W-:Y:S01]  /*ec40*/  MUFU.EX2 R193, R22 ;  /* 0x0000001600c17308 */ /* 0x000fe20000000800 */
[----:B------:R-:W-:Y:S02]  /*ec50*/  FMUL.FTZ R55, R0, R55 ;  /* 0x0000003700377220 */ /* 0x000fe40000410000 */
[C---:B------:R-:W-:Y:S01]  /*ec60*/  FMUL.FTZ R56, R2.reuse, R56 ;  /* 0x0000003802387220 */ /* 0x040fe20000410000 */
[C---:B------:R-:W-:Y:S04]  /*ec70*/  HMMA.16816.F32 R136, R176.reuse, R194, R136 ;  /* 0x000000c2b088723c */ /* 0x040fe80000001888 */
[----:B------:R-:W-:Y:S02]  /*ec80*/  FMUL.FTZ R57, R2, R57 ;  /* 0x0000003902397220 */ /* 0x000fe40000410000 */
[----:B------:R-:W-:Y:S01]  /*ec90*/  MUFU.EX2 R195, R18 ;  /* 0x0000001200c37308 */ /* 0x000fe20000000800 */
[C---:B------:R-:W-:Y:S01]  /*eca0*/  FMUL.FTZ R58, R0.reuse, R58 ;  /* 0x0000003a003a7220 */ /* 0x040fe20000410000 */
[C---:B-1----:R-:W-:Y:S04]  /*ecb0*/  HMMA.16816.F32 R140, R176.reuse, R180, R140 ;  /* 0x000000b4b08c723c */ /* 0x042fe8000000188c */
[----:B------:R-:W-:Y:S02]  /*ecc0*/  FMUL.FTZ R59, R0, R59 ;  /* 0x0000003b003b7220 */ /* 0x000fe40000410000 */
[C---:B------:R-:W-:Y:S02]  /*ecd0*/  FMUL.FTZ R60, R2.reuse, R60 ;  /* 0x0000003c023c7220 */ /* 0x040fe40000410000 */
[C---:B------:R-:W-:Y:S01]  /*ece0*/  HMMA.16816.F32 R144, R176.reuse, R182, R144 ;  /* 0x000000b6b090723c */ /* 0x040fe20000001890 */
[----:B------:R-:W1:Y:S01]  /*ecf0*/  LDSM.16.MT88.4 R180, [R218+0x3000] ;  /* 0x00300000dab4783b */ /* 0x000e620000004200 */
[----:B------:R3:W4:Y:S02]  /*ed00*/  MUFU.EX2 R194, R19 ;  /* 0x0000001300c27308 */ /* 0x0007240000000800 */
[----:B------:R-:W-:Y:S02]  /*ed10*/  FMUL.FTZ R61, R2, R61 ;  /* 0x0000003d023d7220 */ /* 0x000fe40000410000 */
[C---:B------:R-:W-:Y:S02]  /*ed20*/  FMUL.FTZ R62, R0.reuse, R62 ;  /* 0x0000003e003e7220 */ /* 0x040fe40000410000 */
[C---:B------:R-:W-:Y:S04]  /*ed30*/  HMMA.16816.F32 R148, R176.reuse, R184, R148 ;  /* 0x000000b8b094723c */ /* 0x040fe80000001894 */
[----:B------:R4:W1:Y:S01]  /*ed40*/  MUFU.EX2 R192, R23 ;  /* 0x0000001700c07308 */ /* 0x0008620000000800 */
[----:B------:R-:W-:Y:S02]  /*ed50*/  FMUL.FTZ R63, R0, R63 ;  /* 0x0000003f003f7220 */ /* 0x000fe40000410000 */
[C---:B------:R-:W-:Y:S01]  /*ed60*/  FMUL.FTZ R64, R2.reuse, R64 ;  /* 0x0000004002407220 */ /* 0x040fe20000410000 */
[C---:B------:R-:W-:Y:S01]  /*ed70*/  HMMA.16816.F32 R152, R176.reuse, R186, R152 ;  /* 0x000000bab098723c */ /* 0x040fe20000001898 */
[----:B------:R-:W1:Y:S03]  /*ed80*/  LDSM.16.MT88.4 R184, [R221+0x3000] ;  /* 0x00300000ddb8783b */ /* 0x000e660000004200 */
[----:B------:R-:W-:Y:S02]  /*ed90*/  FMUL.FTZ R65, R2, R65 ;  /* 0x0000004102417220 */ /* 0x000fe40000410000 */
[----:B------:R-:W-:Y:S01]  /*eda0*/  MUFU.EX2 R206, R28 ;  /* 0x0000001c00ce7308 */ /* 0x000fe20000000800 */
[C---:B------:R-:W-:Y:S01]  /*edb0*/  FMUL.FTZ R66, R0.reuse, R66 ;  /* 0x0000004200427220 */ /* 0x040fe20000410000 */
[C---:B--2---:R-:W-:Y:S01]  /*edc0*/  HMMA.16816.F32 R156, R176.reuse, R188, R156 ;  /* 0x000000bcb09c723c */ /* 0x044fe2000000189c */
[----:B---3--:R-:W-:Y:S03]  /*edd0*/  LDSM.16.MT88.4 R16, [R218+0x800] ;  /* 0x00080000da10783b */ /* 0x008fe60000004200 */
[----:B------:R-:W-:Y:S02]  /*ede0*/  FMUL.FTZ R67, R0, R67 ;  /* 0x0000004300437220 */ /* 0x000fe40000410000 */
[C---:B------:R-:W-:Y:S02]  /*edf0*/  FMUL.FTZ R68, R2.reuse, R68 ;  /* 0x0000004402447220 */ /* 0x040fe40000410000 */
[C---:B------:R-:W-:Y:S01]  /*ee00*/  HMMA.16816.F32 R160, R176.reuse, R190, R160 ;  /* 0x000000beb0a0723c */ /* 0x040fe200000018a0 */
[----:B------:R-:W2:Y:S01]  /*ee10*/  LDSM.16.MT88.4 R188, [R220+0x3000] ;  /* 0x00300000dcbc783b */ /* 0x000ea20000004200 */
[----:B------:R-:W-:Y:S02]  /*ee20*/  MUFU.EX2 R175, R34 ;  /* 0x0000002200af7308 */ /* 0x000fe40000000800 */
[----:B------:R-:W-:Y:S02]  /*ee30*/  FMUL.FTZ R69, R2, R69 ;  /* 0x0000004502457220 */ /* 0x000fe40000410000 */
[C---:B------:R-:W-:Y:S01]  /*ee40*/  FMUL.FTZ R70, R0.reuse, R70 ;  /* 0x0000004600467220 */ /* 0x040fe20000410000 */
[----:B----4-:R-:W-:Y:S01]  /*ee50*/  LDSM.16.MT88.4 R20, [R217+0x1000] ;  /* 0x00100000d914783b */ /* 0x010fe20000004200 */
        /* <DEDUP_REMOVED lines=56> */
[----:B------:R-:W-:Y:S03]  /*f1e0*/  FMUL.FTZ R105, R2, R105 ;  /* 0x0000006902697220 */ /* 0x000fe60000410000 */
[C---:B---3--:R-:W-:Y:S03]  /*f1f0*/  HMMA.16816.F32 R100, R176.reuse, R184, R100 ;  /* 0x000000b8b064723c */ /* 0x048fe60000001864 */
[C---:B------:R-:W-:Y:S02]  /*f200*/  FMUL.FTZ R106, R0.reuse, R106 ;  /* 0x0000006a006a7220 */ /* 0x040fe40000410000 */
[----:B------:R-:W-:Y:S02]  /*f210*/  FMUL.FTZ R107, R0, R107 ;  /* 0x0000006b006b7220 */ /* 0x000fe40000410000 */
[C---:B------:R-:W-:Y:S02]  /*f220*/  FMUL.FTZ R108, R2.reuse, R108 ;  /* 0x0000006c026c7220 */ /* 0x040fe40000410000 */
[----:B------:R-:W-:Y:S03]  /*f230*/  FMUL.FTZ R109, R2, R109 ;  /* 0x0000006d026d7220 */ /* 0x000fe60000410000 */
[C---:B------:R-:W-:Y:S01]  /*f240*/  HMMA.16816.F32 R104, R176.reuse, R186, R104 ;  /* 0x000000bab068723c */ /* 0x040fe20000001868 */
[----:B------:R-:W3:Y:S02]  /*f250*/  LDSM.16.MT88.4 R184, [R217+0x800] ;  /* 0x00080000d9b8783b */ /* 0x000ee40000004200 */
        /* <DEDUP_REMOVED lines=10> */
[----:B------:R-:W-:Y:S02]  /*f300*/  LDSM.16.MT88.4 R188, [R217+0x3800] ;  /* 0x00380000d9bc783b */ /* 0x000fe40000004200 */
        /* <DEDUP_REMOVED lines=15> */
[C---:B------:R-:W-:Y:S03]  /*f400*/  HMMA.16816.F32 R124, R176.reuse, R12, R124 ;  /* 0x0000000cb07c723c */ /* 0x040fe6000000187c */
[C---:B------:R-:W-:Y:S02]  /*f410*/  FMUL.FTZ R130, R0.reuse, R130 ;  /* 0x0000008200827220 */ /* 0x040fe40000410000 */
[----:B------:R-:W-:Y:S02]  /*f420*/  FMUL.FTZ R131, R0, R131 ;  /* 0x0000008300837220 */ /* 0x000fe40000410000 */
[----:B------:R-:W-:Y:S01]  /*f430*/  F2FP.PACK_AB R12, R213, R214 ;  /* 0x000000d6d50c723e */ /* 0x000fe200000000ff */
[--C-:B------:R-:W-:Y:S01]  /*f440*/  FFMA.FTZ R49, R49, c[0x0][0x2d0], -R196.reuse ;  /* 0x0000b40031317a23 */ /* 0x100fe200000108c4 */
[----:B------:R-:W-:Y:S03]  /*f450*/  F2FP.PACK_AB R13, R197, R198 ;  /* 0x000000c6c50d723e */ /* 0x000fe600000000ff */
[----:B------:R-:W-:Y:S01]  /*f460*/  HMMA.16816.F32 R128, R176, R14, R128 ;  /* 0x0000000eb080723c */ /* 0x000fe20000001880 */
[----:B------:R-:W1:Y:S01]  /*f470*/  LDSM.16.MT88.4 R176, [R221+0x800] ;  /* 0x00080000ddb0783b */ /* 0x000e620000004200 */
[----:B------:R-:W-:Y:S01]  /*f480*/  MUFU.EX2 R49, R49 ;  /* 0x0000003100317308 */ /* 0x000fe20000000800 */
[--C-:B------:R-:W-:Y:S02]  /*f490*/  FFMA.FTZ R36, R36, c[0x0][0x2d0], -R196.reuse ;  /* 0x0000b40024247a23 */ /* 0x100fe400000108c4 */
[----:B------:R-:W-:Y:S02]  /*f4a0*/  FFMA.FTZ R37, R37, c[0x0][0x2d0], -R196 ;  /* 0x0000b40025257a23 */ /* 0x000fe400000108c4 */
[----:B------:R-:W-:Y:S01]  /*f4b0*/  F2FP.PACK_AB R14, R211, R212 ;  /* 0x000000d4d30e723e */ /* 0x000fe200000000ff */
[--C-:B------:R-:W-:Y:S01]  /*f4c0*/  FFMA.FTZ R38, R38, c[0x0][0x2d0], -R174.reuse ;  /* 0x0000b40026267a23 */ /* 0x100fe200000108ae */
[----:B------:R-:W-:Y:S03]  /*f4d0*/  F2FP.PACK_AB R15, R194, R195 ;  /* 0x000000c3c20f723e */ /* 0x000fe600000000ff */
[----:B------:R-:W-:Y:S01]  /*f4e0*/  MUFU.EX2 R36, R36 ;  /* 0x0000002400247308 */ /* 0x000fe20000000800 */
[----:B------:R-:W-:Y:S02]  /*f4f0*/  FFMA.FTZ R39, R39, c[0x0][0x2d0], -R174 ;  /* 0x0000b40027277a23 */ /* 0x000fe400000108ae */
[--C-:B------:R-:W-:Y:S01]  /*f500*/  FFMA.FTZ R40, R40, c[0x0][0x2d0], -R196.reuse ;  /* 0x0000b40028287a23 */ /* 0x100fe200000108c4 */
[C---:B---3--:R-:W-:Y:S05]  /*f510*/  HMMA.16816.F32 R4, R12.reuse, R184, R4 ;  /* 0x000000b80c04723c */ /* 0x048fea0000001804 */
[----:B------:R-:W-:Y:S01]  /*f520*/  FFMA.FTZ R41, R41, c[0x0][0x2d0], -R196 ;  /* 0x0000b40029297a23 */ /* 0x000fe200000108c4 */
[----:B------:R-:W-:Y:S01]  /*f530*/  MUFU.EX2 R37, R37 ;  /* 0x0000002500257308 */ /* 0x000fe20000000800 */
[--C-:B------:R-:W-:Y:S01]  /*f540*/  FFMA.FTZ R42, R42, c[0x0][0x2d0], -R174.reuse ;  /* 0x0000b4002a2a7a23 */ /* 0x100fe200000108ae */
[C---:B------:R-:W-:Y:S01]  /*f550*/  HMMA.16816.F32 R8, R12.reuse, R186, R8 ;  /* 0x000000ba0c08723c */ /* 0x040fe20000001808 */
[----:B------:R-:W2:Y:S03]  /*f560*/  LDSM.16.MT88.4 R184, [R218+0x3800] ;  /* 0x00380000dab8783b */ /* 0x000ea60000004200 */
[----:B------:R-:W-:Y:S02]  /*f570*/  FFMA.FTZ R43, R43, c[0x0][0x2d0], -R174 ;  /* 0x0000b4002b2b7a23 */ /* 0x000fe400000108ae */
[--C-:B------:R-:W-:Y:S02]  /*f580*/  FFMA.FTZ R44, R44, c[0x0][0x2d0], -R196.reuse ;  /* 0x0000b4002c2c7a23 */ /* 0x100fe400000108c4 */
[C---:B------:R-:W-:Y:S01]  /*f590*/  HMMA.16816.F32 R132, R12.reuse, R16, R132 ;  /* 0x000000100c84723c */ /* 0x040fe20000001884 */
[----:B------:R-:W-:Y:S03]  /*f5a0*/  MUFU.EX2 R38, R38 ;  /* 0x0000002600267308 */ /* 0x000fe60000000800 */
[----:B------:R-:W-:Y:S02]  /*f5b0*/  FFMA.FTZ R45, R45, c[0x0][0x2d0], -R196 ;  /* 0x0000b4002d2d7a23 */ /* 0x000fe400000108c4 */
[--C-:B------:R-:W-:Y:S02]  /*f5c0*/  FFMA.FTZ R46, R46, c[0x0][0x2d0], -R174.reuse ;  /* 0x0000b4002e2e7a23 */ /* 0x100fe400000108ae */
[C---:B------:R-:W-:Y:S01]  /*f5d0*/  HMMA.16816.F32 R136, R12.reuse, R18, R136 ;  /* 0x000000120c88723c */ /* 0x040fe20000001888 */
[----:B------:R-:W3:Y:S02]  /*f5e0*/  LDSM.16.MT88.4 R16, [R221+0x3800] ;  /* 0x00380000dd10783b */ /* 0x000ee40000004200 */
[----:B------:R-:W-:Y:S01]  /*f5f0*/  MUFU.EX2 R39, R39 ;  /* 0x0000002700277308 */ /* 0x000fe20000000800 */
[----:B------:R-:W-:Y:S02]  /*f600*/  FFMA.FTZ R47, R47, c[0x0][0x2d0], -R174 ;  /* 0x0000b4002f2f7a23 */ /* 0x000fe400000108ae */
[----:B------:R-:W-:Y:S02]  /*f610*/  FFMA.FTZ R48, R48, c[0x0][0x2d0], -R196 ;  /* 0x0000b40030307a23 */ /* 0x000fe400000108c4 */
[C---:B-1----:R-:W-:Y:S04]  /*f620*/  HMMA.16816.F32 R140, R12.reuse, R176, R140 ;  /* 0x000000b00c8c723c */ /* 0x042fe8000000188c */
[--C-:B------:R-:W-:Y:S01]  /*f630*/  FFMA.FTZ R50, R50, c[0x0][0x2d0], -R174.reuse ;  /* 0x0000b40032327a23 */ /* 0x100fe200000108ae */
[----:B------:R-:W-:Y:S01]  /*f640*/  MUFU.EX2 R40, R40 ;  /* 0x0000002800287308 */ /* 0x000fe20000000800 */
[----:B------:R-:W-:Y:S02]  /*f650*/  FFMA.FTZ R174, R51, c[0x0][0x2d0], -R174 ;  /* 0x0000b40033ae7a23 */ /* 0x000fe400000108ae */
[C---:B------:R-:W-:Y:S01]  /*f660*/  HMMA.16816.F32 R144, R12.reuse, R178, R144 ;  /* 0x000000b20c90723c */ /* 0x040fe20000001890 */
[----:B------:R-:W1:Y:S06]  /*f670*/  LDSM.16.MT88.4 R176, [R220+0x3800] ;  /* 0x00380000dcb0783b */ /* 0x000e6c0000004200 */
[----:B------:R-:W-:Y:S01]  /*f680*/  MUFU.EX2 R174, R174 ;  /* 0x000000ae00ae7308 */ /* 0x000fe20000000800 */
[C---:B------:R-:W-:Y:S08]  /*f690*/  HMMA.16816.F32 R148, R12.reuse, R180, R148 ;  /* 0x000000b40c94723c */ /* 0x040ff00000001894 */
[C---:B------:R-:W-:Y:S01]  /*f6a0*/  HMMA.16816.F32 R152, R12.reuse, R182, R152 ;  /* 0x000000b60c98723c */ /* 0x040fe20000001898 */
[----:B------:R-:W4:Y:S01]  /*f6b0*/  LDSM.16.MT88.4 R180, [R217+0x6800] ;  /* 0x00680000d9b4783b */ /* 0x000f220000004200 */
[----:B------:R-:W-:Y:S06]  /*f6c0*/  MUFU.EX2 R41, R41 ;  /* 0x0000002900297308 */ /* 0x000fec0000000800 */
[C---:B------:R-:W-:Y:S04]  /*f6d0*/  HMMA.16816.F32 R156, R12.reuse, R188, R156 ;  /* 0x000000bc0c9c723c */ /* 0x040fe8000000189c */
[----:B------:R-:W-:Y:S04]  /*f6e0*/  MUFU.EX2 R42, R42 ;  /* 0x0000002a002a7308 */ /* 0x000fe80000000800 */
[C---:B------:R-:W-:Y:S01]  /*f6f0*/  HMMA.16816.F32 R160, R12.reuse, R190, R160 ;  /* 0x000000be0ca0723c */ /* 0x040fe200000018a0 */
[----:B------:R-:W4:Y:S05]  /*f700*/  LDSM.16.MT88.4 R188, [R218+0x6800] ;  /* 0x00680000dabc783b */ /* 0x000f2a0000004200 */
[----:B------:R-:W-:Y:S02]  /*f710*/  MUFU.EX2 R43, R43 ;  /* 0x0000002b002b7308 */ /* 0x000fe40000000800 */
[C---:B--2---:R-:W-:Y:S08]  /*f720*/  HMMA.16816.F32 R164, R12.reuse, R184, R164 ;  /* 0x000000b80ca4723c */ /* 0x044ff000000018a4 */
[C---:B------:R-:W-:Y:S01]  /*f730*/  HMMA.16816.F32 R168, R12.reuse, R186, R168 ;  /* 0x000000ba0ca8723c */ /* 0x040fe200000018a8 */
[----:B------:R-:W2:Y:S01]  /*f740*/  LDSM.16.MT88.4 R184, [R221+0x6800] ;  /* 0x00680000ddb8783b */ /* 0x000ea20000004200 */
[----:B------:R-:W-:Y:S06]  /*f750*/  MUFU.EX2 R44, R44 ;  /* 0x0000002c002c7308 */ /* 0x000fec0000000800 */
[C---:B---3--:R-:W-:Y:S04]  /*f760*/  HMMA.16816.F32 R52, R12.reuse, R16, R52 ;  /* 0x000000100c34723c */ /* 0x048fe80000001834 */
[----:B------:R-:W-:Y:S04]  /*f770*/  MUFU.EX2 R45, R45 ;  /* 0x0000002d002d7308 */ /* 0x000fe80000000800 */
[C---:B------:R-:W-:Y:S01]  /*f780*/  HMMA.16816.F32 R56, R12.reuse, R18, R56 ;  /* 0x000000120c38723c */ /* 0x040fe20000001838 */
[----:B------:R-:W3:Y:S05]  /*f790*/  LDSM.16.MT88.4 R16, [R220+0x6800] ;  /* 0x00680000dc10783b */ /* 0x000eea0000004200 */
[----:B------:R-:W-:Y:S02]  /*f7a0*/  MUFU.EX2 R46, R46 ;  /* 0x0000002e002e7308 */ /* 0x000fe40000000800 */
[C---:B-1----:R-:W-:Y:S08]  /*f7b0*/  HMMA.16816.F32 R60, R12.reuse, R176, R60 ;  /* 0x000000b00c3c723c */ /* 0x042ff0000000183c */
[C---:B------:R-:W-:Y:S01]  /*f7c0*/  HMMA.16816.F32 R64, R12.reuse, R178, R64 ;  /* 0x000000b20c40723c */ /* 0x040fe20000001840 */
[----:B------:R-:W1:Y:S01]  /*f7d0*/  LDSM.16.MT88.4 R176, [R217+0x9800] ;  /* 0x00980000d9b0783b */ /* 0x000e620000004200 */
[----:B------:R-:W-:Y:S06]  /*f7e0*/  MUFU.EX2 R47, R47 ;  /* 0x0000002f002f7308 */ /* 0x000fec0000000800 */
[C---:B----4-:R-:W-:Y:S04]  /*f7f0*/  HMMA.16816.F32 R68, R12.reuse, R180, R68 ;  /* 0x000000b40c44723c */ /* 0x050fe80000001844 */
[----:B------:R-:W-:Y:S04]  /*f800*/  MUFU.EX2 R48, R48 ;  /* 0x0000003000307308 */ /* 0x000fe80000000800 */
[C---:B------:R-:W-:Y:S01]  /*f810*/  HMMA.16816.F32 R72, R12.reuse, R182, R72 ;  /* 0x000000b60c48723c */ /* 0x040fe20000001848 */
[----:B------:R-:W4:Y:S05]  /*f820*/  LDSM.16.MT88.4 R180, [R218+0x9800] ;  /* 0x00980000dab4783b */ /* 0x000f2a0000004200 */
[----:B------:R-:W-:Y:S02]  /*f830*/  MUFU.EX2 R50, R50 ;  /* 0x0000003200327308 */ /* 0x000fe40000000800 */
[C---:B------:R-:W-:Y:S08]  /*f840*/  HMMA.16816.F32 R76, R12.reuse, R188, R76 ;  /* 0x000000bc0c4c723c */ /* 0x040ff0000000184c */
[C---:B------:R-:W-:Y:S01]  /*f850*/  HMMA.16816.F32 R80, R12.reuse, R190, R80 ;  /* 0x000000be0c50723c */ /* 0x040fe20000001850 */
[----:B------:R-:W-:Y:S07]  /*f860*/  MUFU.EX2 R191, R26 ;  /* 0x0000001a00bf7308 */ /* 0x000fee0000000800 */
[C---:B--2---:R-:W-:Y:S03]  /*f870*/  HMMA.16816.F32 R84, R12.reuse, R184, R84 ;  /* 0x000000b80c54723c */ /* 0x044fe60000001854 */
[----:B------:R2:W1:Y:S05]  /*f880*/  MUFU.EX2 R190, R27 ;  /* 0x0000001b00be7308 */ /* 0x00046a0000000800 */
[C---:B------:R-:W-:Y:S01]  /*f890*/  HMMA.16816.F32 R88, R12.reuse, R186, R88 ;  /* 0x000000ba0c58723c */ /* 0x040fe20000001858 */
[----:B------:R-:W4:Y:S04]  /*f8a0*/  LDSM.16.MT88.4 R184, [R221+0x9800] ;  /* 0x00980000ddb8783b */ /* 0x000f280000004200 */
[----:B------:R-:W-:Y:S03]  /*f8b0*/  MUFU.EX2 R189, R30 ;  /* 0x0000001e00bd7308 */ /* 0x000fe60000000800 */
[C---:B---3--:R-:W-:Y:S07]  /*f8c0*/  HMMA.16816.F32 R92, R12.reuse, R16, R92 ;  /* 0x000000100c5c723c */ /* 0x048fee000000185c */
[----:B------:R-:W-:Y:S01]  /*f8d0*/  MUFU.EX2 R188, R31 ;  /* 0x0000001f00bc7308 */ /* 0x000fe20000000800 */
[C---:B------:R-:W-:Y:S01]  /*f8e0*/  HMMA.16816.F32 R96, R12.reuse, R18, R96 ;  /* 0x000000120c60723c */ /* 0x040fe20000001860 */
[----:B------:R-:W3:Y:S06]  /*f8f0*/  LDSM.16.MT88.4 R16, [R220+0x9800] ;  /* 0x00980000dc10783b */ /* 0x000eec0000004200 */
[----:B--2---:R-:W2:Y:S01]  /*f900*/  LDSM.16.MT88.4 R24, [R218+0x1000] ;  /* 0x00100000da18783b */ /* 0x004ea20000004200 */
[C---:B-1----:R-:W-:Y:S08]  /*f910*/  HMMA.16816.F32 R100, R12.reuse, R176, R100 ;  /* 0x000000b00c64723c */ /* 0x042ff00000001864 */
[C---:B------:R-:W-:Y:S01]  /*f920*/  HMMA.16816.F32 R104, R12.reuse, R178, R104 ;  /* 0x000000b20c68723c */ /* 0x040fe20000001868 */
[----:B------:R-:W-:Y:S07]  /*f930*/  LDSM.16.MT88.4 R176, [R220+0x1000] ;  /* 0x00100000dcb0783b */ /* 0x000fee0000004200 */
[C---:B----4-:R-:W-:Y:S08]  /*f940*/  HMMA.16816.F32 R108, R12.reuse, R180, R108 ;  /* 0x000000b40c6c723c */ /* 0x050ff0000000186c */
[C---:B------:R-:W-:Y:S01]  /*f950*/  HMMA.16816.F32 R112, R12.reuse, R182, R112 ;  /* 0x000000b60c70723c */ /* 0x040fe20000001870 */
[----:B------:R-:W-:Y:S07]  /*f960*/  LDSM.16.MT88.4 R180, [R217+0x4000] ;  /* 0x00400000d9b4783b */ /* 0x000fee0000004200 */
[C---:B------:R-:W-:Y:S08]  /*f970*/  HMMA.16816.F32 R116, R12.reuse, R184, R116 ;  /* 0x000000b80c74723c */ /* 0x040ff00000001874 */
[C---:B------:R-:W-:Y:S01]  /*f980*/  HMMA.16816.F32 R120, R12.reuse, R186, R120 ;  /* 0x000000ba0c78723c */ /* 0x040fe20000001878 */
[----:B------:R-:W-:Y:S07]  /*f990*/  LDSM.16.MT88.4 R184, [R217+0x2800] ;  /* 0x00280000d9b8783b */ /* 0x000fee0000004200 */
[C---:B---3--:R-:W-:Y:S08]  /*f9a0*/  HMMA.16816.F32 R124, R12.reuse, R16, R124 ;  /* 0x000000100c7c723c */ /* 0x048ff0000000187c */
[----:B------:R-:W-:Y:S01]  /*f9b0*/  HMMA.16816.F32 R128, R12, R18, R128 ;  /* 0x000000120c80723c */ /* 0x000fe20000001880 */
[----:B------:R-:W1:Y:S06]  /*f9c0*/  LDSM.16.MT88.4 R16, [R221+0x1000] ;  /* 0x00100000dd10783b */ /* 0x000e6c0000004200 */
[----:B------:R-:W-:Y:S02]  /*f9d0*/  F2FP.PACK_AB R12, R209, R210 ;  /* 0x000000d2d10c723e */ /* 0x000fe400000000ff */
[----:B------:R-:W-:Y:S03]  /*f9e0*/  F2FP.PACK_AB R13, R192, R193 ;  /* 0x000000c1c00d723e */ /* 0x000fe600000000ff */
[----:B------:R-:W-:Y:S02]  /*f9f0*/  F2FP.PACK_AB R14, R207, R208 ;  /* 0x000000d0cf0e723e */ /* 0x000fe400000000ff */
[----:B------:R-:W-:Y:S07]  /*fa00*/  F2FP.PACK_AB R15, R190, R191 ;  /* 0x000000bfbe0f723e */ /* 0x000fee00000000ff */
[C---:B------:R-:W-:Y:S08]  /*fa10*/  HMMA.16816.F32 R4, R12.reuse, R20, R4 ;  /* 0x000000140c04723c */ /* 0x040ff00000001804 */
        /* <DEDUP_REMOVED lines=24> */
[C---:B------:R-:W-:Y:S01]  /*fba0*/  HMMA.16816.F32 R72, R12.reuse, R178, R72 ;  /* 0x000000b20c48723c */ /* 0x040fe20000001848 */
[----:B------:R-:W2:Y:S07]  /*fbb0*/  LDSM.16.MT88.4 R176, [R218+0xa000] ;  /* 0x00a00000dab0783b */ /* 0x000eae0000004200 */
[C---:B------:R-:W-:Y:S07]  /*fbc0*/  HMMA.16816.F32 R76, R12.reuse, R180, R76 ;  /* 0x000000b40c4c723c */ /* 0x040fee000000184c */
[----:B------:R-:W-:Y:S01]  /*fbd0*/  MOV R181, R205 ;  /* 0x000000cd00b57202 */ /* 0x000fe20000000f00 */
[C---:B------:R-:W-:Y:S01]  /*fbe0*/  HMMA.16816.F32 R80, R12.reuse, R182, R80 ;  /* 0x000000b60c50723c */ /* 0x040fe20000001850 */
[----:B------:R-:W4:Y:S01]  /*fbf0*/  LDL.LU R182, [R1+0x8] ;  /* 0x0000080001b67983 */ /* 0x000f220000300800 */
[----:B------:R1:W1:Y:S02]  /*fc00*/  MUFU.EX2 R205, R29 ;  /* 0x0000001d00cd7308 */ /* 0x0002640000000800 */
[----:B------:R-:W-:Y:S03]  /*fc10*/  MOV R180, R204 ;  /* 0x000000cc00b47202 */ /* 0x000fe60000000f00 */
[----:B------:R-:W-:Y:S01]  /*fc20*/  MOV R183, R203 ;  /* 0x000000cb00b77202 */ /* 0x000fe20000000f00 */
[C---:B---3--:R-:W-:Y:S04]  /*fc30*/  HMMA.16816.F32 R84, R12.reuse, R20, R84 ;  /* 0x000000140c54723c */ /* 0x048fe80000001854 */
[----:B------:R-:W-:Y:S04]  /*fc40*/  MUFU.EX2 R204, R32 ;  /* 0x0000002000cc7308 */ /* 0x000fe80000000800 */
[C---:B------:R-:W-:Y:S01]  /*fc50*/  HMMA.16816.F32 R88, R12.reuse, R22, R88 ;  /* 0x000000160c58723c */ /* 0x040fe20000001858 */
[----:B------:R-:W3:Y:S05]  /*fc60*/  LDSM.16.MT88.4 R20, [R221+0xa000] ;  /* 0x00a00000dd14783b */ /* 0x000eea0000004200 */
[----:B------:R3:W3:Y:S02]  /*fc70*/  MUFU.EX2 R203, R33 ;  /* 0x0000002100cb7308 */ /* 0x0006e40000000800 */
[C---:B--2---:R-:W-:Y:S01]  /*fc80*/  HMMA.16816.F32 R92, R12.reuse, R24, R92 ;  /* 0x000000180c5c723c */ /* 0x044fe2000000185c */
[----:B-1----:R-:W-:Y:S07]  /*fc90*/  LDSM.16.MT88.4 R28, [R218+0x1800] ;  /* 0x00180000da1c783b */ /* 0x002fee0000004200 */
[C---:B------:R-:W-:Y:S01]  /*fca0*/  HMMA.16816.F32 R96, R12.reuse, R26, R96 ;  /* 0x0000001a0c60723c */ /* 0x040fe20000001860 */
[----:B------:R-:W1:Y:S07]  /*fcb0*/  LDSM.16.MT88.4 R24, [R220+0xa000] ;  /* 0x00a00000dc18783b */ /* 0x000e6e0000004200 */
[C---:B------:R-:W-:Y:S01]  /*fcc0*/  HMMA.16816.F32 R100, R12.reuse, R16, R100 ;  /* 0x000000100c64723c */ /* 0x040fe20000001864 */
[----:B---3--:R-:W-:Y:S07]  /*fcd0*/  LDSM.16.MT88.4 R32, [R221+0x1800] ;  /* 0x00180000dd20783b */ /* 0x008fee0000004200 */
[C---:B------:R-:W-:Y:S01]  /*fce0*/  HMMA.16816.F32 R104, R12.reuse, R18, R104 ;  /* 0x000000120c68723c */ /* 0x040fe20000001868 */
[----:B------:R-:W2:Y:S07]  /*fcf0*/  LDSM.16.MT88.4 R16, [R217+0x1800] ;  /* 0x00180000d910783b */ /* 0x000eae0000004200 */
[C---:B------:R-:W-:Y:S01]  /*fd00*/  HMMA.16816.F32 R108, R12.reuse, R176, R108 ;  /* 0x000000b00c6c723c */ /* 0x040fe2000000186c */
[----:B------:R-:W3:Y:S06]  /*fd10*/  LDL.LU R177, [R1+0x4] ;  /* 0x0000040001b17983 */ /* 0x000eec0000300800 */
[----:B------:R-:W-:Y:S01]  /*fd20*/  MOV R176, R180 ;  /* 0x000000b400b07202 */ /* 0x000fe20000000f00 */
[C---:B------:R-:W-:Y:S07]  /*fd30*/  HMMA.16816.F32 R112, R12.reuse, R178, R112 ;  /* 0x000000b20c70723c */ /* 0x040fee0000001870 */
[----:B------:R-:W-:Y:S01]  /*fd40*/  MOV R179, R181 ;  /* 0x000000b500b37202 */ /* 0x000fe20000000f00 */
[C---:B------:R-:W-:Y:S08]  /*fd50*/  HMMA.16816.F32 R116, R12.reuse, R20, R116 ;  /* 0x000000140c74723c */ /* 0x040ff00000001874 */
[C---:B------:R-:W-:Y:S01]  /*fd60*/  HMMA.16816.F32 R120, R12.reuse, R22, R120 ;  /* 0x000000160c78723c */ /* 0x040fe20000001878 */
[----:B------:R-:W2:Y:S07]  /*fd70*/  LDSM.16.MT88.4 R20, [R220+0x1800] ;  /* 0x00180000dc14783b */ /* 0x000eae0000004200 */
        /* <DEDUP_REMOVED lines=30> */
[----:B------:R-:W-:Y:S07]  /*ff60*/  LDSM.16.MT88.4 R32, [R217+0x5000] ;  /* 0x00500000d920783b */ /* 0x000fee0000004200 */
        /* <DEDUP_REMOVED lines=11> */
[----:B------:R-:W2:Y:S03]  /*10020*/  LDSM.16.MT88.4 R28, [R220+0xa800] ;  /* 0x00a80000dc1c783b */ /* 0x000ea60000004200 */
[----:B----4-:R-:W-:Y:S04]  /*10030*/  FFMA.FTZ R0, R0, R182, R199 ;  /* 0x000000b600007223 */ /* 0x010fe800000100c7 */
        /* <DEDUP_REMOVED lines=8> */
[----:B------:R-:W1:Y:S03]  /*100c0*/  LDSM.16.MT88.4 R24, [R218+0x2000] ;  /* 0x00200000da18783b */ /* 0x000e660000004200 */
[----:B------:R-:W-:Y:S04]  /*100d0*/  FADD.FTZ R0, R198, R0 ;  /* 0x00000000c6007221 */ /* 0x000fe80000010000 */
[C---:B--2---:R-:W-:Y:S04]  /*100e0*/  HMMA.16816.F32 R116, R12.reuse, R16, R116 ;  /* 0x000000100c74723c */ /* 0x044fe80000001874 */
[----:B------:R-:W-:Y:S04]  /*100f0*/  FADD.FTZ R0, R197, R0 ;  /* 0x00000000c5007221 */ /* 0x000fe80000010000 */
[C---:B------:R-:W-:Y:S01]  /*10100*/  HMMA.16816.F32 R120, R12.reuse, R18, R120 ;  /* 0x000000120c78723c */ /* 0x040fe20000001878 */
[----:B------:R-:W2:Y:S03]  /*10110*/  LDSM.16.MT88.4 R16, [R221+0x2000] ;  /* 0x00200000dd10783b */ /* 0x000ea60000004200 */
[----:B------:R-:W-:Y:S04]  /*10120*/  FADD.FTZ R0, R195, R0 ;  /* 0x00000000c3007221 */ /* 0x000fe80000010000 */
[C---:B------:R-:W-:Y:S04]  /*10130*/  HMMA.16816.F32 R124, R12.reuse, R28, R124 ;  /* 0x0000001c0c7c723c */ /* 0x040fe8000000187c */
[----:B---3--:R-:W-:Y:S01]  /*10140*/  FFMA.FTZ R2, R2, R177, R215 ;  /* 0x000000b102027223 */ /* 0x008fe200000100d7 */
[----:B------:R-:W-:Y:S01]  /*10150*/  MOV R177, R183 ;  /* 0x000000b700b17202 */ /* 0x000fe20000000f00 */
[----:B------:R-:W-:Y:S02]  /*10160*/  FADD.FTZ R0, R194, R0 ;  /* 0x00000000c2007221 */ /* 0x000fe40000010000 */
[----:B------:R-:W-:Y:S01]  /*10170*/  HMMA.16816.F32 R128, R12, R30, R128 ;  /* 0x0000001e0c80723c */ /* 0x000fe20000001880 */
[----:B------:R-:W3:Y:S03]  /*10180*/  LDSM.16.MT88.4 R28, [R220+0x2000] ;  /* 0x00200000dc1c783b */ /* 0x000ee60000004200 */
[----:B------:R-:W-:Y:S02]  /*10190*/  FADD.FTZ R0, R193, R0 ;  /* 0x00000000c1007221 */ /* 0x000fe40000010000 */
[----:B------:R-:W-:Y:S01]  /*101a0*/  FADD.FTZ R2, R179, R2 ;  /* 0x00000002b3027221 */ /* 0x000fe20000010000 */
[----:B------:R-:W-:Y:S01]  /*101b0*/  F2FP.PACK_AB R12, R37, R36 ;  /* 0x00000024250c723e */ /* 0x000fe200000000ff */
[----:B------:R-:W-:Y:S01]  /*101c0*/  FADD.FTZ R0, R192, R0 ;  /* 0x00000000c0007221 */ /* 0x000fe20000010000 */
[----:B------:R-:W-:Y:S03]  /*101d0*/  F2FP.PACK_AB R13, R39, R38 ;  /* 0x00000026270d723e */ /* 0x000fe600000000ff */
[----:B------:R-:W-:Y:S01]  /*101e0*/  F2FP.PACK_AB R14, R41, R40 ;  /* 0x00000028290e723e */ /* 0x000fe200000000ff */
[----:B------:R-:W-:Y:S01]  /*101f0*/  FADD.FTZ R0, R191, R0 ;  /* 0x00000000bf007221 */ /* 0x000fe20000010000 */
[----:B------:R-:W-:Y:S01]  /*10200*/  F2FP.PACK_AB R15, R43, R42 ;  /* 0x0000002a2b0f723e */ /* 0x000fe200000000ff */
        /* <DEDUP_REMOVED lines=8> */
[----:B------:R-:W4:Y:S03]  /*10290*/  LDSM.16.MT88.4 R20, [R218+0x5000] ;  /* 0x00500000da14783b */ /* 0x000f260000004200 */
[----:B------:R-:W-:Y:S01]  /*102a0*/  FADD.FTZ R0, R175, R0 ;  /* 0x00000000af007221 */ /* 0x000fe20000010000 */
[----:B------:R-:W-:Y:S01]  /*102b0*/  MOV R175, R172 ;  /* 0x000000ac00af7202 */ /* 0x000fe20000000f00 */
        /* <DEDUP_REMOVED lines=26> */
[----:B------:R-:W3:Y:S03]  /*10460*/  LDSM.16.MT88.4 R32, [R218+0x8000] ;  /* 0x00800000da20783b */ /* 0x000ee60000004200 */
[----:B------:R-:W-:Y:S04]  /*10470*/  FADD.FTZ R2, R205, R2 ;  /* 0x00000002cd027221 */ /* 0x000fe80000010000 */
[C---:B----4-:R-:W-:Y:S04]  /*10480*/  HMMA.16816.F32 R164, R12.reuse, R20, R164 ;  /* 0x000000140ca4723c */ /* 0x050fe800000018a4 */
        /* <DEDUP_REMOVED lines=14> */
[C---:B---3--:R-:W-:Y:S04]  /*10570*/  HMMA.16816.F32 R68, R12.reuse, R28, R68 ;  /* 0x0000001c0c44723c */ /* 0x048fe80000001844 */
[----:B------:R-:W-:Y:S04]  /*10580*/  FADD.FTZ R0, R44, R2 ;  /* 0x000000022c007221 */ /* 0x000fe80000010000 */
[C---:B------:R-:W-:Y:S01]  /*10590*/  HMMA.16816.F32 R72, R12.reuse, R30, R72 ;  /* 0x0000001e0c48723c */ /* 0x040fe20000001848 */
[----:B------:R-:W3:Y:S03]  /*105a0*/  LDSM.16.MT88.4 R28, [R218+0xb000] ;  /* 0x00b00000da1c783b */ /* 0x000ee60000004200 */
[----:B------:R-:W-:Y:S04]  /*105b0*/  FADD.FTZ R0, R45, R0 ;  /* 0x000000002d007221 */ /* 0x000fe80000010000 */
[C---:B------:R-:W-:Y:S04]  /*105c0*/  HMMA.16816.F32 R76, R12.reuse, R32, R76 ;  /* 0x000000200c4c723c */ /* 0x040fe8000000184c */
[----:B------:R-:W-:Y:S02]  /*105d0*/  FADD.FTZ R2, R48, R0 ;  /* 0x0000000030027221 */ /* 0x000fe40000010000 */
[----:B------:R-:W-:Y:S02]  /*105e0*/  FADD.FTZ R0, R50, R3 ;  /* 0x0000000332007221 */ /* 0x000fe40000010000 */
[C---:B------:R-:W-:Y:S01]  /*105f0*/  HMMA.16816.F32 R80, R12.reuse, R34, R80 ;  /* 0x000000220c50723c */ /* 0x040fe20000001850 */
[----:B------:R-:W-:Y:S03]  /*10600*/  LDSM.16.MT88.4 R32, [R217+0x5800] ;  /* 0x00580000d920783b */ /* 0x000fe60000004200 */
[----:B------:R-:W-:Y:S02]  /*10610*/  FADD.FTZ R2, R49, R2 ;  /* 0x0000000231027221 */ /* 0x000fe40000010000 */
[C---:B------:R-:W-:Y:S02]  /*10620*/  FADD.FTZ R0, R174.reuse, R0 ;  /* 0x00000000ae007221 */ /* 0x040fe40000010000 */
[C---:B----4-:R-:W-:Y:S01]  /*10630*/  HMMA.16816.F32 R84, R12.reuse, R20, R84 ;  /* 0x000000140c54723c */ /* 0x050fe20000001854 */
[----:B------:R-:W-:Y:S06]  /*10640*/  STL [R1+0x4], R2 ;  /* 0x0000040201007387 */ /* 0x000fec0000100800 */
[----:B------:R-:W-:Y:S01]  /*10650*/  STL [R1+0x8], R0 ;  /* 0x0000080001007387 */ /* 0x000fe20000100800 */
[C---:B------:R-:W-:Y:S05]  /*10660*/  HMMA.16816.F32 R88, R12.reuse, R22, R88 ;  /* 0x000000160c58723c */ /* 0x040fea0000001858 */
[----:B------:R-:W4:Y:S03]  /*10670*/  LDSM.16.MT88.4 R20, [R221+0xb000] ;  /* 0x00b00000dd14783b */ /* 0x000f260000004200 */
        /* <DEDUP_REMOVED lines=13> */
[----:B------:R-:W-:Y:S01]  /*10750*/  HMMA.16816.F32 R128, R12, R26, R128 ;  /* 0x0000001a0c80723c */ /* 0x000fe20000001880 */
[----:B------:R-:W1:Y:S06]  /*10760*/  LDSM.16.MT88.4 R24, [R218+0x5800] ;  /* 0x00580000da18783b */ /* 0x000e6c0000004200 */
[----:B------:R-:W-:Y:S02]  /*10770*/  F2FP.PACK_AB R12, R45, R44 ;  /* 0x0000002c2d0c723e */ /* 0x000fe400000000ff */
[----:B------:R-:W-:Y:S03]  /*10780*/  F2FP.PACK_AB R13, R47, R46 ;  /* 0x0000002e2f0d723e */ /* 0x000fe600000000ff */
[----:B------:R-:W-:Y:S02]  /*10790*/  F2FP.PACK_AB R14, R49, R48 ;  /* 0x00000030310e723e */ /* 0x000fe400000000ff */
[----:B------:R-:W-:Y:S02]  /*107a0*/  F2FP.PACK_AB R15, R174, R50 ;  /* 0x00000032ae0f723e */ /* 0x000fe400000000ff */
[----:B------:R-:W-:Y:S05]  /*107b0*/  MOV R174, R173 ;  /* 0x000000ad00ae7202 */ /* 0x000fea0000000f00 */
[C---:B------:R-:W-:Y:S01]  /*107c0*/  HMMA.16816.F32 R180, R12.reuse, R184, R4 ;  /* 0x000000b80cb4723c */ /* 0x040fe20000001804 */
[----:B------:R-:W1:Y:S07]  /*107d0*/  LDSM.16.MT88.4 R4, [R221+0x5800] ;  /* 0x00580000dd04783b */ /* 0x000e6e0000004200 */
[C---:B------:R-:W-:Y:S01]  /*107e0*/  HMMA.16816.F32 R184, R12.reuse, R186, R8 ;  /* 0x000000ba0cb8723c */ /* 0x040fe20000001808 */
[----:B------:R-:W1:Y:S07]  /*107f0*/  LDSM.16.MT88.4 R8, [R220+0x5800] ;  /* 0x00580000dc08783b */ /* 0x000e6e0000004200 */
[C---:B--2---:R-:W-:Y:S08]  /*10800*/  HMMA.16816.F32 R132, R12.reuse, R16, R132 ;  /* 0x000000100c84723c */ /* 0x044ff00000001884 */
[C---:B------:R-:W-:Y:S01]  /*10810*/  HMMA.16816.F32 R136, R12.reuse, R18, R136 ;  /* 0x000000120c88723c */ /* 0x040fe20000001888 */
[----:B------:R-:W2:Y:S07]  /*10820*/  LDSM.16.MT88.4 R16, [R217+0x8800] ;  /* 0x00880000d910783b */ /* 0x000eae0000004200 */
[C---:B---3--:R-:W-:Y:S08]  /*10830*/  HMMA.16816.F32 R140, R12.reuse, R28, R140 ;  /* 0x0000001c0c8c723c */ /* 0x048ff0000000188c */
[C---:B------:R-:W-:Y:S01]  /*10840*/  HMMA.16816.F32 R144, R12.reuse, R30, R144 ;  /* 0x0000001e0c90723c */ /* 0x040fe20000001890 */
[----:B------:R-:W-:Y:S07]  /*10850*/  LDSM.16.MT88.4 R28, [R221+0x8800] ;  /* 0x00880000dd1c783b */ /* 0x000fee0000004200 */
[C---:B----4-:R-:W-:Y:S08]  /*10860*/  HMMA.16816.F32 R148, R12.reuse, R20, R148 ;  /* 0x000000140c94723c */ /* 0x050ff00000001894 */
[C---:B------:R-:W-:Y:S01]  /*10870*/  HMMA.16816.F32 R152, R12.reuse, R22, R152 ;  /* 0x000000160c98723c */ /* 0x040fe20000001898 */
[----:B------:R-:W3:Y:S07]  /*10880*/  LDSM.16.MT88.4 R20, [R218+0x8800] ;  /* 0x00880000da14783b */ /* 0x000eee0000004200 */
[C---:B------:R-:W-:Y:S08]  /*10890*/  HMMA.16816.F32 R156, R12.reuse, R32, R156 ;  /* 0x000000200c9c723c */ /* 0x040ff0000000189c */
[C---:B------:R-:W-:Y:S01]  /*108a0*/  HMMA.16816.F32 R160, R12.reuse, R34, R160 ;  /* 0x000000220ca0723c */ /* 0x040fe200000018a0 */
[----:B------:R-:W4:Y:S07]  /*108b0*/  LDSM.16.MT88.4 R32, [R220+0x8800] ;  /* 0x00880000dc20783b */ /* 0x000f2e0000004200 */
[C---:B-1----:R-:W-:Y:S08]  /*108c0*/  HMMA.16816.F32 R164, R12.reuse, R24, R164 ;  /* 0x000000180ca4723c */ /* 0x042ff000000018a4 */
[C---:B------:R-:W-:Y:S08]  /*108d0*/  HMMA.16816.F32 R168, R12.reuse, R26, R168 ;  /* 0x0000001a0ca8723c */ /* 0x040ff000000018a8 */
[C---:B------:R-:W-:Y:S08]  /*108e0*/  HMMA.16816.F32 R52, R12.reuse, R4, R52 ;  /* 0x000000040c34723c */ /* 0x040ff00000001834 */
[C---:B------:R-:W-:Y:S01]  /*108f0*/  HMMA.16816.F32 R56, R12.reuse, R6, R56 ;  /* 0x000000060c38723c */ /* 0x040fe20000001838 */
[----:B------:R-:W1:Y:S07]  /*10900*/  LDSM.16.MT88.4 R4, [R217+0xb800] ;  /* 0x00b80000d904783b */ /* 0x000e6e0000004200 */
[C---:B------:R-:W-:Y:S08]  /*10910*/  HMMA.16816.F32 R60, R12.reuse, R8, R60 ;  /* 0x000000080c3c723c */ /* 0x040ff0000000183c */
        /* <DEDUP_REMOVED lines=9> */
[C---:B----4-:R-:W-:Y:S08]  /*109b0*/  HMMA.16816.F32 R92, R12.reuse, R32, R92 ;  /* 0x000000200c5c723c */ /* 0x050ff0000000185c */
[C---:B------:R-:W-:Y:S08]  /*109c0*/  HMMA.16816.F32 R96, R12.reuse, R34, R96 ;  /* 0x000000220c60723c */ /* 0x040ff00000001860 */
[C---:B-1----:R-:W-:Y:S08]  /*109d0*/  HMMA.16816.F32 R100, R12.reuse, R4, R100 ;  /* 0x000000040c64723c */ /* 0x042ff00000001864 */
[C---:B------:R-:W-:Y:S01]  /*109e0*/  HMMA.16816.F32 R104, R12.reuse, R6, R104 ;  /* 0x000000060c68723c */ /* 0x040fe20000001868 */
[----:B------:R-:W1:Y:S07]  /*109f0*/  LDSM.16.MT88.4 R4, [R220+0xb800] ;  /* 0x00b80000dc04783b */ /* 0x000e6e0000004200 */
[C---:B------:R-:W-:Y:S08]  /*10a00*/  HMMA.16816.F32 R108, R12.reuse, R8, R108 ;  /* 0x000000080c6c723c */ /* 0x040ff0000000186c */
[C---:B------:R-:W-:Y:S08]  /*10a10*/  HMMA.16816.F32 R112, R12.reuse, R10, R112 ;  /* 0x0000000a0c70723c */ /* 0x040ff00000001870 */
[C---:B--2---:R-:W-:Y:S08]  /*10a20*/  HMMA.16816.F32 R116, R12.reuse, R16, R116 ;  /* 0x000000100c74723c */ /* 0x044ff00000001874 */
[C---:B------:R-:W-:Y:S08]  /*10a30*/  HMMA.16816.F32 R120, R12.reuse, R18, R120 ;  /* 0x000000120c78723c */ /* 0x040ff00000001878 */
[C---:B-1----:R-:W-:Y:S08]  /*10a40*/  HMMA.16816.F32 R124, R12.reuse, R4, R124 ;  /* 0x000000040c7c723c */ /* 0x042ff0000000187c */
[----:B------:R-:W-:Y:S01]  /*10a50*/  HMMA.16816.F32 R128, R12, R6, R128 ;  /* 0x000000060c80723c */ /* 0x000fe20000001880 */
[----:B------:R-:W-:-:S07]  /*10a60*/  @P0 BRA `(.L_x_1221) ;  /* 0xffffbd3000000947 */ /* 0x000fce000383ffff */
.L_x_1220:
[----:B------:R-:W-:Y:S07]  /*10a70*/  @!UPT UIADD3 URZ, URZ, URZ, URZ ;  /* 0x0000003f3f3ff290 */ /* 0x000fee000fffe03f */
[----:B------:R-:W-:Y:S02]  /*10a80*/  MOV R7, 0x1f ;  /* 0x0000001f00077802 */ /* 0x000fe40000000f00 */
[----:B------:R-:W-:Y:S01]  /*10a90*/  MOV R6, 0xffffffff ;  /* 0xffffffff00067802 */ /* 0x000fe20000000f00 */
[----:B------:R-:W-:Y:S06]  /*10aa0*/  BRA.DIV ~URZ, `(.L_x_1222) ;  /* 0x000032127f007947 */ /* 0x000fec000b800000 */
[----:B------:R-:W2:Y:S04]  /*10ab0*/  LDL R0, [R1+0x4] ;  /* 0x0000040001007983 */ /* 0x000ea80000100800 */
[----:B--2---:R1:W2:Y:S02]  /*10ac0*/  SHFL.BFLY PT, R4, R0, 0x2, 0x1f ;  /* 0x0c401f0000047f89 */ /* 0x0042a400000e0000 */
.L_x_1260:
        /* <DEDUP_REMOVED lines=9> */
.L_x_1261:
[----:B------:R-:W-:Y:S01]  /*10b60*/  FSETP.NE.FTZ.AND P1, PT, R4, RZ, PT ;  /* 0x000000ff0400720b */ /* 0x000fe20003f35000 */
[----:B--2---:R-:W-:Y:S01]  /*10b70*/  FADD.FTZ R3, R3, R0 ;  /* 0x0000000003037221 */ /* 0x004fe20000010000 */
[----:B------:R-:W-:Y:S02]  /*10b80*/  MOV R2, RZ ;  /* 0x000000ff00027202 */ /* 0x000fe40000000f00 */
[----:B-1----:R-:W-:Y:S02]  /*10b90*/  MOV R0, RZ ;  /* 0x000000ff00007202 */ /* 0x002fe40000000f00 */
[----:B------:R-:W-:Y:S02]  /*10ba0*/  FSETP.NE.FTZ.AND P0, PT, R3, RZ, PT ;  /* 0x000000ff0300720b */ /* 0x000fe40003f15000 */
[----:B------:R-:W-:-:S05]  /*10bb0*/  MOV R174, 0xff800000 ;  /* 0xff80000000ae7802 */ /* 0x000fca0000000f00 */
        /* <DEDUP_REMOVED lines=69> */
[----:B------:R-:W-:Y:S02]  /*11010*/  FMUL.FTZ R129, R2, R129 ;  /* 0x0000008102817220 */ /* 0x000fe40000410000 */
[----:B------:R3:W4:Y:S01]  /*11020*/  @P0 MUFU.LG2 R2, R3 ;  /* 0x0000000300020308 */ /* 0x0007220000000c00 */
[----:B--2---:R-:W-:Y:S02]  /*11030*/  @P1 FMUL.FTZ R5, R4, 0.69314718246459960938 ;  /* 0x3f31721804051820 */ /* 0x004fe40000410000 */
[----:B------:R-:W-:Y:S02]  /*11040*/  @P1 FMUL.FTZ R4, R6, c[0x0][0x2d0] ;  /* 0x0000b40006041a20 */ /* 0x000fe40000410000 */
[----:B-1----:R-:W-:Y:S02]  /*11050*/  FMUL.FTZ R182, R0, R182 ;  /* 0x000000b600b67220 */ /* 0x002fe40000410000 */
[----:B------:R-:W-:Y:S02]  /*11060*/  @P1 FFMA.FTZ R174, R4, R173, R5 ;  /* 0x000000ad04ae1223 */ /* 0x000fe40000010005 */
[----:B------:R-:W-:-:S02]  /*11070*/  FMUL.FTZ R183, R0, R183 ;  /* 0x000000b700b77220 */ /* 0x000fc40000410000 */
[C---:B------:R-:W-:Y:S02]  /*11080*/  FMUL.FTZ R186, R0.reuse, R186 ;  /* 0x000000ba00ba7220 */ /* 0x040fe40000410000 */
[C---:B------:R-:W-:Y:S02]  /*11090*/  FMUL.FTZ R61, R0.reuse, R187 ;  /* 0x000000bb003d7220 */ /* 0x040fe40000410000 */
[----:B------:R-:W-:Y:S01]  /*110a0*/  FMUL.FTZ R134, R0, R134 ;  /* 0x0000008600867220 */ /* 0x000fe20000410000 */
[----:B---3--:R-:W-:Y:S01]  /*110b0*/  @P0 MOV R3, 0x3f317218 ;  /* 0x3f31721800030802 */ /* 0x008fe20000000f00 */
[----:B----4-:R-:W-:Y:S02]  /*110c0*/  @P0 FMUL.FTZ R2, R2, 0.69314718246459960938 ;  /* 0x3f31721802020820 */ /* 0x010fe40000410000 */
[----:B------:R-:W-:Y:S02]  /*110d0*/  FMUL.FTZ R135, R0, R135 ;  /* 0x0000008700877220 */ /* 0x000fe40000410000 */
        /* <DEDUP_REMOVED lines=59> */
[----:B------:R-:W-:Y:S01]  /*11490*/  PRMT R0, R52, 0x7610, R0 ;  /* 0x0000761034007816 */ /* 0x000fe20000000000 */
[----:B------:R-:W-:Y:S02]  /*114a0*/  @P0 FFMA.FTZ R65, R3, R172, R2 ;  /* 0x000000ac03410223 */ /* 0x000fe40000010002 */
.L_x_1203:
[----:B-1----:R1:W5:Y:S01]  /*114b0*/  LDL R56, [R1+0x68] ;  /* 0x0000680001387983 */ /* 0x0023620000100800 */
[----:B------:R-:W-:Y:S03]  /*114c0*/  BSSY B0, `(.L_x_1224) ;  /* 0x0000012000007945 */ /* 0x000fe60003800000 */
[----:B------:R-:W2:Y:S02]  /*114d0*/  S2R R67, SR_TID.X ;  /* 0x0000000000437919 */ /* 0x000ea40000002100 */
[----:B--2---:R-:W-:-:S13]  /*114e0*/  LOP3.LUT P0, RZ, R67, 0xff, RZ, 0xc0, !PT ;  /* 0x000000ff43ff7812 */ /* 0x004fda000780c0ff */
[----:B------:R-:W-:Y:S05]  /*114f0*/  @P0 BRA `(.L_x_1225) ;  /* 0x000000e000000947 */ /* 0x000fea0003800000 */
[----:B-1----:R-:W1:Y:S01]  /*11500*/  S2R R52, SR_LANEID ;  /* 0x0000000000347919 */ /* 0x002e620000000000 */
[----:B------:R-:W-:Y:S01]  /*11510*/  VOTEU.ANY UR4, UPT, PT ;  /* 0x0000000000047886 */ /* 0x000fe200038e0100 */
[----:B------:R-:W-:Y:S01]  /*11520*/  IMAD.MOV.U32 R54, RZ, RZ, c[0x0][0x580] ;  /* 0x00016000ff367624 */ /* 0x000fe200078e00ff */
[----:B------:R-:W1:Y:S01]  /*11530*/  FLO.U32 R3, UR4 ;  /* 0x0000000400037d00 */ /* 0x000e6200080e0000 */
[----:B------:R-:W-:-:S07]  /*11540*/  IMAD.MOV.U32 R55, RZ, RZ, c[0x0][0x584] ;  /* 0x00016100ff377624 */ /* 0x000fce00078e00ff */
[----:B------:R-:W2:Y:S01]  /*11550*/  POPC R2, UR4 ;  /* 0x0000000400027d09 */ /* 0x000ea20008000000 */
[----:B-1----:R-:W-:-:S13]  /*11560*/  ISETP.EQ.U32.AND P0, PT, R3, R52, PT ;  /* 0x000000340300720c */ /* 0x002fda0003f02070 */
[----:B--2---:R-:W2:Y:S04]  /*11570*/  @P0 ATOMG.E.ADD.STRONG.GPU PT, R2, [R54.64], R2 ;  /* 0x00000002360209a8 */ /* 0x004ea800081ee1c8 */
[----:B------:R-:W1:Y:S04]  /*11580*/  S2R R52, SR_LTMASK ;  /* 0x0000000000347919 */ /* 0x000e680000003900 */
[----:B--2---:R1:W2:Y:S02]  /*11590*/  SHFL.IDX PT, R3, R2, R3, 0x1f ;  /* 0x00001f0302037589 */ /* 0x0042a400000e0000 */
[----:B-1----:R-:W-:-:S06]  /*115a0*/  LOP3.LUT R2, R52, UR4, RZ, 0xc0, !PT ;  /* 0x0000000434027c12 */ /* 0x002fcc000f8ec0ff */
[----:B------:R-:W2:Y:S02]  /*115b0*/  POPC R2, R2 ;  /* 0x0000000200027309 */ /* 0x000ea40000000000 */
[----:B--2--5:R-:W-:-:S05]  /*115c0*/  IADD3 R56, R3, c[0x0][0xc], R2 ;  /* 0x0000030003387a10 */ /* 0x024fca0007ffe002 */
[----:B------:R1:W-:Y:S02]  /*115d0*/  STL [R1+0x68], R56 ;  /* 0x0000683801007387 */ /* 0x0003e40000100800 */
.L_x_1225:
[----:B-1----:R-:W-:Y:S05]  /*115e0*/  BSYNC B0 ;  /* 0x0000000000007941 */ /* 0x002fea0003800000 */
.L_x_1224:
[----:B------:R-:W-:Y:S01]  /*115f0*/  PRMT R0, R0, 0x9910, RZ ;  /* 0x0000991000007816 */ /* 0x000fe200000000ff */
[----:B------:R-:W-:Y:S01]  /*11600*/  BSSY B1, `(.L_x_1226) ;  /* 0x0000224000017945 */ /* 0x000fe20003800000 */
[----:B-----5:R-:W-:Y:S02]  /*11610*/  IMAD.MOV.U32 R81, RZ, RZ, R56 ;  /* 0x000000ffff517224 */ /* 0x020fe400078e0038 */
[----:B------:R-:W-:-:S13]  /*11620*/  ISETP.NE.AND P0, PT, R0, RZ, PT ;  /* 0x000000ff0000720c */ /* 0x000fda0003f05270 */
[----:B------:R-:W-:Y:S05]  /*11630*/  @!P0 BRA `(.L_x_1227) ;  /* 0x0000159000008947 */ /* 0x000fea0003800000 */
[----:B------:R-:W2:Y:S04]  /*11640*/  LDL R85, [R1+0x6c] ;  /* 0x00006c0001557983 */ /* 0x000ea80000100800 */
[----:B------:R-:W3:Y:S04]  /*11650*/  LDL R83, [R1+0x70] ;  /* 0x0000700001537983 */ /* 0x000ee80000100800 */
[----:B------:R-:W4:Y:S04]  /*11660*/  LDL R79, [R1+0x78] ;  /* 0x00007800014f7983 */ /* 0x000f280000100800 */
[----:B------:R-:W5:Y:S04]  /*11670*/  LDL R77, [R1+0x74] ;  /* 0x00007400014d7983 */ /* 0x000f680000100800 */
[----:B------:R-:W4:Y:S04]  /*11680*/  LDL R75, [R1+0x88] ;  /* 0x00008800014b7983 */ /* 0x000f280000100800 */
[----:B------:R-:W5:Y:S04]  /*11690*/  LDL R73, [R1+0x80] ;  /* 0x0000800001497983 */ /* 0x000f680000100800 */
[----:B------:R-:W5:Y:S04]  /*116a0*/  LDL R71, [R1+0x84] ;  /* 0x0000840001477983 */ /* 0x000f680000100800 */
[----:B------:R-:W5:Y:S01]  /*116b0*/  LDL R69, [R1+0x7c] ;  /* 0x00007c0001457983 */ /* 0x000f620000100800 */
        /* <DEDUP_REMOVED lines=66> */
[----:B--2---:R1:W-:Y:S04]  /*11ae0*/  STS [R85], R64 ;  /* 0x0000004055007388 */ /* 0x0043e80000000800 */
[----:B------:R1:W-:Y:S04]  /*11af0*/  STS [R85+0x400], R63 ;  /* 0x0004003f55007388 */ /* 0x0003e80000000800 */
[----:B---3--:R1:W-:Y:S04]  /*11b00*/  STS [R83], R62 ;  /* 0x0000003e53007388 */ /* 0x0083e80000000800 */
[----:B------:R1:W-:Y:S04]  /*11b10*/  STS [R83+0x400], R61 ;  /* 0x0004003d53007388 */ /* 0x0003e80000000800 */
[----:B----4-:R1:W-:Y:S04]  /*11b20*/  STS [R79], R60 ;  /* 0x0000003c4f007388 */ /* 0x0103e80000000800 */
[----:B------:R1:W-:Y:S04]  /*11b30*/  STS [R79+0x400], R59 ;  /* 0x0004003b4f007388 */ /* 0x0003e80000000800 */
[----:B-----5:R1:W-:Y:S04]  /*11b40*/  STS [R77], R58 ;  /* 0x0000003a4d007388 */ /* 0x0203e80000000800 */
        /* <DEDUP_REMOVED lines=65> */
[----:B------:R-:W-:Y:S05]  /*11f60*/  CALL.REL.NOINC `($__internal_3_$__cuda_sm70_shflsync_idx_p) ;  /* 0x0000227000007944 */ /* 0x000fea0003c00000 */
.L_x_1228:
        /* <DEDUP_REMOVED lines=14> */
[----:B----4-:R-:W-:-:S02]  /*12050*/  SHF.R.S32.HI R5, RZ, 0x1f, R11 ;  /* 0x0000001fff057819 */ /* 0x010fc4000001140b */
[----:B--2---:R-:W-:-:S03]  /*12060*/  IADD3 R4, R2, R16, RZ ;  /* 0x0000001002047210 */ /* 0x004fc60007ffe0ff */
[----:B------:R-:W-:Y:S02]  /*12070*/  IMAD R6, R5, c[0x0][0x490], RZ ;  /* 0x0001240005067a24 */ /* 0x000fe400078e02ff */
[----:B------:R-:W-:-:S04]  /*12080*/  @P0 IMAD.HI.U32 R7, R4, c[0x0][0x4ec], RZ ;  /* 0x00013b0004070a27 */ /* 0x000fc800078e00ff */
[----:B------:R-:W-:-:S04]  /*12090*/  IMAD.WIDE.U32 R2, R11, c[0x0][0x490], RZ ;  /* 0x000124000b027a25 */ /* 0x000fc800078e00ff */
[----:B------:R-:W-:Y:S02]  /*120a0*/  IMAD R6, R11, c[0x0][0x494], R6 ;  /* 0x000125000b067a24 */ /* 0x000fe400078e0206 */
[----:B------:R-:W-:Y:S01]  /*120b0*/  IMAD.MOV.U32 R0, RZ, RZ, R4 ;  /* 0x000000ffff007224 */ /* 0x000fe200078e0004 */
[----:B------:R-:W-:Y:S02]  /*120c0*/  @P0 SHF.R.U32.HI R0, RZ, c[0x0][0x4f0], R7 ;  /* 0x00013c00ff000a19 */ /* 0x000fe40000011607 */
[----:B------:R-:W-:Y:S02]  /*120d0*/  IADD3 R3, R3, R6, RZ ;  /* 0x0000000603037210 */ /* 0x000fe40007ffe0ff */
[----:B------:R-:W-:Y:S01]  /*120e0*/  SHF.R.S32.HI R10, RZ, 0x1f, R12 ;  /* 0x0000001fff0a7819 */ /* 0x000fe2000001140c */
[----:B------:R-:W-:Y:S02]  /*120f0*/  IMAD.MOV R8, RZ, RZ, -R0 ;  /* 0x000000ffff087224 */ /* 0x000fe400078e0a00 */
[----:B------:R-:W-:-:S04]  /*12100*/  IMAD.WIDE.U32 R6, R12, c[0x0][0x498], R2 ;  /* 0x000126000c067a25 */ /* 0x000fc800078e0002 */
[----:B------:R-:W-:Y:S02]  /*12110*/  IMAD R9, R10, c[0x0][0x498], RZ ;  /* 0x000126000a097a24 */ /* 0x000fe400078e02ff */
[----:B------:R-:W-:Y:S01]  /*12120*/  IMAD R2, R8, c[0x0][0x4e8], R4 ;  /* 0x00013a0008027a24 */ /* 0x000fe200078e0204 */
[----:B------:R-:W-:Y:S01]  /*12130*/  SHF.R.S32.HI R8, RZ, 0x1f, R0 ;  /* 0x0000001fff087819 */ /* 0x000fe20000011400 */
[----:B------:R-:W-:Y:S01]  /*12140*/  IMAD R3, R12, c[0x0][0x49c], R9 ;  /* 0x000127000c037a24 */ /* 0x000fe200078e0209 */
[----:B------:R-:W-:Y:S02]  /*12150*/  IADD3 R4, P1, R0, R6, RZ ;  /* 0x0000000600047210 */ /* 0x000fe40007f3e0ff */
[----:B------:R-:W-:Y:S01]  /*12160*/  SHF.R.S32.HI R9, RZ, 0x1f, R2 ;  /* 0x0000001fff097819 */ /* 0x000fe20000011402 */
[----:B------:R-:W-:Y:S01]  /*12170*/  IMAD R0, R5, c[0x0][0x3e8], RZ ;  /* 0x0000fa0005007a24 */ /* 0x000fe200078e02ff */
[----:B---3--:R-:W-:Y:S02]  /*12180*/  IADD3 R6, R14, R16, RZ ;  /* 0x000000100e067210 */ /* 0x008fe40007ffe0ff */
[----:B------:R-:W-:Y:S01]  /*12190*/  IADD3.X R5, R8, R7, R3, P1, !PT ;  /* 0x0000000708057210 */ /* 0x000fe20000ffe403 */
[----:B------:R-:W-:Y:S01]  /*121a0*/  IMAD R3, R9, c[0x0][0x488], RZ ;  /* 0x0001220009037a24 */ /* 0x000fe200078e02ff */
[----:B-1----:R-:W-:Y:S01]  /*121b0*/  SHF.R.S32.HI R14, RZ, 0x1f, R15 ;  /* 0x0000001fff0e7819 */ /* 0x002fe2000001140f */
[----:B------:R-:W-:-:S02]  /*121c0*/  IMAD R7, R11, c[0x0][0x3ec], R0 ;  /* 0x0000fb000b077a24 */ /* 0x000fc400078e0200 */
[----:B------:R-:W-:Y:S01]  /*121d0*/  IMAD.WIDE.U32 R8, R11, c[0x0][0x3e8], RZ ;  /* 0x0000fa000b087a25 */ /* 0x000fe200078e00ff */
[----:B------:R-:W-:-:S03]  /*121e0*/  LEA.HI R14, R14, R15, RZ, 0x5 ;  /* 0x0000000f0e0e7211 */ /* 0x000fc600078f28ff */
[C---:B------:R-:W-:Y:S02]  /*121f0*/  IMAD R11, R2.reuse, c[0x0][0x48c], R3 ;  /* 0x00012300020b7a24 */ /* 0x040fe400078e0203 */
[----:B------:R-:W-:Y:S01]  /*12200*/  IMAD.WIDE.U32 R4, R2, c[0x0][0x488], R4 ;  /* 0x0001220002047a25 */ /* 0x000fe200078e0004 */
[----:B------:R-:W-:-:S03]  /*12210*/  LOP3.LUT R14, R14, 0xffffffe0, RZ, 0xc0, !PT ;  /* 0xffffffe00e0e7812 */ /* 0x000fc600078ec0ff */
[----:B------:R-:W-:Y:S01]  /*12220*/  @P0 IMAD.HI.U32 R2, R6, c[0x0][0x4ec], RZ ;  /* 0x00013b0006020a27 */ /* 0x000fe200078e00ff */
[----:B------:R-:W-:-:S03]  /*12230*/  IADD3 R3, R9, R7, RZ ;  /* 0x0000000709037210 */ /* 0x000fc60007ffe0ff */
[----:B------:R-:W-:Y:S01]  /*12240*/  IMAD.MOV.U32 R0, RZ, RZ, R6 ;  /* 0x000000ffff007224 */ /* 0x000fe200078e0006 */
[----:B------:R-:W-:Y:S01]  /*12250*/  @P0 SHF.R.U32.HI R0, RZ, c[0x0][0x4f0], R2 ;  /* 0x00013c00ff000a19 */ /* 0x000fe20000011602 */
[----:B------:R-:W-:Y:S01]  /*12260*/  IMAD.IADD R5, R5, 0x1, R11 ;  /* 0x0000000105057824 */ /* 0x000fe200078e020b */
[----:B------:R-:W-:Y:S02]  /*12270*/  LEA R9, P0, R4, c[0x0][0x450], 0x2 ;  /* 0x0001140004097a11 */ /* 0x000fe400078010ff */
[----:B------:R-:W-:Y:S02]  /*12280*/  IADD3 R14, -R14, R15, RZ ;  /* 0x0000000f0e0e7210 */ /* 0x000fe40007ffe1ff */
[----:B------:R-:W-:Y:S01]  /*12290*/  LEA.HI.X R4, R4, c[0x0][0x454], R5, 0x2, P0 ;  /* 0x0001150004047a11 */ /* 0x000fe200000f1405 */
[----:B------:R1:W5:Y:S01]  /*122a0*/  LDL R15, [R1+0x5c] ;  /* 0x00005c00010f7983 */ /* 0x0003620000100800 */
[----:B------:R-:W-:-:S03]  /*122b0*/  LOP3.LUT P0, RZ, R14, 0x3, RZ, 0xc0, !PT ;  /* 0x000000030eff7812 */ /* 0x000fc6000780c0ff */
[----:B------:R1:W5:Y:S01]  /*122c0*/  LDL R14, [R1+0x44] ;  /* 0x00004400010e7983 */ /* 0x0003620000100800 */
[----:B------:R-:W-:Y:S01]  /*122d0*/  MOV R2, R8 ;  /* 0x0000000800027202 */ /* 0x000fe20000000f00 */
[----:B------:R-:W-:Y:S02]  /*122e0*/  IMAD R10, R10, c[0x0][0x3f0], RZ ;  /* 0x0000fc000a0a7a24 */ /* 0x000fe400078e02ff */
[----:B------:R-:W-:Y:S02]  /*122f0*/  SHFL.IDX PT, R11, R4, RZ, 0x1c1f ;  /* 0x001c1fff040b7589 */ /* 0x000fe400000e0000 */
[C---:B------:R-:W-:Y:S02]  /*12300*/  IMAD R5, R12.reuse, c[0x0][0x3f4], R10 ;  /* 0x0000fd000c057a24 */ /* 0x040fe400078e020a */
[----:B------:R-:W-:Y:S01]  /*12310*/  IMAD.WIDE.U32 R2, R12, c[0x0][0x3f0], R2 ;  /* 0x0000fc000c027a25 */ /* 0x000fe200078e0002 */
[----:B------:R-:W2:Y:S01]  /*12320*/  SHFL.IDX PT, R10, R9, RZ, 0x1c1f ;  /* 0x001c1fff090a7589 */ /* 0x000ea200000e0000 */
[----:B------:R-:W-:-:S03]  /*12330*/  ULDC UR5, c[0x0][0x4e8] ;  /* 0x00013a0000057ab9 */ /* 0x000fc60000000800 */
[----:B------:R-:W-:Y:S01]  /*12340*/  SHFL.IDX PT, R8, R9, 0x1, 0x1c1f ;  /* 0x003c1f0009087f89 */ /* 0x000fe200000e0000 */
[----:B------:R-:W-:Y:S01]  /*12350*/  ULDC UR4, c[0x0][0x388] ;  /* 0x0000e20000047ab9 */ /* 0x000fe20000000800 */
[----:B------:R-:W-:Y:S02]  /*12360*/  IMAD.MOV R7, RZ, RZ, -R0 ;  /* 0x000000ffff077224 */ /* 0x000fe400078e0a00 */
[----:B------:R3:W4:Y:S01]  /*12370*/  SHFL.IDX PT, R9, R4, 0x1, 0x1c1f ;  /* 0x003c1f0004097f89 */ /* 0x00072200000e0000 */
[----:B------:R-:W-:Y:S01]  /*12380*/  IMAD.IADD R3, R3, 0x1, R5 ;  /* 0x0000000103037824 */ /* 0x000fe200078e0205 */
[----:B------:R-:W-:Y:S01]  /*12390*/  IADD3 R5, R13, R16, RZ ;  /* 0x000000100d057210 */ /* 0x000fe20007ffe0ff */
[----:B------:R-:W-:Y:S01]  /*123a0*/  UIMAD UR4, UR5, UR4, URZ ;  /* 0x00000004050472a4 */ /* 0x000fe2000f8e023f */
[----:B------:R-:W1:Y:S05]  /*123b0*/  S2R R17, SR_TID.X ;  /* 0x0000000000117919 */ /* 0x000e6a0000002100 */
[----:B------:R-:W-:-:S02]  /*123c0*/  ISETP.GE.OR P1, PT, R5, UR4, P0 ;  /* 0x0000000405007c0c */ /* 0x000fc40008726670 */
[----:B------:R-:W-:Y:S01]  /*123d0*/  SHF.R.S32.HI R12, RZ, 0x1f, R0 ;  /* 0x0000001fff0c7819 */ /* 0x000fe20000011400 */
[----:B---3--:R-:W-:Y:S01]  /*123e0*/  IMAD R4, R7, c[0x0][0x4e8], R6 ;  /* 0x00013a0007047a24 */ /* 0x008fe200078e0206 */
[----:B------:R-:W-:-:S04]  /*123f0*/  IADD3 R7, R5, 0x8, RZ ;  /* 0x0000000805077810 */ /* 0x000fc80007ffe0ff */
[----:B------:R-:W-:Y:S01]  /*12400*/  ISETP.GE.OR P0, PT, R7, UR4, P0 ;  /* 0x0000000407007c0c */ /* 0x000fe20008706670 */
[----:B------:R-:W-:-:S04]  /*12410*/  IMAD R6, R12, c[0x0][0x3e0], RZ ;  /* 0x0000f8000c067a24 */ /* 0x000fc800078e02ff */
[----:B--2---:R2:W-:Y:S01]  /*12420*/  @!P1 ST.E [R10.64], R174 ;  /* 0x000000ae0a009985 */ /* 0x0045e2000c101908 */
[----:B------:R-:W-:Y:S01]  /*12430*/  IMAD.WIDE.U32 R2, R0, c[0x0][0x3e0], R2 ;  /* 0x0000f80000027a25 */ /* 0x000fe200078e0002 */
[----:B-1----:R-:W-:-:S03]  /*12440*/  SHF.R.S32.HI R13, RZ, 0x1f, R17 ;  /* 0x0000001fff0d7819 */ /* 0x002fc60000011411 */
[----:B------:R-:W-:Y:S01]  /*12450*/  IMAD R5, R0, c[0x0][0x3e4], R6 ;  /* 0x0000f90000057a24 */ /* 0x000fe200078e0206 */
[----:B------:R-:W-:Y:S02]  /*12460*/  SHF.R.S32.HI R0, RZ, 0x1f, R4 ;  /* 0x0000001fff007819 */ /* 0x000fe40000011404 */
[----:B----4-:R2:W-:Y:S04]  /*12470*/  @!P0 ST.E [R8.64], R65 ;  /* 0x0000004108008985 */ /* 0x0105e8000c101908 */
[----:B------:R2:W1:Y:S04]  /*12480*/  LDS.128 R44, [R251+0x1080] ;  /* 0x00108000fb2c7984 */ /* 0x0004680000000c00 */
        /* <DEDUP_REMOVED lines=11> */
[----:B------:R-:W-:Y:S01]  /*12540*/  IMAD.IADD R3, R3, 0x1, R5 ;  /* 0x0000000103037824 */ /* 0x000fe200078e0205 */
[----:B------:R-:W-:Y:S01]  /*12550*/  LEA.HI R13, R13, R17, RZ, 0x3 ;  /* 0x000000110d0d7211 */ /* 0x000fe200078f18ff */
[----:B------:R-:W-:-:S02]  /*12560*/  IMAD R0, R0, c[0x0][0x3d8], RZ ;  /* 0x0000f60000007a24 */ /* 0x000fc400078e02ff */
        /* <DEDUP_REMOVED lines=10> */
[----:B------:R2:W1:Y:S08]  /*12610*/  SHFL.IDX PT, R2, R3, RZ, 0x181f ;  /* 0x00181fff03027589 */ /* 0x00047000000e0000 */
[----:B------:R-:W-:Y:S05]  /*12620*/  @P0 BRA `(.L_x_1230) ;  /* 0x0000014000000947 */ /* 0x000fea0003800000 */
[----:B---34-:R-:W3:Y:S01]  /*12630*/  LDS.128 R28, [R251+0x80] ;  /* 0x00008000fb1c7984 */ /* 0x018ee20000000c00 */
[----:B-----5:R-:W-:-:S02]  /*12640*/  ISETP.GE.AND P3, PT, R86, c[0x0][0x3c8], PT ;  /* 0x0000f20056007a0c */ /* 0x020fc40003f66270 */
[----:B------:R-:W-:Y:S01]  /*12650*/  ISETP.GE.AND P2, PT, R83, c[0x0][0x3c8], PT ;  /* 0x0000f20053007a0c */ /* 0x000fe20003f46270 */
[----:B------:R-:W4:Y:S01]  /*12660*/  LDS.128 R24, [R251+0x4080] ;  /* 0x00408000fb187984 */ /* 0x000f220000000c00 */
[----:B------:R-:W-:Y:S02]  /*12670*/  ISETP.GE.AND P1, PT, R80, c[0x0][0x3c8], PT ;  /* 0x0000f20050007a0c */ /* 0x000fe40003f26270 */
[----:B------:R-:W-:Y:S01]  /*12680*/  ISETP.GE.AND P0, PT, R14, c[0x0][0x3c8], PT ;  /* 0x0000f2000e007a0c */ /* 0x000fe20003f06270 */
[----:B------:R-:W2:Y:S04]  /*12690*/  LDS.128 R20, [R251+0x8080] ;  /* 0x00808000fb147984 */ /* 0x000ea80000000c00 */
[----:B------:R-:W1:Y:S02]  /*126a0*/  LDS.128 R16, [R251+0xc080] ;  /* 0x00c08000fb107984 */ /* 0x000e640000000c00 */
[----:B-1----:R-:W-:-:S02]  /*126b0*/  @!P3 LEA R12, P4, R86, R0, 0x1 ;  /* 0x00000000560cb211 */ /* 0x002fc400078808ff */
[C---:B--2---:R-:W-:Y:S02]  /*126c0*/  @!P2 LEA R10, P6, R83.reuse, R0, 0x1 ;  /* 0x00000000530aa211 */ /* 0x044fe400078c08ff */
[----:B------:R-:W-:Y:S02]  /*126d0*/  @!P3 LEA.HI.X R13, R86, R2, R87, 0x1, P4 ;  /* 0x00000002560db211 */ /* 0x000fe400020f0c57 */
[-C--:B------:R-:W-:Y:S02]  /*126e0*/  @!P1 LEA R8, P5, R80, R0.reuse, 0x1 ;  /* 0x0000000050089211 */ /* 0x080fe400078a08ff */
[----:B------:R-:W-:Y:S02]  /*126f0*/  @!P0 LEA R6, P4, R14, R0, 0x1 ;  /* 0x000000000e068211 */ /* 0x000fe400078808ff */
[-C--:B------:R-:W-:Y:S02]  /*12700*/  @!P2 LEA.HI.X R11, R83, R2.reuse, R84, 0x1, P6 ;  /* 0x00000002530ba211 */ /* 0x080fe400030f0c54 */
[----:B------:R-:W-:-:S02]  /*12710*/  @!P1 LEA.HI.X R9, R80, R2, R82, 0x1, P5 ;  /* 0x0000000250099211 */ /* 0x000fc400028f0c52 */
[----:B------:R-:W-:Y:S01]  /*12720*/  @!P0 LEA.HI.X R7, R14, R2, R15, 0x1, P4 ;  /* 0x000000020e078211 */ /* 0x000fe200020f0c0f */
[----:B---3--:R1:W-:Y:S04]  /*12730*/  @!P3 ST.E.128 [R12.64], R28 ;  /* 0x0000001c0c00b985 */ /* 0x0083e8000c101d08 */
[----:B----4-:R1:W-:Y:S04]  /*12740*/  @!P2 ST.E.128 [R10.64], R24 ;  /* 0x000000180a00a985 */ /* 0x0103e8000c101d08 */
[----:B------:R1:W-:Y:S04]  /*12750*/  @!P1 ST.E.128 [R8.64], R20 ;  /* 0x0000001408009985 */ /* 0x0003e8000c101d08 */
[----:B------:R1:W-:Y:S02]  /*12760*/  @!P0 ST.E.128 [R6.64], R16 ;  /* 0x0000001006008985 */ /* 0x0003e4000c101d08 */
.L_x_1230:
[----:B---34-:R-:W-:Y:S05]  /*12770*/  BSYNC B0 ;  /* 0x0000000000007941 */ /* 0x018fea0003800000 */
.L_x_1229:
[----:B-1----:R-:W-:Y:S01]  /*12780*/  IADD3 R6, R4, 0x20, RZ ;  /* 0x0000002004067810 */ /* 0x002fe20007ffe0ff */
[----:B------:R1:W3:Y:S01]  /*12790*/  SHFL.IDX PT, R2, R3, 0x1, 0x181f ;  /* 0x00381f0003027f89 */ /* 0x0002e200000e0000 */
        /* <DEDUP_REMOVED lines=8> */
[CC--:B----4-:R-:W-:Y:S02]  /*12820*/  @!P3 LEA R12, P4, R86.reuse, R0.reuse, 0x1 ;  /* 0x00000000560cb211 */ /* 0x0d0fe400078808ff */
[C---:B--2---:R-:W-:Y:S02]  /*12830*/  @!P2 LEA R10, P6, R83.reuse, R0, 0x1 ;  /* 0x00000000530aa211 */ /* 0x044fe400078c08ff */
[----:B---3--:R-:W-:Y:S02]  /*12840*/  @!P3 LEA.HI.X R13, R86, R2, R87, 0x1, P4 ;  /* 0x00000002560db211 */ /* 0x008fe400020f0c57 */
        /* <DEDUP_REMOVED lines=9> */
.L_x_1232:
[----:B------:R-:W-:Y:S05]  /*128e0*/  BSYNC B0 ;  /* 0x0000000000007941 */ /* 0x000fea0003800000 */
.L_x_1231:
[----:B--2---:R-:W-:Y:S01]  /*128f0*/  IADD3 R6, R4, 0x40, RZ ;  /* 0x0000004004067810 */ /* 0x004fe20007ffe0ff */
[----:B---3--:R2:W3:Y:S01]  /*12900*/  SHFL.IDX PT, R2, R3, 0x2, 0x181f ;  /* 0x00581f0003027f89 */ /* 0x0084e200000e0000 */
        /* <DEDUP_REMOVED lines=8> */
[CC--:B----4-:R-:W-:Y:S02]  /*12990*/  @!P3 LEA R12, P4, R86.reuse, R0.reuse, 0x1 ;  /* 0x00000000560cb211 */ /* 0x0d0fe400078808ff */
[C---:B------:R-:W-:Y:S02]  /*129a0*/  @!P2 LEA R10, P6, R83.reuse, R0, 0x1 ;  /* 0x00000000530aa211 */ /* 0x040fe400078c08ff */
        /* <DEDUP_REMOVED lines=10> */
.L_x_1234:
[----:B------:R-:W-:Y:S05]  /*12a50*/  BSYNC B0 ;  /* 0x0000000000007941 */ /* 0x000fea0003800000 */
.L_x_1233:
[----:B---3--:R3:W1:Y:S04]  /*12a60*/  SHFL.IDX PT, R2, R3, 0x3, 0x181f ;  /* 0x00781f0003027f89 */ /* 0x00866800000e0000 */
[----:B----4-:R4:W2:Y:S02]  /*12a70*/  SHFL.IDX PT, R0, R5, 0x3, 0x181f ;  /* 0x00781f0005007f89 */ /* 0x0108a400000e0000 */
[----:B-123--:R-:W-:-:S04]  /*12a80*/  IADD3 R3, R4, 0x60, RZ ;  /* 0x0000006004037810 */ /* 0x00efc80007ffe0ff */
[----:B------:R-:W-:-:S13]  /*12a90*/  ISETP.GE.AND P0, PT, R3, UR4, PT ;  /* 0x0000000403007c0c */ /* 0x000fda000bf06270 */
[----:B------:R-:W-:Y:S05]  /*12aa0*/  @P0 BRA `(.L_x_1235) ;  /* 0x00000d9000000947 */ /* 0x000fea0003800000 */
[----:B----45:R-:W-:Y:S02]  /*12ab0*/  ISETP.GE.AND P2, PT, R86, c[0x0][0x3c8], PT ;  /* 0x0000f20056007a0c */ /* 0x030fe40003f46270 */
[----:B------:R-:W-:Y:S02]  /*12ac0*/  ISETP.GE.AND P1, PT, R83, c[0x0][0x3c8], PT ;  /* 0x0000f20053007a0c */ /* 0x000fe40003f26270 */
[----:B------:R-:W-:-:S09]  /*12ad0*/  ISETP.GE.AND P0, PT, R80, c[0x0][0x3c8], PT ;  /* 0x0000f20050007a0c */ /* 0x000fd20003f06270 */
[-C--:B------:R-:W-:Y:S02]  /*12ae0*/  @!P2 LEA R8, P5, R86, R0.reuse, 0x1 ;  /* 0x000000005608a211 */ /* 0x080fe400078a08ff */
[CC--:B------:R-:W-:Y:S02]  /*12af0*/  @!P1 LEA R6, P4, R83.reuse, R0.reuse, 0x1 ;  /* 0x0000000053069211 */ /* 0x0c0fe400078808ff */
        /* <DEDUP_REMOVED lines=13> */
.L_x_1227:
[----:B------:R-:W2:Y:S04]  /*12bd0*/  LDL R0, [R1+0x58] ;  /* 0x0000580001007983 */ /* 0x000ea80000100800 */
[----:B------:R-:W3:Y:S04]  /*12be0*/  LDL R14, [R1+0x4c] ;  /* 0x00004c00010e7983 */ /* 0x000ee80000100800 */
[----:B------:R-:W4:Y:S01]  /*12bf0*/  LDL R13, [R1+0x50] ;  /* 0x00005000010d7983 */ /* 0x000f220000100800 */
[----:B------:R-:W-:Y:S03]  /*12c00*/  BSSY B0, `(.L_x_1236) ;  /* 0x0000025000007945 */ /* 0x000fe60003800000 */
[----:B------:R-:W1:Y:S02]  /*12c10*/  S2R R12, SR_TID.X ;  /* 0x00000000000c7919 */ /* 0x000e640000002100 */
[----:B-1----:R-:W-:Y:S01]  /*12c20*/  ISETP.GE.AND P0, PT, R12, 0x80, PT ;  /* 0x000000800c00780c */ /* 0x002fe20003f06270 */
[----:B--2---:R-:W-:Y:S01]  /*12c30*/  IMAD.MOV.U32 R11, RZ, RZ, R0 ;  /* 0x000000ffff0b7224 */ /* 0x004fe200078e0000 */
[----:B---3--:R-:W-:-:S02]  /*12c40*/  SHF.R.S32.HI R7, RZ, 0x1f, R14 ;  /* 0x0000001fff077819 */ /* 0x008fc4000001140e */
[----:B----4-:R-:W-:-:S09]  /*12c50*/  SHF.R.S32.HI R8, RZ, 0x1f, R13 ;  /* 0x0000001fff087819 */ /* 0x010fd2000001140d */
        /* <DEDUP_REMOVED lines=31> */
.L_x_1237:
[----:B------:R-:W-:Y:S05]  /*12e50*/  BSYNC B0 ;  /* 0x0000000000007941 */ /* 0x000fea0003800000 */
.L_x_1236:
[----:B------:R-:W2:Y:S01]  /*12e60*/  LDL R2, [R1+0x90] ;  /* 0x0000900001027983 */ /* 0x000ea20000100800 */
[----:B-1----:R-:W-:Y:S01]  /*12e70*/  MOV R0, c[0x0][0x4e8] ;  /* 0x00013a0000007a02 */ /* 0x002fe20000000f00 */
[----:B------:R-:W-:Y:S01]  /*12e80*/  IMAD R7, R7, c[0x0][0x3e8], RZ ;  /* 0x0000fa0007077a24 */ /* 0x000fe200078e02ff */
[----:B------:R-:W-:Y:S01]  /*12e90*/  SHF.R.S32.HI R9, RZ, 0x1f, R12 ;  /* 0x0000001fff097819 */ /* 0x000fe2000001140c */
[----:B------:R-:W-:Y:S01]  /*12ea0*/  IMAD R8, R8, c[0x0][0x3f0], RZ ;  /* 0x0000fc0008087a24 */ /* 0x000fe200078e02ff */
[----:B------:R-:W-:Y:S01]  /*12eb0*/  ISETP.NE.AND P0, PT, R0, 0x1, PT ;  /* 0x000000010000780c */ /* 0x000fe20003f05270 */
[----:B------:R-:W-:Y:S01]  /*12ec0*/  IMAD R7, R14, c[0x0][0x3ec], R7 ;  /* 0x0000fb000e077a24 */ /* 0x000fe200078e0207 */
[----:B------:R-:W-:Y:S01]  /*12ed0*/  LEA.HI R9, R9, R12, RZ, 0x3 ;  /* 0x0000000c09097211 */ /* 0x000fe200078f18ff */
[----:B------:R-:W-:-:S03]  /*12ee0*/  IMAD R8, R13, c[0x0][0x3f4], R8 ;  /* 0x0000fd000d087a24 */ /* 0x000fc600078e0208 */
[----:B------:R-:W-:Y:S02]  /*12ef0*/  SHF.R.S32.HI R9, RZ, 0x3, R9 ;  /* 0x00000003ff097819 */ /* 0x000fe40000011409 */
[----:B--2---:R-:W-:Y:S01]  /*12f00*/  IADD3 R4, R2, R11, RZ ;  /* 0x0000000b02047210 */ /* 0x004fe20007ffe0ff */
[----:B------:R-:W-:-:S03]  /*12f10*/  IMAD.WIDE.U32 R2, R14, c[0x0][0x3e8], RZ ;  /* 0x0000fa000e027a25 */ /* 0x000fc600078e00ff */
[----:B------:R-:W-:Y:S01]  /*12f20*/  MOV R0, R4 ;  /* 0x0000000400007202 */ /* 0x000fe20000000f00 */
[----:B------:R-:W-:-:S04]  /*12f30*/  @P0 IMAD.HI.U32 R5, R4, c[0x0][0x4ec], RZ ;  /* 0x00013b0004050a27 */ /* 0x000fc800078e00ff */
[----:B------:R-:W-:Y:S01]  /*12f40*/  IMAD.IADD R3, R3, 0x1, R7 ;  /* 0x0000000103037824 */ /* 0x000fe200078e0207 */
[----:B------:R-:W-:-:S03]  /*12f50*/  @P0 SHF.R.U32.HI R0, RZ, c[0x0][0x4f0], R5 ;  /* 0x00013c00ff000a19 */ /* 0x000fc60000011605 */
[----:B------:R-:W-:Y:S01]  /*12f60*/  IMAD.WIDE.U32 R2, R13, c[0x0][0x3f0], R2 ;  /* 0x0000fc000d027a25 */ /* 0x000fe200078e0002 */
[----:B------:R-:W-:Y:S02]  /*12f70*/  SHF.R.S32.HI R6, RZ, 0x1f, R0 ;  /* 0x0000001fff067819 */ /* 0x000fe40000011400 */
[----:B------:R-:W-:Y:S02]  /*12f80*/  IADD3 R5, -R0, RZ, RZ ;  /* 0x000000ff00057210 */ /* 0x000fe40007ffe1ff */
[----:B------:R-:W-:Y:S01]  /*12f90*/  IADD3 R3, R3, R8, RZ ;  /* 0x0000000803037210 */ /* 0x000fe20007ffe0ff */
[----:B------:R-:W-:Y:S02]  /*12fa0*/  IMAD R6, R6, c[0x0][0x3e0], RZ ;  /* 0x0000f80006067a24 */ /* 0x000fe400078e02ff */
[----:B------:R-:W-:Y:S02]  /*12fb0*/  IMAD R4, R5, c[0x0][0x4e8], R4 ;  /* 0x00013a0005047a24 */ /* 0x000fe400078e0204 */
[----:B------:R-:W-:-:S02]  /*12fc0*/  IMAD R5, R0, c[0x0][0x3e4], R6 ;  /* 0x0000f90000057a24 */ /* 0x000fc400078e0206 */
[----:B------:R-:W-:Y:S01]  /*12fd0*/  IMAD.WIDE.U32 R2, R0, c[0x0][0x3e0], R2 ;  /* 0x0000f80000027a25 */ /* 0x000fe200078e0002 */
[----:B------:R-:W-:-:S03]  /*12fe0*/  SHF.R.S32.HI R0, RZ, 0x1f, R4 ;  /* 0x0000001fff007819 */ /* 0x000fc60000011404 */
[----:B------:R-:W-:Y:S02]  /*12ff0*/  IMAD.IADD R3, R3, 0x1, R5 ;  /* 0x0000000103037824 */ /* 0x000fe400078e0205 */
[----:B------:R-:W-:Y:S02]  /*13000*/  IMAD R0, R0, c[0x0][0x3d8], RZ ;  /* 0x0000f60000007a24 */ /* 0x000fe400078e02ff */
[----:B------:R-:W-:-:S04]  /*13010*/  IMAD.WIDE.U32 R2, R4, c[0x0][0x3d8], R2 ;  /* 0x0000f60004027a25 */ /* 0x000fc800078e0002 */
[----:B------:R-:W-:Y:S01]  /*13020*/  IMAD R4, R4, c[0x0][0x3dc], R0 ;  /* 0x0000f70004047a24 */ /* 0x000fe200078e0200 */
[----:B------:R-:W-:-:S04]  /*13030*/  LEA R5, P0, R2, c[0x0][0x380], 0x1 ;  /* 0x0000e00002057a11 */ /* 0x000fc800078008ff */
[----:B------:R-:W-:Y:S02]  /*13040*/  IADD3 R3, R3, R4, RZ ;  /* 0x0000000403037210 */ /* 0x000fe40007ffe0ff */
[----:B------:R-:W-:Y:S02]  /*13050*/  IADD3 R4, R9, R11, RZ ;  /* 0x0000000b09047210 */ /* 0x000fe40007ffe0ff */
[----:B------:R-:W-:Y:S01]  /*13060*/  LEA.HI.X R3, R2, c[0x0][0x384], R3, 0x1, P0 ;  /* 0x0000e10002037a11 */ /* 0x000fe200000f0c03 */
[----:B------:R-:W-:Y:S05]  /*13070*/  BRA.DIV ~URZ, `(.L_x_1238) ;  /* 0x00000da27f007947 */ /* 0x000fea000b800000 */
[----:B------:R1:W2:Y:S02]  /*13080*/  SHFL.IDX PT, R2, R3, RZ, 0x181f ;  /* 0x00181fff03027589 */ /* 0x0002a400000e0000 */
.L_x_1262:
[----:B------:R-:W-:Y:S05]  /*13090*/  BRA.DIV ~URZ, `(.L_x_1239) ;  /* 0x00000df27f007947 */ /* 0x000fea000b800000 */
[----:B------:R3:W4:Y:S02]  /*130a0*/  SHFL.IDX PT, R0, R5, RZ, 0x181f ;  /* 0x00181fff05007589 */ /* 0x00072400000e0000 */
.L_x_1263:
[----:B------:R-:W-:Y:S01]  /*130b0*/  MOV R14, c[0x0][0x4e8] ;  /* 0x00013a00000e7a02 */ /* 0x000fe20000000f00 */
[----:B------:R-:W-:Y:S04]  /*130c0*/  BSSY B0, `(.L_x_1240) ;  /* 0x000001b000007945 */ /* 0x000fe80003800000 */
[----:B------:R-:W-:-:S05]  /*130d0*/  IMAD R14, R14, c[0x0][0x388], RZ ;  /* 0x0000e2000e0e7a24 */ /* 0x000fca00078e02ff */
        /* <DEDUP_REMOVED lines=25> */
.L_x_1241:
[----:B------:R-:W-:Y:S05]  /*13270*/  BSYNC B0 ;  /* 0x0000000000007941 */ /* 0x000fea0003800000 */
.L_x_1240:
[----:B------:R-:W-:Y:S05]  /*13280*/  BRA.DIV ~URZ, `(.L_x_1242) ;  /* 0x00000c627f007947 */ /* 0x000fea000b800000 */
[----:B--2---:R2:W1:Y:S04]  /*13290*/  SHFL.IDX PT, R2, R3, 0x1, 0x181f ;  /* 0x00381f0003027f89 */ /* 0x00446800000e0000 */
[----:B----4-:R2:W4:Y:S02]  /*132a0*/  SHFL.IDX PT, R0, R5, 0x1, 0x181f ;  /* 0x00381f0005007f89 */ /* 0x01052400000e0000 */
.L_x_1264:
[----:B------:R-:W-:Y:S01]  /*132b0*/  IADD3 R6, R4, 0x20, RZ ;  /* 0x0000002004067810 */ /* 0x000fe20007ffe0ff */
[----:B------:R-:W-:Y:S03]  /*132c0*/  BSSY B0, `(.L_x_1243) ;  /* 0x000001a000007945 */ /* 0x000fe60003800000 */
[----:B------:R-:W-:-:S13]  /*132d0*/  ISETP.GE.AND P0, PT, R6, R14, PT ;  /* 0x0000000e0600720c */ /* 0x000fda0003f06270 */
[----:B------:R-:W-:Y:S05]  /*132e0*/  @P0 BRA `(.L_x_1244) ;  /* 0x0000017000000947 */ /* 0x000fea0003800000 */
[----:B------:R-:W5:Y:S04]  /*132f0*/  LDL.64 R8, [R1+0x38] ;  /* 0x0000380001087983 */ /* 0x000f680000100a00 */
[----:B--2---:R-:W2:Y:S04]  /*13300*/  LDL R7, [R1+0x40] ;  /* 0x0000400001077983 */ /* 0x004ea80000100800 */
[----:B---3--:R-:W3:Y:S04]  /*13310*/  LDL R17, [R1+0x34] ;  /* 0x0000340001117983 */ /* 0x008ee80000100800 */
[----:B----4-:R-:W4:Y:S04]  /*13320*/  LDL R15, [R1+0x44] ;  /* 0x00004400010f7983 */ /* 0x010f280000100800 */
[----:B------:R-:W4:Y:S04]  /*13330*/  LDL R19, [R1+0x64] ;  /* 0x0000640001137983 */ /* 0x000f280000100800 */
[----:B------:R-:W4:Y:S04]  /*13340*/  LDL R18, [R1+0x60] ;  /* 0x0000600001127983 */ /* 0x000f280000100800 */
[----:B------:R-:W4:Y:S01]  /*13350*/  LDL R16, [R1+0x5c] ;  /* 0x00005c0001107983 */ /* 0x000f220000100800 */
[----:B-----5:R-:W-:-:S02]  /*13360*/  ISETP.GE.AND P3, PT, R8, c[0x0][0x3c8], PT ;  /* 0x0000f20008007a0c */ /* 0x020fc40003f66270 */
[----:B--2---:R-:W-:Y:S02]  /*13370*/  ISETP.GE.AND P2, PT, R7, c[0x0][0x3c8], PT ;  /* 0x0000f20007007a0c */ /* 0x004fe40003f46270 */
[----:B---3--:R-:W-:Y:S02]  /*13380*/  ISETP.GE.AND P1, PT, R17, c[0x0][0x3c8], PT ;  /* 0x0000f20011007a0c */ /* 0x008fe40003f26270 */
[----:B----4-:R-:W-:-:S07]  /*13390*/  ISETP.GE.AND P0, PT, R15, c[0x0][0x3c8], PT ;  /* 0x0000f2000f007a0c */ /* 0x010fce0003f06270 */
[CC--:B------:R-:W-:Y:S02]  /*133a0*/  @!P3 LEA R12, P4, R8.reuse, R0.reuse, 0x1 ;  /* 0x00000000080cb211 */ /* 0x0c0fe400078808ff */
[----:B------:R-:W-:Y:S02]  /*133b0*/  @!P2 LEA R10, P6, R7, R0, 0x1 ;  /* 0x00000000070aa211 */ /* 0x000fe400078c08ff */
[----:B-1----:R-:W-:Y:S02]  /*133c0*/  @!P3 LEA.HI.X R13, R8, R2, R9, 0x1, P4 ;  /* 0x00000002080db211 */ /* 0x002fe400020f0c09 */
        /* <DEDUP_REMOVED lines=9> */
.L_x_1244:
[----:B------:R-:W-:Y:S05]  /*13460*/  BSYNC B0 ;  /* 0x0000000000007941 */ /* 0x000fea0003800000 */
.L_x_1243:
[----:B------:R-:W-:Y:S05]  /*13470*/  BRA.DIV ~URZ, `(.L_x_1245) ;  /* 0x00000b327f007947 */ /* 0x000fea000b800000 */
[----:B-1----:R1:W2:Y:S02]  /*13480*/  SHFL.IDX PT, R2, R3, 0x2, 0x181f ;  /* 0x00581f0003027f89 */ /* 0x0022a400000e0000 */
.L_x_1265:
[----:B------:R-:W-:Y:S05]  /*13490*/  BRA.DIV ~URZ, `(.L_x_1246) ;  /* 0x00000b827f007947 */ /* 0x000fea000b800000 */
[----:B----4-:R4:W1:Y:S02]  /*134a0*/  SHFL.IDX PT, R0, R5, 0x2, 0x181f ;  /* 0x00581f0005007f89 */ /* 0x01086400000e0000 */
.L_x_1266:
        /* <DEDUP_REMOVED lines=27> */
.L_x_1248:
[----:B------:R-:W-:Y:S05]  /*13660*/  BSYNC B0 ;  /* 0x0000000000007941 */ /* 0x000fea0003800000 */
.L_x_1247:
[----:B------:R-:W-:Y:S05]  /*13670*/  BRA.DIV ~URZ, `(.L_x_1249) ;  /* 0x00000a027f007947 */ /* 0x000fea000b800000 */
[----:B--2---:R2:W3:Y:S04]  /*13680*/  SHFL.IDX PT, R2, R3, 0x3, 0x181f ;  /* 0x00781f0003027f89 */ /* 0x0044e800000e0000 */
[----:B-1----:R2:W1:Y:S02]  /*13690*/  SHFL.IDX PT, R0, R5, 0x3, 0x181f ;  /* 0x00781f0005007f89 */ /* 0x00246400000e0000 */
.L_x_1267:
[----:B------:R-:W-:-:S04]  /*136a0*/  IADD3 R4, R4, 0x60, RZ ;  /* 0x0000006004047810 */ /* 0x000fc80007ffe0ff */
[----:B------:R-:W-:-:S13]  /*136b0*/  ISETP.GE.AND P0, PT, R4, R14, PT ;  /* 0x0000000e0400720c */ /* 0x000fda0003f06270 */
[----:B------:R-:W-:Y:S05]  /*136c0*/  @P0 BRA `(.L_x_1235) ;  /* 0x0000017000000947 */ /* 0x000fea0003800000 */
[----:B------:R-:W5:Y:S04]  /*136d0*/  LDL.64 R6, [R1+0x38] ;  /* 0x0000380001067983 */ /* 0x000f680000100a00 */
[----:B--234-:R-:W2:Y:S04]  /*136e0*/  LDL R5, [R1+0x40] ;  /* 0x0000400001057983 */ /* 0x01cea80000100800 */
[----:B------:R-:W3:Y:S04]  /*136f0*/  LDL R13, [R1+0x34] ;  /* 0x00003400010d7983 */ /* 0x000ee80000100800 */
[----:B------:R-:W4:Y:S04]  /*13700*/  LDL R3, [R1+0x44] ;  /* 0x0000440001037983 */ /* 0x000f280000100800 */
[----:B------:R-:W4:Y:S04]  /*13710*/  LDL R16, [R1+0x64] ;  /* 0x0000640001107983 */ /* 0x000f280000100800 */
[----:B------:R-:W4:Y:S04]  /*13720*/  LDL R15, [R1+0x60] ;  /* 0x00006000010f7983 */ /* 0x000f280000100800 */
[----:B------:R-:W4:Y:S01]  /*13730*/  LDL R12, [R1+0x5c] ;  /* 0x00005c00010c7983 */ /* 0x000f220000100800 */
[----:B-----5:R-:W-:-:S02]  /*13740*/  ISETP.GE.AND P3, PT, R6, c[0x0][0x3c8], PT ;  /* 0x0000f20006007a0c */ /* 0x020fc40003f66270 */
[----:B--2---:R-:W-:Y:S02]  /*13750*/  ISETP.GE.AND P2, PT, R5, c[0x0][0x3c8], PT ;  /* 0x0000f20005007a0c */ /* 0x004fe40003f46270 */
[----:B---3--:R-:W-:Y:S02]  /*13760*/  ISETP.GE.AND P1, PT, R13, c[0x0][0x3c8], PT ;  /* 0x0000f2000d007a0c */ /* 0x008fe40003f26270 */
[----:B----4-:R-:W-:-:S07]  /*13770*/  ISETP.GE.AND P0, PT, R3, c[0x0][0x3c8], PT ;  /* 0x0000f20003007a0c */ /* 0x010fce0003f06270 */
        /* <DEDUP_REMOVED lines=12> */
.L_x_1235:
[----:B----4-:R-:W-:Y:S05]  /*13840*/  BSYNC B1 ;  /* 0x0000000000017941 */ /* 0x010fea0003800000 */
.L_x_1226:
[----:B------:R-:W-:-:S13]  /*13850*/  ISETP.NE.AND P0, PT, RZ, UR6, PT ;  /* 0x00000006ff007c0c */ /* 0x000fda000bf05270 */
[----:B------:R-:W-:Y:S01]  /*13860*/  @P0 WARPSYNC 0xffffffff ;  /* 0xffffffff00000948 */ /* 0x000fe20003800000 */
[----:B------:R-:W-:Y:S06]  /*13870*/  @P0 BAR.SYNC.DEFER_BLOCKING 0x5, 0x100 ;  /* 0x0144000000000b1d */ /* 0x000fec0000010000 */
[----:B-1----:R-:W1:Y:S04]  /*13880*/  @P0 LDS R0, [0x28100] ;  /* 0x02810000ff000984 */ /* 0x002e680000000800 */
[----:B-1----:R1:W-:Y:S04]  /*13890*/  @P0 STL [R1+0x68], R0 ;  /* 0x0000680001000387 */ /* 0x0023e80000100800 */
[----:B------:R-:W-:Y:S06]  /*138a0*/  @P0 BAR.ARV 0x4, 0x100 ;  /* 0x0104000000000b1d */ /* 0x000fec0000002000 */
[----:B------:R-:W-:Y:S05]  /*138b0*/  @P0 BRA `(.L_x_1250) ;  /* 0x0000009000000947 */ /* 0x000fea0003800000 */
[----:B------:R-:W-:Y:S05]  /*138c0*/  BRA.DIV ~URZ, `(.L_x_1251) ;  /* 0x000008727f007947 */ /* 0x000fea000b800000 */
[----:B-1----:R1:W4:Y:S02]  /*138d0*/  SHFL.IDX PT, R0, R81, RZ, 0x1f ;  /* 0x00001fff51007589 */ /* 0x00232400000e0000 */
.L_x_1268:
[----:B---3--:R-:W3:Y:S01]  /*138e0*/  S2R R2, SR_TID.X ;  /* 0x0000000000027919 */ /* 0x008ee20000002100 */
[----:B------:R-:W-:Y:S03]  /*138f0*/  WARPSYNC 0xffffffff ;  /* 0xffffffff00007948 */ /* 0x000fe60003800000 */
[----:B------:R-:W-:Y:S06]  /*13900*/  BAR.SYNC.DEFER_BLOCKING 0x4, 0x100 ;  /* 0x0104000000007b1d */ /* 0x000fec0000010000 */
[----:B----4-:R4:W-:Y:S01]  /*13910*/  STL [R1+0x68], R0 ;  /* 0x0000680001007387 */ /* 0x0109e20000100800 */
[----:B---3--:R-:W-:-:S13]  /*13920*/  LOP3.LUT P0, RZ, R2, 0xff, RZ, 0xc0, !PT ;  /* 0x000000ff02ff7812 */ /* 0x008fda000780c0ff */
[----:B------:R4:W-:Y:S04]  /*13930*/  @!P0 STS [0x28100], R81 ;  /* 0x02810051ff008388 */ /* 0x0009e80000000800 */
[----:B------:R-:W-:Y:S06]  /*13940*/  BAR.ARV 0x5, 0x100 ;  /* 0x0144000000007b1d */ /* 0x000fec0000002000 */
.L_x_1250:
[----:B-1--4-:R-:W4:Y:S02]  /*13950*/  LDL R0, [R1+0x68] ;  /* 0x0000680001007983 */ /* 0x012f240000100800 */
[----:B----4-:R-:W-:-:S13]  /*13960*/  ISETP.GE.AND P0, PT, R0, c[0x0][0x538], PT ;  /* 0x00014e0000007a0c */ /* 0x010fda0003f06270 */
[----:B--23-5:R-:W-:Y:S01]  /*13970*/  @P0 CALL.REL.NOINC `(.L_x_1252) ;  /* 0x0000001000000944 */ /* 0x02cfe20003c00000 */
[----:B------:R-:W-:Y:S05]  /*13980*/  BRA `(.L_x_1253) ;  /* 0xfffed16000007947 */ /* 0x000fea000383ffff */
.L_x_1252:
[----:B------:R-:W-:Y:S05]  /*13990*/  EXIT ;  /* 0x000000000000794d */ /* 0x000fea0003800000 */
.L_x_1204:
[----:B------:R-:W-:Y:S01]  /*139a0*/  IMAD.MOV.U32 R9, RZ, RZ, R12 ;  /* 0x000000ffff097224 */ /* 0x000fe200078e000c */
[----:B--2---:R-:W-:Y:S01]  /*139b0*/  MOV R6, RZ ;  /* 0x000000ff00067202 */ /* 0x004fe20000000f00 */
[----:B------:R-:W-:Y:S01]  /*139c0*/  IMAD.MOV.U32 R0, RZ, RZ, 0x181f ;  /* 0x0000181fff007424 */ /* 0x000fe200078e00ff */
[----:B------:R-:W-:Y:S02]  /*139d0*/  MOV R7, 0x139f0 ;  /* 0x000139f000077802 */ /* 0x000fe40000000f00 */
[----:B------:R-:W-:Y:S05]  /*139e0*/  CALL.REL.NOINC `($__internal_3_$__cuda_sm70_shflsync_idx_p) ;  /* 0x000007f000007944 */ /* 0x000fea0003c00000 */
[----:B------:R-:W-:Y:S01]  /*139f0*/  MOV R2, R0 ;  /* 0x0000000000027202 */ /* 0x000fe20000000f00 */
[----:B------:R-:W-:Y:S05]  /*13a00*/  BRA `(.L_x_1254) ;  /* 0xfffee0a000007947 */ /* 0x000fea000383ffff */
.L_x_1205:
[----:B------:R-:W-:Y:S01]  /*13a10*/  IMAD.MOV.U32 R9, RZ, RZ, R14 ;  /* 0x000000ffff097224 */ /* 0x000fe200078e000e */
[----:B--2---:R-:W-:Y:S01]  /*13a20*/  MOV R6, RZ ;  /* 0x000000ff00067202 */ /* 0x004fe20000000f00 */
[----:B------:R-:W-:Y:S01]  /*13a30*/  IMAD.MOV.U32 R0, RZ, RZ, 0x181f ;  /* 0x0000181fff007424 */ /* 0x000fe200078e00ff */
[----:B------:R-:W-:Y:S02]  /*13a40*/  MOV R7, 0x13a60 ;  /* 0x00013a6000077802 */ /* 0x000fe40000000f00 */
[----:B-1-3--:R-:W-:Y:S05]  /*13a50*/  CALL.REL.NOINC `($__internal_3_$__cuda_sm70_shflsync_idx_p) ;  /* 0x0000078000007944 */ /* 0x00afea0003c00000 */
[----:B------:R-:W-:Y:S05]  /*13a60*/  BRA `(.L_x_1255) ;  /* 0xfffee06000007947 */ /* 0x000fea000383ffff */
.L_x_1208:
[----:B--2---:R-:W-:Y:S01]  /*13a70*/  IMAD.MOV.U32 R9, RZ, RZ, R12 ;  /* 0x000000ffff097224 */ /* 0x004fe200078e000c */
[----:B------:R-:W-:Y:S01]  /*13a80*/  MOV R6, 0x1 ;  /* 0x0000000100067802 */ /* 0x000fe20000000f00 */
[----:B----4-:R-:W-:Y:S01]  /*13a90*/  IMAD.MOV.U32 R0, RZ, RZ, 0x181f ;  /* 0x0000181fff007424 */ /* 0x010fe200078e00ff */
[----:B------:R-:W-:-:S02]  /*13aa0*/  MOV R7, 0x13ac0 ;  /* 0x00013ac000077802 */ /* 0x000fc40000000f00 */
[----:B-1-3--:R-:W-:Y:S05]  /*13ab0*/  CALL.REL.NOINC `($__internal_3_$__cuda_sm70_shflsync_idx_p) ;  /* 0x0000072000007944 */ /* 0x00afea0003c00000 */
[----:B------:R-:W-:Y:S01]  /*13ac0*/  IMAD.MOV.U32 R2, RZ, RZ, R0 ;  /* 0x000000ffff027224 */ /* 0x000fe200078e0000 */
[----:B------:R-:W-:Y:S01]  /*13ad0*/  MOV R6, 0x1 ;  /* 0x0000000100067802 */ /* 0x000fe20000000f00 */
[----:B------:R-:W-:Y:S01]  /*13ae0*/  IMAD.MOV.U32 R9, RZ, RZ, R14 ;  /* 0x000000ffff097224 */ /* 0x000fe200078e000e */
[----:B------:R-:W-:-:S02]  /*13af0*/  MOV R0, 0x181f ;  /* 0x0000181f00007802 */ /* 0x000fc40000000f00 */
[----:B------:R-:W-:Y:S02]  /*13b00*/  MOV R7, 0x13b20 ;  /* 0x00013b2000077802 */ /* 0x000fe40000000f00 */
[----:B------:R-:W-:Y:S05]  /*13b10*/  CALL.REL.NOINC `($__internal_3_$__cuda_sm70_shflsync_idx_p) ;  /* 0x000006c000007944 */ /* 0x000fea0003c00000 */
[----:B------:R-:W-:Y:S05]  /*13b20*/  BRA `(.L_x_1256) ;  /* 0xfffee1a000007947 */ /* 0x000fea000383ffff */
.L_x_1211:
[----:B-1----:R-:W-:Y:S01]  /*13b30*/  IMAD.MOV.U32 R9, RZ, RZ, R12 ;  /* 0x000000ffff097224 */ /* 0x002fe200078e000c */
[----:B------:R-:W-:Y:S01]  /*13b40*/  MOV R6, 0x2 ;  /* 0x0000000200067802 */ /* 0x000fe20000000f00 */
[----:B----4-:R-:W-:Y:S01]  /*13b50*/  IMAD.MOV.U32 R0, RZ, RZ, 0x181f ;  /* 0x0000181fff007424 */ /* 0x010fe200078e00ff */
[----:B------:R-:W-:Y:S02]  /*13b60*/  MOV R7, 0x13b80 ;  /* 0x00013b8000077802 */ /* 0x000fe40000000f00 */
[----:B---3--:R-:W-:Y:S05]  /*13b70*/  CALL.REL.NOINC `($__internal_3_$__cuda_sm70_shflsync_idx_p) ;  /* 0x0000066000007944 */ /* 0x008fea0003c00000 */
[----:B------:R-:W-:Y:S01]  /*13b80*/  MOV R2, R0 ;  /* 0x0000000000027202 */ /* 0x000fe20000000f00 */
[----:B------:R-:W-:Y:S05]  /*13b90*/  BRA `(.L_x_1257) ;  /* 0xfffee31000007947 */ /* 0x000fea000383ffff */
.L_x_1212:
[----:B------:R-:W-:Y:S01]  /*13ba0*/  IMAD.MOV.U32 R9, RZ, RZ, R14 ;  /* 0x000000ffff097224 */ /* 0x000fe200078e000e */
[----:B------:R-:W-:Y:S01]  /*13bb0*/  MOV R6, 0x2 ;  /* 0x0000000200067802 */ /* 0x000fe20000000f00 */
[----:B----4-:R-:W-:Y:S01]  /*13bc0*/  IMAD.MOV.U32 R0, RZ, RZ, 0x181f ;  /* 0x0000181fff007424 */ /* 0x010fe200078e00ff */
[----:B------:R-:W-:Y:S02]  /*13bd0*/  MOV R7, 0x13bf0 ;  /* 0x00013bf000077802 */ /* 0x000fe40000000f00 */
[----:B-123--:R-:W-:Y:S05]  /*13be0*/  CALL.REL.NOINC `($__internal_3_$__cuda_sm70_shflsync_idx_p) ;  /* 0x000005f000007944 */ /* 0x00efea0003c00000 */
[----:B------:R-:W-:Y:S05]  /*13bf0*/  BRA `(.L_x_1258) ;  /* 0xfffee2d000007947 */ /* 0x000fea000383ffff */
.L_x_1215:
[----:B-1----:R-:W-:Y:S01]  /*13c00*/  IMAD.MOV.U32 R9, RZ, RZ, R12 ;  /* 0x000000ffff097224 */ /* 0x002fe200078e000c */
[----:B------:R-:W-:Y:S01]  /*13c10*/  MOV R6, 0x3 ;  /* 0x0000000300067802 */ /* 0x000fe20000000f00 */
[----:B------:R-:W-:Y:S01]  /*13c20*/  IMAD.MOV.U32 R0, RZ, RZ, 0x181f ;  /* 0x0000181fff007424 */ /* 0x000fe200078e00ff */
[----:B------:R-:W-:-:S02]  /*13c30*/  MOV R7, 0x13c50 ;  /* 0x00013c5000077802 */ /* 0x000fc40000000f00 */
[----:B--234-:R-:W-:Y:S05]  /*13c40*/  CALL.REL.NOINC `($__internal_3_$__cuda_sm70_shflsync_idx_p) ;  /* 0x0000059000007944 */ /* 0x01cfea0003c00000 */
[----:B------:R-:W-:Y:S01]  /*13c50*/  IMAD.MOV.U32 R2, RZ, RZ, R0 ;  /* 0x000000ffff027224 */ /* 0x000fe200078e0000 */
[----:B------:R-:W-:Y:S01]  /*13c60*/  MOV R6, 0x3 ;  /* 0x0000000300067802 */ /* 0x000fe20000000f00 */
[----:B------:R-:W-:Y:S01]  /*13c70*/  IMAD.MOV.U32 R9, RZ, RZ, R14 ;  /* 0x000000ffff097224 */ /* 0x000fe200078e000e */
[----:B------:R-:W-:-:S02]  /*13c80*/  MOV R0, 0x181f ;  /* 0x0000181f00007802 */ /* 0x000fc40000000f00 */
[----:B------:R-:W-:Y:S02]  /*13c90*/  MOV R7, 0x13cb0 ;  /* 0x00013cb000077802 */ /* 0x000fe40000000f00 */
[----:B------:R-:W-:Y:S05]  /*13ca0*/  CALL.REL.NOINC `($__internal_3_$__cuda_sm70_shflsync_idx_p) ;  /* 0x0000053000007944 */ /* 0x000fea0003c00000 */
[----:B------:R-:W-:Y:S05]  /*13cb0*/  BRA `(.L_x_1259) ;  /* 0xfffee40000007947 */ /* 0x000fea000383ffff */
.L_x_1222:
[----:B------:R1:W5:Y:S01]  /*13cc0*/  LDL R0, [R1+0x4] ;  /* 0x0000040001007983 */ /* 0x0003620000100800 */
[----:B------:R-:W-:Y:S02]  /*13cd0*/  MOV R3, 0x2 ;  /* 0x0000000200037802 */ /* 0x000fe40000000f00 */
[----:B------:R-:W-:Y:S02]  /*13ce0*/  MOV R2, 0x13d00 ;  /* 0x00013d0000027802 */ /* 0x000fe40000000f00 */
[----:B-1---5:R-:W-:Y:S05]  /*13cf0*/  CALL.REL.NOINC `($__internal_2_$__cuda_sm70_shflsync_bfly_p) ;  /* 0x000004a000007944 */ /* 0x022fea0003c00000 */
[----:B------:R-:W-:Y:S01]  /*13d00*/  MOV R4, R5 ;  /* 0x0000000500047202 */ /* 0x000fe20000000f00 */
[----:B------:R-:W-:Y:S05]  /*13d10*/  BRA `(.L_x_1260) ;  /* 0xffffcdb000007947 */ /* 0x000fea000383ffff */
.L_x_1223:
[----:B------:R-:W-:Y:S01]  /*13d20*/  IMAD.MOV.U32 R0, RZ, RZ, R4 ;  /* 0x000000ffff007224 */ /* 0x000fe200078e0004 */
[----:B------:R-:W-:Y:S02]  /*13d30*/  MOV R3, 0x1 ;  /* 0x0000000100037802 */ /* 0x000fe40000000f00 */
[----:B------:R-:W-:Y:S02]  /*13d40*/  MOV R2, 0x13d60 ;  /* 0x00013d6000027802 */ /* 0x000fe40000000f00 */
[----:B-----5:R-:W-:Y:S05]  /*13d50*/  CALL.REL.NOINC `($__internal_2_$__cuda_sm70_shflsync_bfly_p) ;  /* 0x0000044000007944 */ /* 0x020fea0003c00000 */
[----:B------:R1:W5:Y:S01]  /*13d60*/  LDL R0, [R1+0x8] ;  /* 0x0000080001007983 */ /* 0x0003620000100800 */
[----:B------:R-:W-:Y:S01]  /*13d70*/  FADD.FTZ R4, R4, R5 ;  /* 0x0000000504047221 */ /* 0x000fe20000010000 */
[----:B------:R-:W-:Y:S02]  /*13d80*/  MOV R3, 0x2 ;  /* 0x0000000200037802 */ /* 0x000fe40000000f00 */
[----:B------:R-:W-:-:S02]  /*13d90*/  MOV R2, 0x13db0 ;  /* 0x00013db000027802 */ /* 0x000fc40000000f00 */
[----:B-1---5:R-:W-:Y:S05]  /*13da0*/  CALL.REL.NOINC `($__internal_2_$__cuda_sm70_shflsync_bfly_p) ;  /* 0x000003f000007944 */ /* 0x022fea0003c00000 */
[----:B------:R-:W2:Y:S01]  /*13db0*/  LDL.LU R0, [R1+0x8] ;  /* 0x0000080001007983 */ /* 0x000ea20000300800 */
[----:B------:R-:W-:-:S02]  /*13dc0*/  MOV R3, 0x1 ;  /* 0x0000000100037802 */ /* 0x000fc40000000f00 */
[----:B------:R-:W-:Y:S01]  /*13dd0*/  MOV R2, 0x13e00 ;  /* 0x00013e0000027802 */ /* 0x000fe20000000f00 */
[----:B--2---:R-:W-:Y:S02]  /*13de0*/  FADD.FTZ R0, R0, R5 ;  /* 0x0000000500007221 */ /* 0x004fe40000010000 */
[----:B------:R-:W-:Y:S05]  /*13df0*/  CALL.REL.NOINC `($__internal_2_$__cuda_sm70_shflsync_bfly_p) ;  /* 0x000003a000007944 */ /* 0x000fea0003c00000 */
[----:B------:R-:W-:Y:S01]  /*13e00*/  MOV R3, R5 ;  /* 0x0000000500037202 */ /* 0x000fe20000000f00 */
[----:B------:R-:W-:Y:S05]  /*13e10*/  BRA `(.L_x_1261) ;  /* 0xffffcd4000007947 */ /* 0x000fea000383ffff */
.L_x_1238:
[----:B------:R-:W-:Y:S01]  /*13e20*/  IMAD.MOV.U32 R9, RZ, RZ, R3 ;  /* 0x000000ffff097224 */ /* 0x000fe200078e0003 */
[----:B------:R-:W-:Y:S01]  /*13e30*/  MOV R6, RZ ;  /* 0x000000ff00067202 */ /* 0x000fe20000000f00 */
[----:B------:R-:W-:Y:S01]  /*13e40*/  IMAD.MOV.U32 R0, RZ, RZ, 0x181f ;  /* 0x0000181fff007424 */ /* 0x000fe200078e00ff */
[----:B------:R-:W-:Y:S02]  /*13e50*/  MOV R7, 0x13e70 ;  /* 0x00013e7000077802 */ /* 0x000fe40000000f00 */
[----:B------:R-:W-:Y:S05]  /*13e60*/  CALL.REL.NOINC `($__internal_3_$__cuda_sm70_shflsync_idx_p) ;  /* 0x0000037000007944 */ /* 0x000fea0003c00000 */
[----:B------:R-:W-:Y:S01]  /*13e70*/  MOV R2, R0 ;  /* 0x0000000000027202 */ /* 0x000fe20000000f00 */
[----:B------:R-:W-:Y:S05]  /*13e80*/  BRA `(.L_x_1262) ;  /* 0xfffff20000007947 */ /* 0x000fea000383ffff */
.L_x_1239:
[----:B------:R-:W-:Y:S01]  /*13e90*/  IMAD.MOV.U32 R9, RZ, RZ, R5 ;  /* 0x000000ffff097224 */ /* 0x000fe200078e0005 */
[----:B------:R-:W-:Y:S01]  /*13ea0*/  MOV R6, RZ ;  /* 0x000000ff00067202 */ /* 0x000fe20000000f00 */
[----:B------:R-:W-:Y:S01]  /*13eb0*/  IMAD.MOV.U32 R0, RZ, RZ, 0x181f ;  /* 0x0000181fff007424 */ /* 0x000fe200078e00ff */
[----:B------:R-:W-:Y:S02]  /*13ec0*/  MOV R7, 0x13ee0 ;  /* 0x00013ee000077802 */ /* 0x000fe40000000f00 */
[----:B-12---:R-:W-:Y:S05]  /*13ed0*/  CALL.REL.NOINC `($__internal_3_$__cuda_sm70_shflsync_idx_p) ;  /* 0x0000030000007944 */ /* 0x006fea0003c00000 */
[----:B------:R-:W-:Y:S05]  /*13ee0*/  BRA `(.L_x_1263) ;  /* 0xfffff1c000007947 */ /* 0x000fea000383ffff */
.L_x_1242:
        /* <DEDUP_REMOVED lines=12> */
.L_x_1245:
[----:B-1----:R-:W-:Y:S01]  /*13fb0*/  IMAD.MOV.U32 R9, RZ, RZ, R3 ;  /* 0x000000ffff097224 */ /* 0x002fe200078e0003 */
[----:B------:R-:W-:Y:S01]  /*13fc0*/  MOV R6, 0x2 ;  /* 0x0000000200067802 */ /* 0x000fe20000000f00 */
[----:B----4-:R-:W-:Y:S01]  /*13fd0*/  IMAD.MOV.U32 R0, RZ, RZ, 0x181f ;  /* 0x0000181fff007424 */ /* 0x010fe200078e00ff */
[----:B------:R-:W-:Y:S02]  /*13fe0*/  MOV R7, 0x14000 ;  /* 0x0001400000077802 */ /* 0x000fe40000000f00 */
[----:B--23--:R-:W-:Y:S05]  /*13ff0*/  CALL.REL.NOINC `($__internal_3_$__cuda_sm70_shflsync_idx_p) ;  /* 0x000001e000007944 */ /* 0x00cfea0003c00000 */
[----:B------:R-:W-:Y:S01]  /*14000*/  MOV R2, R0 ;  /* 0x0000000000027202 */ /* 0x000fe20000000f00 */
[----:B------:R-:W-:Y:S05]  /*14010*/  BRA `(.L_x_1265) ;  /* 0xfffff47000007947 */ /* 0x000fea000383ffff */
.L_x_1246:
[----:B------:R-:W-:Y:S01]  /*14020*/  IMAD.MOV.U32 R9, RZ, RZ, R5 ;  /* 0x000000ffff097224 */ /* 0x000fe200078e0005 */
[----:B------:R-:W-:Y:S01]  /*14030*/  MOV R6, 0x2 ;  /* 0x0000000200067802 */ /* 0x000fe20000000f00 */
[----:B----4-:R-:W-:Y:S01]  /*14040*/  IMAD.MOV.U32 R0, RZ, RZ, 0x181f ;  /* 0x0000181fff007424 */ /* 0x010fe200078e00ff */
[----:B------:R-:W-:Y:S02]  /*14050*/  MOV R7, 0x14070 ;  /* 0x0001407000077802 */ /* 0x000fe40000000f00 */
[----:B-123--:R-:W-:Y:S05]  /*14060*/  CALL.REL.NOINC `($__internal_3_$__cuda_sm70_shflsync_idx_p) ;  /* 0x0000017000007944 */ /* 0x00efea0003c00000 */
[----:B------:R-:W-:Y:S05]  /*14070*/  BRA `(.L_x_1266) ;  /* 0xfffff43000007947 */ /* 0x000fea000383ffff */
.L_x_1249:
        /* <DEDUP_REMOVED lines=12> */
.L_x_1251:
[----:B------:R-:W-:Y:S01]  /*14140*/  IMAD.MOV.U32 R9, RZ, RZ, R81 ;  /* 0x000000ffff097224 */ /* 0x000fe200078e0051 */
[----:B------:R-:W-:Y:S01]  /*14150*/  MOV R6, RZ ;  /* 0x000000ff00067202 */ /* 0x000fe20000000f00 */
[----:B-1----:R-:W-:Y:S01]  /*14160*/  IMAD.MOV.U32 R0, RZ, RZ, 0x1f ;  /* 0x0000001fff007424 */ /* 0x002fe200078e00ff */
[----:B------:R-:W-:Y:S02]  /*14170*/  MOV R7, 0x14190 ;  /* 0x0001419000077802 */ /* 0x000fe40000000f00 */
[----:B--23-5:R-:W-:Y:S05]  /*14180*/  CALL.REL.NOINC `($__internal_3_$__cuda_sm70_shflsync_idx_p) ;  /* 0x0000005000007944 */ /* 0x02cfea0003c00000 */
[----:B------:R-:W-:Y:S05]  /*14190*/  BRA `(.L_x_1268) ;  /* 0xfffff74000007947 */ /* 0x000fea000383ffff */
        .weak           $__internal_2_$__cuda_sm70_shflsync_bfly_p
        .type           $__internal_2_$__cuda_sm70_shflsync_bfly_p,@function
        .size           $__internal_2_$__cuda_sm70_shflsync_bfly_p,($__internal_3_$__cuda_sm70_shflsync_idx_p - $__internal_2_$__cuda_sm70_shflsync_bfly_p)
$__internal_2_$__cuda_sm70_shflsync_bfly_p:
[----:B------:R-:W-:Y:S04]  /*141a0*/  WARPSYNC R6 ;  /* 0x0000000600007348 */ /* 0x000fe80003800000 */
[----:B------:R1:W2:Y:S02]  /*141b0*/  SHFL.BFLY PT, R5, R0, R3, R7 ;  /* 0x0c00000300057389 */ /* 0x0002a400000e0007 */
[----:B-1----:R-:W-:-:S04]  /*141c0*/  MOV R3, 0x0 ;  /* 0x0000000000037802 */ /* 0x002fc80000000f00 */
[----:B--2---:R-:W-:Y:S05]  /*141d0*/  RET.REL.NODEC R2 `(_ZN7cutlass13device_kernelIN5flash19enable_sm80_to_sm89INS1_16FlashAttnFwdSm80INS1_25CollectiveMainloopFwdSm80ILi8ELi1ELb0EN4cute5tupleIJNS5_1CILi128EEENS7_ILi96EEENS7_ILi256EEEEEELi256ENS_6half_tEfNS_4arch4Sm80ELb1ELb0ELb0ELb0ELb0ELb0ELb1ELb0EEENS1_21CollectiveEpilogueFwdINS6_IJS8_SA_S9_EEENS6_IJNS7_ILi1EEESI_SI_EEESC_SE_Li256ELb0ELb1ELb0ELb0EEENS1_30DynamicPersistentTileSchedulerILi256ELi256ELb0ELb1ELb0EEEEEEEEEvNT_6ParamsE) ;  /* 0xfffebe2002007950 */ /* 0x004fea0003c3ffff */
        .weak           $__internal_3_$__cuda_sm70_shflsync_idx_p
        .type           $__internal_3_$__cuda_sm70_shflsync_idx_p,@function
        .size           $__internal_3_$__cuda_sm70_shflsync_idx_p,(.L_x_1478 - $__internal_3_$__cuda_sm70_shflsync_idx_p)
$__internal_3_$__cuda_sm70_shflsync_idx_p:
[----:B------:R-:W-:-:S04]  /*141e0*/  MOV R8, 0xffffffff ;  /* 0xffffffff00087802 */ /* 0x000fc80000000f00 */
[----:B------:R-:W-:Y:S04]  /*141f0*/  WARPSYNC R8 ;  /* 0x0000000800007348 */ /* 0x000fe80003800000 */
[----:B------:R1:W2:Y:S02]  /*14200*/  SHFL.IDX PT, R0, R9, R6, R0 ;  /* 0x0000000609007389 */ /* 0x0002a400000e0000 */
[----:B-1----:R-:W-:Y:S02]  /*14210*/  MOV R6, R7 ;  /* 0x0000000700067202 */ /* 0x002fe40000000f00 */
[----:B------:R-:W-:-:S04]  /*14220*/  MOV R7, 0x0 ;  /* 0x0000000000077802 */ /* 0x000fc80000000f00 */
[----:B--2---:R-:W-:Y:S05]  /*14230*/  RET.REL.NODEC R6 `(_ZN7cutlass13device_kernelIN5flash19enable_sm80_to_sm89INS1_16FlashAttnFwdSm80INS1_25CollectiveMainloopFwdSm80ILi8ELi1ELb0EN4cute5tupleIJNS5_1CILi128EEENS7_ILi96EEENS7_ILi256EEEEEELi256ENS_6half_tEfNS_4arch4Sm80ELb1ELb0ELb0ELb0ELb0ELb0ELb1ELb0EEENS1_21CollectiveEpilogueFwdINS6_IJS8_SA_S9_EEENS6_IJNS7_ILi1EEESI_SI_EEESC_SE_Li256ELb0ELb1ELb0ELb0EEENS1_30DynamicPersistentTileSchedulerILi256ELi256ELb0ELb1ELb0EEEEEEEEEvNT_6ParamsE) ;  /* 0xfffebdc006007950 */ /* 0x004fea0003c3ffff */
.L_x_1269:
        /* <DEDUP_REMOVED lines=12> */
.L_x_1478:


//--------------------- .text._ZN7cutlass13device_kernelIN5flash19enable_sm80_to_sm89INS1_16FlashAttnFwdSm80INS1_25CollectiveMainloopFwdSm80ILi8ELi1ELb0EN4cute5tupleIJNS5_1CILi128EEENS7_ILi96EEENS7_ILi256EEEEEELi256ENS_6half_tEfNS_4arch4Sm80ELb1ELb0ELb0ELb1ELb0ELb0ELb1ELb0EEENS1_21CollectiveEpilogueFwdINS6_IJS8_SA_S9_EEENS6_IJNS7_ILi1EEESI_SI_EEESC_SE_Li256ELb1ELb1ELb0ELb0EEENS1_19SingleTileSchedulerILb1ELb0ELb1ELi128EEEEEEEEEvNT_6ParamsE --------------------------
	.section	.text._ZN7cutlass13device_kernelIN5flash19enable_sm80_to_sm89INS1_16FlashAttnFwdSm80INS1_25CollectiveMainloopFwdSm80ILi8ELi1ELb0EN4cute5tupleIJNS5_1CILi128EEENS7_ILi96EEENS7_ILi256EEEEEELi256ENS_6half_tEfNS_4arch4Sm80ELb1ELb0ELb0ELb1ELb0ELb0ELb1ELb0EEENS1_21CollectiveEpilogueFwdINS6_IJS8_SA_S9_EEENS6_IJNS7_ILi1EEESI_SI_EEESC_SE_Li256ELb1ELb1ELb0ELb0EEENS1_19SingleTileSchedulerILb1ELb0ELb1ELi128EEEEEEEEEvNT_6ParamsE,"ax",@progbits
	.sectioninfo	@"SHI_REGISTERS=255"
	.align	128
.text._ZN7cutlass13device_kernelIN5flash19enable_sm80_to_sm89INS1_16FlashAttnFwdSm80INS1_25CollectiveMainloopFwdSm80ILi8ELi1ELb0EN4cute5tupleIJNS5_1CILi128EEENS7_ILi96EEENS7_ILi256EEEEEELi256ENS_6half_tEfNS_4arch4Sm80ELb1ELb0ELb0ELb1ELb0ELb0ELb1ELb0EEENS1_21CollectiveEpilogueFwdINS6_IJS8_SA_S9_EEENS6_IJNS7_ILi1EEESI_SI_EEESC_SE_Li256ELb1ELb1ELb0ELb0EEENS1_19SingleTileSchedulerILb1ELb0ELb1ELi128EEEEEEEEEvNT_6ParamsE:
        .type           _ZN7cutlass13device_kernelIN5flash19enable_sm80_to_sm89INS1_16FlashAttnFwdSm80INS1_25CollectiveMainloopFwdSm80ILi8ELi1ELb0EN4cute5tupleIJNS5_1CILi128EEENS7_ILi96EEENS7_ILi256EEEEEELi256ENS_6half_tEfNS_4arch4Sm80ELb1ELb0ELb0ELb1ELb0ELb0ELb1ELb0EEENS1_21CollectiveEpilogueFwdINS6_IJS8_SA_S9_EEENS6_IJNS7_ILi1EEESI_SI_EEESC_SE_Li256ELb1ELb1ELb0ELb0EEENS1_19SingleTileSchedulerILb1ELb0ELb1ELi128EEEEEEEEEvNT_6ParamsE,@function
        .size           _ZN7cutlass13device_kernelIN5flash19enable_sm80_to_sm89INS1_16FlashAttnFwdSm80INS1_25CollectiveMainloopFwdSm80ILi8ELi1ELb0EN4cute5tupleIJNS5_1CILi128EEENS7_ILi96EEENS7_ILi256EEEEEELi256ENS_6half_tEfNS_4arch4Sm80ELb1ELb0ELb0ELb1ELb0ELb0ELb1ELb0EEENS1_21CollectiveEpilogueFwdINS6_IJS8_SA_S9_EEENS6_IJNS7_ILi1EEESI_SI_EEESC_SE_Li256ELb1ELb1ELb0ELb0EEENS1_19SingleTileSchedulerILb1ELb0ELb1ELi128EEEEEEEEEvNT_6ParamsE,(.L_x_1481 - _ZN7cutlass13device_kernelIN5flash19enable_sm80_to_sm89INS1_16FlashAttnFwdSm80INS1_25CollectiveMainloopFwdSm80ILi8ELi1ELb0EN4cute5tupleIJNS5_1CILi128EEENS7_ILi96EEENS7_ILi256EEEEEELi256ENS_6half_tEfNS_4arch4Sm80ELb1ELb0ELb0ELb1ELb0ELb0ELb1ELb0EEENS1_21CollectiveEpilogueFwdINS6_IJS8_SA_S9_EEENS6_IJNS7_ILi1EEESI_SI_EEESC_SE_Li256ELb1ELb1ELb0ELb0EEENS1_19SingleTileSchedulerILb1ELb0ELb1ELi128EEEEEEEEEvNT_6ParamsE)
        .other          _ZN7cutlass13device_kernelIN5flash19enable_sm80_to_sm89INS1_16FlashAttnFwdSm80INS1_25CollectiveMainloopFwdSm80ILi8ELi1ELb0EN4cute5tupleIJNS5_1CILi128EEENS7_ILi96EEENS7_ILi256EEEEEELi256ENS_6half_tEfNS_4arch4Sm80ELb1ELb0ELb0ELb1ELb0ELb0ELb1ELb0EEENS1_21CollectiveEpilogueFwdINS6_IJS8_SA_S9_EEENS6_IJNS7_ILi1EEESI_SI_EEESC_SE_Li256ELb1ELb1ELb0ELb0EEENS1_19SingleTileSchedulerILb1ELb0ELb1ELi128EEEEEEEEEvNT_6ParamsE,@"STO_CUDA_ENTRY STV_DEFAULT"
_ZN7cutlass13device_kernelIN5flash19enable_sm80_to_sm89INS1_16FlashAttnFwdSm80INS1_25CollectiveMainloopFwdSm80ILi8ELi1ELb0EN4cute5tupleIJNS5_1CILi128EEENS7_ILi96EEENS7_ILi256EEEEEELi256ENS_6half_tEfNS_4arch4Sm80ELb1ELb0ELb0ELb1ELb0ELb0ELb1ELb0EEENS1_21CollectiveEpilogueFwdINS6_IJS8_SA_S9_EEENS6_IJNS7_ILi1EEESI_SI_EEESC_SE_Li256ELb1ELb1ELb0ELb0EEENS1_19SingleTileSchedulerILb1ELb0ELb1ELi128EEEEEEEEEvNT_6ParamsE:
        /* <DEDUP_REMOVED lines=17> */
.L_x_1271:
        /* <DEDUP_REMOVED lines=8> */
.L_x_1273:
[----:B------:R-:W-:-:S04]  /*0190*/  MOV R0, c[0x0][0x54c] ;  /* 0x0001530000007a02 */ /* 0x000fc80000000f00 */
.L_x_1272:
[----:B------:R-:W-:Y:S01]  /*01a0*/  USHF.L.U32 UR15, UR15, 0x7, URZ ;  /* 0x000000070f0f7899 */ /* 0x000fe2000800063f */
[----:B-----5:R-:W-:-:S05]  /*01b0*/  IMAD R0, R0, c[0x0][0x548], RZ ;  /* 0x0001520000007a24 */ /* 0x020fca00078e02ff */
[----:B------:R-:W-:-:S04]  /*01c0*/  ISETP.LE.AND P0, PT, R0, UR15, PT ;  /* 0x0000000f00007c0c */ /* 0x000fc8000bf03270 */
[----:B------:R-:W-:-:S05]  /*01d0*/  SEL R0, R5, 0xffffffff, !P0 ;  /* 0xffffffff05007807 */ /* 0x000fca0004000000 */
[----:B------:R2:W-:Y:S01]  /*01e0*/  STL [R1+0x58], R0 ;  /* 0x0000580001007387 */ /* 0x0005e20000100800 */
[----:B------:R-:W-:Y:S05]  /*01f0*/  BRA `(.L_x_1274) ;  /* 0x0000013000007947 */ /* 0x000fea0003800000 */
.L_x_1270:
[----:B------:R-:W-:-:S04]  /*0200*/  ISETP.NE.U32.AND P0, PT, RZ, c[0x0][0x568], PT ;  /* 0x00015a00ff007a0c */ /* 0x000fc80003f05070 */
[----:B------:R-:W-:-:S13]  /*0210*/  ISETP.NE.AND.EX P0, PT, RZ, c[0x0][0x56c], PT, P0 ;  /* 0x00015b00ff007a0c */ /* 0x000fda0003f05300 */
[----:B------:R-:W-:Y:S05]  /*0220*/  @!P0 BRA `(.L_x_1275) ;  /* 0x0000002000008947 */ /* 0x000fea0003800000 */
[----:B------:R1:W5:Y:S01]  /*0230*/  LDG.E R0, [R2.64] ;  /* 0x0000001e02007981 */ /* 0x000362000c1e1900 */
[----:B------:R-:W-:Y:S05]  /*0240*/  BRA `(.L_x_1276) ;  /* 0x0000009000007947 */ /* 0x000fea0003800000 */
.L_x_1275:
        /* <DEDUP_REMOVED lines=8> */
.L_x_1277:
[----:B------:R-:W-:-:S04]  /*02d0*/  MOV R0, c[0x0][0x54c] ;  /* 0x0001530000007a02 */ /* 0x000fc80000000f00 */
.L_x_1276:
[----:B------:R-:W-:Y:S01]  /*02e0*/  USHF.L.U32 UR15, UR15, 0x7, URZ ;  /* 0x000000070f0f7899 */ /* 0x000fe2000800063f */
[----:B-----5:R-:W-:-:S05]  /*02f0*/  IMAD R0, R0, c[0x0][0x548], RZ ;  /* 0x0001520000007a24 */ /* 0x020fca00078e02ff */
[----:B------:R-:W-:-:S04]  /*0300*/  ISETP.LE.AND P0, PT, R0, UR15, PT ;  /* 0x0000000f00007c0c */ /* 0x000fc8000bf03270 */
[----:B------:R-:W-:-:S05]  /*0310*/  SEL R0, R5, 0xffffffff, !P0 ;  /* 0xffffffff05007807 */ /* 0x000fca0004000000 */
[----:B------:R2:W-:Y:S04]  /*0320*/  STL [R1+0x58], R0 ;  /* 0x0000580001007387 */ /* 0x0005e80000100800 */
.L_x_1274:
        /* <DEDUP_REMOVED lines=25> */
[----:B-12---:R-:W-:Y:S05]  /*04c0*/  @P0 BRA `(.L_x_1278) ;  /* 0x0000006000000947 */ /* 0x006fea0003800000 */
[----:B------:R-:W-:Y:S05]  /*04d0*/  @!P2 BRA `(.L_x_1278) ;  /* 0x000000500000a947 */ /* 0x000fea0003800000 */
[----:B------:R1:W2:Y:S04]  /*04e0*/  LDG.E R0, [R4.64] ;  /* 0x0000001e04007981 */ /* 0x0002a8000c1e1900 */
[----:B-1----:R-:W4:Y:S01]  /*04f0*/  LDG.E R4, [R4.64+0x4] ;  /* 0x0000041e04047981 */ /* 0x002f22000c1e1900 */
[----:B--23--:R-:W1:Y:S08]  /*0500*/  R2UR UR13, R0 ;  /* 0x00000000000d73c2 */ /* 0x00ce7000000e0000 */
[----:B----4-:R-:W1:Y:S02]  /*0510*/  R2UR UR4, R4 ;  /* 0x00000000040473c2 */ /* 0x010e6400000e0000 */
[----:B-1----:R-:W-:-:S06]  /*0520*/  UIADD3 UR13, -UR13, UR4, URZ ;  /* 0x000000040d0d7290 */ /* 0x002fcc000fffe13f */
.L_x_1278:
[----:B------:R-:W-:-:S04]  /*0530*/  ISETP.NE.U32.AND P0, PT, RZ, c[0x0][0x368], PT ;  /* 0x0000da00ff007a0c */ /* 0x000fc80003f05070 */
[----:B------:R-:W-:-:S13]  /*0540*/  ISETP.NE.AND.EX P0, PT, RZ, c[0x0][0x36c], PT, P0 ;  /* 0x0000db00ff007a0c */ /* 0x000fda0003f05300 */
[----:B------:R-:W-:Y:S05]  /*0550*/  @!P0 BRA `(.L_x_1279) ;  /* 0x0000004000008947 */ /* 0x000fea0003800000 */
[----:B------:R-:W-:-:S05]  /*0560*/  IMAD.WIDE R2, R47, R26, c[0x0][0x368] ;  /* 0x0000da002f027625 */ /* 0x000fca00078e021a */
[----:B------:R-:W2:Y:S02]  /*0570*/  LDG.E R0, [R2.64] ;  /* 0x0000001e02007981 */ /* 0x000ea4000c1e1900 */
[----:B--2---:R1:W2:Y:S02]  /*0580*/  R2UR UR12, R0 ;  /* 0x00000000000c73c2 */ /* 0x0042a400000e0000 */
[----:B-12---:R-:W-:Y:S05]  /*0590*/  BRA `(.L_x_1280) ;  /* 0x0000006000007947 */ /* 0x006fea0003800000 */
.L_x_1279:
[----:B------:R-:W-:Y:S05]  /*05a0*/  @!P5 BRA `(.L_x_1280) ;  /* 0x000000500000d947 */ /* 0x000fea0003800000 */
[----:B------:R1:W2:Y:S04]  /*05b0*/  LDG.E R0, [R2.64] ;  /* 0x0000001e02007981 */ /* 0x0002a8000c1e1900 */
[----:B-1----:R-:W4:Y:S01]  /*05c0*/  LDG.E R2, [R2.64+0x4] ;  /* 0x0000041e02027981 */ /* 0x002f22000c1e1900 */
[----:B--2---:R-:W1:Y:S08]  /*05d0*/  R2UR UR12, R0 ;  /* 0x00000000000c73c2 */ /* 0x004e7000000e0000 */
[----:B----4-:R-:W1:Y:S02]  /*05e0*/  R2UR UR4, R2 ;  /* 0x00000000020473c2 */ /* 0x010e6400000e0000 */
[----:B-1----:R-:W-:-:S06]  /*05f0*/  UIADD3 UR12, -UR12, UR4, URZ ;  /* 0x000000040c0c7290 */ /* 0x002fcc000fffe13f */
.L_x_1280:
        /* <DEDUP_REMOVED lines=8> */
[----:B------:R-:W-:Y:S01]  /*0680*/  UIADD3 UR6, UR12, 0x5f, URZ ;  /* 0x0000005f0c067890 */ /* 0x000fe2000fffe03f */
[----:B------:R-:W-:Y:S01]  /*0690*/  CS2R R14, SRZ ;  /* 0x00000000000e7805 */ /* 0x000fe2000001ff00 */
[----:B------:R-:W-:Y:S01]  /*06a0*/  IMAD.MOV.U32 R128, RZ, RZ, RZ ;  /* 0x000000ffff807224 */ /* 0x000fe200078e00ff */
[----:B------:R-:W-:Y:S01]  /*06b0*/  MOV R126, RZ ;  /* 0x000000ff007e7202 */ /* 0x000fe20000000f00 */
[----:B------:R-:W-:Y:S01]  /*06c0*/  UIMAD.WIDE UR6, UR6, 0x2aaaaaab, URZ ;  /* 0x2aaaaaab060678a5 */ /* 0x000fe2000f8e023f */
[----:B------:R-:W-:Y:S01]  /*06d0*/  CS2R R8, SRZ ;  /* 0x0000000000087805 */ /* 0x000fe2000001ff00 */
[----:B------:R-:W-:Y:S01]  /*06e0*/  @UP1 UIADD3 UR8, UR15, 0x7f, URZ ;  /* 0x0000007f0f081890 */ /* 0x000fe2000fffe03f */
[----:B------:R-:W-:Y:S01]  /*06f0*/  IMAD.MOV.U32 R124, RZ, RZ, RZ ;  /* 0x000000ffff7c7224 */ /* 0x000fe200078e00ff */
[----:B------:R-:W-:Y:S01]  /*0700*/  USHF.R.U32.HI UR6, URZ, 0x1f, UR7 ;  /* 0x0000001f3f067899 */ /* 0x000fe20008011607 */
[----:B------:R-:W-:Y:S01]  /*0710*/  MOV R122, RZ ;  /* 0x000000ff007a7202 */ /* 0x000fe20000000f00 */
[----:B------:R-:W-:Y:S01]  /*0720*/  UIMAD.WIDE.U32 UR8, UR8, UR4, URZ ;  /* 0x00000004080872a5 */ /* 0x000fe2000f8e003f */
[----:B------:R-:W-:Y:S01]  /*0730*/  CS2R R120, SRZ ;  /* 0x0000000000787805 */ /* 0x000fe2000001ff00 */
[----:B------:R-:W-:Y:S01]  /*0740*/  UIADD3 UR4, UR15, 0x7f, URZ ;  /* 0x0000007f0f047890 */ /* 0x000fe2000fffe03f */
[----:B------:R-:W-:Y:S01]  /*0750*/  IMAD.MOV.U32 R13, RZ, RZ, RZ ;  /* 0x000000ffff0d7224 */ /* 0x000fe200078e00ff */
[----:B------:R-:W-:Y:S01]  /*0760*/  @UP1 USHF.R.U32.HI UR4, URZ, UR5, UR9 ;  /* 0x000000053f041299 */ /* 0x000fe20008011609 */
[----:B------:R-:W-:Y:S01]  /*0770*/  MOV R118, RZ ;  /* 0x000000ff00767202 */ /* 0x000fe20000000f00 */
[----:B---3--:R-:W-:Y:S01]  /*0780*/  UIADD3 UR5, UR12, 0x60, -UR13 ;  /* 0x000000600c057890 */ /* 0x008fe2000fffe80d */
[----:B------:R-:W-:Y:S01]  /*0790*/  CS2R R16, SRZ ;  /* 0x0000000000107805 */ /* 0x000fe2000001ff00 */
[----:B------:R-:W-:Y:S01]  /*07a0*/  ULEA.HI.SX32 UR6, UR7, UR6, 0x1c ;  /* 0x0000000607067291 */ /* 0x000fe2000f8fe23f */
[----:B------:R-:W-:Y:S01]  /*07b0*/  IMAD.MOV.U32 R116, RZ, RZ, RZ ;  /* 0x000000ffff747224 */ /* 0x000fe200078e00ff */
[----:B------:R-:W-:Y:S01]  /*07c0*/  UIADD3 UR4, UR5, UR4, URZ ;  /* 0x0000000405047290 */ /* 0x000fe2000fffe03f */
[----:B------:R-:W-:Y:S01]  /*07d0*/  MOV R114, RZ ;  /* 0x000000ff00727202 */ /* 0x000fe20000000f00 */
[----:B------:R-:W-:Y:S01]  /*07e0*/  CS2R R18, SRZ ;  /* 0x0000000000127805 */ /* 0x000fe2000001ff00 */
[----:B------:R-:W-:Y:S01]  /*07f0*/  IMAD.MOV.U32 R112, RZ, RZ, RZ ;  /* 0x000000ffff707224 */ /* 0x000fe200078e00ff */
[----:B------:R-:W-:Y:S01]  /*0800*/  UIMAD.WIDE UR4, UR4, 0x2aaaaaab, URZ ;  /* 0x2aaaaaab040478a5 */ /* 0x000fe2000f8e023f */
[----:B------:R-:W-:Y:S01]  /*0810*/  MOV R110, RZ ;  /* 0x000000ff006e7202 */ /* 0x000fe20000000f00 */
[----:B------:R-:W-:Y:S01]  /*0820*/  CS2R R20, SRZ ;  /* 0x0000000000147805 */ /* 0x000fe2000001ff00 */
[----:B------:R-:W-:Y:S01]  /*0830*/  IMAD.MOV.U32 R108, RZ, RZ, RZ ;  /* 0x000000ffff6c7224 */ /* 0x000fe200078e00ff */
[----:B------:R-:W-:Y:S01]  /*0840*/  USHF.R.U32.HI UR4, URZ, 0x1f, UR5 ;  /* 0x0000001f3f047899 */ /* 0x000fe20008011605 */
[----:B------:R-:W-:Y:S01]  /*0850*/  MOV R106, RZ ;  /* 0x000000ff006a7202 */ /* 0x000fe20000000f00 */
[----:B------:R-:W-:Y:S01]  /*0860*/  CS2R R22, SRZ ;  /* 0x0000000000167805 */ /* 0x000fe2000001ff00 */
[----:B------:R-:W-:Y:S01]  /*0870*/  IMAD.MOV.U32 R104, RZ, RZ, RZ ;  /* 0x000000ffff687224 */ /* 0x000fe200078e00ff */
[----:B------:R-:W-:Y:S01]  /*0880*/  ULEA.HI.SX32 UR4, UR5, UR4, 0x1c ;  /* 0x0000000405047291 */ /* 0x000fe2000f8fe23f */
[----:B------:R-:W-:Y:S01]  /*0890*/  MOV R102, RZ ;  /* 0x000000ff00667202 */ /* 0x000fe20000000f00 */
[----:B------:R-:W-:Y:S01]  /*08a0*/  CS2R R24, SRZ ;  /* 0x0000000000187805 */ /* 0x000fe2000001ff00 */
[----:B------:R-:W-:Y:S01]  /*08b0*/  IMAD.MOV.U32 R100, RZ, RZ, RZ ;  /* 0x000000ffff647224 */ /* 0x000fe200078e00ff */
[----:B------:R-:W-:Y:S01]  /*08c0*/  UISETP.LT.AND UP0, UPT, UR6, UR4, UPT ;  /* 0x000000040600728c */ /* 0x000fe2000bf01270 */
[----:B------:R-:W-:Y:S01]  /*08d0*/  CS2R R98, SRZ ;  /* 0x0000000000627805 */ /* 0x000fe2000001ff00 */
[----:B------:R-:W-:Y:S01]  /*08e0*/  MOV R96, RZ ;  /* 0x000000ff00607202 */ /* 0x000fe20000000f00 */
[----:B------:R-:W-:Y:S01]  /*08f0*/  CS2R R94, SRZ ;  /* 0x00000000005e7805 */ /* 0x000fe2000001ff00 */
[----:B------:R-:W-:Y:S01]  /*0900*/  USEL UR24, UR6, UR4, UP0 ;  /* 0x0000000406187287 */ /* 0x000fe20008000000 */
[----:B------:R-:W-:Y:S01]  /*0910*/  IMAD.MOV.U32 R27, RZ, RZ, RZ ;  /* 0x000000ffff1b7224 */ /* 0x000fe200078e00ff */
[----:B------:R-:W-:Y:S01]  /*0920*/  MOV R92, RZ ;  /* 0x000000ff005c7202 */ /* 0x000fe20000000f00 */
[----:B------:R-:W-:Y:S01]  /*0930*/  CS2R R90, SRZ ;  /* 0x00000000005a7805 */ /* 0x000fe2000001ff00 */
[----:B------:R-:W-:Y:S01]  /*0940*/  UISETP.GE.AND UP0, UPT, UR24, 0x1, UPT ;  /* 0x000000011800788c */ /* 0x000fe2000bf06270 */
[----:B------:R-:W-:Y:S01]  /*0950*/  CS2R R28, SRZ ;  /* 0x00000000001c7805 */ /* 0x000fe2000001ff00 */
[----:B------:R-:W-:Y:S01]  /*0960*/  IMAD.MOV.U32 R88, RZ, RZ, RZ ;  /* 0x000000ffff587224 */ /* 0x000fe200078e00ff */
[----:B------:R-:W-:Y:S01]  /*0970*/  CS2R R86, SRZ ;  /* 0x0000000000567805 */ /* 0x000fe2000001ff00 */
[----:B------:R-:W-:Y:S01]  /*0980*/  MOV R84, RZ ;  /* 0x000000ff00547202 */ /* 0x000fe20000000f00 */
[----:B------:R-:W-:Y:S01]  /*0990*/  CS2R R82, SRZ ;  /* 0x0000000000527805 */ /* 0x000fe2000001ff00 */
[----:B------:R-:W-:Y:S01]  /*09a0*/  PLOP3.LUT P0, PT, PT, PT, UP0, 0x80, 0x0 ;  /* 0x000000000000781c */ /* 0x000fe20003f0f008 */
        /* <DEDUP_REMOVED lines=50> */
[----:B------:R-:W-:Y:S01]  /*0cd0*/  IMAD.MOV.U32 R49, RZ, RZ, RZ ;  /* 0x000000ffff317224 */ /* 0x000fe200078e00ff */
[----:B------:R-:W-:Y:S05]  /*0ce0*/  @!P0 BRA `(.L_x_1281) ;  /* 0x0001131000008947 */ /* 0x000fea0003800000 */
[----:B------:R-:W-:-:S04]  /*0cf0*/  ISETP.NE.U32.AND P4, PT, RZ, c[0x0][0x340], PT ;  /* 0x0000d000ff007a0c */ /* 0x000fc80003f85070 */
[----:B------:R-:W-:-:S13]  /*0d00*/  ISETP.NE.AND.EX P4, PT, RZ, c[0x0][0x344], PT, P4 ;  /* 0x0000d100ff007a0c */ /* 0x000fda0003f85340 */
[----:B------:R-:W-:-:S05]  /*0d10*/  @P4 IMAD.WIDE R2, R47, R26, c[0x0][0x340] ;  /* 0x0000d0002f024625 */ /* 0x000fca00078e021a */
        /* <DEDUP_REMOVED lines=9> */
[----:B------:R-:W-:Y:S01]  /*0db0*/  SHF.R.S32.HI R18, RZ, 0x1f, R47 ;  /* 0x0000001fff127819 */ /* 0x000fe2000001142f */
[----:B------:R-:W-:Y:S01]  /*0dc0*/  IMAD R0, R6, c[0x0][0x17c], R0 ;  /* 0x00005f0006007a24 */ /* 0x000fe200078e0200 */
[----:B------:R-:W-:Y:S01]  /*0dd0*/  SHF.R.S32.HI R27, RZ, 0x3, R4 ;  /* 0x00000003ff1b7819 */ /* 0x000fe20000011404 */
[----:B------:R-:W-:Y:S01]  /*0de0*/  BSSY B0, `(.L_x_1282) ;  /* 0x00000b3000007945 */ /* 0x000fe20003800000 */
[----:B------:R-:W-:-:S02]  /*0df0*/  LEA.HI R19, R128, R127, RZ, 0x4 ;  /* 0x0000007f80137211 */ /* 0x000fc400078f20ff */
[----:B------:R-:W-:Y:S02]  /*0e00*/  PLOP3.LUT P0, PT, PT, PT, UP1, 0x80, 0x0 ;  /* 0x000000000000781c */ /* 0x000fe40003f0f018 */
[----:B------:R-:W-:Y:S02]  /*0e10*/  SHF.R.S32.HI R10, RZ, 0x4, R19 ;  /* 0x00000004ff0a7819 */ /* 0x000fe40000011413 */
[----:B------:R-:W-:Y:S02]  /*0e20*/  IADD3 R30, R27, UR15, RZ ;  /* 0x0000000f1b1e7c10 */ /* 0x000fe4000fffe0ff */
[----:B------:R-:W-:Y:S02]  /*0e30*/  LEA.HI R9, R19, R10, RZ, 0x1 ;  /* 0x0000000a13097211 */ /* 0x000fe400078f08ff */
[----:B------:R-:W-:Y:S01]  /*0e40*/  SHF.R.S32.HI R11, RZ, 0x1f, R12 ;  /* 0x0000001fff0b7819 */ /* 0x000fe2000001140c */
[----:B-1----:R-:W-:Y:S01]  /*0e50*/  IMAD.WIDE.U32 R2, R6, c[0x0][0x178], RZ ;  /* 0x00005e0006027a25 */ /* 0x002fe200078e00ff */
[----:B------:R-:W-:-:S02]  /*0e60*/  LEA.HI R13, R128, R127, RZ, 0x6 ;  /* 0x0000007f800d7211 */ /* 0x000fc400078f30ff */
[----:B---3--:R-:W-:Y:S01]  /*0e70*/  SHF.R.S32.HI R24, RZ, 0x1f, R29 ;  /* 0x0000001fff187819 */ /* 0x008fe2000001141d */
[----:B------:R-:W-:Y:S01]  /*0e80*/  IMAD.IADD R3, R3, 0x1, R0 ;  /* 0x0000000103037824 */ /* 0x000fe200078e0200 */
[----:B------:R-:W-:-:S03]  /*0e90*/  LOP3.LUT R0, R4, 0xfffffff8, RZ, 0xc0, !PT ;  /* 0xfffffff804007812 */ /* 0x000fc600078ec0ff */
[----:B------:R-:W-:Y:S02]  /*0ea0*/  IMAD R5, R24, c[0x0][0x1b8], RZ ;  /* 0x00006e0018057a24 */ /* 0x000fe400078e02ff */
[----:B------:R-:W-:Y:S02]  /*0eb0*/  IMAD.IADD R26, R127, 0x1, -R0 ;  /* 0x000000017f1a7824 */ /* 0x000fe400078e0a00 */
[C---:B------:R-:W-:Y:S01]  /*0ec0*/  IMAD R0, R29.reuse, c[0x0][0x1bc], R5 ;  /* 0x00006f001d007a24 */ /* 0x040fe200078e0205 */
[----:B------:R-:W-:Y:S01]  /*0ed0*/  SEL R5, R18, RZ, !P2 ;  /* 0x000000ff12057207 */ /* 0x000fe20005000000 */
[----:B------:R-:W-:Y:S02]  /*0ee0*/  IMAD R7, R26, 0x20, R27 ;  /* 0x000000201a077824 */ /* 0x000fe400078e021b */
[----:B------:R-:W-:-:S03]  /*0ef0*/  IMAD.WIDE.U32 R2, R29, c[0x0][0x1b8], R2 ;  /* 0x00006e001d027a25 */ /* 0x000fc600078e0002 */
[----:B------:R-:W-:Y:S01]  /*0f00*/  IADD3 R7, R7, UR15, RZ ;  /* 0x0000000f07077c10 */ /* 0x000fe2000fffe0ff */
[----:B------:R-:W-:Y:S01]  /*0f10*/  IMAD.IADD R3, R3, 0x1, R0 ;  /* 0x0000000103037824 */ /* 0x000fe200078e0200 */
[----:B------:R-:W-:Y:S01]  /*0f20*/  SEL R0, R47, RZ, !P2 ;  /* 0x000000ff2f007207 */ /* 0x000fe20005000000 */
[----:B------:R-:W-:Y:S01]  /*0f30*/  IMAD R5, R5, c[0x0][0x1c0], RZ ;  /* 0x0000700005057a24 */ /* 0x000fe200078e02ff */
[----:B------:R-:W-:Y:S01]  /*0f40*/  ISETP.GE.AND P2, PT, R30, UR6, PT ;  /* 0x000000061e007c0c */ /* 0x000fe2000bf46270 */
[----:B------:R-:W-:-:S04]  /*0f50*/  @P1 IMAD.HI.U32 R6, R7, c[0x0][0x2c8], RZ ;  /* 0x0000b20007061a27 */ /* 0x000fc800078e00ff */
[C---:B------:R-:W-:Y:S01]  /*0f60*/  IMAD R8, R0.reuse, c[0x0][0x1c4], R5 ;  /* 0x0000710000087a24 */ /* 0x040fe200078e0205 */
[----:B------:R-:W-:Y:S01]  /*0f70*/  LOP3.LUT R5, R9, 0xfffffffe, RZ, 0xc0, !PT ;  /* 0xfffffffe09057812 */ /* 0x000fe200078ec0ff */
[----:B------:R-:W-:Y:S01]  /*0f80*/  IMAD.MOV.U32 R4, RZ, RZ, R7 ;  /* 0x000000ffff047224 */ /* 0x000fe200078e0007 */
[----:B------:R-:W-:Y:S01]  /*0f90*/  @P0 SHF.R.U32.HI R4, RZ, c[0x0][0x2cc], R6 ;  /* 0x0000b300ff040a19 */ /* 0x000fe20000011606 */
[----:B------:R-:W-:-:S03]  /*0fa0*/  IMAD.WIDE.U32 R2, R0, c[0x0][0x1c0], R2 ;  /* 0x0000700000027a25 */ /* 0x000fc600078e0002 */
[----:B------:R-:W-:Y:S01]  /*0fb0*/  SHF.R.S32.HI R6, RZ, 0x1f, R4 ;  /* 0x0000001fff067819 */ /* 0x000fe20000011404 */
[----:B------:R-:W-:Y:S01]  /*0fc0*/  IMAD.IADD R31, R10, 0x1, -R5 ;  /* 0x000000010a1f7824 */ /* 0x000fe200078e0a05 */
[----:B------:R-:W-:Y:S01]  /*0fd0*/  IADD3 R5, R30, 0x20, RZ ;  /* 0x000000201e057810 */ /* 0x000fe20007ffe0ff */
[----:B------:R-:W-:Y:S02]  /*0fe0*/  IMAD.IADD R3, R3, 0x1, R8 ;  /* 0x0000000103037824 */ /* 0x000fe400078e0208 */
[----:B------:R-:W-:Y:S01]  /*0ff0*/  IMAD.MOV R0, RZ, RZ, -R4 ;  /* 0x000000ffff007224 */ /* 0x000fe200078e0a04 */
[----:B------:R-:W-:Y:S01]  /*1000*/  ISETP.GE.AND P0, PT, R5, UR6, PT ;  /* 0x0000000605007c0c */ /* 0x000fe2000bf06270 */
[----:B------:R-:W-:Y:S02]  /*1010*/  IMAD.SHL.U32 R8, R27, 0x40, RZ ;  /* 0x000000401b087824 */ /* 0x000fe400078e00ff */
[----:B------:R-:W-:Y:S02]  /*1020*/  IMAD R5, R0, c[0x0][0x2c4], R7 ;  /* 0x0000b10000057a24 */ /* 0x000fe400078e0207 */
[----:B------:R-:W-:Y:S01]  /*1030*/  IMAD R6, R6, c[0x0][0x1b0], RZ ;  /* 0x00006c0006067a24 */ /* 0x000fe200078e02ff */
[----:B------:R-:W-:Y:S01]  /*1040*/  LOP3.LUT R0, R8, 0x1c0, RZ, 0xc0, !PT ;  /* 0x000001c008007812 */ /* 0x000fe200078ec0ff */
[----:B------:R-:W-:-:S02]  /*1050*/  IMAD.SHL.U32 R10, R26, 0x8, RZ ;  /* 0x000000081a0a7824 */ /* 0x000fc400078e00ff */
[C---:B------:R-:W-:Y:S01]  /*1060*/  IMAD R8, R4.reuse, c[0x0][0x1b4], R6 ;  /* 0x00006d0004087a24 */ /* 0x040fe200078e0206 */
[----:B------:R-:W-:Y:S01]  /*1070*/  SHF.R.U32.HI R6, RZ, 0x3, R0 ;  /* 0x00000003ff067819 */ /* 0x000fe20000011600 */
[----:B------:R-:W-:Y:S01]  /*1080*/  IMAD.WIDE.U32 R2, R4, c[0x0][0x1b0], R2 ;  /* 0x00006c0004027a25 */ /* 0x000fe200078e0002 */
[----:B------:R-:W-:Y:S02]  /*1090*/  LOP3.LUT R7, R0, 0x38, R10, 0xf8, !PT ;  /* 0x0000003800077812 */ /* 0x000fe400078ef80a */
[----:B------:R-:W-:Y:S01]  /*10a0*/  SHF.R.S32.HI R4, RZ, 0x1f, R5 ;  /* 0x0000001fff047819 */ /* 0x000fe20000011405 */
[----:B------:R-:W-:Y:S01]  /*10b0*/  IMAD.IADD R3, R3, 0x1, R8 ;  /* 0x0000000103037824 */ /* 0x000fe200078e0208 */
[----:B------:R-:W-:Y:S01]  /*10c0*/  IADD3 R0, P1, R12, R27, RZ ;  /* 0x0000001b0c007210 */ /* 0x000fe20007f3e0ff */
[----:B------:R-:W-:Y:S01]  /*10d0*/  IMAD.SHL.U32 R17, R26, 0x8, RZ ;  /* 0x000000081a117824 */ /* 0x000fe200078e00ff */
[----:B------:R-:W-:Y:S01]  /*10e0*/  LOP3.LUT R15, R7, R6, RZ, 0x3c, !PT ;  /* 0x00000006070f7212 */ /* 0x000fe200078e3cff */
[----:B------:R-:W-:Y:S01]  /*10f0*/  IMAD R4, R4, c[0x0][0x1a8], RZ ;  /* 0x00006a0004047a24 */ /* 0x000fe200078e02ff */
[----:B------:R-:W-:Y:S01]  /*1100*/  LEA.HI.X.SX32 R6, R27, R11, 0x1, P1 ;  /* 0x0000000b1b067211 */ /* 0x000fe200008f0eff */
[----:B------:R-:W-:Y:S01]  /*1110*/  IMAD.WIDE.U32 R2, R5, c[0x0][0x1a8], R2 ;  /* 0x00006a0005027a25 */ /* 0x000fe200078e0002 */
[----:B------:R-:W-:-:S02]  /*1120*/  IADD3 R9, R10, 0x80, RZ ;  /* 0x000000800a097810 */ /* 0x000fc40007ffe0ff */
[----:B------:R-:W-:Y:S01]  /*1130*/  SHF.R.S32.HI R11, RZ, 0x1f, R10 ;  /* 0x0000001fff0b7819 */ /* 0x000fe2000001140a */
[----:B------:R-:W-:Y:S01]  /*1140*/  IMAD R12, R5, c[0x0][0x1ac], R4 ;  /* 0x00006b00050c7a24 */ /* 0x000fe200078e0204 */
[----:B------:R-:W-:Y:S01]  /*1150*/  ISETP.GE.AND P3, PT, R9, c[0x0][0x1d4], PT ;  /* 0x0000750009007a0c */ /* 0x000fe20003f66270 */
[----:B------:R-:W-:Y:S01]  /*1160*/  IMAD R5, R6, c[0x0][0x1e0], RZ ;  /* 0x0000780006057a24 */ /* 0x000fe200078e02ff */
[----:B------:R-:W-:Y:S01]  /*1170*/  LEA R28, P1, R2, c[0x0][0x160], 0x1 ;  /* 0x00005800021c7a11 */ /* 0x000fe200078208ff */
[----:B------:R-:W-:Y:S02]  /*1180*/  IMAD R4, R6, c[0x0][0x208], RZ ;  /* 0x0000820006047a24 */ /* 0x000fe400078e02ff */
[C---:B------:R-:W-:Y:S01]  /*1190*/  IMAD R14, R0.reuse, c[0x0][0x1e4], R5 ;  /* 0x00007900000e7a24 */ /* 0x040fe200078e0205 */
[----:B------:R-:W-:Y:S01]  /*11a0*/  IADD3 R5, R17, 0x80, RZ ;  /* 0x0000008011057810 */ /* 0x000fe20007ffe0ff */
[C---:B------:R-:W-:Y:S02]  /*11b0*/  IMAD R16, R0.reuse, c[0x0][0x20c], R4 ;  /* 0x0000830000107a24 */ /* 0x040fe400078e0204 */
[----:B------:R-:W-:Y:S01]  /*11c0*/  IMAD.WIDE.U32 R8, R0, c[0x0][0x1e0], R10 ;  /* 0x0000780000087a25 */ /* 0x000fe200078e000a */
[----:B------:R-:W-:-:S03]  /*11d0*/  ISETP.GE.AND P6, PT, R5, c[0x0][0x198], PT ;  /* 0x0000660005007a0c */ /* 0x000fc60003fc6270 */
[----:B------:R-:W-:Y:S01]  /*11e0*/  IMAD.WIDE.U32 R6, R0, c[0x0][0x208], R10 ;  /* 0x0000820000067a25 */ /* 0x000fe200078e000a */
[----:B------:R-:W-:-:S03]  /*11f0*/  LOP3.LUT R0, R19, 0xfffffff0, RZ, 0xc0, !PT ;  /* 0xfffffff013007812 */ /* 0x000fc600078ec0ff */
[----:B------:R-:W-:Y:S02]  /*1200*/  IMAD.IADD R3, R3, 0x1, R12 ;  /* 0x0000000103037824 */ /* 0x000fe400078e020c */
[----:B------:R-:W-:Y:S01]  /*1210*/  IMAD.SHL.U32 R4, R13, 0x8, RZ ;  /* 0x000000080d047824 */ /* 0x000fe200078e00ff */
[----:B------:R-:W-:Y:S01]  /*1220*/  IADD3 R13, R17, 0xc0, RZ ;  /* 0x000000c0110d7810 */ /* 0x000fe20007ffe0ff */
[----:B------:R-:W-:Y:S01]  /*1230*/  IMAD.IADD R0, R127, 0x1, -R0 ;  /* 0x000000017f007824 */ /* 0x000fe200078e0a00 */
[----:B------:R-:W-:Y:S01]  /*1240*/  LEA.HI.X R25, R2, c[0x0][0x164], R3, 0x1, P1 ;  /* 0x0000590002197a11 */ /* 0x000fe200008f0c03 */
[----:B------:R-:W-:Y:S01]  /*1250*/  IMAD.IADD R9, R9, 0x1, R14 ;  /* 0x0000000109097824 */ /* 0x000fe200078e020e */
[----:B------:R-:W-:Y:S01]  /*1260*/  @!P2 SHF.R.S32.HI R3, RZ, 0x1f, R5 ;  /* 0x0000001fff03a819 */ /* 0x000fe20000011405 */
[----:B------:R-:W1:Y:S01]  /*1270*/  SHFL.IDX PT, R2, R28, RZ, 0x181f ;  /* 0x00181fff1c027589 */ /* 0x000e6200000e0000 */
[----:B------:R-:W-:Y:S01]  /*1280*/  LOP3.LUT R251, R15, 0xfffffe00, R4, 0xf8, !PT ;  /* 0xfffffe000ffb7812 */ /* 0x000fe200078ef804 */
[----:B------:R-:W-:Y:S01]  /*1290*/  IMAD.IADD R7, R7, 0x1, R16 ;  /* 0x0000000107077824 */ /* 0x000fe200078e0210 */
[----:B------:R-:W-:Y:S01]  /*12a0*/  SHF.R.S32.HI R4, RZ, 0x1f, R0 ;  /* 0x0000001fff047819 */ /* 0x000fe20000011400 */
[----:B------:R-:W-:Y:S01]  /*12b0*/  IMAD R22, R24, c[0x0][0x1e8], RZ ;  /* 0x00007a0018167a24 */ /* 0x000fe200078e02ff */
[----:B------:R-:W-:Y:S01]  /*12c0*/  @!P2 LEA.HI R15, R3, R5, RZ, 0x3 ;  /* 0x00000005030fa211 */ /* 0x000fe200078f18ff */
[----:B------:R-:W-:Y:S01]  /*12d0*/  @!P2 IMAD.SHL.U32 R16, R251, 0x2, RZ ;  /* 0x00000002fb10a824 */ /* 0x000fe200078e00ff */
[----:B------:R-:W3:Y:S01]  /*12e0*/  SHFL.IDX PT, R3, R25, RZ, 0x181f ;  /* 0x00181fff19037589 */ /* 0x000ee200000e0000 */
[----:B------:R-:W-:Y:S01]  /*12f0*/  LEA.HI R23, R4, R0, RZ, 0x3 ;  /* 0x0000000004177211 */ /* 0x000fe200078f18ff */
[----:B------:R-:W-:Y:S01]  /*1300*/  IMAD R24, R24, c[0x0][0x210], RZ ;  /* 0x0000840018187a24 */ /* 0x000fe200078e02ff */
[----:B------:R-:W-:Y:S01]  /*1310*/  @!P2 SHF.R.S32.HI R12, RZ, 0x1f, R13 ;  /* 0x0000001fff0ca819 */ /* 0x000fe2000001140d */
[----:B------:R-:W-:Y:S01]  /*1320*/  IMAD R22, R29, c[0x0][0x1ec], R22 ;  /* 0x00007b001d167a24 */ /* 0x000fe200078e0216 */
[----:B------:R-:W-:Y:S01]  /*1330*/  LOP3.LUT R4, R23, 0xfffffff8, RZ, 0xc0, !PT ;  /* 0xfffffff817047812 */ /* 0x000fe200078ec0ff */
[----:B------:R-:W-:Y:S01]  /*1340*/  IMAD.WIDE.U32 R8, R29, c[0x0][0x1e8], R8 ;  /* 0x00007a001d087a25 */ /* 0x000fe200078e0008 */
[----:B------:R-:W-:-:S02]  /*1350*/  ISETP.GE.AND P1, PT, R13, c[0x0][0x198], PT ;  /* 0x000066000d007a0c */ /* 0x000fc40003f26270 */
[----:B------:R-:W-:Y:S01]  /*1360*/  @!P2 LEA.HI R13, R12, R13, RZ, 0x3 ;  /* 0x0000000d0c0da211 */ /* 0x000fe200078f18ff */
[----:B------:R-:W-:Y:S01]  /*1370*/  IMAD.IADD R19, R0, 0x1, -R4 ;  /* 0x0000000100137824 */ /* 0x000fe200078e0a04 */
[----:B------:R-:W-:Y:S01]  /*1380*/  @!P2 LOP3.LUT R12, R15, 0xfffffff8, RZ, 0xc0, !PT ;  /* 0xfffffff80f0ca812 */ /* 0x000fe200078ec0ff */
[C---:B------:R-:W-:Y:S02]  /*1390*/  IMAD R24, R29.reuse, c[0x0][0x214], R24 ;  /* 0x000085001d187a24 */ /* 0x040fe400078e0218 */
[----:B------:R-:W-:-:S04]  /*13a0*/  IMAD.WIDE.U32 R6, R29, c[0x0][0x210], R6 ;  /* 0x000084001d067a25 */ /* 0x000fc800078e0006 */
[----:B------:R-:W-:Y:S02]  /*13b0*/  IMAD.IADD R9, R9, 0x1, R22 ;  /* 0x0000000109097824 */ /* 0x000fe400078e0216 */
[--C-:B--2---:R-:W-:Y:S01]  /*13c0*/  @P4 IMAD.MOV.U32 R4, RZ, RZ, R20.reuse ;  /* 0x000000ffff044224 */ /* 0x104fe200078e0014 */
[----:B------:R-:W-:Y:S01]  /*13d0*/  @P4 SHF.R.S32.HI R5, RZ, 0x1f, R20 ;  /* 0x0000001fff054819 */ /* 0x000fe20000011414 */
[----:B------:R-:W-:Y:S02]  /*13e0*/  @!P4 IMAD.MOV.U32 R4, RZ, RZ, R47 ;  /* 0x000000ffff04c224 */ /* 0x000fe400078e002f */
[----:B------:R-:W-:Y:S01]  /*13f0*/  @!P4 IMAD.MOV.U32 R5, RZ, RZ, R18 ;  /* 0x000000ffff05c224 */ /* 0x000fe200078e0012 */
[----:B------:R-:W-:Y:S02]  /*1400*/  IADD3 R18, R10, 0x40, RZ ;  /* 0x000000400a127810 */ /* 0x000fe40007ffe0ff */
[----:B------:R-:W-:Y:S02]  /*1410*/  SEL R21, R4, RZ, !P5 ;  /* 0x000000ff04157207 */ /* 0x000fe40006800000 */
[----:B------:R-:W-:-:S02]  /*1420*/  @!P2 SHF.R.S32.HI R0, RZ, 0x1f, R18 ;  /* 0x0000001fff00a819 */ /* 0x000fc40000011412 */
[----:B-1----:R-:W-:Y:S01]  /*1430*/  @!P2 LEA R4, P4, R17, R2, 0x1 ;  /* 0x000000021104a211 */ /* 0x002fe200078808ff */
[----:B------:R-:W-:Y:S01]  /*1440*/  IMAD.WIDE.U32 R34, R21, c[0x0][0x1f0], R8 ;  /* 0x00007c0015227a25 */ /* 0x000fe200078e0008 */
[----:B------:R-:W-:Y:S02]  /*1450*/  SEL R20, R5, RZ, !P5 ;  /* 0x000000ff05147207 */ /* 0x000fe40006800000 */
[----:B------:R-:W-:Y:S02]  /*1460*/  @!P2 LEA.HI R0, R0, R18, RZ, 0x3 ;  /* 0x000000120000a211 */ /* 0x000fe400078f18ff */
[C---:B---3--:R-:W-:Y:S01]  /*1470*/  @!P2 LEA.HI.X R5, R17.reuse, R3, R11, 0x1, P4 ;  /* 0x000000031105a211 */ /* 0x048fe200020f0c0b */
[----:B------:R1:W-:Y:S01]  /*1480*/  STL.64 [R1+0x40], R34 ;  /* 0x0000402201007387 */ /* 0x0003e20000100a00 */
[----:B------:R-:W-:Y:S02]  /*1490*/  ISETP.GE.AND P4, PT, R17, c[0x0][0x198], PT ;  /* 0x0000660011007a0c */ /* 0x000fe40003f86270 */
[----:B------:R-:W-:-:S02]  /*14a0*/  @!P2 LOP3.LUT R14, R0, 0xfffffff8, RZ, 0xc0, !PT ;  /* 0xfffffff8000ea812 */ /* 0x000fc400078ec0ff */
[----:B------:R-:W-:Y:S01]  /*14b0*/  @!P2 LOP3.LUT R0, R13, 0xfffffff8, RZ, 0xc0, !PT ;  /* 0xfffffff80d00a812 */ /* 0x000fe200078ec0ff */
[--C-:B------:R-:W-:Y:S01]  /*14c0*/  @!P2 IMAD.WIDE R12, R12, 0x2, R2.reuse ;  /* 0x000000020c0ca825 */ /* 0x100fe200078e0202 */
[----:B------:R-:W-:Y:S02]  /*14d0*/  ISETP.GE.AND P5, PT, R17, c[0x0][0x198], PT ;  /* 0x0000660011007a0c */ /* 0x000fe40003fa6270 */
[----:B------:R-:W-:Y:S01]  /*14e0*/  ISETP.GE.AND P5, PT, R18, c[0x0][0x198], PT ;  /* 0x0000660012007a0c */ /* 0x000fe20003fa6270 */
[----:B------:R-:W-:-:S03]  /*14f0*/  @!P2 IMAD.WIDE R14, R14, 0x2, R2 ;  /* 0x000000020e0ea825 */ /* 0x000fc600078e0202 */
[----:B------:R-:W-:Y:S01]  /*1500*/  P2R R29, PR, RZ, 0x20 ;  /* 0x00000020ff1d7803 */ /* 0x000fe20000000000 */
[----:B------:R-:W-:Y:S01]  /*1510*/  @!P2 IMAD.WIDE R2, R0, 0x2, R2 ;  /* 0x000000020002a825 */ /* 0x000fe200078e0202 */
[----:B------:R-:W-:Y:S01]  /*1520*/  @!PT LDS RZ, [RZ] ;  /* 0x00000000fffff984 */ /* 0x000fe20000000800 */
[----:B------:R2:W-:Y:S01]  /*1530*/  @!P2 LDGSTS.E.BYPASS.LTC128B.128 [R16+0x18100], [R4.64], !P4 ;  /* 0x181000000410afae */ /* 0x0005e2000e101d5e */
[----:B------:R-:W-:Y:S02]  /*1540*/  ISETP.GE.AND P4, PT, R18, c[0x0][0x1d4], PT ;  /* 0x0000750012007a0c */ /* 0x000fe40003f86270 */
[----:B------:R-:W-:-:S04]  /*1550*/  IMAD.SHL.U32 R0, R19, 0x40, RZ ;  /* 0x0000004013007824 */ /* 0x000fc800078e00ff */
[----:B------:R3:W-:Y:S01]  /*1560*/  @!P2 LDGSTS.E.BYPASS.LTC128B.128 [R16+0x1c100], [R14.64], !P5 ;  /* 0x1c1000000e10afae */ /* 0x0007e2000e901d5e */
[----:B------:R-:W-:Y:S02]  /*1570*/  LOP3.LUT R0, R0, 0x1c0, RZ, 0xc0, !PT ;  /* 0x000001c000007812 */ /* 0x000fe400078ec0ff */
[----:B------:R-:W-:Y:S01]  /*1580*/  ISETP.GE.AND P5, PT, R10, c[0x0][0x1d4], PT ;  /* 0x000075000a007a0c */ /* 0x000fe20003fa6270 */
[----:B------:R4:W-:Y:S04]  /*1590*/  @!P2 LDGSTS.E.BYPASS.LTC128B.128 [R16+0x20100], [R12.64], !P6 ;  /* 0x201000000c10afae */ /* 0x0009e8000f101d5e */
[----:B------:R5:W-:Y:S01]  /*15a0*/  @!P2 LDGSTS.E.BYPASS.LTC128B.128 [R16+0x24100], [R2.64], !P1 ;  /* 0x241000000210afae */ /* 0x000be2000c901d5e */
[----:B------:R-:W-:Y:S01]  /*15b0*/  LOP3.LUT P2, RZ, R19, 0x2, RZ, 0xc0, !PT ;  /* 0x0000000213ff7812 */ /* 0x000fe2000784c0ff */
[----:B--2---:R-:W-:-:S02]  /*15c0*/  IMAD.SHL.U32 R4, R31, 0x8, RZ ;  /* 0x000000081f047824 */ /* 0x004fc400078e00ff */
[----:B------:R-:W-:Y:S02]  /*15d0*/  IMAD.IADD R5, R7, 0x1, R24 ;  /* 0x0000000107057824 */ /* 0x000fe400078e0218 */
[----:B------:R1:W2:Y:S01]  /*15e0*/  SHFL.IDX PT, R7, R25, 0x1, 0x181f ;  /* 0x00381f0019077f89 */ /* 0x0002a200000e0000 */
[----:B------:R-:W-:Y:S02]  /*15f0*/  LOP3.LUT R4, R0, 0x8, R4, 0xf8, !PT ;  /* 0x0000000800047812 */ /* 0x000fe400078ef804 */
[----:B------:R-:W-:Y:S01]  /*1600*/  SHF.R.U32.HI R0, RZ, 0x3, R0 ;  /* 0x00000003ff007819 */ /* 0x000fe20000011600 */
[----:B---3--:R-:W-:-:S03]  /*1610*/  IMAD.MOV.U32 R15, RZ, RZ, 0x20 ;  /* 0x00000020ff0f7424 */ /* 0x008fc600078e00ff */
[----:B------:R-:W-:Y:S01]  /*1620*/  LOP3.LUT R14, R4, R0, RZ, 0x3c, !PT ;  /* 0x00000000040e7212 */ /* 0x000fe200078e3cff */
[C---:B------:R-:W-:Y:S02]  /*1630*/  IMAD R0, R20.reuse, c[0x0][0x218], RZ ;  /* 0x0000860014007a24 */ /* 0x040fe400078e02ff */
[----:B------:R-:W-:Y:S02]  /*1640*/  IMAD.MOV.U32 R4, RZ, RZ, R6 ;  /* 0x000000ffff047224 */ /* 0x000fe400078e0006 */
[----:B-----5:R-:W-:Y:S01]  /*1650*/  IMAD R2, R20, c[0x0][0x1f0], RZ ;  /* 0x00007c0014027a24 */ /* 0x020fe200078e02ff */
[----:B------:R1:W3:Y:S01]  /*1660*/  SHFL.IDX PT, R6, R28, 0x1, 0x181f ;  /* 0x00381f001c067f89 */ /* 0x0002e200000e0000 */
[C---:B----4-:R-:W-:Y:S01]  /*1670*/  IMAD R12, R21.reuse, c[0x0][0x21c], R0 ;  /* 0x00008700150c7a24 */ /* 0x050fe200078e0200 */
[----:B------:R-:W-:Y:S01]  /*1680*/  IADD3 R0, R10, 0xc0, RZ ;  /* 0x000000c00a007810 */ /* 0x000fe20007ffe0ff */
[C---:B------:R-:W-:Y:S02]  /*1690*/  IMAD R13, R21.reuse, c[0x0][0x1f4], R2 ;  /* 0x00007d00150d7a24 */ /* 0x040fe400078e0202 */
[----:B------:R-:W-:-:S04]  /*16a0*/  IMAD.WIDE.U32 R32, R21, c[0x0][0x218], R4 ;  /* 0x0000860015207a25 */ /* 0x000fc800078e0004 */
[----:B------:R-:W-:Y:S01]  /*16b0*/  IMAD.IADD R39, R35, 0x1, R13 ;  /* 0x0000000123277824 */ /* 0x000fe200078e020d */
[----:B------:R1:W-:Y:S01]  /*16c0*/  STL.64 [R1+0x50], R32 ;  /* 0x0000502001007387 */ /* 0x0003e20000100a00 */
[----:B------:R-:W-:Y:S02]  /*16d0*/  IMAD.IADD R37, R33, 0x1, R12 ;  /* 0x0000000121257824 */ /* 0x000fe400078e020c */
[----:B------:R-:W-:Y:S01]  /*16e0*/  IMAD.MOV.U32 R3, RZ, RZ, 0x10 ;  /* 0x00000010ff037424 */ /* 0x000fe200078e00ff */
[----:B------:R1:W-:Y:S01]  /*16f0*/  STL [R1+0x3c], R39 ;  /* 0x00003c2701007387 */ /* 0x0003e20000100800 */
[----:B------:R-:W-:-:S03]  /*1700*/  IMAD.SHL.U32 R4, R23, 0x40, RZ ;  /* 0x0000004017047824 */ /* 0x000fc600078e00ff */
[----:B------:R1:W-:Y:S01]  /*1710*/  STL [R1+0x4c], R37 ;  /* 0x00004c2501007387 */ /* 0x0003e20000100800 */
[----:B------:R-:W-:Y:S02]  /*1720*/  SEL R3, R3, 0xfffffff0, !P2 ;  /* 0xfffffff003037807 */ /* 0x000fe40005000000 */
[----:B------:R-:W-:Y:S02]  /*1730*/  LOP3.LUT P2, RZ, R19, 0x4, RZ, 0xc0, !PT ;  /* 0x0000000413ff7812 */ /* 0x000fe4000784c0ff */
[----:B------:R-:W-:Y:S02]  /*1740*/  LOP3.LUT R4, R14, 0xfffffe00, R4, 0xf8, !PT ;  /* 0xfffffe000e047812 */ /* 0x000fe400078ef804 */
[----:B------:R-:W-:Y:S02]  /*1750*/  SEL R2, R15, 0xffffffe0, !P2 ;  /* 0xffffffe00f027807 */ /* 0x000fe40005000000 */
[----:B------:R-:W-:Y:S01]  /*1760*/  ISETP.GE.AND P2, PT, R0, c[0x0][0x1d4], PT ;  /* 0x0000750000007a0c */ /* 0x000fe20003f46270 */
[----:B------:R-:W-:Y:S07]  /*1770*/  @P0 BRA `(.L_x_1283) ;  /* 0x0000019000000947 */ /* 0x000fee0003800000 */
[C---:B--23--:R-:W-:Y:S02]  /*1780*/  IADD3 R5, R17.reuse, 0x80, RZ ;  /* 0x0000008011057810 */ /* 0x04cfe40007ffe0ff */
[----:B------:R-:W-:-:S02]  /*1790*/  IADD3 R13, R17, 0xc0, RZ ;  /* 0x000000c0110d7810 */ /* 0x000fc40007ffe0ff */
[C---:B------:R-:W-:Y:S02]  /*17a0*/  LEA R8, P0, R17.reuse, R6, 0x1 ;  /* 0x0000000611087211 */ /* 0x040fe400078008ff */
[----:B------:R-:W-:Y:S02]  /*17b0*/  SHF.R.S32.HI R0, RZ, 0x1f, R18 ;  /* 0x0000001fff007819 */ /* 0x000fe40000011412 */
[----:B------:R-:W-:Y:S02]  /*17c0*/  SHF.R.S32.HI R14, RZ, 0x1f, R5 ;  /* 0x0000001fff0e7819 */ /* 0x000fe40000011405 */
[----:B------:R-:W-:Y:S02]  /*17d0*/  SHF.R.S32.HI R15, RZ, 0x1f, R13 ;  /* 0x0000001fff0f7819 */ /* 0x000fe4000001140d */
[----:B------:R-:W-:Y:S02]  /*17e0*/  P2R R19, PR, RZ, 0x4 ;  /* 0x00000004ff137803 */ /* 0x000fe40000000000 */
[----:B------:R-:W-:-:S02]  /*17f0*/  LEA.HI.X R9, R17, R7, R11, 0x1, P0 ;  /* 0x0000000711097211 */ /* 0x000fc400000f0c0b */
[----:B------:R-:W-:Y:S02]  /*1800*/  LEA.HI R12, R0, R18, RZ, 0x3 ;  /* 0x00000012000c7211 */ /* 0x000fe400078f18ff */
[----:B------:R-:W-:Y:S02]  /*1810*/  ISETP.GE.AND P2, PT, R17, c[0x0][0x198], PT ;  /* 0x0000660011007a0c */ /* 0x000fe40003f46270 */
[----:B------:R-:W-:Y:S02]  /*1820*/  ISETP.NE.AND P0, PT, R29, RZ, PT ;  /* 0x000000ff1d00720c */ /* 0x000fe40003f05270 */
[----:B------:R-:W-:Y:S02]  /*1830*/  LEA.HI R5, R14, R5, RZ, 0x3 ;  /* 0x000000050e057211 */ /* 0x000fe400078f18ff */
[----:B------:R-:W-:Y:S02]  /*1840*/  LEA.HI R0, R15, R13, RZ, 0x3 ;  /* 0x0000000d0f007211 */ /* 0x000fe400078f18ff */
[----:B------:R-:W-:-:S02]  /*1850*/  LOP3.LUT R12, R12, 0xfffffff8, RZ, 0xc0, !PT ;  /* 0xfffffff80c0c7812 */ /* 0x000fc400078ec0ff */
[----:B------:R-:W-:Y:S02]  /*1860*/  LOP3.LUT R5, R5, 0xfffffff8, RZ, 0xc0, !PT ;  /* 0xfffffff805057812 */ /* 0x000fe400078ec0ff */
[----:B------:R-:W-:Y:S01]  /*1870*/  LOP3.LUT R16, R0, 0xfffffff8, RZ, 0xc0, !PT ;  /* 0xfffffff800107812 */ /* 0x000fe200078ec0ff */
[----:B------:R-:W-:Y:S02]  /*1880*/  IMAD.SHL.U32 R0, R251, 0x2, RZ ;  /* 0x00000002fb007824 */ /* 0x000fe400078e00ff */
[----:B------:R-:W-:-:S03]  /*1890*/  IMAD.WIDE R14, R12, 0x2, R6 ;  /* 0x000000020c0e7825 */ /* 0x000fc600078e0206 */
[----:B------:R2:W-:Y:S01]  /*18a0*/  LDGSTS.E.BYPASS.LTC128B.128 [R0+0x19100], [R8.64], !P2 ;  /* 0x1910000008007fae */ /* 0x0005e2000d101d5e */
[--C-:B------:R-:W-:Y:S01]  /*18b0*/  IMAD.WIDE R12, R5, 0x2, R6.reuse ;  /* 0x00000002050c7825 */ /* 0x100fe200078e0206 */
[----:B------:R-:W-:Y:S02]  /*18c0*/  ISETP.NE.AND P2, PT, R19, RZ, PT ;  /* 0x000000ff1300720c */ /* 0x000fe40003f45270 */
[----:B------:R2:W-:Y:S01]  /*18d0*/  LDGSTS.E.BYPASS.LTC128B.128 [R0+0x1d100], [R14.64], !P0 ;  /* 0x1d1000000e007fae */ /* 0x0005e2000c101d5e */
[----:B------:R-:W-:-:S03]  /*18e0*/  IMAD.WIDE R6, R16, 0x2, R6 ;  /* 0x0000000210067825 */ /* 0x000fc600078e0206 */
[----:B------:R2:W-:Y:S04]  /*18f0*/  LDGSTS.E.BYPASS.LTC128B.128 [R0+0x21100], [R12.64], !P6 ;  /* 0x211000000c007fae */ /* 0x0005e8000f101d5e */
[----:B------:R2:W-:Y:S03]  /*1900*/  LDGSTS.E.BYPASS.LTC128B.128 [R0+0x25100], [R6.64], !P1 ;  /* 0x2510000006007fae */ /* 0x0005e6000c901d5e */
.L_x_1283:
[----:B--23--:R-:W-:Y:S05]  /*1910*/  BSYNC B0 ;  /* 0x0000000000007941 */ /* 0x00cfea0003800000 */
.L_x_1282:
[----:B------:R-:W-:Y:S01]  /*1920*/  IADD3 R0, R30, 0x40, RZ ;  /* 0x000000401e007810 */ /* 0x000fe20007ffe0ff */
[----:B------:R2:W3:Y:S01]  /*1930*/  SHFL.IDX PT, R7, R25, 0x2, 0x181f ;  /* 0x00581f0019077f89 */ /* 0x0004e200000e0000 */
[----:B------:R-:W-:Y:S02]  /*1940*/  BSSY B0, `(.L_x_1284) ;  /* 0x000001e000007945 */ /* 0x000fe40003800000 */
[----:B------:R-:W-:Y:S01]  /*1950*/  ISETP.GE.AND P0, PT, R0, UR6, PT ;  /* 0x0000000600007c0c */ /* 0x000fe2000bf06270 */
[----:B------:R2:W4:-:S12]  /*1960*/  SHFL.IDX PT, R6, R28, 0x2, 0x181f ;  /* 0x00581f001c067f89 */ /* 0x00051800000e0000 */
[----:B------:R-:W-:Y:S05]  /*1970*/  @P0 BRA `(.L_x_1285) ;  /* 0x000001a000000947 */ /* 0x000fea0003800000 */
[C---:B------:R-:W-:Y:S02]  /*1980*/  IADD3 R5, R17.reuse, 0x80, RZ ;  /* 0x0000008011057810 */ /* 0x040fe40007ffe0ff */
[C---:B------:R-:W-:Y:S02]  /*1990*/  IADD3 R13, R17.reuse, 0xc0, RZ ;  /* 0x000000c0110d7810 */ /* 0x040fe40007ffe0ff */
[----:B----4-:R-:W-:Y:S02]  /*19a0*/  LEA R8, P0, R17, R6, 0x1 ;  /* 0x0000000611087211 */ /* 0x010fe400078008ff */
[----:B------:R-:W-:Y:S02]  /*19b0*/  SHF.R.S32.HI R0, RZ, 0x1f, R18 ;  /* 0x0000001fff007819 */ /* 0x000fe40000011412 */
[----:B------:R-:W-:Y:S02]  /*19c0*/  SHF.R.S32.HI R14, RZ, 0x1f, R5 ;  /* 0x0000001fff0e7819 */ /* 0x000fe40000011405 */
[----:B------:R-:W-:-:S02]  /*19d0*/  SHF.R.S32.HI R15, RZ, 0x1f, R13 ;  /* 0x0000001fff0f7819 */ /* 0x000fc4000001140d */
[----:B------:R-:W-:Y:S02]  /*19e0*/  P2R R19, PR, RZ, 0x4 ;  /* 0x00000004ff137803 */ /* 0x000fe40000000000 */
[C---:B---3--:R-:W-:Y:S02]  /*19f0*/  LEA.HI.X R9, R17.reuse, R7, R11, 0x1, P0 ;  /* 0x0000000711097211 */ /* 0x048fe400000f0c0b */
[----:B------:R-:W-:Y:S02]  /*1a00*/  LEA.HI R12, R0, R18, RZ, 0x3 ;  /* 0x00000012000c7211 */ /* 0x000fe400078f18ff */
[----:B------:R-:W-:Y:S02]  /*1a10*/  ISETP.GE.AND P2, PT, R17, c[0x0][0x198], PT ;  /* 0x0000660011007a0c */ /* 0x000fe40003f46270 */
[----:B------:R-:W-:Y:S02]  /*1a20*/  ISETP.NE.AND P0, PT, R29, RZ, PT ;  /* 0x000000ff1d00720c */ /* 0x000fe40003f05270 */
[----:B------:R-:W-:-:S02]  /*1a30*/  LEA.HI R5, R14, R5, RZ, 0x3 ;  /* 0x000000050e057211 */ /* 0x000fc400078f18ff */
[----:B------:R-:W-:Y:S02]  /*1a40*/  LEA.HI R0, R15, R13, RZ, 0x3 ;  /* 0x0000000d0f007211 */ /* 0x000fe400078f18ff */
[----:B------:R-:W-:Y:S02]  /*1a50*/  LOP3.LUT R12, R12, 0xfffffff8, RZ, 0xc0, !PT ;  /* 0xfffffff80c0c7812 */ /* 0x000fe400078ec0ff */
[----:B------:R-:W-:Y:S02]  /*1a60*/  LOP3.LUT R5, R5, 0xfffffff8, RZ, 0xc0, !PT ;  /* 0xfffffff805057812 */ /* 0x000fe400078ec0ff */
[----:B------:R-:W-:Y:S01]  /*1a70*/  LOP3.LUT R16, R0, 0xfffffff8, RZ, 0xc0, !PT ;  /* 0xfffffff800107812 */ /* 0x000fe200078ec0ff */
[----:B------:R-:W-:Y:S02]  /*1a80*/  IMAD.SHL.U32 R0, R251, 0x2, RZ ;  /* 0x00000002fb007824 */ /* 0x000fe400078e00ff */
[----:B------:R-:W-:-:S03]  /*1a90*/  IMAD.WIDE R14, R12, 0x2, R6 ;  /* 0x000000020c0e7825 */ /* 0x000fc600078e0206 */
[----:B------:R-:W-:Y:S01]  /*1aa0*/  @!PT LDS RZ, [RZ] ;  /* 0x00000000fffff984 */ /* 0x000fe20000000800 */
[----:B------:R3:W-:Y:S01]  /*1ab0*/  LDGSTS.E.BYPASS.LTC128B.128 [R0+0x1a100], [R8.64], !P2 ;  /* 0x1a10000008007fae */ /* 0x0007e2000d101d5e */
[--C-:B------:R-:W-:Y:S01]  /*1ac0*/  IMAD.WIDE R12, R5, 0x2, R6.reuse ;  /* 0x00000002050c7825 */ /* 0x100fe200078e0206 */
[----:B------:R-:W-:Y:S02]  /*1ad0*/  ISETP.NE.AND P2, PT, R19, RZ, PT ;  /* 0x000000ff1300720c */ /* 0x000fe40003f45270 */
[----:B------:R3:W-:Y:S01]  /*1ae0*/  LDGSTS.E.BYPASS.LTC128B.128 [R0+0x1e100], [R14.64], !P0 ;  /* 0x1e1000000e007fae */ /* 0x0007e2000c101d5e */
[----:B------:R-:W-:-:S03]  /*1af0*/  IMAD.WIDE R6, R16, 0x2, R6 ;  /* 0x0000000210067825 */ /* 0x000fc600078e0206 */
[----:B------:R3:W-:Y:S04]  /*1b00*/  LDGSTS.E.BYPASS.LTC128B.128 [R0+0x22100], [R12.64], !P6 ;  /* 0x221000000c007fae */ /* 0x0007e8000f101d5e */
[----:B------:R3:W-:Y:S03]  /*1b10*/  LDGSTS.E.BYPASS.LTC128B.128 [R0+0x26100], [R6.64], !P1 ;  /* 0x2610000006007fae */ /* 0x0007e6000c901d5e */
.L_x_1285:
[----:B------:R-:W-:Y:S05]  /*1b20*/  BSYNC B0 ;  /* 0x0000000000007941 */ /* 0x000fea0003800000 */
.L_x_1284:
[----:B---3--:R-:W-:Y:S01]  /*1b30*/  IADD3 R0, R30, 0x60, RZ ;  /* 0x000000601e007810 */ /* 0x008fe20007ffe0ff */
[----:B------:R-:W-:Y:S01]  /*1b40*/  UMOV UR16, 0x60 ;  /* 0x0000006000107882 */ /* 0x000fe20000000000 */
[----:B------:R3:W1:Y:S01]  /*1b50*/  SHFL.IDX PT, R7, R25, 0x3, 0x181f ;  /* 0x00781f0019077f89 */ /* 0x00066200000e0000 */
[----:B------:R-:W-:Y:S01]  /*1b60*/  ULDC.64 UR4, c[0x0][0x1e0] ;  /* 0x0000780000047ab9 */ /* 0x000fe20000000a00 */
[----:B------:R-:W-:Y:S01]  /*1b70*/  ISETP.GE.AND P0, PT, R0, UR6, PT ;  /* 0x0000000600007c0c */ /* 0x000fe2000bf06270 */
[----:B------:R-:W-:Y:S01]  /*1b80*/  UIMAD.WIDE.U32 UR18, UR16, UR4, URZ ;  /* 0x00000004101272a5 */ /* 0x000fe2000f8e003f */
[----:B----4-:R3:W4:Y:S01]  /*1b90*/  SHFL.IDX PT, R6, R28, 0x3, 0x181f ;  /* 0x00781f001c067f89 */ /* 0x01072200000e0000 */
[----:B------:R-:W-:Y:S01]  /*1ba0*/  UIMAD UR5, UR16, UR5, URZ ;  /* 0x00000005100572a4 */ /* 0x000fe2000f8e023f */
[----:B------:R-:W-:Y:S03]  /*1bb0*/  BSSY B0, `(.L_x_1286) ;  /* 0x000001d000007945 */ /* 0x000fe60003800000 */
[----:B------:R-:W-:-:S06]  /*1bc0*/  UIADD3 UR17, UR19, UR5, URZ ;  /* 0x0000000513117290 */ /* 0x000fcc000fffe03f */
[----:B------:R-:W-:Y:S05]  /*1bd0*/  @P0 BRA `(.L_x_1287) ;  /* 0x000001a000000947 */ /* 0x000fea0003800000 */
[----:B------:R-:W-:Y:S01]  /*1be0*/  P2R R0, PR, RZ, 0x4 ;  /* 0x00000004ff007803 */ /* 0x000fe20000000000 */
[----:B------:R-:W-:Y:S01]  /*1bf0*/  IMAD.SHL.U32 R12, R251, 0x2, RZ ;  /* 0x00000002fb0c7824 */ /* 0x000fe200078e00ff */
[C---:B------:R-:W-:Y:S02]  /*1c00*/  ISETP.GE.AND P2, PT, R17.reuse, c[0x0][0x198], PT ;  /* 0x0000660011007a0c */ /* 0x040fe40003f46270 */
[C---:B----4-:R-:W-:Y:S02]  /*1c10*/  LEA R8, P0, R17.reuse, R6, 0x1 ;  /* 0x0000000611087211 */ /* 0x050fe400078008ff */
[C---:B------:R-:W-:Y:S02]  /*1c20*/  IADD3 R5, R17.reuse, 0xc0, RZ ;  /* 0x000000c011057810 */ /* 0x040fe40007ffe0ff */
[----:B-1----:R-:W-:Y:S02]  /*1c30*/  LEA.HI.X R9, R17, R7, R11, 0x1, P0 ;  /* 0x0000000711097211 */ /* 0x002fe400000f0c0b */
[----:B------:R-:W-:-:S02]  /*1c40*/  SHF.R.S32.HI R10, RZ, 0x1f, R5 ;  /* 0x0000001fff0a7819 */ /* 0x000fc40000011405 */
[----:B------:R-:W-:Y:S02]  /*1c50*/  ISETP.NE.AND P0, PT, R29, RZ, PT ;  /* 0x000000ff1d00720c */ /* 0x000fe40003f05270 */
[----:B------:R-:W-:Y:S01]  /*1c60*/  LEA.HI R5, R10, R5, RZ, 0x3 ;  /* 0x000000050a057211 */ /* 0x000fe200078f18ff */
[----:B------:R-:W-:Y:S01]  /*1c70*/  @!PT LDS RZ, [RZ] ;  /* 0x00000000fffff984 */ /* 0x000fe20000000800 */
[----:B------:R1:W-:Y:S01]  /*1c80*/  LDGSTS.E.BYPASS.LTC128B.128 [R12+0x1b100], [R8.64], !P2 ;  /* 0x1b100000080c7fae */ /* 0x0003e2000d101d5e */
[----:B------:R-:W-:Y:S02]  /*1c90*/  ISETP.NE.AND P2, PT, R0, RZ, PT ;  /* 0x000000ff0000720c */ /* 0x000fe40003f45270 */
[----:B------:R-:W-:Y:S02]  /*1ca0*/  SHF.R.S32.HI R0, RZ, 0x1f, R18 ;  /* 0x0000001fff007819 */ /* 0x000fe40000011412 */
[----:B------:R-:W-:Y:S02]  /*1cb0*/  LOP3.LUT R5, R5, 0xfffffff8, RZ, 0xc0, !PT ;  /* 0xfffffff805057812 */ /* 0x000fe400078ec0ff */
[----:B------:R-:W-:-:S04]  /*1cc0*/  LEA.HI R0, R0, R18, RZ, 0x3 ;  /* 0x0000001200007211 */ /* 0x000fc800078f18ff */
[----:B------:R-:W-:-:S05]  /*1cd0*/  LOP3.LUT R0, R0, 0xfffffff8, RZ, 0xc0, !PT ;  /* 0xfffffff800007812 */ /* 0x000fca00078ec0ff */
        /* <DEDUP_REMOVED lines=10> */
.L_x_1287:
[----:B------:R-:W-:Y:S05]  /*1d80*/  BSYNC B0 ;  /* 0x0000000000007941 */ /* 0x000fea0003800000 */
.L_x_1286:
[----:B------:R-:W-:Y:S01]  /*1d90*/  UIMAD UR16, UR24, -0x60, UR16 ;  /* 0xffffffa0181078a4 */ /* 0x000fe2000f8e0210 */
[----:B------:R-:W0:Y:S01]  /*1da0*/  LDGDEPBAR ;  /* 0x00000000000079af */ /* 0x000e220000000000 */
[----:B------:R-:W-:Y:S01]  /*1db0*/  UIADD3 UR8, UR24, -0x1, URZ ;  /* 0xffffffff18087890 */ /* 0x000fe2000fffe03f */
[----:B----4-:R-:W-:Y:S01]  /*1dc0*/  IMAD.U32 R6, RZ, RZ, UR18 ;  /* 0x00000012ff067e24 */ /* 0x010fe2000f8e00ff */
[----:B------:R-:W-:Y:S01]  /*1dd0*/  ULDC.64 UR6, c[0x0][0x208] ;  /* 0x0000820000067ab9 */ /* 0x000fe20000000a00 */
[----:B------:R-:W-:Y:S01]  /*1de0*/  IMAD.MOV.U32 R130, RZ, RZ, R38 ;  /* 0x000000ffff827224 */ /* 0x000fe200078e0026 */
[----:B------:R-:W-:Y:S01]  /*1df0*/  USHF.R.S32.HI UR9, URZ, 0x1f, UR8 ;  /* 0x0000001f3f097899 */ /* 0x000fe20008011408 */
[----:B------:R-:W-:Y:S01]  /*1e00*/  IMAD.U32 R5, RZ, RZ, UR16 ;  /* 0x00000010ff057e24 */ /* 0x000fe2000f8e00ff */
[----:B------:R-:W-:Y:S01]  /*1e10*/  UIMAD UR4, UR17, UR8, URZ ;  /* 0x00000008110472a4 */ /* 0x000fe2000f8e023f */
[----:B------:R-:W-:Y:S01]  /*1e20*/  IMAD.MOV.U32 R131, RZ, RZ, R39 ;  /* 0x000000ffff837224 */ /* 0x000fe200078e0027 */
[----:B------:R-:W-:Y:S01]  /*1e30*/  UIMAD.WIDE.U32 UR20, UR8, UR6, URZ ;  /* 0x00000006081472a5 */ /* 0x000fe2000f8e003f */
[----:B------:R-:W-:Y:S01]  /*1e40*/  IMAD.MOV.U32 R124, RZ, RZ, R6 ;  /* 0x000000ffff7c7224 */ /* 0x000fe200078e0006 */
[----:B------:R-:W-:Y:S01]  /*1e50*/  IADD3 R5, R5, UR12, -R27 ;  /* 0x0000000c05057c10 */ /* 0x000fe2000fffe81b */
[----:B------:R-:W-:Y:S01]  /*1e60*/  IMAD.MOV.U32 R130, RZ, RZ, R34 ;  /* 0x000000ffff827224 */ /* 0x000fe200078e0022 */
[----:B------:R-:W-:Y:S01]  /*1e70*/  UIMAD UR4, UR9, UR18, UR4 ;  /* 0x00000012090472a4 */ /* 0x000fe2000f8e0204 */
[----:B-1----:R-:W-:Y:S01]  /*1e80*/  IMAD.U32 R7, RZ, RZ, UR19 ;  /* 0x00000013ff077e24 */ /* 0x002fe2000f8e00ff */
[C---:B------:R-:W-:Y:S01]  /*1e90*/  ISETP.GE.AND P0, PT, R5.reuse, 0x1, PT ;  /* 0x000000010500780c */ /* 0x040fe20003f06270 */
[----:B------:R-:W-:Y:S01]  /*1ea0*/  IMAD.WIDE.U32 R8, R124, UR8, R130 ;  /* 0x000000087c087c25 */ /* 0x000fe2000f8e0082 */
[----:B------:R-:W-:Y:S01]  /*1eb0*/  ISETP.GE.AND P6, PT, R5, 0x21, PT ;  /* 0x000000210500780c */ /* 0x000fe20003fc6270 */
[----:B------:R-:W-:Y:S01]  /*1ec0*/  UIMAD UR9, UR9, UR6, URZ ;  /* 0x00000006090972a4 */ /* 0x000fe2000f8e023f */
[----:B------:R-:W-:Y:S01]  /*1ed0*/  STL.64 [R1+0x38], R130 ;  /* 0x0000388201007387 */ /* 0x000fe20000100a00 */
[----:B------:R-:W-:Y:S01]  /*1ee0*/  IMAD.SHL.U32 R251, R251, 0x2, RZ ;  /* 0x00000002fbfb7824 */ /* 0x000fe200078e00ff */
[----:B------:R-:W-:Y:S01]  /*1ef0*/  IADD3 R9, R9, UR4, RZ ;  /* 0x0000000409097c10 */ /* 0x000fe2000fffe0ff */
[----:B------:R-:W-:Y:S01]  /*1f00*/  IMAD.MOV.U32 R10, RZ, RZ, c[0x0][0x1e0] ;  /* 0x00007800ff0a7624 */ /* 0x000fe200078e00ff */
[----:B------:R-:W-:Y:S01]  /*1f10*/  ULDC.64 UR4, c[0x0][0x1e0] ;  /* 0x0000780000047ab9 */ /* 0x000fe20000000a00 */
[----:B------:R-:W-:Y:S01]  /*1f20*/  IMAD.MOV.U32 R14, RZ, RZ, R36 ;  /* 0x000000ffff0e7224 */ /* 0x000fe200078e0024 */
[----:B------:R-:W-:Y:S01]  /*1f30*/  UIMAD.WIDE.U32 UR10, UR4, 0x40, URZ ;  /* 0x00000040040a78a5 */ /* 0x000fe2000f8e003f */
[----:B------:R-:W-:Y:S01]  /*1f40*/  IMAD.MOV.U32 R15, RZ, RZ, R37 ;  /* 0x000000ffff0f7224 */ /* 0x000fe200078e0025 */
[----:B------:R-:W-:Y:S01]  /*1f50*/  USHF.L.U32 UR14, UR5, 0x6, URZ ;  /* 0x00000006050e7899 */ /* 0x000fe2000800063f */
[C---:B------:R-:W-:Y:S01]  /*1f60*/  @P0 LEA R6, P1, R8.reuse, c[0x0][0x1c8], 0x1 ;  /* 0x0000720008060a11 */ /* 0x040fe200078208ff */
[----:B------:R-:W-:Y:S01]  /*1f70*/  IMAD.MOV.U32 R14, RZ, RZ, R32 ;  /* 0x000000ffff0e7224 */ /* 0x000fe200078e0020 */
[----:B------:R-:W-:Y:S01]  /*1f80*/  UIMAD UR9, UR8, UR7, UR9 ;  /* 0x00000007080972a4 */ /* 0x000fe2000f8e0209 */
[----:B------:R-:W-:Y:S01]  /*1f90*/  IMAD.U32 R12, RZ, RZ, UR20 ;  /* 0x00000014ff0c7e24 */ /* 0x000fe2000f8e00ff */
[----:B------:R-:W-:Y:S01]  /*1fa0*/  @P0 LEA.HI.X R7, R8, c[0x0][0x1cc], R9, 0x1, P1 ;  /* 0x0000730008070a11 */ /* 0x000fe200008f0c09 */
[----:B------:R-:W-:Y:S01]  /*1fb0*/  BAR.SYNC.DEFER_BLOCKING 0x0 ;  /* 0x0000000000007b1d */ /* 0x000fe20000010000 */
[----:B------:R-:W-:Y:S01]  /*1fc0*/  ISETP.GE.AND P1, PT, R5, 0x41, PT ;  /* 0x000000410500780c */ /* 0x000fe20003f26270 */
[----:B------:R-:W-:Y:S01]  /*1fd0*/  UIADD3 UR14, UR11, UR14, URZ ;  /* 0x0000000e0b0e7290 */ /* 0x000fe2000fffe03f */
[----:B------:R-:W-:Y:S01]  /*1fe0*/  IMAD.U32 R13, RZ, RZ, UR21 ;  /* 0x00000015ff0d7e24 */ /* 0x000fe2000f8e00ff */
[----:B------:R-:W-:Y:S01]  /*1ff0*/  UIADD3 UR8, UR21, UR9, URZ ;  /* 0x0000000915087290 */ /* 0x000fe2000fffe03f */
[----:B------:R-:W-:Y:S01]  /*2000*/  IMAD.WIDE.U32 R12, R12, 0x60, R14 ;  /* 0x000000600c0c7825 */ /* 0x000fe200078e000e */
[----:B------:R1:W-:Y:S01]  /*2010*/  STL.64 [R1+0x48], R14 ;  /* 0x0000480e01007387 */ /* 0x0003e20000100a00 */
[----:B------:R-:W-:Y:S01]  /*2020*/  USHF.L.U32 UR9, UR6, 0x6, URZ ;  /* 0x0000000606097899 */ /* 0x000fe2000800063f */
[----:B------:R-:W-:Y:S01]  /*2030*/  SEL R16, RZ, 0x2, P4 ;  /* 0x00000002ff107807 */ /* 0x000fe20002000000 */
[----:B------:R-:W-:Y:S01]  /*2040*/  UIMAD UR8, UR8, 0x60, URZ ;  /* 0x00000060080878a4 */ /* 0x000fe2000f8e023f */
[----:B------:R-:W-:Y:S01]  /*2050*/  LEA.HI R126, R128, R127, RZ, 0x5 ;  /* 0x0000007f807e7211 */ /* 0x000fe200078f28ff */
[----:B------:R-:W-:-:S02]  /*2060*/  UISETP.GE.AND UP0, UPT, UR24, 0x2, UPT ;  /* 0x000000021800788c */ /* 0x000fc4000bf06270 */
[----:B------:R-:W-:Y:S01]  /*2070*/  IMAD.U32 R22, RZ, RZ, UR9 ;  /* 0x00000009ff167e24 */ /* 0x000fe2000f8e00ff */
[----:B------:R-:W-:Y:S01]  /*2080*/  SHF.R.S32.HI R125, RZ, 0x5, R126 ;  /* 0x00000005ff7d7819 */ /* 0x000fe2000001147e */
[----:B------:R-:W-:Y:S02]  /*2090*/  IMAD.U32 R20, RZ, RZ, UR9 ;  /* 0x00000009ff147e24 */ /* 0x000fe4000f8e00ff */
[----:B------:R-:W-:Y:S01]  /*20a0*/  IMAD.U32 R24, RZ, RZ, UR9 ;  /* 0x00000009ff187e24 */ /* 0x000fe2000f8e00ff */
[----:B------:R-:W-:Y:S01]  /*20b0*/  @!PT LDS RZ, [RZ] ;  /* 0x00000000fffff984 */ /* 0x000fe20000000800 */
[----:B------:R-:W-:Y:S01]  /*20c0*/  @!PT LDS RZ, [RZ] ;  /* 0x00000000fffff984 */ /* 0x000fe20000000800 */
[----:B------:R-:W-:Y:S01]  /*20d0*/  @!PT LDS RZ, [RZ] ;  /* 0x00000000fffff984 */ /* 0x000fe20000000800 */
[----:B------:R4:W-:Y:S04]  /*20e0*/  @P0 LDGSTS.E.BYPASS.LTC128B.128 [R251+0xc100], [R6.64], !P5 ;  /* 0x0c10000006fb0fae */ /* 0x0009e8000e901d5e */
[----:B------:R4:W-:Y:S04]  /*20f0*/  @P0 LDGSTS.E.BYPASS.LTC128B.128 [R251+0xf100], [R6.64+0x80], !P4 ;  /* 0x0f10008006fb0fae */ /* 0x0009e8000e101d5e */
[----:B------:R4:W-:Y:S01]  /*2100*/  @P0 LDGSTS.E.BYPASS.LTC128B.128 [R251+0x12100], [R6.64+0x100], !P3 ;  /* 0x1210010006fb0fae */ /* 0x0009e2000d901d5e */
[----:B-1----:R-:W-:Y:S01]  /*2110*/  IMAD.SHL.U32 R14, R27, 0x8, RZ ;  /* 0x000000081b0e7824 */ /* 0x002fe200078e00ff */
[----:B------:R-:W-:-:S02]  /*2120*/  SEL R15, RZ, 0x4, P3 ;  /* 0x00000004ff0f7807 */ /* 0x000fc40001800000 */
[----:B------:R4:W-:Y:S01]  /*2130*/  @P0 LDGSTS.E.BYPASS.LTC128B.128 [R251+0x15100], [R6.64+0x180], !P2 ;  /* 0x1510018006fb0fae */ /* 0x0009e2000d101d5e */
[----:B------:R-:W-:Y:S01]  /*2140*/  @P6 LEA R0, P0, R10, R8, 0x5 ;  /* 0x000000080a006211 */ /* 0x000fe200078028ff */
[----:B----4-:R-:W-:Y:S01]  /*2150*/  IMAD.MOV.U32 R6, RZ, RZ, c[0x0][0x1e4] ;  /* 0x00007900ff067624 */ /* 0x010fe200078e00ff */
[----:B------:R-:W-:-:S04]  /*2160*/  SEL R7, RZ, 0x1, P5 ;  /* 0x00000001ff077807 */ /* 0x000fc80002800000 */
[----:B------:R-:W-:Y:S02]  /*2170*/  @P6 LEA.HI.X R6, R10, R9, R6, 0x5, P0 ;  /* 0x000000090a066211 */ /* 0x000fe400000f2c06 */
[C---:B------:R-:W-:Y:S02]  /*2180*/  @P6 LEA R10, P0, R0.reuse, c[0x0][0x1c8], 0x1 ;  /* 0x00007200000a6a11 */ /* 0x040fe400078008ff */
[----:B------:R-:W-:Y:S02]  /*2190*/  IADD3 R15, R15, R16, R7 ;  /* 0x000000100f0f7210 */ /* 0x000fe40007ffe007 */
[----:B------:R-:W-:Y:S01]  /*21a0*/  @P6 LEA.HI.X R11, R0, c[0x0][0x1cc], R6, 0x1, P0 ;  /* 0x00007300000b6a11 */ /* 0x000fe200000f0c06 */
[----:B------:R-:W-:Y:S01]  /*21b0*/  IMAD.SHL.U32 R0, R26, 0x40, RZ ;  /* 0x000000401a007824 */ /* 0x000fe200078e00ff */
[----:B------:R-:W-:Y:S02]  /*21c0*/  @P1 IADD3 R6, P0, R8, UR10, RZ ;  /* 0x0000000a08061c10 */ /* 0x000fe4000ff1e0ff */
[----:B------:R-:W-:Y:S01]  /*21d0*/  IADD3 R7, R13, UR8, RZ ;  /* 0x000000080d077c10 */ /* 0x000fe2000fffe0ff */
[----:B------:R1:W-:Y:S01]  /*21e0*/  @P6 LDGSTS.E.BYPASS.LTC128B.128 [R251+0xd100], [R10.64], !P5 ;  /* 0x0d1000000afb6fae */ /* 0x0003e2000e901d5e */
[----:B------:R-:W-:Y:S01]  /*21f0*/  @P1 IADD3.X R9, R9, UR14, RZ, P0, !PT ;  /* 0x0000000e09091c10 */ /* 0x000fe200087fe4ff */
[----:B------:R-:W-:Y:S01]  /*2200*/  UMOV UR8, 0x6 ;  /* 0x0000000600087882 */ /* 0x000fe20000000000 */
[----:B------:R-:W-:Y:S01]  /*2210*/  @P1 LEA R8, P0, R6, c[0x0][0x1c8], 0x1 ;  /* 0x0000720006081a11 */ /* 0x000fe200078008ff */
[----:B------:R1:W-:Y:S01]  /*2220*/  @P6 LDGSTS.E.BYPASS.LTC128B.128 [R251+0x10100], [R10.64+0x80], !P4 ;  /* 0x101000800afb6fae */ /* 0x0003e2000e101d5e */
[----:B------:R-:W-:Y:S01]  /*2230*/  LOP3.LUT R0, R0, 0x1c0, RZ, 0xc0, !PT ;  /* 0x000001c000007812 */ /* 0x000fe200078ec0ff */
[----:B------:R-:W-:Y:S01]  /*2240*/  USHF.L.U64.HI UR8, UR6, UR8, UR7 ;  /* 0x0000000806087299 */ /* 0x000fe20008010207 */
[----:B------:R-:W-:Y:S01]  /*2250*/  @P1 LEA.HI.X R9, R6, c[0x0][0x1cc], R9, 0x1, P0 ;  /* 0x0000730006091a11 */ /* 0x000fe200000f0c09 */
[----:B------:R1:W-:Y:S01]  /*2260*/  @P6 LDGSTS.E.BYPASS.LTC128B.128 [R251+0x13100], [R10.64+0x100], !P3 ;  /* 0x131001000afb6fae */ /* 0x0003e2000d901d5e */
[----:B------:R-:W-:-:S02]  /*2270*/  LOP3.LUT R14, R0, 0x8, R14, 0xf8, !PT ;  /* 0x00000008000e7812 */ /* 0x000fc400078ef80e */
[----:B------:R-:W-:Y:S01]  /*2280*/  SHF.R.U32.HI R0, RZ, 0x3, R0 ;  /* 0x00000003ff007819 */ /* 0x000fe20000011600 */
[----:B------:R1:W-:Y:S01]  /*2290*/  @P6 LDGSTS.E.BYPASS.LTC128B.128 [R251+0x16100], [R10.64+0x180], !P2 ;  /* 0x161001800afb6fae */ /* 0x0003e2000d101d5e */
[----:B------:R-:W-:Y:S02]  /*22a0*/  LEA R6, P0, R12, c[0x0][0x1f8], 0x1 ;  /* 0x00007e000c067a11 */ /* 0x000fe400078008ff */
[----:B------:R-:W-:Y:S01]  /*22b0*/  LOP3.LUT R0, R14, R0, RZ, 0x3c, !PT ;  /* 0x000000000e007212 */ /* 0x000fe200078e3cff */
[----:B------:R1:W-:Y:S01]  /*22c0*/  @P1 LDGSTS.E.BYPASS.LTC128B.128 [R251+0xe100], [R8.64], !P5 ;  /* 0x0e10000008fb1fae */ /* 0x0003e2000e901d5e */
[----:B------:R-:W-:Y:S02]  /*22d0*/  LEA.HI.X R7, R12, c[0x0][0x1fc], R7, 0x1, P0 ;  /* 0x00007f000c077a11 */ /* 0x000fe400000f0c07 */
[----:B------:R-:W-:Y:S01]  /*22e0*/  LOP3.LUT P0, RZ, R26, 0x2, RZ, 0xc0, !PT ;  /* 0x000000021aff7812 */ /* 0x000fe2000780c0ff */
[----:B------:R1:W-:Y:S01]  /*22f0*/  @P1 LDGSTS.E.BYPASS.LTC128B.128 [R251+0x11100], [R8.64+0x80], !P4 ;  /* 0x1110008008fb1fae */ /* 0x0003e2000e101d5e */
[----:B------:R-:W-:Y:S01]  /*2300*/  IMAD R0, R31, 0x200, R0 ;  /* 0x000002001f007824 */ /* 0x000fe200078e0200 */
[----:B------:R-:W-:-:S02]  /*2310*/  SEL R14, RZ, 0x8, P2 ;  /* 0x00000008ff0e7807 */ /* 0x000fc40001000000 */
[----:B------:R1:W-:Y:S01]  /*2320*/  @P1 LDGSTS.E.BYPASS.LTC128B.128 [R251+0x14100], [R8.64+0x100], !P3 ;  /* 0x1410010008fb1fae */ /* 0x0003e2000d901d5e */
[----:B------:R-:W-:Y:S02]  /*2330*/  IMAD.SHL.U32 R216, R0, 0x2, RZ ;  /* 0x0000000200d87824 */ /* 0x000fe400078e00ff */
[----:B------:R-:W-:Y:S01]  /*2340*/  IMAD.IADD R14, R15, 0x1, R14 ;  /* 0x000000010f0e7824 */ /* 0x000fe200078e020e */
[----:B------:R1:W-:Y:S01]  /*2350*/  @P1 LDGSTS.E.BYPASS.LTC128B.128 [R251+0x17100], [R8.64+0x180], !P2 ;  /* 0x1710018008fb1fae */ /* 0x0003e2000d101d5e */
[--C-:B------:R-:W-:Y:S02]  /*2360*/  IADD3 R22, P6, P1, R22, 0x80, R6.reuse ;  /* 0x0000008016167810 */ /* 0x100fe400079de006 */
[----:B------:R-:W-:Y:S01]  /*2370*/  IADD3 R0, R216, 0xc100, RZ ;  /* 0x0000c100d8007810 */ /* 0x000fe20007ffe0ff */
[----:B------:R-:W0:Y:S01]  /*2380*/  LDGDEPBAR ;  /* 0x00000000000079af */ /* 0x000e220000000000 */
[----:B------:R-:W-:Y:S02]  /*2390*/  IADD3.X R23, RZ, UR8, R7, P6, P1 ;  /* 0x00000008ff177c10 */ /* 0x000fe4000b7e2407 */
[----:B------:R-:W-:-:S02]  /*23a0*/  IADD3 R20, P6, P1, R20, 0x100, R6 ;  /* 0x0000010014147810 */ /* 0x000fc400079de006 */
[----:B------:R-:W-:Y:S02]  /*23b0*/  IADD3 R227, R216, 0xc120, RZ ;  /* 0x0000c120d8e37810 */ /* 0x000fe40007ffe0ff */
[--C-:B------:R-:W-:Y:S02]  /*23c0*/  IADD3.X R21, RZ, UR8, R7.reuse, P6, P1 ;  /* 0x00000008ff157c10 */ /* 0x100fe4000b7e2407 */
[----:B------:R-:W-:Y:S02]  /*23d0*/  IADD3 R24, P6, P1, R24, 0x180, R6 ;  /* 0x0000018018187810 */ /* 0x000fe400079de006 */
[----:B------:R-:W-:Y:S01]  /*23e0*/  @P0 IADD3 R227, R0, -0x20, RZ ;  /* 0xffffffe000e30810 */ /* 0x000fe20007ffe0ff */
[----:B------:R-:W-:Y:S01]  /*23f0*/  IMAD R0, R125, 0x400, R4 ;  /* 0x000004007d007824 */ /* 0x000fe200078e0204 */
[----:B------:R-:W-:Y:S02]  /*2400*/  IADD3 R12, P0, R6, UR9, RZ ;  /* 0x00000009060c7c10 */ /* 0x000fe4000ff1e0ff */
[----:B--23--:R-:W-:Y:S01]  /*2410*/  IADD3.X R25, RZ, UR8, R7, P6, P1 ;  /* 0x00000008ff197c10 */ /* 0x00cfe2000b7e2407 */
[----:B------:R-:W-:Y:S01]  /*2420*/  IMAD.SHL.U32 R223, R0, 0x2, RZ ;  /* 0x0000000200df7824 */ /* 0x000fe200078e00ff */
[----:B------:R-:W-:Y:S01]  /*2430*/  LOP3.LUT P6, RZ, R14, 0x2, RZ, 0xc0, !PT ;  /* 0x000000020eff7812 */ /* 0x000fe200078cc0ff */
[----:B------:R-:W-:Y:S01]  /*2440*/  IMAD.MOV.U32 R0, RZ, RZ, 0x40 ;  /* 0x00000040ff007424 */ /* 0x000fe200078e00ff */
[----:B------:R-:W-:Y:S01]  /*2450*/  ISETP.LT.OR P1, PT, R5, 0x1, P5 ;  /* 0x000000010500780c */ /* 0x000fe20002f21670 */
[--C-:B------:R-:W-:Y:S01]  /*2460*/  IMAD R224, R3, 0x2, R223.reuse ;  /* 0x0000000203e07824 */ /* 0x100fe200078e02df */
[----:B------:R-:W-:Y:S01]  /*2470*/  IADD3.X R13, R7, UR8, RZ, P0, !PT ;  /* 0x00000008070d7c10 */ /* 0x000fe200087fe4ff */
[----:B------:R-:W-:Y:S01]  /*2480*/  IMAD R226, R2, 0x2, R223 ;  /* 0x0000000202e27824 */ /* 0x000fe200078e02df */
[----:B------:R-:W-:Y:S01]  /*2490*/  ISETP.LT.OR P0, PT, R5, 0x1, !P6 ;  /* 0x000000010500780c */ /* 0x000fe20007701670 */
[----:B------:R-:W-:-:S04]  /*24a0*/  DEPBAR.LE SB0, 0x1 ;  /* 0x000080400000791a */ /* 0x000fc80000000000 */
[----:B------:R-:W-:-:S04]  /*24b0*/  DEPBAR.LE SB0, 0x0 ;  /* 0x000080000000791a */ /* 0x000fc80000000000 */
[----:B------:R-:W-:Y:S01]  /*24c0*/  BAR.SYNC.DEFER_BLOCKING 0x0 ;  /* 0x0000000000007b1d */ /* 0x000fe20000010000 */
[----:B------:R-:W-:Y:S01]  /*24d0*/  LOP3.LUT P6, RZ, R14, 0x4, RZ, 0xc0, !PT ;  /* 0x000000040eff7812 */ /* 0x000fe200078cc0ff */
[----:B------:R-:W-:Y:S01]  /*24e0*/  IMAD R225, R2, 0x2, R224 ;  /* 0x0000000202e17824 */ /* 0x000fe200078e02e0 */
        /* <DEDUP_REMOVED lines=11> */
[----:B-1----:R-:W-:Y:S01]  /*25a0*/  LDSM.16.M88.4 R8, [R223+0x18100] ;  /* 0x01810000df08783b */ /* 0x002fe20000000200 */
[----:B------:R-:W-:-:S02]  /*25b0*/  IADD3 R239, R227, 0x6000, RZ ;  /* 0x00006000e3ef7810 */ /* 0x000fc40007ffe0ff */
[C---:B------:R-:W-:Y:S01]  /*25c0*/  IADD3 R238, R227.reuse, 0x6800, RZ ;  /* 0x00006800e3ee7810 */ /* 0x040fe20007ffe0ff */
[----:B------:R-:W-:Y:S01]  /*25d0*/  LDSM.16.M88.4 R16, [R224+0x18100] ;  /* 0x01810000e010783b */ /* 0x000fe20000000200 */
[C---:B------:R-:W-:Y:S02]  /*25e0*/  IADD3 R237, R227.reuse, 0x7000, RZ ;  /* 0x00007000e3ed7810 */ /* 0x040fe40007ffe0ff */
[C---:B------:R-:W-:Y:S01]  /*25f0*/  IADD3 R236, R227.reuse, 0x7800, RZ ;  /* 0x00007800e3ec7810 */ /* 0x040fe20007ffe0ff */
[----:B------:R-:W1:Y:S01]  /*2600*/  LDSM.16.M88.4 R28, [R216+0xc100] ;  /* 0x00c10000d81c783b */ /* 0x000e620000000200 */
[C---:B------:R-:W-:Y:S02]  /*2610*/  IADD3 R235, R227.reuse, 0x8000, RZ ;  /* 0x00008000e3eb7810 */ /* 0x040fe40007ffe0ff */
[C---:B------:R-:W-:Y:S01]  /*2620*/  IADD3 R234, R227.reuse, 0x8800, RZ ;  /* 0x00008800e3ea7810 */ /* 0x040fe20007ffe0ff */
[----:B------:R-:W2:Y:S01]  /*2630*/  LDSM.16.M88.4 R40, [R216+0xc900] ;  /* 0x00c90000d828783b */ /* 0x000ea20000000200 */
[----:B------:R-:W-:-:S02]  /*2640*/  IADD3 R233, R227, 0x9000, RZ ;  /* 0x00009000e3e97810 */ /* 0x000fc40007ffe0ff */
[C---:B------:R-:W-:Y:S01]  /*2650*/  IADD3 R232, R227.reuse, 0x9800, RZ ;  /* 0x00009800e3e87810 */ /* 0x040fe20007ffe0ff */
[----:B------:R-:W-:Y:S01]  /*2660*/  LDSM.16.M88.4 R44, [R216+0xd100] ;  /* 0x00d10000d82c783b */ /* 0x000fe20000000200 */
[C---:B------:R-:W-:Y:S02]  /*2670*/  IADD3 R231, R227.reuse, 0xa000, RZ ;  /* 0x0000a000e3e77810 */ /* 0x040fe40007ffe0ff */
[C---:B------:R-:W-:Y:S01]  /*2680*/  IADD3 R230, R227.reuse, 0xa800, RZ ;  /* 0x0000a800e3e67810 */ /* 0x040fe20007ffe0ff */
[----:B------:R-:W3:Y:S01]  /*2690*/  LDSM.16.M88.4 R52, [R216+0xd900] ;  /* 0x00d90000d834783b */ /* 0x000ee20000000200 */
[C---:B------:R-:W-:Y:S02]  /*26a0*/  IADD3 R229, R227.reuse, 0xb000, RZ ;  /* 0x0000b000e3e57810 */ /* 0x040fe40007ffe0ff */
[----:B------:R-:W-:Y:S01]  /*26b0*/  IADD3 R228, R227, 0xb800, RZ ;  /* 0x0000b800e3e47810 */ /* 0x000fe20007ffe0ff */
[----:B------:R-:W-:Y:S04]  /*26c0*/  LDSM.16.M88.4 R56, [R216+0xe100] ;  /* 0x00e10000d838783b */ /* 0x000fe80000000200 */
[----:B------:R-:W4:Y:S04]  /*26d0*/  LDSM.16.M88.4 R72, [R216+0xe900] ;  /* 0x00e90000d848783b */ /* 0x000f280000000200 */
[----:B------:R-:W5:Y:S04]  /*26e0*/  LDSM.16.M88.4 R68, [R227] ;  /* 0x00000000e344783b */ /* 0x000f680000000200 */
[----:B------:R-:W3:Y:S04]  /*26f0*/  LDSM.16.M88.4 R64, [R227+0x800] ;  /* 0x00080000e340783b */ /* 0x000ee80000000200 */
[----:B------:R-:W-:Y:S04]  /*2700*/  LDSM.16.M88.4 R60, [R227+0x1000] ;  /* 0x00100000e33c783b */ /* 0x000fe80000000200 */
[----:B------:R-:W-:Y:S04]  /*2710*/  LDSM.16.M88.4 R76, [R227+0x1800] ;  /* 0x00180000e34c783b */ /* 0x000fe80000000200 */
[----:B------:R-:W-:Y:S01]  /*2720*/  LDSM.16.M88.4 R116, [R227+0x2000] ;  /* 0x00200000e374783b */ /* 0x000fe20000000200 */
[C---:B-1----:R-:W-:Y:S03]  /*2730*/  HMMA.16816.F32 R48, R8.reuse, R28, RZ ;  /* 0x0000001c0830723c */ /* 0x042fe600000018ff */
[----:B------:R-:W1:Y:S04]  /*2740*/  LDSM.16.M88.4 R120, [R227+0x2800] ;  /* 0x00280000e378783b */ /* 0x000e680000000200 */
[----:B------:R-:W-:Y:S01]  /*2750*/  @!PT LDS RZ, [RZ] ;  /* 0x00000000fffff984 */ /* 0x000fe20000000800 */
[----:B------:R-:W-:Y:S01]  /*2760*/  @!PT LDS RZ, [RZ] ;  /* 0x00000000fffff984 */ /* 0x000fe20000000800 */
[----:B------:R-:W-:Y:S01]  /*2770*/  @!PT LDS RZ, [RZ] ;  /* 0x00000000fffff984 */ /* 0x000fe20000000800 */
[----:B------:R1:W-:Y:S01]  /*2780*/  LDGSTS.E.BYPASS.LTC128B.128 [R251+0x100], [R6.64], !P1 ;  /* 0x0010000006fb7fae */ /* 0x0003e2000c901d5e */
[----:B------:R-:W-:Y:S01]  /*2790*/  LOP3.LUT P1, RZ, R14, 0x8, RZ, 0xc0, !PT ;  /* 0x000000080eff7812 */ /* 0x000fe2000782c0ff */
[----:B------:R-:W-:Y:S02]  /*27a0*/  HMMA.16816.F32 R36, R8, R30, RZ ;  /* 0x0000001e0824723c */ /* 0x000fe400000018ff */
        /* <DEDUP_REMOVED lines=9> */
[C---:B----4-:R-:W-:Y:S08]  /*2840*/  HMMA.16816.F32 R88, R8.reuse, R72, RZ ;  /* 0x000000480858723c */ /* 0x050ff000000018ff */
[----:B------:R-:W-:Y:S02]  /*2850*/  HMMA.16816.F32 R112, R8, R74, RZ ;  /* 0x0000004a0870723c */ /* 0x000fe400000018ff */
[----:B------:R2:W-:Y:S01]  /*2860*/  LDGSTS.E.BYPASS.LTC128B.128 [R251+0x1100], [R12.64], !P0 ;  /* 0x011000000cfb7fae */ /* 0x0005e2000c101d5e */
[----:B------:R-:W-:-:S04]  /*2870*/  LOP3.LUT P0, RZ, R14, 0x2, RZ, 0xc0, !PT ;  /* 0x000000020eff7812 */ /* 0x000fc8000780c0ff */
[----:B------:R-:W-:Y:S01]  /*2880*/  ISETP.LT.OR P0, PT, R5, 0x21, !P0 ;  /* 0x000000210500780c */ /* 0x000fe20004701670 */
[C---:B-----5:R-:W-:Y:S08]  /*2890*/  HMMA.16816.F32 R104, R16.reuse, R68, R48 ;  /* 0x000000441068723c */ /* 0x060ff00000001830 */
[----:B------:R-:W-:Y:S04]  /*28a0*/  HMMA.16816.F32 R100, R16, R64, R32 ;  /* 0x000000401064723c */ /* 0x000fe80000001820 */
[----:B------:R3:W-:Y:S01]  /*28b0*/  LDGSTS.E.BYPASS.LTC128B.128 [R251+0x4100], [R22.64], !P0 ;  /* 0x0410000016fb7fae */ /* 0x0007e2000c101d5e */
[----:B------:R-:W-:-:S03]  /*28c0*/  LOP3.LUT P0, RZ, R26, 0x4, RZ, 0xc0, !PT ;  /* 0x000000041aff7812 */ /* 0x000fc6000780c0ff */
[C---:B------:R-:W-:Y:S01]  /*28d0*/  HMMA.16816.F32 R96, R16.reuse, R66, R28 ;  /* 0x000000421060723c */ /* 0x040fe2000000181c */
[----:B------:R-:W-:Y:S02]  /*28e0*/  SEL R0, R0, 0xffffffc0, !P0 ;  /* 0xffffffc000007807 */ /* 0x000fe40004000000 */
[C---:B------:R-:W-:Y:S02]  /*28f0*/  ISETP.LT.OR P0, PT, R5.reuse, 0x21, !P6 ;  /* 0x000000210500780c */ /* 0x040fe40007701670 */
[----:B------:R-:W-:Y:S01]  /*2900*/  ISETP.LT.OR P6, PT, R5, 0x41, !P6 ;  /* 0x000000410500780c */ /* 0x000fe200077c1670 */
[----:B------:R-:W-:Y:S02]  /*2910*/  IMAD.IADD R222, R216, 0x1, R0 ;  /* 0x00000001d8de7824 */ /* 0x000fe400078e0200 */
[----:B------:R-:W-:Y:S01]  /*2920*/  HMMA.16816.F32 R108, R16, R70, R36 ;  /* 0x00000046106c723c */ /* 0x000fe20000001824 */
[----:B------:R-:W-:-:S07]  /*2930*/  IMAD.IADD R221, R0, 0x1, R227 ;  /* 0x0000000100dd7824 */ /* 0x000fce00078e02e3 */
[----:B------:R3:W-:Y:S01]  /*2940*/  LDGSTS.E.BYPASS.LTC128B.128 [R251+0x7100], [R20.64], !P0 ;  /* 0x0710000014fb7fae */ /* 0x0007e2000c101d5e */
[----:B-1----:R-:W-:Y:S01]  /*2950*/  IADD3 R6, P0, R12, UR9, RZ ;  /* 0x000000090c067c10 */ /* 0x002fe2000ff1e0ff */
[----:B------:R-:W-:Y:S03]  /*2960*/  HMMA.16816.F32 R36, R16, R122, R112 ;  /* 0x0000007a1024723c */ /* 0x000fe60000001870 */
[----:B------:R-:W-:Y:S02]  /*2970*/  IADD3.X R7, R13, UR8, RZ, P0, !PT ;  /* 0x000000080d077c10 */ /* 0x000fe400087fe4ff */
[C---:B------:R-:W-:Y:S02]  /*2980*/  ISETP.LT.OR P0, PT, R5.reuse, 0x21, !P1 ;  /* 0x000000210500780c */ /* 0x040fe40004f01670 */
[----:B------:R-:W-:-:S11]  /*2990*/  ISETP.LT.OR P1, PT, R5, 0x41, !P1 ;  /* 0x000000410500780c */ /* 0x000fd60004f21670 */
[----:B------:R1:W-:Y:S01]  /*29a0*/  LDGSTS.E.BYPASS.LTC128B.128 [R251+0xa100], [R24.64], !P0 ;  /* 0x0a10000018fb7fae */ /* 0x0003e2000c101d5e */
[----:B------:R-:W-:Y:S01]  /*29b0*/  ISETP.LT.OR P0, PT, R5, 0x41, P5 ;  /* 0x000000410500780c */ /* 0x000fe20002f01670 */
[----:B---3--:R-:W-:Y:S11]  /*29c0*/  HMMA.16816.F32 R20, R8, R46, RZ ;  /* 0x0000002e0814723c */ /* 0x008ff600000018ff */
[----:B------:R-:W-:Y:S01]  /*29d0*/  @!UPT UIADD3 URZ, URZ, URZ, URZ ;  /* 0x0000003f3f3ff290 */ /* 0x000fe2000fffe03f */
[----:B------:R3:W-:Y:S01]  /*29e0*/  LDGSTS.E.BYPASS.LTC128B.128 [R251+0x2100], [R6.64], !P0 ;  /* 0x0210000006fb7fae */ /* 0x0007e2000c101d5e */
[----:B------:R-:W-:-:S04]  /*29f0*/  LOP3.LUT P0, RZ, R14, 0x2, RZ, 0xc0, !PT ;  /* 0x000000020eff7812 */ /* 0x000fc8000780c0ff */
[----:B------:R-:W-:Y:S01]  /*2a00*/  ISETP.LT.OR P0, PT, R5, 0x41, !P0 ;  /* 0x000000410500780c */ /* 0x000fe20004701670 */
[C---:B-1----:R-:W-:Y:S11]  /*2a10*/  HMMA.16816.F32 R24, R8.reuse, R44, RZ ;  /* 0x0000002c0818723c */ /* 0x042ff600000018ff */
[----:B------:R-:W-:Y:S01]  /*2a20*/  @!UPT UIADD3 URZ, URZ, URZ, URZ ;  /* 0x0000003f3f3ff290 */ /* 0x000fe2000fffe03f */
[----:B------:R3:W-:Y:S01]  /*2a30*/  LDGSTS.E.BYPASS.LTC128B.128 [R251+0x5100], [R6.64+0x80], !P0 ;  /* 0x0510008006fb7fae */ /* 0x0007e2000c101d5e */
[----:B------:R-:W-:Y:S01]  /*2a40*/  PLOP3.LUT P0, PT, PT, PT, UP0, 0x80, 0x0 ;  /* 0x000000000000781c */ /* 0x000fe20003f0f008 */
[C---:B------:R-:W-:Y:S02]  /*2a50*/  HMMA.16816.F32 R44, R8.reuse, R52, RZ ;  /* 0x00000034082c723c */ /* 0x040fe400000018ff */
[----:B------:R3:W-:Y:S04]  /*2a60*/  LDGSTS.E.BYPASS.LTC128B.128 [R251+0x8100], [R6.64+0x100], !P6 ;  /* 0x0810010006fb7fae */ /* 0x0007e8000f101d5e */
[----:B------:R3:W-:Y:S02]  /*2a70*/  LDGSTS.E.BYPASS.LTC128B.128 [R251+0xb100], [R6.64+0x180], !P1 ;  /* 0x0b10018006fb7fae */ /* 0x0007e4000c901d5e */
[C---:B------:R-:W-:Y:S02]  /*2a80*/  HMMA.16816.F32 R52, R8.reuse, R56, RZ ;  /* 0x000000380834723c */ /* 0x040fe400000018ff */
[----:B------:R-:W-:Y:S04]  /*2a90*/  LDSM.16.M88.4 R48, [R222+0xe100] ;  /* 0x00e10000de30783b */ /* 0x000fe80000000200 */
[----:B------:R-:W-:Y:S02]  /*2aa0*/  LDSM.16.M88.4 R32, [R222+0xc900] ;  /* 0x00c90000de20783b */ /* 0x000fe40000000200 */
[----:B------:R-:W-:Y:S02]  /*2ab0*/  HMMA.16816.F32 R56, R8, R58, RZ ;  /* 0x0000003a0838723c */ /* 0x000fe400000018ff */
[----:B------:R-:W-:Y:S04]  /*2ac0*/  LDSM.16.M88.4 R8, [R226+0x18100] ;  /* 0x01810000e208783b */ /* 0x000fe80000000200 */
[----:B------:R-:W-:Y:S02]  /*2ad0*/  LDSM.16.M88.4 R64, [R222+0xe900] ;  /* 0x00e90000de40783b */ /* 0x000fe40000000200 */
[C---:B------:R-:W-:Y:S02]  /*2ae0*/  HMMA.16816.F32 R84, R16.reuse, R62, R20 ;  /* 0x0000003e1054723c */ /* 0x040fe40000001814 */
[----:B------:R-:W1:Y:S04]  /*2af0*/  LDSM.16.M88.4 R20, [R222+0xc100] ;  /* 0x00c10000de14783b */ /* 0x000e680000000200 */
[----:B--2---:R-:W-:Y:S02]  /*2b00*/  LDSM.16.M88.4 R12, [R225+0x18100] ;  /* 0x01810000e10c783b */ /* 0x004fe40000000200 */
[C---:B------:R-:W-:Y:S02]  /*2b10*/  HMMA.16816.F32 R80, R16.reuse, R76, R44 ;  /* 0x0000004c1050723c */ /* 0x040fe4000000182c */
[----:B------:R-:W2:Y:S04]  /*2b20*/  LDSM.16.M88.4 R44, [R222+0xd100] ;  /* 0x00d10000de2c783b */ /* 0x000ea80000000200 */
[----:B------:R-:W-:Y:S02]  /*2b30*/  LDSM.16.M88.4 R112, [R221+0x2000] ;  /* 0x00200000dd70783b */ /* 0x000fe40000000200 */
[C---:B------:R-:W-:Y:S02]  /*2b40*/  HMMA.16816.F32 R76, R16.reuse, R78, R40 ;  /* 0x0000004e104c723c */ /* 0x040fe40000001828 */
[----:B------:R-:W4:Y:S04]  /*2b50*/  LDSM.16.M88.4 R40, [R222+0xd900] ;  /* 0x00d90000de28783b */ /* 0x000f280000000200 */
[----:B------:R-:W0:Y:S02]  /*2b60*/  LDGDEPBAR ;  /* 0x00000000000079af */ /* 0x000e240000000000 */
[C---:B------:R-:W-:Y:S08]  /*2b70*/  HMMA.16816.F32 R92, R16.reuse, R60, R24 ;  /* 0x0000003c105c723c */ /* 0x040ff00000001818 */
[C---:B------:R-:W-:Y:S01]  /*2b80*/  HMMA.16816.F32 R68, R16.reuse, R118, R56 ;  /* 0x000000761044723c */ /* 0x040fe20000001838 */
[----:B------:R-:W5:Y:S07]  /*2b90*/  LDSM.16.M88.4 R56, [R221] ;  /* 0x00000000dd38783b */ /* 0x000f6e0000000200 */
[C---:B------:R-:W-:Y:S01]  /*2ba0*/  HMMA.16816.F32 R72, R16.reuse, R116, R52 ;  /* 0x000000741048723c */ /* 0x040fe20000001834 */
[----:B------:R-:W-:Y:S04]  /*2bb0*/  LDSM.16.M88.4 R52, [R221+0x800] ;  /* 0x00080000dd34783b */ /* 0x000fe80000000200 */
[----:B------:R-:W-:Y:S03]  /*2bc0*/  LDSM.16.M88.4 R116, [R227+0x4000] ;  /* 0x00400000e374783b */ /* 0x000fe60000000200 */
[----:B------:R-:W-:Y:S01]  /*2bd0*/  HMMA.16816.F32 R60, R16, R120, R88 ;  /* 0x00000078103c723c */ /* 0x000fe20000001858 */
[----:B------:R-:W-:Y:S07]  /*2be0*/  LDSM.16.M88.4 R120, [R227+0x4800] ;  /* 0x00480000e378783b */ /* 0x000fee0000000200 */
[C---:B-1----:R-:W-:Y:S01]  /*2bf0*/  HMMA.16816.F32 R28, R8.reuse, R20, R104 ;  /* 0x00000014081c723c */ /* 0x042fe20000001868 */
[----:B------:R-:W-:Y:S07]  /*2c00*/  LDSM.16.M88.4 R104, [R221+0x1000] ;  /* 0x00100000dd68783b */ /* 0x000fee0000000200 */
[C---:B------:R-:W-:Y:S01]  /*2c10*/  HMMA.16816.F32 R24, R8.reuse, R22, R108 ;  /* 0x000000160818723c */ /* 0x040fe2000000186c */
[----:B------:R-:W1:Y:S07]  /*2c20*/  LDSM.16.M88.4 R108, [R221+0x1800] ;  /* 0x00180000dd6c783b */ /* 0x000e6e0000000200 */
[C---:B--2---:R-:W-:Y:S08]  /*2c30*/  HMMA.16816.F32 R88, R8.reuse, R44, R92 ;  /* 0x0000002c0858723c */ /* 0x044ff0000000185c */
[C---:B------:R-:W-:Y:S08]  /*2c40*/  HMMA.16816.F32 R84, R8.reuse, R46, R84 ;  /* 0x0000002e0854723c */ /* 0x040ff00000001854 */
[C---:B----4-:R-:W-:Y:S08]  /*2c50*/  HMMA.16816.F32 R80, R8.reuse, R40, R80 ;  /* 0x000000280850723c */ /* 0x050ff00000001850 */
[C---:B------:R-:W-:Y:S08]  /*2c60*/  HMMA.16816.F32 R44, R8.reuse, R42, R76 ;  /* 0x0000002a082c723c */ /* 0x040ff0000000184c */
[C---:B------:R-:W-:Y:S01]  /*2c70*/  HMMA.16816.F32 R40, R8.reuse, R48, R72 ;  /* 0x000000300828723c */ /* 0x040fe20000001848 */
[----:B------:R-:W-:Y:S07]  /*2c80*/  LDSM.16.M88.4 R72, [R216+0x11100] ;  /* 0x01110000d848783b */ /* 0x000fee0000000200 */
[C---:B------:R-:W-:Y:S08]  /*2c90*/  HMMA.16816.F32 R68, R8.reuse, R50, R68 ;  /* 0x000000320844723c */ /* 0x040ff00000001844 */
[C---:B------:R-:W-:Y:S08]  /*2ca0*/  HMMA.16816.F32 R20, R8.reuse, R32, R100 ;  /* 0x000000200814723c */ /* 0x040ff00000001864 */
[C---:B------:R-:W-:Y:S01]  /*2cb0*/  HMMA.16816.F32 R48, R8.reuse, R66, R36 ;  /* 0x000000420830723c */ /* 0x040fe20000001824 */
[----:B------:R-:W2:Y:S07]  /*2cc0*/  LDSM.16.M88.4 R36, [R221+0x2800] ;  /* 0x00280000dd24783b */ /* 0x000eae0000000200 */
[C---:B------:R-:W-:Y:S08]  /*2cd0*/  HMMA.16816.F32 R16, R8.reuse, R34, R96 ;  /* 0x000000220810723c */ /* 0x040ff00000001860 */
[----:B------:R-:W-:Y:S01]  /*2ce0*/  HMMA.16816.F32 R100, R8, R64, R60 ;  /* 0x000000400864723c */ /* 0x000fe2000000183c */
[----:B------:R-:W4:Y:S07]  /*2cf0*/  LDSM.16.M88.4 R8, [R223+0x1c100] ;  /* 0x01c10000df08783b */ /* 0x000f2e0000000200 */
[C---:B-----5:R-:W-:Y:S01]  /*2d00*/  HMMA.16816.F32 R96, R12.reuse, R56, R28 ;  /* 0x000000380c60723c */ /* 0x060fe2000000181c */
[----:B------:R-:W5:Y:S07]  /*2d10*/  LDSM.16.M88.4 R28, [R216+0xf100] ;  /* 0x00f10000d81c783b */ /* 0x000f6e0000000200 */
[C---:B------:R-:W-:Y:S01]  /*2d20*/  HMMA.16816.F32 R92, R12.reuse, R58, R24 ;  /* 0x0000003a0c5c723c */ /* 0x040fe20000001818 */
[----:B------:R-:W2:Y:S04]  /*2d30*/  LDSM.16.M88.4 R56, [R216+0x10900] ;  /* 0x01090000d838783b */ /* 0x000ea80000000200 */
[----:B------:R-:W2:Y:S03]  /*2d40*/  LDSM.16.M88.4 R24, [R216+0xf900] ;  /* 0x00f90000d818783b */ /* 0x000ea60000000200 */
[C---:B------:R-:W-:Y:S08]  /*2d50*/  HMMA.16816.F32 R64, R12.reuse, R112, R40 ;  /* 0x000000700c40723c */ /* 0x040ff00000001828 */
[C---:B-1----:R-:W-:Y:S08]  /*2d60*/  HMMA.16816.F32 R80, R12.reuse, R108, R80 ;  /* 0x0000006c0c50723c */ /* 0x042ff00000001850 */
[C---:B------:R-:W-:Y:S01]  /*2d70*/  HMMA.16816.F32 R76, R12.reuse, R110, R44 ;  /* 0x0000006e0c4c723c */ /* 0x040fe2000000182c */
[----:B------:R-:W1:Y:S04]  /*2d80*/  LDSM.16.M88.4 R44, [R216+0x10100] ;  /* 0x01010000d82c783b */ /* 0x000e680000000200 */
[----:B------:R-:W-:Y:S03]  /*2d90*/  LDSM.16.M88.4 R108, [R227+0x3800] ;  /* 0x00380000e36c783b */ /* 0x000fe60000000200 */
[C---:B------:R-:W-:Y:S01]  /*2da0*/  HMMA.16816.F32 R32, R12.reuse, R52, R20 ;  /* 0x000000340c20723c */ /* 0x040fe20000001814 */
[----:B------:R-:W-:Y:S07]  /*2db0*/  LDSM.16.M88.4 R20, [R224+0x1c100] ;  /* 0x01c10000e014783b */ /* 0x000fee0000000200 */
[C---:B------:R-:W-:Y:S01]  /*2dc0*/  HMMA.16816.F32 R60, R12.reuse, R114, R68 ;  /* 0x000000720c3c723c */ /* 0x040fe20000001844 */
[----:B------:R-:W1:Y:S04]  /*2dd0*/  LDSM.16.M88.4 R112, [R227+0x3000] ;  /* 0x00300000e370783b */ /* 0x000e680000000200 */
[----:B------:R-:W1:Y:S03]  /*2de0*/  LDSM.16.M88.4 R68, [R216+0x11900] ;  /* 0x01190000d844783b */ /* 0x000e660000000200 */
[C---:B------:R-:W-:Y:S08]  /*2df0*/  HMMA.16816.F32 R16, R12.reuse, R54, R16 ;  /* 0x000000360c10723c */ /* 0x040ff00000001810 */
[----:B--2---:R-:W-:Y:S08]  /*2e00*/  HMMA.16816.F32 R52, R12, R36, R100 ;  /* 0x000000240c34723c */ /* 0x004ff00000001864 */
[----:B----4-:R-:W-:Y:S01]  /*2e10*/  HMMA.16816.F32 R100, R8, R72, R64 ;  /* 0x000000480864723c */ /* 0x010fe20000001840 */
[----:B------:R-:W2:Y:S07]  /*2e20*/  LDSM.16.M88.4 R64, [R227+0x5000] ;  /* 0x00500000e340783b */ /* 0x000eae0000000200 */
[C---:B------:R-:W-:Y:S08]  /*2e30*/  HMMA.16816.F32 R84, R12.reuse, R106, R84 ;  /* 0x0000006a0c54723c */ /* 0x040ff00000001854 */
[C---:B------:R-:W-:Y:S08]  /*2e40*/  HMMA.16816.F32 R88, R12.reuse, R104, R88 ;  /* 0x000000680c58723c */ /* 0x040ff00000001858 */
[----:B------:R-:W-:Y:S08]  /*2e50*/  HMMA.16816.F32 R48, R12, R38, R48 ;  /* 0x000000260c30723c */ /* 0x000ff00000001830 */
[C---:B-----5:R-:W-:Y:S08]  /*2e60*/  HMMA.16816.F32 R40, R8.reuse, R28, R96 ;  /* 0x0000001c0828723c */ /* 0x060ff00000001860 */
[C---:B------:R-:W-:Y:S08]  /*2e70*/  HMMA.16816.F32 R12, R8.reuse, R56, R80 ;  /* 0x00000038080c723c */ /* 0x040ff00000001850 */
[C---:B------:R-:W-:Y:S08]  /*2e80*/  HMMA.16816.F32 R36, R8.reuse, R30, R92 ;  /* 0x0000001e0824723c */ /* 0x040ff0000000185c */
[C---:B------:R-:W-:Y:S08]  /*2e90*/  HMMA.16816.F32 R32, R8.reuse, R24, R32 ;  /* 0x000000180820723c */ /* 0x040ff00000001820 */
[C---:B------:R-:W-:Y:S08]  /*2ea0*/  HMMA.16816.F32 R104, R8.reuse, R58, R76 ;  /* 0x0000003a0868723c */ /* 0x040ff0000000184c */
[C---:B------:R-:W-:Y:S01]  /*2eb0*/  HMMA.16816.F32 R96, R8.reuse, R74, R60 ;  /* 0x0000004a0860723c */ /* 0x040fe2000000183c */
[----:B------:R-:W4:Y:S07]  /*2ec0*/  LDSM.16.M88.4 R60, [R227+0x5800] ;  /* 0x00580000e33c783b */ /* 0x000f2e0000000200 */
[C---:B------:R-:W-:Y:S08]  /*2ed0*/  HMMA.16816.F32 R28, R8.reuse, R26, R16 ;  /* 0x0000001a081c723c */ /* 0x040ff00000001810 */
[C---:B-1----:R-:W-:Y:S08]  /*2ee0*/  HMMA.16816.F32 R16, R8.reuse, R46, R84 ;  /* 0x0000002e0810723c */ /* 0x042ff00000001854 */
[----:B------:R-:W-:Y:S01]  /*2ef0*/  HMMA.16816.F32 R24, R8, R44, R88 ;  /* 0x0000002c0818723c */ /* 0x000fe20000001858 */
[----:B------:R-:W-:Y:S07]  /*2f00*/  LDSM.16.M88.4 R44, [R222+0x10900] ;  /* 0x01090000de2c783b */ /* 0x000fee0000000200 */
[----:B------:R-:W-:Y:S08]  /*2f10*/  HMMA.16816.F32 R84, R20, R112, R40 ;  /* 0x000000701454723c */ /* 0x000ff00000001828 */
[C---:B------:R-:W-:Y:S01]  /*2f20*/  HMMA.16816.F32 R92, R8.reuse, R68, R52 ;  /* 0x00000044085c723c */ /* 0x040fe20000001834 */
[----:B------:R-:W-:Y:S07]  /*2f30*/  LDSM.16.M88.4 R52, [R222+0xf900] ;  /* 0x00f90000de34783b */ /* 0x000fee0000000200 */
[----:B------:R-:W-:Y:S01]  /*2f40*/  HMMA.16816.F32 R88, R8, R70, R48 ;  /* 0x000000460858723c */ /* 0x000fe20000001830 */
[----:B------:R-:W-:Y:S04]  /*2f50*/  LDSM.16.M88.4 R8, [R226+0x1c100] ;  /* 0x01c10000e208783b */ /* 0x000fe80000000200 */
[----:B------:R-:W-:Y:S03]  /*2f60*/  LDSM.16.M88.4 R48, [R222+0x10100] ;  /* 0x01010000de30783b */ /* 0x000fe60000000200 */
[C---:B------:R-:W-:Y:S01]  /*2f70*/  HMMA.16816.F32 R40, R20.reuse, R120, R12 ;  /* 0x000000781428723c */ /* 0x040fe2000000180c */
[----:B------:R-:W1:Y:S07]  /*2f80*/  LDSM.16.M88.4 R12, [R222+0xf100] ;  /* 0x00f10000de0c783b */ /* 0x000e6e0000000200 */
[C---:B------:R-:W-:Y:S01]  /*2f90*/  HMMA.16816.F32 R80, R20.reuse, R114, R36 ;  /* 0x000000721450723c */ /* 0x040fe20000001824 */
[----:B------:R-:W-:Y:S07]  /*2fa0*/  LDSM.16.M88.4 R112, [R221+0x3800] ;  /* 0x00380000dd70783b */ /* 0x000fee0000000200 */
[C---:B------:R-:W-:Y:S08]  /*2fb0*/  HMMA.16816.F32 R76, R20.reuse, R108, R32 ;  /* 0x0000006c144c723c */ /* 0x040ff00000001820 */
[C---:B------:R-:W-:Y:S01]  /*2fc0*/  HMMA.16816.F32 R36, R20.reuse, R122, R104 ;  /* 0x0000007a1424723c */ /* 0x040fe20000001868 */
[----:B------:R-:W5:Y:S07]  /*2fd0*/  LDSM.16.M88.4 R104, [R222+0x11100] ;  /* 0x01110000de68783b */ /* 0x000f6e0000000200 */
[C---:B--2---:R-:W-:Y:S01]  /*2fe0*/  HMMA.16816.F32 R32, R20.reuse, R64, R100 ;  /* 0x000000401420723c */ /* 0x044fe20000001864 */
[----:B------:R-:W2:Y:S07]  /*2ff0*/  LDSM.16.M88.4 R100, [R222+0x11900] ;  /* 0x01190000de64783b */ /* 0x000eae0000000200 */
[C---:B------:R-:W-:Y:S01]  /*3000*/  HMMA.16816.F32 R72, R20.reuse, R110, R28 ;  /* 0x0000006e1448723c */ /* 0x040fe2000000181c */
[----:B------:R-:W-:Y:S07]  /*3010*/  LDSM.16.M88.4 R108, [R221+0x3000] ;  /* 0x00300000dd6c783b */ /* 0x000fee0000000200 */
[C---:B------:R-:W-:Y:S08]  /*3020*/  HMMA.16816.F32 R68, R20.reuse, R116, R24 ;  /* 0x000000741444723c */ /* 0x040ff00000001818 */
[C---:B------:R-:W-:Y:S01]  /*3030*/  HMMA.16816.F32 R56, R20.reuse, R118, R16 ;  /* 0x000000761438723c */ /* 0x040fe20000001810 */
[----:B------:R-:W2:Y:S07]  /*3040*/  LDSM.16.M88.4 R16, [R225+0x1c100] ;  /* 0x01c10000e110783b */ /* 0x000eae0000000200 */
[C---:B------:R-:W-:Y:S08]  /*3050*/  HMMA.16816.F32 R28, R20.reuse, R66, R96 ;  /* 0x00000042141c723c */ /* 0x040ff00000001860 */
[C---:B----4-:R-:W-:Y:S08]  /*3060*/  HMMA.16816.F32 R92, R20.reuse, R60, R92 ;  /* 0x0000003c145c723c */ /* 0x050ff0000000185c */
[----:B------:R-:W-:Y:S08]  /*3070*/  HMMA.16816.F32 R24, R20, R62, R88 ;  /* 0x0000003e1418723c */ /* 0x000ff00000001858 */
[C---:B-1----:R-:W-:Y:S08]  /*3080*/  HMMA.16816.F32 R20, R8.reuse, R12, R84 ;  /* 0x0000000c0814723c */ /* 0x042ff00000001854 */
[C---:B------:R-:W-:Y:S08]  /*3090*/  HMMA.16816.F32 R12, R8.reuse, R14, R80 ;  /* 0x0000000e080c723c */ /* 0x040ff00000001850 */
[C---:B------:R-:W-:Y:S08]  /*30a0*/  HMMA.16816.F32 R64, R8.reuse, R52, R76 ;  /* 0x000000340840723c */ /* 0x040ff0000000184c */
[C---:B------:R-:W-:Y:S01]  /*30b0*/  HMMA.16816.F32 R80, R8.reuse, R54, R72 ;  /* 0x000000360850723c */ /* 0x040fe20000001848 */
[----:B------:R-:W1:Y:S07]  /*30c0*/  LDSM.16.M88.4 R52, [R221+0x4800] ;  /* 0x00480000dd34783b */ /* 0x000e6e0000000200 */
[C---:B------:R-:W-:Y:S08]  /*30d0*/  HMMA.16816.F32 R96, R8.reuse, R48, R68 ;  /* 0x000000300860723c */ /* 0x040ff00000001844 */
[C---:B------:R-:W-:Y:S08]  /*30e0*/  HMMA.16816.F32 R84, R8.reuse, R50, R56 ;  /* 0x000000320854723c */ /* 0x040ff00000001838 */
[C---:B------:R-:W-:Y:S08]  /*30f0*/  HMMA.16816.F32 R88, R8.reuse, R44, R40 ;  /* 0x0000002c0858723c */ /* 0x040ff00000001828 */
[C---:B------:R-:W-:Y:S01]  /*3100*/  HMMA.16816.F32 R76, R8.reuse, R46, R36 ;  /* 0x0000002e084c723c */ /* 0x040fe20000001824 */
[----:B------:R-:W-:Y:S07]  /*3110*/  LDSM.16.M88.4 R44, [R221+0x4000] ;  /* 0x00400000dd2c783b */ /* 0x000fee0000000200 */
[C---:B-----5:R-:W-:Y:S08]  /*3120*/  HMMA.16816.F32 R72, R8.reuse, R104, R32 ;  /* 0x000000680848723c */ /* 0x060ff00000001820 */
[C---:B------:R-:W-:Y:S08]  /*3130*/  HMMA.16816.F32 R68, R8.reuse, R106, R28 ;  /* 0x0000006a0844723c */ /* 0x040ff0000000181c */
[C---:B--2---:R-:W-:Y:S08]  /*3140*/  HMMA.16816.F32 R56, R8.reuse, R100, R92 ;  /* 0x000000640838723c */ /* 0x044ff0000000185c */
[----:B------:R-:W-:Y:S01]  /*3150*/  HMMA.16816.F32 R60, R8, R102, R24 ;  /* 0x00000066083c723c */ /* 0x000fe20000001818 */
[----:B------:R-:W2:Y:S04]  /*3160*/  LDSM.16.M88.4 R8, [R221+0x5800] ;  /* 0x00580000dd08783b */ /* 0x000ea80000000200 */
[----:B------:R-:W-:Y:S03]  /*3170*/  LDSM.16.M88.4 R24, [R216+0x12100] ;  /* 0x01210000d818783b */ /* 0x000fe60000000200 */
[C---:B------:R-:W-:Y:S01]  /*3180*/  HMMA.16816.F32 R40, R16.reuse, R108, R20 ;  /* 0x0000006c1028723c */ /* 0x040fe20000001814 */
[----:B------:R-:W4:Y:S07]  /*3190*/  LDSM.16.M88.4 R20, [R221+0x5000] ;  /* 0x00500000dd14783b */ /* 0x000f2e0000000200 */
[C---:B------:R-:W-:Y:S01]  /*31a0*/  HMMA.16816.F32 R36, R16.reuse, R110, R12 ;  /* 0x0000006e1024723c */ /* 0x040fe2000000180c */
[----:B------:R-:W5:Y:S07]  /*31b0*/  LDSM.16.M88.4 R12, [R223+0x20100] ;  /* 0x02010000df0c783b */ /* 0x000f6e0000000200 */
[C---:B-1----:R-:W-:Y:S08]  /*31c0*/  HMMA.16816.F32 R100, R16.reuse, R52, R88 ;  /* 0x000000341064723c */ /* 0x042ff00000001858 */
[C---:B------:R-:W-:Y:S01]  /*31d0*/  HMMA.16816.F32 R108, R16.reuse, R54, R76 ;  /* 0x00000036106c723c */ /* 0x040fe2000000184c */
[----:B------:R-:W1:Y:S04]  /*31e0*/  LDSM.16.M88.4 R52, [R216+0x13100] ;  /* 0x01310000d834783b */ /* 0x000e680000000200 */
[----:B------:R-:W-:Y:S03]  /*31f0*/  LDSM.16.M88.4 R76, [R227+0x7000] ;  /* 0x00700000e34c783b */ /* 0x000fe60000000200 */
[C---:B------:R-:W-:Y:S08]  /*3200*/  HMMA.16816.F32 R32, R16.reuse, R112, R64 ;  /* 0x000000701020723c */ /* 0x040ff00000001840 */
[C---:B--2---:R-:W-:Y:S01]  /*3210*/  HMMA.16816.F32 R120, R16.reuse, R8, R56 ;  /* 0x000000081078723c */ /* 0x044fe20000001838 */
[----:B------:R-:W2:Y:S07]  /*3220*/  LDSM.16.M88.4 R56, [R216+0x13900] ;  /* 0x01390000d838783b */ /* 0x000eae0000000200 */
[C---:B------:R-:W-:Y:S08]  /*3230*/  HMMA.16816.F32 R48, R16.reuse, R44, R96 ;  /* 0x0000002c1030723c */ /* 0x040ff00000001860 */
[C---:B------:R-:W-:Y:S01]  /*3240*/  HMMA.16816.F32 R64, R16.reuse, R46, R84 ;  /* 0x0000002e1040723c */ /* 0x040fe20000001854 */
[----:B------:R-:W1:Y:S07]  /*3250*/  LDSM.16.M88.4 R44, [R216+0x12900] ;  /* 0x01290000d82c783b */ /* 0x000e6e0000000200 */
[C---:B------:R-:W-:Y:S08]  /*3260*/  HMMA.16816.F32 R28, R16.reuse, R114, R80 ;  /* 0x00000072101c723c */ /* 0x040ff00000001850 */
[C---:B----4-:R-:W-:Y:S08]  /*3270*/  HMMA.16816.F32 R96, R16.reuse, R20, R72 ;  /* 0x000000141060723c */ /* 0x050ff00000001848 */
[C---:B------:R-:W-:Y:S01]  /*3280*/  HMMA.16816.F32 R104, R16.reuse, R22, R68 ;  /* 0x000000161068723c */ /* 0x040fe20000001844 */
[----:B------:R-:W-:Y:S04]  /*3290*/  LDSM.16.M88.4 R20, [R216+0x14900] ;  /* 0x01490000d814783b */ /* 0x000fe80000000200 */
[----:B------:R-:W-:Y:S03]  /*32a0*/  LDSM.16.M88.4 R68, [R227+0x7800] ;  /* 0x00780000e344783b */ /* 0x000fe60000000200 */
[----:B------:R-:W-:Y:S01]  /*32b0*/  HMMA.16816.F32 R116, R16, R10, R60 ;  /* 0x0000000a1074723c */ /* 0x000fe2000000183c */
[----:B------:R-:W4:Y:S04]  /*32c0*/  LDSM.16.M88.4 R16, [R216+0x14100] ;  /* 0x01410000d810783b */ /* 0x000f280000000200 */
[----:B------:R-:W-:Y:S03]  /*32d0*/  LDSM.16.M88.4 R8, [R224+0x20100] ;  /* 0x02010000e008783b */ /* 0x000fe60000000200 */
[C---:B-----5:R-:W-:Y:S01]  /*32e0*/  HMMA.16816.F32 R112, R12.reuse, R24, R40 ;  /* 0x000000180c70723c */ /* 0x060fe20000001828 */
[----:B------:R-:W-:Y:S07]  /*32f0*/  LDSM.16.M88.4 R40, [R227+0x6800] ;  /* 0x00680000e328783b */ /* 0x000fee0000000200 */
[C---:B------:R-:W-:Y:S01]  /*3300*/  HMMA.16816.F32 R92, R12.reuse, R26, R36 ;  /* 0x0000001a0c5c723c */ /* 0x040fe20000001824 */
[----:B------:R-:W5:Y:S07]  /*3310*/  LDSM.16.M88.4 R24, [R227+0x6000] ;  /* 0x00600000e318783b */ /* 0x000f6e0000000200 */
[C---:B-1----:R-:W-:Y:S08]  /*3320*/  HMMA.16816.F32 R72, R12.reuse, R54, R64 ;  /* 0x000000360c48723c */ /* 0x042ff00000001840 */
[C---:B------:R-:W-:Y:S01]  /*3330*/  HMMA.16816.F32 R80, R12.reuse, R52, R48 ;  /* 0x000000340c50723c */ /* 0x040fe20000001830 */
[----:B------:R-:W-:Y:S07]  /*3340*/  LDSM.16.M88.4 R48, [R227+0x8800] ;  /* 0x00880000e330783b */ /* 0x000fee0000000200 */
[C---:B--2---:R-:W-:Y:S01]  /*3350*/  HMMA.16816.F32 R64, R12.reuse, R56, R100 ;  /* 0x000000380c40723c */ /* 0x044fe20000001864 */
[----:B------:R-:W-:Y:S07]  /*3360*/  LDSM.16.M88.4 R100, [R222+0x13900] ;  /* 0x01390000de64783b */ /* 0x000fee0000000200 */
[C---:B------:R-:W-:Y:S01]  /*3370*/  HMMA.16816.F32 R60, R12.reuse, R58, R108 ;  /* 0x0000003a0c3c723c */ /* 0x040fe2000000186c */
[----:B------:R-:W1:Y:S04]  /*3380*/  LDSM.16.M88.4 R56, [R227+0x8000] ;  /* 0x00800000e338783b */ /* 0x000e680000000200 */
[----:B------:R-:W-:Y:S03]  /*3390*/  LDSM.16.M88.4 R108, [R222+0x14100] ;  /* 0x01410000de6c783b */ /* 0x000fe60000000200 */
[C---:B------:R-:W-:Y:S08]  /*33a0*/  HMMA.16816.F32 R88, R12.reuse, R44, R32 ;  /* 0x0000002c0c58723c */ /* 0x040ff00000001820 */
[C---:B------:R-:W-:Y:S08]  /*33b0*/  HMMA.16816.F32 R84, R12.reuse, R46, R28 ;  /* 0x0000002e0c54723c */ /* 0x040ff0000000181c */
[C---:B----4-:R-:W-:Y:S01]  /*33c0*/  HMMA.16816.F32 R52, R12.reuse, R16, R96 ;  /* 0x000000100c34723c */ /* 0x050fe20000001860 */
[----:B------:R-:W-:Y:S07]  /*33d0*/  LDSM.16.M88.4 R96, [R222+0x12100] ;  /* 0x01210000de60783b */ /* 0x000fee0000000200 */
[C---:B------:R-:W-:Y:S01]  /*33e0*/  HMMA.16816.F32 R44, R12.reuse, R18, R104 ;  /* 0x000000120c2c723c */ /* 0x040fe20000001868 */
[----:B------:R-:W2:Y:S04]  /*33f0*/  LDSM.16.M88.4 R16, [R226+0x20100] ;  /* 0x02010000e210783b */ /* 0x000ea80000000200 */
[----:B------:R-:W-:Y:S03]  /*3400*/  LDSM.16.M88.4 R104, [R222+0x12900] ;  /* 0x01290000de68783b */ /* 0x000fe60000000200 */
[C---:B------:R-:W-:Y:S01]  /*3410*/  HMMA.16816.F32 R36, R12.reuse, R20, R120 ;  /* 0x000000140c24723c */ /* 0x040fe20000001878 */
[----:B------:R-:W4:Y:S07]  /*3420*/  LDSM.16.M88.4 R120, [R222+0x13100] ;  /* 0x01310000de78783b */ /* 0x000f2e0000000200 */
[----:B------:R-:W-:Y:S08]  /*3430*/  HMMA.16816.F32 R32, R12, R22, R116 ;  /* 0x000000160c20723c */ /* 0x000ff00000001874 */
        /* <DEDUP_REMOVED lines=8> */
[C---:B-1----:R-:W-:Y:S01]  /*34c0*/  HMMA.16816.F32 R80, R8.reuse, R56, R52 ;  /* 0x000000380850723c */ /* 0x042fe20000001834 */
[----:B------:R-:W-:Y:S07]  /*34d0*/  LDSM.16.M88.4 R52, [R222+0x14900] ;  /* 0x01490000de34783b */ /* 0x000fee0000000200 */
[C---:B------:R-:W-:Y:S01]  /*34e0*/  HMMA.16816.F32 R76, R8.reuse, R58, R44 ;  /* 0x0000003a084c723c */ /* 0x040fe2000000182c */
[----:B------:R-:W-:Y:S07]  /*34f0*/  LDSM.16.M88.4 R44, [R221+0x6800] ;  /* 0x00680000dd2c783b */ /* 0x000fee0000000200 */
[C---:B------:R-:W-:Y:S01]  /*3500*/  HMMA.16816.F32 R72, R8.reuse, R48, R36 ;  /* 0x000000300848723c */ /* 0x040fe20000001824 */
[----:B------:R-:W-:Y:S07]  /*3510*/  LDSM.16.M88.4 R36, [R221+0x7800] ;  /* 0x00780000dd24783b */ /* 0x000fee0000000200 */
[----:B------:R-:W-:Y:S01]  /*3520*/  HMMA.16816.F32 R68, R8, R50, R32 ;  /* 0x000000320844723c */ /* 0x000fe20000001820 */
[----:B------:R-:W-:Y:S04]  /*3530*/  LDSM.16.M88.4 R8, [R225+0x20100] ;  /* 0x02010000e108783b */ /* 0x000fe80000000200 */
[----:B------:R-:W1:Y:S03]  /*3540*/  LDSM.16.M88.4 R48, [R221+0x6000] ;  /* 0x00600000dd30783b */ /* 0x000e660000000200 */
[C---:B--2---:R-:W-:Y:S08]  /*3550*/  HMMA.16816.F32 R64, R16.reuse, R96, R28 ;  /* 0x000000601040723c */ /* 0x044ff0000000181c */
[C---:B------:R-:W-:Y:S08]  /*3560*/  HMMA.16816.F32 R60, R16.reuse, R98, R24 ;  /* 0x00000062103c723c */ /* 0x040ff00000001818 */
[C---:B----4-:R-:W-:Y:S01]  /*3570*/  HMMA.16816.F32 R28, R16.reuse, R120, R40 ;  /* 0x00000078101c723c */ /* 0x050fe20000001828 */
[----:B------:R-:W2:Y:S07]  /*3580*/  LDSM.16.M88.4 R40, [R221+0x7000] ;  /* 0x00700000dd28783b */ /* 0x000eae0000000200 */
[C---:B------:R-:W-:Y:S08]  /*3590*/  HMMA.16816.F32 R24, R16.reuse, R122, R84 ;  /* 0x0000007a1018723c */ /* 0x040ff00000001854 */
[C---:B------:R-:W-:Y:S08]  /*35a0*/  HMMA.16816.F32 R56, R16.reuse, R104, R20 ;  /* 0x000000681038723c */ /* 0x040ff00000001814 */
[C---:B------:R-:W-:Y:S08]  /*35b0*/  HMMA.16816.F32 R20, R16.reuse, R100, R88 ;  /* 0x000000641014723c */ /* 0x040ff00000001858 */
[C---:B------:R-:W-:Y:S08]  /*35c0*/  HMMA.16816.F32 R88, R16.reuse, R108, R80 ;  /* 0x0000006c1058723c */ /* 0x040ff00000001850 */
[C---:B------:R-:W-:Y:S01]  /*35d0*/  HMMA.16816.F32 R32, R16.reuse, R106, R12 ;  /* 0x0000006a1020723c */ /* 0x040fe2000000180c */
[----:B------:R-:W4:Y:S04]  /*35e0*/  LDSM.16.M88.4 R104, [R221+0x8800] ;  /* 0x00880000dd68783b */ /* 0x000f280000000200 */
[----:B------:R-:W-:Y:S03]  /*35f0*/  LDSM.16.M88.4 R12, [R223+0x24100] ;  /* 0x02410000df0c783b */ /* 0x000fe60000000200 */
[C---:B------:R-:W-:Y:S01]  /*3600*/  HMMA.16816.F32 R80, R16.reuse, R110, R76 ;  /* 0x0000006e1050723c */ /* 0x040fe2000000184c */
[----:B------:R-:W-:Y:S07]  /*3610*/  LDSM.16.M88.4 R108, [R216+0x15100] ;  /* 0x01510000d86c783b */ /* 0x000fee0000000200 */
[----:B------:R-:W-:Y:S01]  /*3620*/  HMMA.16816.F32 R92, R16, R102, R92 ;  /* 0x00000066105c723c */ /* 0x000fe2000000185c */
[----:B------:R-:W5:Y:S07]  /*3630*/  LDSM.16.M88.4 R100, [R221+0x8000] ;  /* 0x00800000dd64783b */ /* 0x000f6e0000000200 */
[C---:B-1----:R-:W-:Y:S08]  /*3640*/  HMMA.16816.F32 R84, R8.reuse, R48, R64 ;  /* 0x000000300854723c */ /* 0x042ff00000001840 */
[----:B------:R-:W-:Y:S01]  /*3650*/  HMMA.16816.F32 R76, R8, R50, R60 ;  /* 0x00000032084c723c */ /* 0x000fe2000000183c */
[----:B------:R-:W1:Y:S07]  /*3660*/  LDSM.16.M88.4 R48, [R216+0x16100] ;  /* 0x01610000d830783b */ /* 0x000e6e0000000200 */
[C---:B------:R-:W-:Y:S08]  /*3670*/  HMMA.16816.F32 R96, R16.reuse, R52, R72 ;  /* 0x000000341060723c */ /* 0x040ff00000001848 */
[----:B------:R-:W-:Y:S01]  /*3680*/  HMMA.16816.F32 R16, R16, R54, R68 ;  /* 0x000000361010723c */ /* 0x000fe20000001844 */
[----:B------:R-:W1:Y:S07]  /*3690*/  LDSM.16.M88.4 R52, [R216+0x15900] ;  /* 0x01590000d834783b */ /* 0x000e6e0000000200 */
[C---:B--2---:R-:W-:Y:S01]  /*36a0*/  HMMA.16816.F32 R60, R8.reuse, R42, R24 ;  /* 0x0000002a083c723c */ /* 0x044fe20000001818 */
[----:B------:R-:W-:Y:S07]  /*36b0*/  LDSM.16.M88.4 R24, [R216+0x17100] ;  /* 0x01710000d818783b */ /* 0x000fee0000000200 */
[C---:B------:R-:W-:Y:S08]  /*36c0*/  HMMA.16816.F32 R72, R8.reuse, R44, R56 ;  /* 0x0000002c0848723c */ /* 0x040ff00000001838 */
[C---:B------:R-:W-:Y:S01]  /*36d0*/  HMMA.16816.F32 R68, R8.reuse, R46, R32 ;  /* 0x0000002e0844723c */ /* 0x040fe20000001820 */
[----:B------:R-:W2:Y:S07]  /*36e0*/  LDSM.16.M88.4 R44, [R216+0x16900] ;  /* 0x01690000d82c783b */ /* 0x000eae0000000200 */
[C---:B------:R-:W-:Y:S01]  /*36f0*/  HMMA.16816.F32 R56, R8.reuse, R36, R20 ;  /* 0x000000240838723c */ /* 0x040fe20000001814 */
[----:B------:R-:W1:Y:S07]  /*3700*/  LDSM.16.M88.4 R20, [R216+0x17900] ;  /* 0x01790000d814783b */ /* 0x000e6e0000000200 */
[C---:B------:R-:W-:Y:S08]  /*3710*/  HMMA.16816.F32 R64, R8.reuse, R40, R28 ;  /* 0x000000280840723c */ /* 0x040ff0000000181c */
[C---:B------:R-:W-:Y:S08]  /*3720*/  HMMA.16816.F32 R40, R8.reuse, R38, R92 ;  /* 0x000000260828723c */ /* 0x040ff0000000185c */
[C---:B----4-:R-:W-:Y:S08]  /*3730*/  HMMA.16816.F32 R28, R8.reuse, R104, R96 ;  /* 0x00000068081c723c */ /* 0x050ff00000001860 */
[C---:B------:R-:W-:Y:S08]  /*3740*/  HMMA.16816.F32 R16, R8.reuse, R106, R16 ;  /* 0x0000006a0810723c */ /* 0x040ff00000001810 */
[C---:B-----5:R-:W-:Y:S01]  /*3750*/  HMMA.16816.F32 R36, R8.reuse, R100, R88 ;  /* 0x000000640824723c */ /* 0x060fe20000001858 */
[----:B------:R-:W-:Y:S07]  /*3760*/  LDSM.16.M88.4 R88, [R227+0x9000] ;  /* 0x00900000e358783b */ /* 0x000fee0000000200 */
[----:B------:R-:W-:Y:S01]  /*3770*/  HMMA.16816.F32 R32, R8, R102, R80 ;  /* 0x000000660820723c */ /* 0x000fe20000001850 */
[----:B------:R-:W-:Y:S07]  /*3780*/  LDSM.16.M88.4 R8, [R224+0x24100] ;  /* 0x02410000e008783b */ /* 0x000fee0000000200 */
[C---:B-1----:R-:W-:Y:S01]  /*3790*/  HMMA.16816.F32 R104, R12.reuse, R50, R60 ;  /* 0x000000320c68723c */ /* 0x042fe2000000183c */
[----:B------:R-:W1:Y:S07]  /*37a0*/  LDSM.16.M88.4 R60, [R227+0xa000] ;  /* 0x00a00000e33c783b */ /* 0x000e6e0000000200 */
[C---:B------:R-:W-:Y:S01]  /*37b0*/  HMMA.16816.F32 R120, R12.reuse, R52, R72 ;  /* 0x000000340c78723c */ /* 0x040fe20000001848 */
[----:B------:R-:W4:Y:S07]  /*37c0*/  LDSM.16.M88.4 R72, [R227+0x9800] ;  /* 0x00980000e348783b */ /* 0x000f2e0000000200 */
[C---:B------:R-:W-:Y:S08]  /*37d0*/  HMMA.16816.F32 R84, R12.reuse, R108, R84 ;  /* 0x0000006c0c54723c */ /* 0x040ff00000001854 */
[C---:B------:R-:W-:Y:S01]  /*37e0*/  HMMA.16816.F32 R108, R12.reuse, R110, R76 ;  /* 0x0000006e0c6c723c */ /* 0x040fe2000000184c */
[----:B------:R-:W5:Y:S07]  /*37f0*/  LDSM.16.M88.4 R76, [R227+0xa800] ;  /* 0x00a80000e34c783b */ /* 0x000f6e0000000200 */
[C---:B------:R-:W-:Y:S01]  /*3800*/  HMMA.16816.F32 R116, R12.reuse, R54, R68 ;  /* 0x000000360c74723c */ /* 0x040fe20000001844 */
[----:B------:R-:W1:Y:S07]  /*3810*/  LDSM.16.M88.4 R68, [R227+0xb000] ;  /* 0x00b00000e344783b */ /* 0x000e6e0000000200 */
[C---:B------:R-:W-:Y:S01]  /*3820*/  HMMA.16816.F32 R112, R12.reuse, R48, R64 ;  /* 0x000000300c70723c */ /* 0x040fe20000001840 */
[----:B------:R-:W-:Y:S07]  /*3830*/  LDSM.16.M88.4 R48, [R222+0x15100] ;  /* 0x01510000de30783b */ /* 0x000fee0000000200 */
[C---:B--2---:R-:W-:Y:S01]  /*3840*/  HMMA.16816.F32 R100, R12.reuse, R44, R56 ;  /* 0x0000002c0c64723c */ /* 0x044fe20000001838 */
[----:B------:R-:W2:Y:S07]  /*3850*/  LDSM.16.M88.4 R56, [R227+0xb800] ;  /* 0x00b80000e338783b */ /* 0x000eae0000000200 */
[C---:B------:R-:W-:Y:S01]  /*3860*/  HMMA.16816.F32 R96, R12.reuse, R46, R40 ;  /* 0x0000002e0c60723c */ /* 0x040fe20000001828 */
[----:B------:R-:W-:Y:S04]  /*3870*/  LDSM.16.M88.4 R40, [R222+0x16100] ;  /* 0x01610000de28783b */ /* 0x000fe80000000200 */
[----:B------:R-:W-:Y:S03]  /*3880*/  LDSM.16.M88.4 R44, [R222+0x15900] ;  /* 0x01590000de2c783b */ /* 0x000fe60000000200 */
[C---:B------:R-:W-:Y:S08]  /*3890*/  HMMA.16816.F32 R92, R12.reuse, R24, R36 ;  /* 0x000000180c5c723c */ /* 0x040ff00000001824 */
[C---:B------:R-:W-:Y:S08]  /*38a0*/  HMMA.16816.F32 R80, R12.reuse, R26, R32 ;  /* 0x0000001a0c50723c */ /* 0x040ff00000001820 */
[C---:B------:R-:W-:Y:S08]  /*38b0*/  HMMA.16816.F32 R64, R12.reuse, R20, R28 ;  /* 0x000000140c40723c */ /* 0x040ff0000000181c */
[----:B------:R-:W-:Y:S01]  /*38c0*/  HMMA.16816.F32 R52, R12, R22, R16 ;  /* 0x000000160c34723c */ /* 0x000fe20000001810 */
[----:B------:R-:W2:Y:S07]  /*38d0*/  LDSM.16.M88.4 R12, [R226+0x24100] ;  /* 0x02410000e20c783b */ /* 0x000eae0000000200 */
[C---:B-1----:R-:W-:Y:S08]  /*38e0*/  HMMA.16816.F32 R16, R8.reuse, R62, R104 ;  /* 0x0000003e0810723c */ /* 0x042ff00000001868 */
[C---:B----4-:R-:W-:Y:S01]  /*38f0*/  HMMA.16816.F32 R28, R8.reuse, R72, R120 ;  /* 0x00000048081c723c */ /* 0x050fe20000001878 */
[----:B------:R-:W1:Y:S07]  /*3900*/  LDSM.16.M88.4 R120, [R222+0x16900] ;  /* 0x01690000de78783b */ /* 0x000e6e0000000200 */
[C---:B------:R-:W-:Y:S08]  /*3910*/  HMMA.16816.F32 R20, R8.reuse, R60, R112 ;  /* 0x0000003c0814723c */ /* 0x040ff00000001870 */
[C---:B-----5:R-:W-:Y:S08]  /*3920*/  HMMA.16816.F32 R60, R8.reuse, R76, R100 ;  /* 0x0000004c083c723c */ /* 0x060ff00000001864 */
[C---:B------:R-:W-:Y:S08]  /*3930*/  HMMA.16816.F32 R100, R8.reuse, R68, R92 ;  /* 0x000000440864723c */ /* 0x040ff0000000185c */
[C---:B--2---:R-:W-:Y:S08]  /*3940*/  HMMA.16816.F32 R92, R8.reuse, R56, R64 ;  /* 0x00000038085c723c */ /* 0x044ff00000001840 */
[C---:B------:R-:W-:Y:S08]  /*3950*/  HMMA.16816.F32 R36, R8.reuse, R88, R84 ;  /* 0x000000580824723c */ /* 0x040ff00000001854 */
[C---:B------:R-:W-:Y:S01]  /*3960*/  HMMA.16816.F32 R32, R8.reuse, R90, R108 ;  /* 0x0000005a0820723c */ /* 0x040fe2000000186c */
[----:B------:R-:W2:Y:S07]  /*3970*/  LDSM.16.M88.4 R108, [R222+0x17100] ;  /* 0x01710000de6c783b */ /* 0x000eae0000000200 */
[----:B------:R-:W-:Y:S08]  /*3980*/  HMMA.16816.F32 R24, R8, R74, R116 ;  /* 0x0000004a0818723c */ /* 0x000ff00000001874 */
[----:B------:R-:W-:Y:S01]  /*3990*/  HMMA.16816.F32 R64, R12, R42, R16 ;  /* 0x0000002a0c40723c */ /* 0x000fe20000001810 */
[----:B------:R-:W4:Y:S07]  /*39a0*/  LDSM.16.M88.4 R16, [R222+0x17900] ;  /* 0x01790000de10783b */ /* 0x000f2e0000000200 */
[C---:B------:R-:W-:Y:S08]  /*39b0*/  HMMA.16816.F32 R96, R8.reuse, R78, R96 ;  /* 0x0000004e0860723c */ /* 0x040ff00000001860 */
[C---:B------:R-:W-:Y:S08]  /*39c0*/  HMMA.16816.F32 R104, R8.reuse, R70, R80 ;  /* 0x000000460868723c */ /* 0x040ff00000001850 */
[----:B------:R-:W-:Y:S01]  /*39d0*/  HMMA.16816.F32 R88, R8, R58, R52 ;  /* 0x0000003a0858723c */ /* 0x000fe20000001834 */
[----:B------:R-:W-:Y:S04]  /*39e0*/  LDSM.16.M88.4 R8, [R225+0x24100] ;  /* 0x02410000e108783b */ /* 0x000fe80000000200 */
[----:B------:R-:W5:Y:S03]  /*39f0*/  LDSM.16.M88.4 R52, [R221+0xa000] ;  /* 0x00a00000dd34783b */ /* 0x000f660000000200 */
[C---:B------:R-:W-:Y:S01]  /*3a00*/  HMMA.16816.F32 R84, R12.reuse, R48, R36 ;  /* 0x000000300c54723c */ /* 0x040fe20000001824 */
[----:B------:R-:W-:Y:S07]  /*3a10*/  LDSM.16.M88.4 R56, [R221+0x9800] ;  /* 0x00980000dd38783b */ /* 0x000fee0000000200 */
[C---:B------:R-:W-:Y:S01]  /*3a20*/  HMMA.16816.F32 R80, R12.reuse, R50, R32 ;  /* 0x000000320c50723c */ /* 0x040fe20000001820 */
[----:B------:R-:W2:Y:S07]  /*3a30*/  LDSM.16.M88.4 R48, [R221+0xa800] ;  /* 0x00a80000dd30783b */ /* 0x000eae0000000200 */
[C---:B------:R-:W-:Y:S08]  /*3a40*/  HMMA.16816.F32 R76, R12.reuse, R44, R28 ;  /* 0x0000002c0c4c723c */ /* 0x040ff0000000181c */
[C---:B------:R-:W-:Y:S01]  /*3a50*/  HMMA.16816.F32 R72, R12.reuse, R46, R24 ;  /* 0x0000002e0c48723c */ /* 0x040fe20000001818 */
[----:B------:R-:W3:Y:S07]  /*3a60*/  LDSM.16.M88.4 R44, [R221+0xb000] ;  /* 0x00b00000dd2c783b */ /* 0x000eee0000000200 */
[C---:B------:R-:W-:Y:S01]  /*3a70*/  HMMA.16816.F32 R68, R12.reuse, R40, R20 ;  /* 0x000000280c44723c */ /* 0x040fe20000001814 */
[----:B------:R-:W3:Y:S07]  /*3a80*/  LDSM.16.M88.4 R40, [R221+0xb800] ;  /* 0x00b80000dd28783b */ /* 0x000eee0000000200 */
[----:B-1----:R-:W-:Y:S01]  /*3a90*/  HMMA.16816.F32 R36, R12, R120, R60 ;  /* 0x000000780c24723c */ /* 0x002fe2000000183c */
[----:B------:R-:W1:Y:S01]  /*3aa0*/  LDSM.16.M88.4 R60, [R221+0x9000] ;  /* 0x00900000dd3c783b */ /* 0x000e620000000200 */
[----:B------:R-:W-:-:S06]  /*3ab0*/  DEPBAR.LE SB0, 0x0 ;  /* 0x000080000000791a */ /* 0x000fcc0000000000 */
[C---:B------:R-:W-:Y:S08]  /*3ac0*/  HMMA.16816.F32 R32, R12.reuse, R122, R96 ;  /* 0x0000007a0c20723c */ /* 0x040ff00000001860 */
[C---:B--2---:R-:W-:Y:S08]  /*3ad0*/  HMMA.16816.F32 R28, R12.reuse, R108, R100 ;  /* 0x0000006c0c1c723c */ /* 0x044ff00000001864 */
[C---:B------:R-:W-:Y:S08]  /*3ae0*/  HMMA.16816.F32 R24, R12.reuse, R110, R104 ;  /* 0x0000006e0c18723c */ /* 0x040ff00000001868 */
[C---:B----4-:R-:W-:Y:S08]  /*3af0*/  HMMA.16816.F32 R20, R12.reuse, R16, R92 ;  /* 0x000000100c14723c */ /* 0x050ff0000000185c */
[----:B------:R-:W-:Y:S08]  /*3b00*/  HMMA.16816.F32 R12, R12, R18, R88 ;  /* 0x000000120c0c723c */ /* 0x000ff00000001858 */
[C---:B-----5:R-:W-:Y:S08]  /*3b10*/  HMMA.16816.F32 R68, R8.reuse, R52, R68 ;  /* 0x000000340844723c */ /* 0x060ff00000001844 */
[C---:B------:R-:W-:Y:S08]  /*3b20*/  HMMA.16816.F32 R16, R8.reuse, R48, R36 ;  /* 0x000000300810723c */ /* 0x040ff00000001824 */
[C---:B---3--:R-:W-:Y:S08]  /*3b30*/  HMMA.16816.F32 R28, R8.reuse, R44, R28 ;  /* 0x0000002c081c723c */ /* 0x048ff0000000181c */
        /* <DEDUP_REMOVED lines=11> */
[----:B------:R-:W-:Y:S02]  /*3bf0*/  UIADD3 UR7, UR24, -0x2, URZ ;  /* 0xfffffffe18077890 */ /* 0x000fe4000fffe03f */
[----:B------:R-:W-:-:S02]  /*3c00*/  USHF.L.U32 UR19, UR4, 0x6, URZ ;  /* 0x0000000604137899 */ /* 0x000fc4000800063f */
[----:B------:R-:W-:Y:S02]  /*3c10*/  USHF.R.S32.HI UR6, URZ, 0x1f, UR7 ;  /* 0x0000001f3f067899 */ /* 0x000fe40008011407 */
[----:B------:R-:W-:Y:S01]  /*3c20*/  UIMAD UR17, UR17, UR7, URZ ;  /* 0x00000007111172a4 */ /* 0x000fe2000f8e023f */
[----:B------:R-:W-:Y:S01]  /*3c30*/  IMAD.WIDE.U32 R8, R124, UR7, R130 ;  /* 0x000000077c087c25 */ /* 0x000fe2000f8e0082 */
[----:B------:R-:W-:Y:S02]  /*3c40*/  USHF.L.U64.HI UR4, UR4, 0x6, UR5 ;  /* 0x0000000604047899 */ /* 0x000fe40008010205 */
[----:B------:R-:W-:Y:S01]  /*3c50*/  UIMAD UR6, UR6, UR18, UR17 ;  /* 0x00000012060672a4 */ /* 0x000fe2000f8e0211 */
[----:B------:R-:W-:Y:S01]  /*3c60*/  IMAD.U32 R5, RZ, RZ, UR19 ;  /* 0x00000013ff057e24 */ /* 0x000fe2000f8e00ff */
[----:B------:R-:W-:-:S04]  /*3c70*/  LEA R6, P6, R8, c[0x0][0x1c8], 0x1 ;  /* 0x0000720008067a11 */ /* 0x000fc800078c08ff */
[----:B------:R-:W-:Y:S02]  /*3c80*/  IADD3 R0, R9, UR6, RZ ;  /* 0x0000000609007c10 */ /* 0x000fe4000fffe0ff */
[----:B------:R-:W-:Y:S02]  /*3c90*/  IADD3 R14, P1, P0, R5, 0x80, R6 ;  /* 0x00000080050e7810 */ /* 0x000fe4000783e006 */
[----:B------:R-:W-:-:S04]  /*3ca0*/  LEA.HI.X R7, R8, c[0x0][0x1cc], R0, 0x1, P6 ;  /* 0x0000730008077a11 */ /* 0x000fc800030f0c00 */
[--C-:B------:R-:W-:Y:S01]  /*3cb0*/  IADD3.X R15, RZ, UR4, R7.reuse, P1, P0 ;  /* 0x00000004ff0f7c10 */ /* 0x100fe20008fe0407 */
[----:B------:R-:W-:Y:S01]  /*3cc0*/  @!PT LDS RZ, [RZ] ;  /* 0x00000000fffff984 */ /* 0x000fe20000000800 */
[----:B------:R-:W-:Y:S01]  /*3cd0*/  @!PT LDS RZ, [RZ] ;  /* 0x00000000fffff984 */ /* 0x000fe20000000800 */
[----:B------:R-:W-:Y:S01]  /*3ce0*/  @!PT LDS RZ, [RZ] ;  /* 0x00000000fffff984 */ /* 0x000fe20000000800 */
[----:B------:R1:W-:Y:S01]  /*3cf0*/  LDGSTS.E.BYPASS.LTC128B.128 [R251+0xc100], [R6.64], !P5 ;  /* 0x0c10000006fb7fae */ /* 0x0003e2000e901d5e */
[C-C-:B------:R-:W-:Y:S02]  /*3d00*/  IADD3 R12, P6, P1, R5.reuse, 0x100, R6.reuse ;  /* 0x00000100050c7810 */ /* 0x140fe400079de006 */
[----:B------:R-:W-:Y:S01]  /*3d10*/  IADD3 R8, P0, R6, UR19, RZ ;  /* 0x0000001306087c10 */ /* 0x000fe2000ff1e0ff */
[----:B------:R1:W-:Y:S01]  /*3d20*/  LDGSTS.E.BYPASS.LTC128B.128 [R251+0xf100], [R6.64+0x80], !P4 ;  /* 0x0f10008006fb7fae */ /* 0x0003e2000e101d5e */
[----:B------:R-:W-:Y:S02]  /*3d30*/  IADD3.X R13, RZ, UR4, R7, P6, P1 ;  /* 0x00000004ff0d7c10 */ /* 0x000fe4000b7e2407 */
[----:B------:R-:W-:Y:S01]  /*3d40*/  IADD3 R10, P6, P1, R5, 0x180, R6 ;  /* 0x00000180050a7810 */ /* 0x000fe200079de006 */
[----:B------:R1:W-:Y:S01]  /*3d50*/  LDGSTS.E.BYPASS.LTC128B.128 [R251+0x12100], [R6.64+0x100], !P3 ;  /* 0x1210010006fb7fae */ /* 0x0003e2000d901d5e */
[----:B------:R-:W-:-:S02]  /*3d60*/  IADD3.X R9, R7, UR4, RZ, P0, !PT ;  /* 0x0000000407097c10 */ /* 0x000fc400087fe4ff */
[----:B------:R-:W-:Y:S01]  /*3d70*/  IADD3.X R11, RZ, UR4, R7, P6, P1 ;  /* 0x00000004ff0b7c10 */ /* 0x000fe2000b7e2407 */
[----:B------:R1:W-:Y:S04]  /*3d80*/  LDGSTS.E.BYPASS.LTC128B.128 [R251+0x15100], [R6.64+0x180], !P2 ;  /* 0x1510018006fb7fae */ /* 0x0003e8000d101d5e */
[----:B------:R2:W-:Y:S04]  /*3d90*/  LDGSTS.E.BYPASS.LTC128B.128 [R251+0xd100], [R8.64], !P5 ;  /* 0x0d10000008fb7fae */ /* 0x0005e8000e901d5e */
[----:B------:R2:W-:Y:S04]  /*3da0*/  LDGSTS.E.BYPASS.LTC128B.128 [R251+0x10100], [R14.64], !P4 ;  /* 0x101000000efb7fae */ /* 0x0005e8000e101d5e */
[----:B------:R2:W-:Y:S04]  /*3db0*/  LDGSTS.E.BYPASS.LTC128B.128 [R251+0x13100], [R12.64], !P3 ;  /* 0x131000000cfb7fae */ /* 0x0005e8000d901d5e */
[----:B------:R2:W-:Y:S01]  /*3dc0*/  LDGSTS.E.BYPASS.LTC128B.128 [R251+0x16100], [R10.64], !P2 ;  /* 0x161000000afb7fae */ /* 0x0005e2000d101d5e */
[----:B-1----:R-:W-:-:S04]  /*3dd0*/  IADD3 R6, P0, R8, UR19, RZ ;  /* 0x0000001308067c10 */ /* 0x002fc8000ff1e0ff */
[----:B------:R-:W-:-:S05]  /*3de0*/  IADD3.X R7, R9, UR4, RZ, P0, !PT ;  /* 0x0000000409077c10 */ /* 0x000fca00087fe4ff */
[----:B------:R2:W-:Y:S04]  /*3df0*/  LDGSTS.E.BYPASS.LTC128B.128 [R251+0xe100], [R6.64], !P5 ;  /* 0x0e10000006fb7fae */ /* 0x0005e8000e901d5e */
[----:B------:R2:W-:Y:S04]  /*3e00*/  LDGSTS.E.BYPASS.LTC128B.128 [R251+0x11100], [R6.64+0x80], !P4 ;  /* 0x1110008006fb7fae */ /* 0x0005e8000e101d5e */
[----:B------:R2:W-:Y:S04]  /*3e10*/  LDGSTS.E.BYPASS.LTC128B.128 [R251+0x14100], [R6.64+0x100], !P3 ;  /* 0x1410010006fb7fae */ /* 0x0005e8000d901d5e */
[----:B------:R2:W-:Y:S02]  /*3e20*/  LDGSTS.E.BYPASS.LTC128B.128 [R251+0x17100], [R6.64+0x180], !P2 ;  /* 0x1710018006fb7fae */ /* 0x0005e4000d101d5e */
.L_x_1288:
[----:B------:R-:W-:Y:S01]  /*3e30*/  LOP3.LUT R0, R126, 0xffffffe0, RZ, 0xc0, !PT ;  /* 0xffffffe07e007812 */ /* 0x000fe200078ec0ff */
[----:B------:R-:W-:Y:S01]  /*3e40*/  UIADD3 UR16, UR12, UR16, URZ ;  /* 0x000000100c107290 */ /* 0x000fe2000fffe03f */
[----:B------:R-:W-:Y:S01]  /*3e50*/  LEA.HI R5, R128, R127, RZ, 0x2 ;  /* 0x0000007f80057211 */ /* 0x000fe200078f10ff */
[----:B------:R-:W-:Y:S01]  /*3e60*/  STL [R1+0x64], R222 ;  /* 0x000064de01007387 */ /* 0x000fe20000100800 */
[----:B--2---:R-:W-:Y:S01]  /*3e70*/  SHF.R.S32.HI R7, RZ, 0x1f, R125 ;  /* 0x0000001fff077819 */ /* 0x004fe2000001147d */
[----:B------:R-:W-:Y:S01]  /*3e80*/  IMAD.IADD R0, R127, 0x1, -R0 ;  /* 0x000000017f007824 */ /* 0x000fe200078e0a00 */
[----:B------:R-:W-:Y:S01]  /*3e90*/  LOP3.LUT R5, R5, 0xfffffffc, RZ, 0xc0, !PT ;  /* 0xfffffffc05057812 */ /* 0x000fe200078ec0ff */
[----:B------:R-:W-:Y:S01]  /*3ea0*/  STL [R1+0x60], R221 ;  /* 0x000060dd01007387 */ /* 0x000fe20000100800 */
[----:B------:R-:W-:Y:S01]  /*3eb0*/  LEA.HI R7, R7, R125, RZ, 0x3 ;  /* 0x0000007d07077211 */ /* 0x000fe200078f18ff */
[----:B------:R-:W-:Y:S01]  /*3ec0*/  IMAD.SHL.U32 R217, R4, 0x2, RZ ;  /* 0x0000000204d97824 */ /* 0x000fe200078e00ff */
[----:B------:R-:W-:Y:S01]  /*3ed0*/  SHF.R.S32.HI R6, RZ, 0x1f, R0 ;  /* 0x0000001fff067819 */ /* 0x000fe20000011400 */
[----:B------:R-:W-:Y:S01]  /*3ee0*/  IMAD.IADD R5, R127, 0x1, -R5 ;  /* 0x000000017f057824 */ /* 0x000fe200078e0a05 */
[----:B------:R-:W-:Y:S01]  /*3ef0*/  LOP3.LUT R7, R7, 0xffffff8, RZ, 0xc0, !PT ;  /* 0x0ffffff807077812 */ /* 0x000fe200078ec0ff */
[----:B------:R-:W-:Y:S01]  /*3f00*/  STL [R1+0x5c], R216 ;  /* 0x00005cd801007387 */ /* 0x000fe20000100800 */
[----:B------:R-:W-:Y:S01]  /*3f10*/  LEA.HI R6, R6, R0, RZ, 0x2 ;  /* 0x0000000006067211 */ /* 0x000fe200078f10ff */
[----:B------:R-:W-:Y:S01]  /*3f20*/  IMAD R220, R2, 0x2, R217 ;  /* 0x0000000202dc7824 */ /* 0x000fe200078e02d9 */
[----:B------:R-:W-:Y:S01]  /*3f30*/  LEA.HI R8, R5, R5, RZ, 0x1 ;  /* 0x0000000505087211 */ /* 0x000fe200078f08ff */
[----:B------:R-:W-:Y:S01]  /*3f40*/  LDSM.16.MT88.4 R56, [R217+0x900] ;  /* 0x00090000d938783b */ /* 0x000fe20000004200 */
[----:B------:R-:W-:Y:S01]  /*3f50*/  IADD3 R9, -R7, R125, RZ ;  /* 0x0000007d07097210 */ /* 0x000fe20007ffe1ff */
[----:B------:R-:W-:Y:S01]  /*3f60*/  ULDC.64 UR4, c[0x0][0x2c8] ;  /* 0x0000b20000047ab9 */ /* 0x000fe20000000a00 */
[----:B------:R-:W-:Y:S01]  /*3f70*/  LEA.HI.SX32 R7, R6, UR15, 0x1e ;  /* 0x0000000f06077c11 */ /* 0x000fe2000f8ff2ff */
[----:B------:R-:W-:Y:S01]  /*3f80*/  LDSM.16.MT88.4 R92, [R220+0x6900] ;  /* 0x00690000dc5c783b */ /* 0x000fe20000004200 */
[----:B------:R-:W-:-:S02]  /*3f90*/  LOP3.LUT R8, R8, 0x1ffffffe, RZ, 0xc0, !PT ;  /* 0x1ffffffe08087812 */ /* 0x000fc400078ec0ff */
[----:B------:R-:W-:Y:S01]  /*3fa0*/  PLOP3.LUT P1, PT, PT, PT, UP1, 0x80, 0x0 ;  /* 0x000000000000781c */ /* 0x000fe20003f2f018 */
[----:B------:R-:W-:Y:S01]  /*3fb0*/  IMAD R7, R9, 0x10, R7 ;  /* 0x0000001009077824 */ /* 0x000fe200078e0207 */
[----:B------:R-:W-:Y:S01]  /*3fc0*/  PLOP3.LUT P0, PT, PT, PT, UP1, 0x80, 0x0 ;  /* 0x000000000000781c */ /* 0x000fe20003f0f018 */
[----:B------:R-:W-:Y:S01]  /*3fd0*/  IMAD.IADD R5, R5, 0x1, -R8 ;  /* 0x0000000105057824 */ /* 0x000fe200078e0a08 */
[----:B------:R-:W-:Y:S01]  /*3fe0*/  LOP3.LUT R6, R6, 0x7ffffffc, RZ, 0xc0, !PT ;  /* 0x7ffffffc06067812 */ /* 0x000fe200078ec0ff */
[----:B------:R-:W-:Y:S01]  /*3ff0*/  LDSM.16.MT88.4 R100, [R217+0x6900] ;  /* 0x00690000d964783b */ /* 0x000fe20000004200 */
[----:B------:R-:W-:Y:S02]  /*4000*/  LEA R218, R3, R217, 0x1 ;  /* 0x000000d903da7211 */ /* 0x000fe400078e08ff */
[----:B------:R-:W-:Y:S01]  /*4010*/  LEA R10, R5, R7, 0x3 ;  /* 0x00000007050a7211 */ /* 0x000fe200078e18ff */
[----:B------:R-:W-:Y:S01]  /*4020*/  UIADD3 UR24, UR24, -0x2, URZ ;  /* 0xfffffffe18187890 */ /* 0x000fe2000fffe03f */
[----:B------:R-:W0:Y:S01]  /*4030*/  LDGDEPBAR ;  /* 0x00000000000079af */ /* 0x000e220000000000 */
[----:B------:R-:W-:-:S02]  /*4040*/  IMAD R219, R2, 0x2, R218 ;  /* 0x0000000202db7824 */ /* 0x000fc400078e02da */
[----:B------:R-:W-:Y:S01]  /*4050*/  @P1 IMAD.HI.U32 R7, R10, c[0x0][0x2c8], RZ ;  /* 0x0000b2000a071a27 */ /* 0x000fe200078e00ff */
[----:B------:R-:W-:Y:S03]  /*4060*/  STL [R1+0x2c], R10 ;  /* 0x00002c0a01007387 */ /* 0x000fe60000100800 */
[----:B------:R-:W-:Y:S01]  /*4070*/  IMAD.MOV.U32 R5, RZ, RZ, R10 ;  /* 0x000000ffff057224 */ /* 0x000fe200078e000a */
[----:B------:R-:W-:Y:S01]  /*4080*/  @P0 SHF.R.U32.HI R5, RZ, c[0x0][0x2cc], R7 ;  /* 0x0000b300ff050a19 */ /* 0x000fe20000011607 */
[----:B------:R-:W-:Y:S04]  /*4090*/  LDSM.16.MT88.4 R108, [R219+0x9100] ;  /* 0x00910000db6c783b */ /* 0x000fe80000004200 */
[----:B------:R-:W1:Y:S04]  /*40a0*/  SHFL.IDX PT, R8, R5, RZ, 0x1c1f ;  /* 0x001c1fff05087589 */ /* 0x000e6800000e0000 */
[----:B------:R2:W3:Y:S04]  /*40b0*/  SHFL.IDX PT, R7, R5, 0x1, 0x1c1f ;  /* 0x003c1f0005077f89 */ /* 0x0004e800000e0000 */
[----:B------:R-:W-:Y:S04]  /*40c0*/  LDSM.16.MT88.4 R104, [R219+0x3900] ;  /* 0x00390000db68783b */ /* 0x000fe80000004200 */
[----:B------:R-:W-:Y:S01]  /*40d0*/  LDSM.16.MT88.4 R96, [R218+0x6900] ;  /* 0x00690000da60783b */ /* 0x000fe20000004200 */
[----:B--2---:R-:W-:Y:S01]  /*40e0*/  IMAD.IADD R5, R0, 0x1, -R6 ;  /* 0x0000000100057824 */ /* 0x004fe200078e0a06 */
[----:B------:R-:W-:-:S03]  /*40f0*/  MOV R0, UR16 ;  /* 0x0000001000007c02 */ /* 0x000fc60008000f00 */
[----:B------:R-:W-:-:S05]  /*4100*/  IMAD.SHL.U32 R9, R5, 0x2, RZ ;  /* 0x0000000205097824 */ /* 0x000fca00078e00ff */
[C---:B------:R-:W-:Y:S01]  /*4110*/  IADD3 R0, -R9.reuse, 0x1, R0 ;  /* 0x0000000109007810 */ /* 0x040fe20007ffe100 */
[----:B------:R2:W-:Y:S01]  /*4120*/  STL [R1+0x30], R9 ;  /* 0x0000300901007387 */ /* 0x0005e20000100800 */
[----:B------:R-:W-:Y:S02]  /*4130*/  IADD3 R6, -R9, UR16, RZ ;  /* 0x0000001009067c10 */ /* 0x000fe4000fffe1ff */
[----:B------:R-:W-:-:S05]  /*4140*/  IADD3 R0, R0, -UR13, RZ ;  /* 0x8000000d00007c10 */ /* 0x000fca000fffe0ff */
[C---:B-1----:R-:W-:Y:S01]  /*4150*/  IMAD.IADD R5, R0.reuse, 0x1, R8 ;  /* 0x0000000100057824 */ /* 0x042fe200078e0208 */
[----:B---3--:R-:W-:-:S04]  /*4160*/  IADD3 R0, R0, R7, RZ ;  /* 0x0000000700007210 */ /* 0x008fc80007ffe0ff */
[C---:B------:R-:W-:Y:S02]  /*4170*/  IMNMX R5, R6.reuse, R5, PT ;  /* 0x0000000506057217 */ /* 0x040fe40003800200 */
[----:B------:R-:W-:Y:S02]  /*4180*/  IMNMX R0, R6, R0, PT ;  /* 0x0000000006007217 */ /* 0x000fe40003800200 */
[C---:B------:R-:W-:Y:S02]  /*4190*/  ISETP.GT.AND P0, PT, R5.reuse, 0x8, PT ;  /* 0x000000080500780c */ /* 0x040fe40003f04270 */
[C---:B------:R-:W-:Y:S02]  /*41a0*/  ISETP.GT.AND P6, PT, R5.reuse, RZ, PT ;  /* 0x000000ff0500720c */ /* 0x040fe40003fc4270 */
[----:B------:R-:W-:Y:S02]  /*41b0*/  ISETP.GT.AND P1, PT, R5, 0x1, PT ;  /* 0x000000010500780c */ /* 0x000fe40003f24270 */
[----:B------:R-:W-:-:S02]  /*41c0*/  FSEL R10, R80, -INF , P0 ;  /* 0xff800000500a7808 */ /* 0x000fc40000000000 */
[----:B------:R-:W-:Y:S02]  /*41d0*/  FSEL R8, R84, -INF , P6 ;  /* 0xff80000054087808 */ /* 0x000fe40003000000 */
[----:B--2---:R-:W-:Y:S02]  /*41e0*/  FSEL R9, R85, -INF , P1 ;  /* 0xff80000055097808 */ /* 0x004fe40000800000 */
[----:B------:R-:W-:Y:S02]  /*41f0*/  ISETP.GT.AND P0, PT, R0, 0x1, PT ;  /* 0x000000010000780c */ /* 0x000fe40003f04270 */
[----:B------:R-:W-:Y:S02]  /*4200*/  ISETP.GT.AND P6, PT, R5, 0x9, PT ;  /* 0x000000090500780c */ /* 0x000fe40003fc4270 */
[----:B------:R-:W-:Y:S02]  /*4210*/  FSEL R14, R87, -INF , P0 ;  /* 0xff800000570e7808 */ /* 0x000fe40000000000 */
[----:B------:R-:W-:-:S02]  /*4220*/  FMNMX.FTZ R6, R8, R9, !PT ;  /* 0x0000000908067209 */ /* 0x000fc40007810000 */
[C---:B------:R-:W-:Y:S02]  /*4230*/  ISETP.GT.AND P1, PT, R0.reuse, RZ, PT ;  /* 0x000000ff0000720c */ /* 0x040fe40003f24270 */
[----:B------:R-:W-:Y:S02]  /*4240*/  ISETP.GT.AND P0, PT, R0, 0x8, PT ;  /* 0x000000080000780c */ /* 0x000fe40003f04270 */
[----:B------:R-:W-:Y:S02]  /*4250*/  FSEL R11, R81, -INF , P6 ;  /* 0xff800000510b7808 */ /* 0x000fe40003000000 */
[----:B------:R-:W-:Y:S02]  /*4260*/  ISETP.GT.AND P6, PT, R5, 0x10, PT ;  /* 0x000000100500780c */ /* 0x000fe40003fc4270 */
[----:B------:R-:W-:Y:S02]  /*4270*/  FMNMX.FTZ R6, R10, R6, !PT ;  /* 0x000000060a067209 */ /* 0x000fe40007810000 */
[----:B------:R-:W-:-:S02]  /*4280*/  FSEL R13, R86, -INF , P1 ;  /* 0xff800000560d7808 */ /* 0x000fc40000800000 */
[----:B------:R-:W-:Y:S02]  /*4290*/  FSEL R15, R82, -INF , P0 ;  /* 0xff800000520f7808 */ /* 0x000fe40000000000 */
[C---:B------:R-:W-:Y:S02]  /*42a0*/  ISETP.GT.AND P1, PT, R5.reuse, 0x11, PT ;  /* 0x000000110500780c */ /* 0x040fe40003f24270 */
[----:B------:R-:W-:Y:S02]  /*42b0*/  ISETP.GT.AND P0, PT, R5, 0x19, PT ;  /* 0x000000190500780c */ /* 0x000fe40003f04270 */
[----:B------:R-:W-:Y:S02]  /*42c0*/  FSEL R32, R76, -INF , P6 ;  /* 0xff8000004c207808 */ /* 0x000fe40003000000 */
[----:B------:R-:W-:Y:S02]  /*42d0*/  FMNMX.FTZ R6, R11, R6, !PT ;  /* 0x000000060b067209 */ /* 0x000fe40007810000 */
[----:B------:R-:W-:-:S02]  /*42e0*/  FSEL R33, R77, -INF , P1 ;  /* 0xff8000004d217808 */ /* 0x000fc40000800000 */
[----:B------:R-:W-:Y:S02]  /*42f0*/  FSEL R35, R73, -INF , P0 ;  /* 0xff80000049237808 */ /* 0x000fe40000000000 */
[C---:B------:R-:W-:Y:S02]  /*4300*/  ISETP.GT.AND P1, PT, R0.reuse, 0x9, PT ;  /* 0x000000090000780c */ /* 0x040fe40003f24270 */
[----:B------:R-:W-:Y:S02]  /*4310*/  ISETP.GT.AND P0, PT, R0, 0x11, PT ;  /* 0x000000110000780c */ /* 0x000fe40003f04270 */
[----:B------:R-:W-:Y:S02]  /*4320*/  ISETP.GT.AND P6, PT, R5, 0x18, PT ;  /* 0x000000180500780c */ /* 0x000fe40003fc4270 */
[----:B------:R-:W-:Y:S02]  /*4330*/  FMNMX.FTZ R6, R32, R6, !PT ;  /* 0x0000000620067209 */ /* 0x000fe40007810000 */
[----:B------:R-:W-:-:S02]  /*4340*/  FSEL R24, R83, -INF , P1 ;  /* 0xff80000053187808 */ /* 0x000fc40000800000 */
[----:B------:R-:W-:Y:S01]  /*4350*/  FSEL R37, R79, -INF , P0 ;  /* 0xff8000004f257808 */ /* 0x000fe20000000000 */
[----:B------:R-:W-:Y:S01]  /*4360*/  LDSM.16.MT88.4 R80, [R218+0x3900] ;  /* 0x00390000da50783b */ /* 0x000fe20000004200 */
[----:B------:R-:W-:Y:S02]  /*4370*/  FSEL R34, R72, -INF , P6 ;  /* 0xff80000048227808 */ /* 0x000fe40003000000 */
[C---:B------:R-:W-:Y:S02]  /*4380*/  ISETP.GT.AND P1, PT, R0.reuse, 0x10, PT ;  /* 0x000000100000780c */ /* 0x040fe40003f24270 */
[----:B------:R-:W-:Y:S02]  /*4390*/  ISETP.GT.AND P0, PT, R0, 0x18, PT ;  /* 0x000000180000780c */ /* 0x000fe40003f04270 */
[----:B------:R-:W-:Y:S02]  /*43a0*/  FMNMX.FTZ R6, R33, R6, !PT ;  /* 0x0000000621067209 */ /* 0x000fe40007810000 */
[----:B------:R-:W-:-:S02]  /*43b0*/  ISETP.GT.AND P6, PT, R5, 0x20, PT ;  /* 0x000000200500780c */ /* 0x000fc40003fc4270 */
[----:B------:R-:W-:Y:S02]  /*43c0*/  FSEL R36, R78, -INF , P1 ;  /* 0xff8000004e247808 */ /* 0x000fe40000800000 */
[----:B------:R-:W-:Y:S02]  /*43d0*/  FSEL R38, R74, -INF , P0 ;  /* 0xff8000004a267808 */ /* 0x000fe40000000000 */
[----:B------:R-:W-:Y:S02]  /*43e0*/  FMNMX.FTZ R6, R34, R6, !PT ;  /* 0x0000000622067209 */ /* 0x000fe40007810000 */
[----:B------:R-:W-:Y:S02]  /*43f0*/  ISETP.GT.AND P1, PT, R5, 0x21, PT ;  /* 0x000000210500780c */ /* 0x000fe40003f24270 */
[----:B------:R-:W-:Y:S02]  /*4400*/  ISETP.GT.AND P0, PT, R0, 0x21, PT ;  /* 0x000000210000780c */ /* 0x000fe40003f04270 */
[----:B------:R-:W-:-:S02]  /*4410*/  FSEL R119, R68, -INF , P6 ;  /* 0xff80000044777808 */ /* 0x000fc40003000000 */
[C---:B------:R-:W-:Y:S02]  /*4420*/  ISETP.GT.AND P6, PT, R0.reuse, 0x19, PT ;  /* 0x000000190000780c */ /* 0x040fe40003fc4270 */
[----:B------:R-:W-:Y:S02]  /*4430*/  FMNMX.FTZ R7, R13, R14, !PT ;  /* 0x0000000e0d077209 */ /* 0x000fe40007810000 */
[----:B------:R-:W-:Y:S02]  /*4440*/  FMNMX.FTZ R6, R35, R6, !PT ;  /* 0x0000000623067209 */ /* 0x000fe40007810000 */
[----:B------:R-:W-:Y:S02]  /*4450*/  FSEL R118, R69, -INF , P1 ;  /* 0xff80000045767808 */ /* 0x000fe40000800000 */
[----:B------:R-:W-:Y:S02]  /*4460*/  FSEL R123, R71, -INF , P0 ;  /* 0xff800000477b7808 */ /* 0x000fe40000000000 */
[----:B------:R-:W-:-:S02]  /*4470*/  ISETP.GT.AND P1, PT, R0, 0x20, PT ;  /* 0x000000200000780c */ /* 0x000fc40003f24270 */
[----:B------:R-:W-:Y:S02]  /*4480*/  ISETP.GT.AND P0, PT, R5, 0x29, PT ;  /* 0x000000290500780c */ /* 0x000fe40003f04270 */
[----:B------:R-:W-:Y:S02]  /*4490*/  FSEL R64, R75, -INF , P6 ;  /* 0xff8000004b407808 */ /* 0x000fe40003000000 */
[----:B------:R-:W-:Y:S02]  /*44a0*/  ISETP.GT.AND P6, PT, R5, 0x28, PT ;  /* 0x000000280500780c */ /* 0x000fe40003fc4270 */
[----:B------:R-:W-:Y:S02]  /*44b0*/  FMNMX.FTZ R7, R15, R7, !PT ;  /* 0x000000070f077209 */ /* 0x000fe40007810000 */
[----:B------:R-:W-:Y:S02]  /*44c0*/  FMNMX.FTZ R6, R119, R6, !PT ;  /* 0x0000000677067209 */ /* 0x000fe40007810000 */
[----:B------:R-:W-:-:S02]  /*44d0*/  FSEL R120, R70, -INF , P1 ;  /* 0xff80000046787808 */ /* 0x000fc40000800000 */
[----:B------:R-:W-:Y:S01]  /*44e0*/  FSEL R117, R53, -INF , P0 ;  /* 0xff80000035757808 */ /* 0x000fe20000000000 */
[----:B------:R-:W-:Y:S01]  /*44f0*/  LDSM.16.MT88.4 R68, [R218+0x3100] ;  /* 0x00310000da44783b */ /* 0x000fe20000004200 */
[C---:B------:R-:W-:Y:S02]  /*4500*/  ISETP.GT.AND P1, PT, R0.reuse, 0x28, PT ;  /* 0x000000280000780c */ /* 0x040fe40003f24270 */
[----:B------:R-:W-:Y:S02]  /*4510*/  ISETP.GT.AND P0, PT, R0, 0x29, PT ;  /* 0x000000290000780c */ /* 0x000fe40003f04270 */
[----:B------:R-:W-:Y:S02]  /*4520*/  FSEL R116, R52, -INF , P6 ;  /* 0xff80000034747808 */ /* 0x000fe40003000000 */
[----:B------:R-:W-:Y:S02]  /*4530*/  FMNMX.FTZ R7, R24, R7, !PT ;  /* 0x0000000718077209 */ /* 0x000fe40007810000 */
[----:B------:R-:W-:-:S02]  /*4540*/  FMNMX.FTZ R6, R118, R6, !PT ;  /* 0x0000000676067209 */ /* 0x000fc40007810000 */
[----:B------:R-:W-:Y:S02]  /*4550*/  FSEL R122, R54, -INF , P1 ;  /* 0xff800000367a7808 */ /* 0x000fe40000800000 */
[----:B------:R-:W-:Y:S02]  /*4560*/  FSEL R121, R55, -INF , P0 ;  /* 0xff80000037797808 */ /* 0x000fe40000000000 */
[C---:B------:R-:W-:Y:S02]  /*4570*/  ISETP.GT.AND P6, PT, R5.reuse, 0x30, PT ;  /* 0x000000300500780c */ /* 0x040fe40003fc4270 */
[----:B------:R-:W-:Y:S02]  /*4580*/  ISETP.GT.AND P0, PT, R5, 0x31, PT ;  /* 0x000000310500780c */ /* 0x000fe40003f04270 */
[----:B------:R-:W-:Y:S02]  /*4590*/  ISETP.GT.AND P1, PT, R0, 0x30, PT ;  /* 0x000000300000780c */ /* 0x000fe40003f24270 */
[----:B------:R-:W-:-:S02]  /*45a0*/  FMNMX.FTZ R7, R36, R7, !PT ;  /* 0x0000000724077209 */ /* 0x000fc40007810000 */
[----:B------:R-:W-:Y:S02]  /*45b0*/  FMNMX.FTZ R6, R116, R6, !PT ;  /* 0x0000000674067209 */ /* 0x000fe40007810000 */
[----:B------:R-:W-:Y:S02]  /*45c0*/  FSEL R193, R16, -INF , P6 ;  /* 0xff80000010c17808 */ /* 0x000fe40003000000 */
[----:B------:R-:W-:Y:S02]  /*45d0*/  FSEL R192, R17, -INF , P0 ;  /* 0xff80000011c07808 */ /* 0x000fe40000000000 */
[----:B------:R-:W-:Y:S02]  /*45e0*/  FSEL R195, R18, -INF , P1 ;  /* 0xff80000012c37808 */ /* 0x000fe40000800000 */
[----:B------:R-:W-:Y:S02]  /*45f0*/  FMNMX.FTZ R7, R37, R7, !PT ;  /* 0x0000000725077209 */ /* 0x000fe40007810000 */
[----:B------:R-:W-:-:S02]  /*4600*/  FMNMX.FTZ R6, R117, R6, !PT ;  /* 0x0000000675067209 */ /* 0x000fc40007810000 */
[----:B------:R-:W-:Y:S02]  /*4610*/  ISETP.GT.AND P0, PT, R0, 0x31, PT ;  /* 0x000000310000780c */ /* 0x000fe40003f04270 */
[----:B------:R-:W-:Y:S02]  /*4620*/  ISETP.GT.AND P1, PT, R5, 0x38, PT ;  /* 0x000000380500780c */ /* 0x000fe40003f24270 */
[----:B------:R-:W-:Y:S02]  /*4630*/  FMNMX.FTZ R7, R38, R7, !PT ;  /* 0x0000000726077209 */ /* 0x000fe40007810000 */
[----:B------:R-:W-:Y:S02]  /*4640*/  FMNMX.FTZ R6, R193, R6, !PT ;  /* 0x00000006c1067209 */ /* 0x000fe40007810000 */
[----:B------:R-:W-:Y:S02]  /*4650*/  FSEL R197, R19, -INF , P0 ;  /* 0xff80000013c57808 */ /* 0x000fe40000000000 */
[----:B------:R-:W-:Y:S01]  /*4660*/  FSEL R175, R48, -INF , P1 ;  /* 0xff80000030af7808 */ /* 0x000fe20000800000 */
[----:B------:R-:W-:Y:S01]  /*4670*/  LDSM.16.MT88.4 R16, [R217+0x100] ;  /* 0x00010000d910783b */ /* 0x000fe20000004200 */
[----:B------:R-:W-:-:S02]  /*4680*/  ISETP.GT.AND P0, PT, R5, 0x39, PT ;  /* 0x000000390500780c */ /* 0x000fc40003f04270 */
[----:B------:R-:W-:Y:S02]  /*4690*/  ISETP.GT.AND P1, PT, R0, 0x38, PT ;  /* 0x000000380000780c */ /* 0x000fe40003f24270 */
[----:B------:R-:W-:Y:S02]  /*46a0*/  FMNMX.FTZ R7, R64, R7, !PT ;  /* 0x0000000740077209 */ /* 0x000fe40007810000 */
[----:B------:R-:W-:Y:S02]  /*46b0*/  FMNMX.FTZ R6, R192, R6, !PT ;  /* 0x00000006c0067209 */ /* 0x000fe40007810000 */
[----:B------:R-:W-:Y:S02]  /*46c0*/  FSEL R174, R49, -INF , P0 ;  /* 0xff80000031ae7808 */ /* 0x000fe40000000000 */
[----:B------:R-:W-:Y:S02]  /*46d0*/  FSEL R194, R50, -INF , P1 ;  /* 0xff80000032c27808 */ /* 0x000fe40000800000 */
[----:B------:R-:W-:-:S02]  /*46e0*/  ISETP.GT.AND P0, PT, R0, 0x39, PT ;  /* 0x000000390000780c */ /* 0x000fc40003f04270 */
        /* <DEDUP_REMOVED lines=12> */
[----:B------:R-:W-:-:S02]  /*47b0*/  FMNMX.FTZ R7, R122, R7, !PT ;  /* 0x000000077a077209 */ /* 0x000fc40007810000 */
[----:B------:R-:W-:Y:S02]  /*47c0*/  FMNMX.FTZ R6, R204, R6, !PT ;  /* 0x00000006cc067209 */ /* 0x000fe40007810000 */
[C---:B------:R-:W-:Y:S02]  /*47d0*/  ISETP.GT.AND P1, PT, R5.reuse, 0x50, PT ;  /* 0x000000500500780c */ /* 0x040fe40003f24270 */
[----:B------:R-:W-:Y:S02]  /*47e0*/  ISETP.GT.AND P0, PT, R5, 0x49, PT ;  /* 0x000000490500780c */ /* 0x000fe40003f04270 */
        /* <DEDUP_REMOVED lines=8> */
[----:B------:R-:W-:-:S02]  /*4870*/  ISETP.GT.AND P0, PT, R5, 0x51, PT ;  /* 0x000000510500780c */ /* 0x000fc40003f04270 */
[C---:B------:R-:W-:Y:S02]  /*4880*/  ISETP.GT.AND P6, PT, R5.reuse, 0x58, PT ;  /* 0x000000580500780c */ /* 0x040fe40003fc4270 */
[----:B------:R-:W-:Y:S02]  /*4890*/  ISETP.GT.AND P1, PT, R5, 0x59, PT ;  /* 0x000000590500780c */ /* 0x000fe40003f24270 */
[----:B------:R-:W-:Y:S02]  /*48a0*/  FMNMX.FTZ R7, R197, R7, !PT ;  /* 0x00000007c5077209 */ /* 0x000fe40007810000 */
[----:B------:R-:W-:Y:S02]  /*48b0*/  FMNMX.FTZ R5, R205, R6, !PT ;  /* 0x00000006cd057209 */ /* 0x000fe40007810000 */
[----:B------:R-:W-:Y:S02]  /*48c0*/  FSEL R206, R21, -INF , P0 ;  /* 0xff80000015ce7808 */ /* 0x000fe40000000000 */
[----:B------:R-:W-:-:S02]  /*48d0*/  FMNMX.FTZ R7, R194, R7, !PT ;  /* 0x00000007c2077209 */ /* 0x000fc40007810000 */
[----:B------:R-:W-:Y:S02]  /*48e0*/  FMNMX.FTZ R173, R215, R5, !PT ;  /* 0x00000005d7ad7209 */ /* 0x000fe40007810000 */
[----:B------:R-:W-:Y:S02]  /*48f0*/  ISETP.GT.AND P0, PT, R0, 0x41, PT ;  /* 0x000000410000780c */ /* 0x000fe40003f04270 */
[----:B------:R-:W-:Y:S02]  /*4900*/  FSEL R213, R40, -INF , P6 ;  /* 0xff80000028d57808 */ /* 0x000fe40003000000 */
[----:B------:R-:W-:Y:S02]  /*4910*/  FMNMX.FTZ R6, R196, R7, !PT ;  /* 0x00000007c4067209 */ /* 0x000fe40007810000 */
[----:B------:R-:W-:Y:S02]  /*4920*/  FMNMX.FTZ R173, R206, R173, !PT ;  /* 0x000000adcead7209 */ /* 0x000fe40007810000 */
[----:B------:R-:W-:-:S02]  /*4930*/  FSEL R201, R31, -INF , P0 ;  /* 0xff8000001fc97808 */ /* 0x000fc40000000000 */
[C---:B------:R-:W-:Y:S01]  /*4940*/  ISETP.GT.AND P0, PT, R0.reuse, 0x48, PT ;  /* 0x000000480000780c */ /* 0x040fe20003f04270 */
[----:B------:R-:W-:Y:S01]  /*4950*/  LDSM.16.MT88.4 R28, [R219+0x100] ;  /* 0x00010000db1c783b */ /* 0x000fe20000004200 */
        /* <DEDUP_REMOVED lines=9> */
[----:B------:R-:W1:Y:S01]  /*49f0*/  SHFL.BFLY PT, R6, R173, 0x2, 0x1f ;  /* 0x0c401f00ad067f89 */ /* 0x000e6200000e0000 */
[----:B------:R-:W-:Y:S02]  /*4a00*/  FMNMX.FTZ R5, R200, R5, !PT ;  /* 0x00000005c8057209 */ /* 0x000fe40007810000 */
[----:B------:R-:W-:Y:S01]  /*4a10*/  ISETP.GT.AND P0, PT, R0, 0x51, PT ;  /* 0x000000510000780c */ /* 0x000fe20003f04270 */
[----:B------:R-:W-:Y:S01]  /*4a20*/  LDSM.16.MT88.4 R44, [R220+0x900] ;  /* 0x00090000dc2c783b */ /* 0x000fe20000004200 */
[----:B------:R-:W-:-:S02]  /*4a30*/  FSEL R211, R22, -INF , P1 ;  /* 0xff80000016d37808 */ /* 0x000fc40000800000 */
[----:B------:R-:W-:Y:S02]  /*4a40*/  FMNMX.FTZ R5, R198, R5, !PT ;  /* 0x00000005c6057209 */ /* 0x000fe40007810000 */
[----:B------:R-:W-:Y:S02]  /*4a50*/  FSEL R190, R23, -INF , P0 ;  /* 0xff80000017be7808 */ /* 0x000fe40000000000 */
[C---:B------:R-:W-:Y:S01]  /*4a60*/  ISETP.GT.AND P1, PT, R0.reuse, 0x58, PT ;  /* 0x000000580000780c */ /* 0x040fe20003f24270 */
[----:B------:R-:W-:Y:S01]  /*4a70*/  LDSM.16.MT88.4 R20, [R218+0x100] ;  /* 0x00010000da14783b */ /* 0x000fe20000004200 */
[----:B------:R-:W-:Y:S02]  /*4a80*/  FMNMX.FTZ R5, R211, R5, !PT ;  /* 0x00000005d3057209 */ /* 0x000fe40007810000 */
[----:B------:R-:W-:Y:S02]  /*4a90*/  ISETP.GT.AND P0, PT, R0, 0x59, PT ;  /* 0x000000590000780c */ /* 0x000fe40003f04270 */
[----:B------:R-:W-:-:S02]  /*4aa0*/  FSEL R207, R42, -INF , P1 ;  /* 0xff8000002acf7808 */ /* 0x000fc40000800000 */
[----:B------:R-:W-:Y:S02]  /*4ab0*/  FMNMX.FTZ R0, R190, R5, !PT ;  /* 0x00000005be007209 */ /* 0x000fe40007810000 */
[----:B------:R-:W-:Y:S02]  /*4ac0*/  FSEL R185, R43, -INF , P0 ;  /* 0xff8000002bb97808 */ /* 0x000fe40000000000 */
[----:B------:R-:W-:Y:S01]  /*4ad0*/  FMNMX.FTZ R0, R207, R0, !PT ;  /* 0x00000000cf007209 */ /* 0x000fe20007810000 */
[----:B------:R-:W-:Y:S01]  /*4ae0*/  LDSM.16.MT88.4 R40, [R219+0x900] ;  /* 0x00090000db28783b */ /* 0x000fe20000004200 */
        /* <DEDUP_REMOVED lines=10> */
[--C-:B------:R-:W-:Y:S02]  /*4b90*/  FFMA.FTZ R5, R8, c[0x0][0x2d0], -R12.reuse ;  /* 0x0000b40008057a23 */ /* 0x100fe4000001080c */
[--C-:B------:R-:W-:Y:S02]  /*4ba0*/  FFMA.FTZ R2, R32, c[0x0][0x2d0], -R12.reuse ;  /* 0x0000b40020027a23 */ /* 0x100fe4000001080c */
[----:B------:R2:W-:Y:S08]  /*4bb0*/  MUFU.EX2 R221, R5 ;  /* 0x0000000500dd7308 */ /* 0x0005f00000000800 */
[----:B------:R3:W-:Y:S01]  /*4bc0*/  MUFU.EX2 R208, R2 ;  /* 0x0000000200d07308 */ /* 0x0007e20000000800 */
[----:B-1----:R-:W-:Y:S01]  /*4bd0*/  FMNMX.FTZ R172, R0, R172, !PT ;  /* 0x000000ac00ac7209 */ /* 0x002fe20007810000 */
[----:B------:R-:W-:-:S02]  /*4be0*/  FFMA.FTZ R0, R9, c[0x0][0x2d0], -R12 ;  /* 0x0000b40009007a23 */ /* 0x000fc4000001080c */
[----:B--2---:R-:W-:Y:S01]  /*4bf0*/  FFMA.FTZ R5, R10, c[0x0][0x2d0], -R12 ;  /* 0x0000b4000a057a23 */ /* 0x004fe2000001080c */
[----:B------:R-:W-:-:S03]  /*4c00*/  FSETP.NEU.FTZ.AND P0, PT, R172, -INF , PT ;  /* 0xff800000ac00780b */ /* 0x000fc60003f1d000 */
[----:B------:R1:W2:Y:S01]  /*4c10*/  MUFU.EX2 R210, R0 ;  /* 0x0000000000d27308 */ /* 0x0002a20000000800 */
[----:B---3--:R-:W-:-:S07]  /*4c20*/  FFMA.FTZ R2, R33, c[0x0][0x2d0], -R12 ;  /* 0x0000b40021027a23 */ /* 0x008fce000001080c */
[----:B------:R3:W-:Y:S01]  /*4c30*/  MUFU.EX2 R184, R5 ;  /* 0x0000000500b87308 */ /* 0x0007e20000000800 */
[----:B-1----:R-:W-:-:S07]  /*4c40*/  FMUL.FTZ R0, R172, c[0x0][0x2d0] ;  /* 0x0000b400ac007a20 */ /* 0x002fce0000410000 */
[----:B------:R1:W-:Y:S01]  /*4c50*/  MUFU.EX2 R191, R2 ;  /* 0x0000000200bf7308 */ /* 0x0003e20000000800 */
[----:B--2---:R-:W-:Y:S02]  /*4c60*/  F2FP.PACK_AB R8, R210, R221 ;  /* 0x000000ddd208723e */ /* 0x004fe400000000ff */
[----:B------:R-:W-:Y:S01]  /*4c70*/  FSEL R0, R0, RZ, P0 ;  /* 0x000000ff00007208 */ /* 0x000fe20000000000 */
[----:B---3--:R-:W-:-:S04]  /*4c80*/  FFMA.FTZ R5, R11, c[0x0][0x2d0], -R12 ;  /* 0x0000b4000b057a23 */ /* 0x008fc8000001080c */
[--C-:B------:R-:W-:Y:S01]  /*4c90*/  FFMA.FTZ R3, R15, c[0x0][0x2d0], -R0.reuse ;  /* 0x0000b4000f037a23 */ /* 0x100fe20000010800 */
[----:B------:R2:W3:Y:S01]  /*4ca0*/  MUFU.EX2 R25, R5 ;  /* 0x0000000500197308 */ /* 0x0004e20000000800 */
[----:B------:R-:W-:Y:S02]  /*4cb0*/  FFMA.FTZ R4, R14, c[0x0][0x2d0], -R0 ;  /* 0x0000b4000e047a23 */ /* 0x000fe40000010800 */
[----:B-1----:R-:W-:-:S05]  /*4cc0*/  FFMA.FTZ R2, R34, c[0x0][0x2d0], -R12 ;  /* 0x0000b40022027a23 */ /* 0x002fca000001080c */
[----:B------:R1:W-:Y:S01]  /*4cd0*/  MUFU.EX2 R189, R3 ;  /* 0x0000000300bd7308 */ /* 0x0003e20000000800 */
[----:B--2---:R-:W-:-:S07]  /*4ce0*/  FFMA.FTZ R5, R13, c[0x0][0x2d0], -R0 ;  /* 0x0000b4000d057a23 */ /* 0x004fce0000010800 */
[----:B------:R-:W-:Y:S01]  /*4cf0*/  MUFU.EX2 R209, R4 ;  /* 0x0000000400d17308 */ /* 0x000fe20000000800 */
[----:B---3--:R-:W-:-:S05]  /*4d00*/  IMAD.MOV.U32 R14, RZ, RZ, R25 ;  /* 0x000000ffff0e7224 */ /* 0x008fca00078e0019 */
[----:B------:R-:W-:Y:S01]  /*4d10*/  F2FP.PACK_AB R10, R14, R184 ;  /* 0x000000b80e0a723e */ /* 0x000fe200000000ff */
[----:B-1----:R-:W-:Y:S01]  /*4d20*/  FFMA.FTZ R3, R24, c[0x0][0x2d0], -R0 ;  /* 0x0000b40018037a23 */ /* 0x002fe20000010800 */
[----:B------:R1:W2:Y:S01]  /*4d30*/  MUFU.EX2 R188, R5 ;  /* 0x0000000500bc7308 */ /* 0x0002a20000000800 */
[----:B------:R-:W3:Y:S07]  /*4d40*/  LDSM.16.MT88.4 R24, [R220+0x100] ;  /* 0x00010000dc18783b */ /* 0x000eee0000004200 */
[----:B------:R4:W-:Y:S01]  /*4d50*/  MUFU.EX2 R187, R2 ;  /* 0x0000000200bb7308 */ /* 0x0009e20000000800 */
[----:B-1----:R-:W1:Y:S07]  /*4d60*/  LDSM.16.MT88.4 R4, [R217+0x3100] ;  /* 0x00310000d904783b */ /* 0x002e6e0000004200 */
[----:B------:R-:W3:Y:S01]  /*4d70*/  MUFU.EX2 R214, R3 ;  /* 0x0000000300d67308 */ /* 0x000ee20000000800 */
[----:B--2---:R-:W-:Y:S01]  /*4d80*/  F2FP.PACK_AB R9, R209, R188 ;  /* 0x000000bcd109723e */ /* 0x004fe200000000ff */
[----:B----4-:R-:W-:-:S06]  /*4d90*/  FFMA.FTZ R2, R35, c[0x0][0x2d0], -R12 ;  /* 0x0000b40023027a23 */ /* 0x010fcc000001080c */
[----:B------:R2:W-:Y:S01]  /*4da0*/  MUFU.EX2 R216, R2 ;  /* 0x0000000200d87308 */ /* 0x0005e20000000800 */
[----:B---3--:R-:W-:-:S07]  /*4db0*/  F2FP.PACK_AB R11, R214, R189 ;  /* 0x000000bdd60b723e */ /* 0x008fce00000000ff */
[----:B------:R-:W-:Y:S01]  /*4dc0*/  HMMA.16816.F32 R76, R8, R20, RZ ;  /* 0x00000014084c723c */ /* 0x000fe200000018ff */
[----:B--2---:R-:W-:-:S04]  /*4dd0*/  FFMA.FTZ R2, R36, c[0x0][0x2d0], -R0 ;  /* 0x0000b40024027a23 */ /* 0x004fc80000010800 */
[----:B------:R2:W-:Y:S03]  /*4de0*/  MUFU.EX2 R222, R2 ;  /* 0x0000000200de7308 */ /* 0x0005e60000000800 */
[C---:B------:R-:W-:Y:S08]  /*4df0*/  HMMA.16816.F32 R72, R8.reuse, R22, RZ ;  /* 0x000000160848723c */ /* 0x040ff000000018ff */
[----:B------:R-:W-:Y:S01]  /*4e00*/  HMMA.16816.F32 R60, R8, R24, RZ ;  /* 0x00000018083c723c */ /* 0x000fe200000018ff */
[----:B--2---:R-:W-:-:S07]  /*4e10*/  FFMA.FTZ R2, R37, c[0x0][0x2d0], -R0 ;  /* 0x0000b40025027a23 */ /* 0x004fce0000010800 */
[C---:B------:R-:W-:Y:S01]  /*4e20*/  HMMA.16816.F32 R52, R8.reuse, R26, RZ ;  /* 0x0000001a0834723c */ /* 0x040fe200000018ff */
[----:B------:R2:W3:Y:S07]  /*4e30*/  MUFU.EX2 R252, R2 ;  /* 0x0000000200fc7308 */ /* 0x0004ee0000000800 */
[C---:B------:R-:W-:Y:S08]  /*4e40*/  HMMA.16816.F32 R32, R8.reuse, R28, RZ ;  /* 0x0000001c0820723c */ /* 0x040ff000000018ff */
[----:B-1----:R-:W-:Y:S01]  /*4e50*/  HMMA.16816.F32 R24, R8, R4, RZ ;  /* 0x000000040818723c */ /* 0x002fe200000018ff */
[----:B--2---:R-:W-:-:S02]  /*4e60*/  FFMA.FTZ R2, R38, c[0x0][0x2d0], -R0 ;  /* 0x0000b40026027a23 */ /* 0x004fc40000010800 */
[----:B------:R-:W1:Y:S02]  /*4e70*/  LDSM.16.MT88.4 R36, [R217+0x3900] ;  /* 0x00390000d924783b */ /* 0x000e640000004200 */
[----:B------:R2:W-:Y:S03]  /*4e80*/  MUFU.EX2 R186, R2 ;  /* 0x0000000200ba7308 */ /* 0x0005e60000000800 */
[----:B------:R-:W-:Y:S01]  /*4e90*/  HMMA.16816.F32 R20, R8, R6, RZ ;  /* 0x000000060814723c */ /* 0x000fe200000018ff */
[----:B------:R-:W-:Y:S02]  /*4ea0*/  F2FP.PACK_AB R4, R191, R208 ;  /* 0x000000d0bf04723e */ /* 0x000fe400000000ff */
[----:B---3--:R-:W-:-:S04]  /*4eb0*/  F2FP.PACK_AB R5, R252, R222 ;  /* 0x000000defc05723e */ /* 0x008fc800000000ff */
[----:B------:R-:W-:Y:S01]  /*4ec0*/  F2FP.PACK_AB R6, R216, R187 ;  /* 0x000000bbd806723e */ /* 0x000fe200000000ff */
[----:B------:R-:W-:Y:S01]  /*4ed0*/  HMMA.16816.F32 R28, R8, R30, RZ ;  /* 0x0000001e081c723c */ /* 0x000fe200000018ff */
[----:B--2---:R-:W-:-:S07]  /*4ee0*/  FFMA.FTZ R2, R64, c[0x0][0x2d0], -R0 ;  /* 0x0000b40040027a23 */ /* 0x004fce0000010800 */
[C---:B------:R-:W-:Y:S01]  /*4ef0*/  HMMA.16816.F32 R88, R8.reuse, R16, RZ ;  /* 0x000000100858723c */ /* 0x040fe200000018ff */
[----:B------:R-:W2:Y:S01]  /*4f00*/  LDSM.16.MT88.4 R64, [R220+0x3100] ;  /* 0x00310000dc40783b */ /* 0x000ea20000004200 */
[----:B------:R-:W3:Y:S06]  /*4f10*/  MUFU.EX2 R13, R2 ;  /* 0x00000002000d7308 */ /* 0x000eec0000000800 */
[C---:B------:R-:W-:Y:S08]  /*4f20*/  HMMA.16816.F32 R84, R8.reuse, R18, RZ ;  /* 0x000000120854723c */ /* 0x040ff000000018ff */
[----:B------:R-:W-:Y:S01]  /*4f30*/  HMMA.16816.F32 R16, R8, R68, RZ ;  /* 0x000000440810723c */ /* 0x000fe200000018ff */
[----:B---3--:R-:W-:Y:S01]  /*4f40*/  F2FP.PACK_AB R7, R13, R186 ;  /* 0x000000ba0d07723e */ /* 0x008fe200000000ff */
[----:B------:R-:W-:-:S06]  /*4f50*/  FFMA.FTZ R2, R119, c[0x0][0x2d0], -R12 ;  /* 0x0000b40077027a23 */ /* 0x000fcc000001080c */
[C---:B-1----:R-:W-:Y:S08]  /*4f60*/  HMMA.16816.F32 R156, R4.reuse, R36, R24 ;  /* 0x00000024049c723c */ /* 0x042ff00000001818 */
[C---:B------:R-:W-:Y:S01]  /*4f70*/  HMMA.16816.F32 R128, R4.reuse, R38, R20 ;  /* 0x000000260480723c */ /* 0x040fe20000001814 */
[----:B------:R-:W1:Y:S07]  /*4f80*/  LDSM.16.MT88.4 R36, [R219+0x3100] ;  /* 0x00310000db24783b */ /* 0x000e6e0000004200 */
[C---:B------:R-:W-:Y:S01]  /*4f90*/  HMMA.16816.F32 R168, R4.reuse, R44, R60 ;  /* 0x0000002c04a8723c */ /* 0x040fe2000000183c */
[----:B------:R-:W-:Y:S07]  /*4fa0*/  LDSM.16.MT88.4 R60, [R217+0x9100] ;  /* 0x00910000d93c783b */ /* 0x000fee0000004200 */
[C---:B------:R-:W-:Y:S01]  /*4fb0*/  HMMA.16816.F32 R144, R4.reuse, R46, R52 ;  /* 0x0000002e0490723c */ /* 0x040fe20000001834 */
[----:B------:R-:W-:Y:S04]  /*4fc0*/  LDSM.16.MT88.4 R44, [R220+0x6100] ;  /* 0x00610000dc2c783b */ /* 0x000fe80000004200 */
[----:B------:R-:W-:Y:S03]  /*4fd0*/  LDSM.16.MT88.4 R52, [R218+0x9100] ;  /* 0x00910000da34783b */ /* 0x000fe60000004200 */
[----:B------:R-:W-:Y:S01]  /*4fe0*/  HMMA.16816.F32 R124, R4, R42, R28 ;  /* 0x0000002a047c723c */ /* 0x000fe2000000181c */
[----:B------:R-:W3:Y:S07]  /*4ff0*/  LDSM.16.MT88.4 R28, [R220+0x3900] ;  /* 0x00390000dc1c783b */ /* 0x000eee0000004200 */
[C---:B------:R-:W-:Y:S08]  /*5000*/  HMMA.16816.F32 R24, R8.reuse, R70, RZ ;  /* 0x000000460818723c */ /* 0x040ff000000018ff */
[----:B--2---:R-:W-:Y:S08]  /*5010*/  HMMA.16816.F32 R20, R8, R64, RZ ;  /* 0x000000400814723c */ /* 0x004ff000000018ff */
[C---:B------:R-:W-:Y:S01]  /*5020*/  HMMA.16816.F32 R160, R4.reuse, R40, R32 ;  /* 0x0000002804a0723c */ /* 0x040fe20000001820 */
[----:B------:R-:W2:Y:S04]  /*5030*/  LDSM.16.MT88.4 R32, [R217+0x6100] ;  /* 0x00610000d920783b */ /* 0x000ea80000004200 */
[----:B------:R-:W4:Y:S03]  /*5040*/  LDSM.16.MT88.4 R40, [R218+0x6100] ;  /* 0x00610000da28783b */ /* 0x000f260000004200 */
[C---:B------:R-:W-:Y:S08]  /*5050*/  HMMA.16816.F32 R180, R4.reuse, R48, R76 ;  /* 0x0000003004b4723c */ /* 0x040ff0000000184c */
[C---:B------:R-:W-:Y:S01]  /*5060*/  HMMA.16816.F32 R140, R4.reuse, R50, R72 ;  /* 0x00000032048c723c */ /* 0x040fe20000001848 */
[----:B------:R-:W2:Y:S07]  /*5070*/  LDSM.16.MT88.4 R48, [R219+0x6100] ;  /* 0x00610000db30783b */ /* 0x000eae0000004200 */
[----:B------:R-:W-:Y:S08]  /*5080*/  HMMA.16816.F32 R164, R4, R80, R16 ;  /* 0x0000005004a4723c */ /* 0x000ff00000001810 */
[----:B------:R-:W-:Y:S01]  /*5090*/  HMMA.16816.F32 R16, R8, R66, RZ ;  /* 0x000000420810723c */ /* 0x000fe200000018ff */
[----:B------:R-:W2:Y:S07]  /*50a0*/  LDSM.16.MT88.4 R64, [R220+0x9100] ;  /* 0x00910000dc40783b */ /* 0x000eae0000004200 */
[----:B------:R-:W-:Y:S08]  /*50b0*/  HMMA.16816.F32 R136, R4, R82, R24 ;  /* 0x000000520488723c */ /* 0x000ff00000001818 */
[----:B-1----:R-:W-:Y:S08]  /*50c0*/  HMMA.16816.F32 R76, R8, R38, RZ ;  /* 0x00000026084c723c */ /* 0x002ff000000018ff */
[----:B---3--:R-:W-:Y:S08]  /*50d0*/  HMMA.16816.F32 R148, R4, R28, R20 ;  /* 0x0000001c0494723c */ /* 0x008ff00000001814 */
[C---:B------:R-:W-:Y:S08]  /*50e0*/  HMMA.16816.F32 R24, R8.reuse, R44, RZ ;  /* 0x0000002c0818723c */ /* 0x040ff000000018ff */
[----:B------:R-:W-:Y:S08]  /*50f0*/  HMMA.16816.F32 R20, R8, R46, RZ ;  /* 0x0000002e0814723c */ /* 0x000ff000000018ff */
[----:B------:R-:W-:Y:S01]  /*5100*/  HMMA.16816.F32 R176, R4, R56, R88 ;  /* 0x0000003804b0723c */ /* 0x000fe20000001858 */
[----:B------:R-:W1:Y:S07]  /*5110*/  LDSM.16.MT88.4 R88, [R219+0x6900] ;  /* 0x00690000db58783b */ /* 0x000e6e0000004200 */
[----:B------:R-:W-:Y:S08]  /*5120*/  HMMA.16816.F32 R80, R8, R36, RZ ;  /* 0x000000240850723c */ /* 0x000ff000000018ff */
[----:B------:R-:W-:Y:S08]  /*5130*/  HMMA.16816.F32 R152, R4, R30, R16 ;  /* 0x0000001e0498723c */ /* 0x000ff00000001810 */
[C---:B--2---:R-:W-:Y:S08]  /*5140*/  HMMA.16816.F32 R72, R8.reuse, R32, RZ ;  /* 0x000000200848723c */ /* 0x044ff000000018ff */
[C---:B------:R-:W-:Y:S08]  /*5150*/  HMMA.16816.F32 R36, R8.reuse, R34, RZ ;  /* 0x000000220824723c */ /* 0x040ff000000018ff */
[C---:B----4-:R-:W-:Y:S08]  /*5160*/  HMMA.16816.F32 R32, R8.reuse, R40, RZ ;  /* 0x000000280820723c */ /* 0x050ff000000018ff */
[C---:B------:R-:W-:Y:S08]  /*5170*/  HMMA.16816.F32 R28, R8.reuse, R42, RZ ;  /* 0x0000002a081c723c */ /* 0x040ff000000018ff */
[C---:B------:R-:W-:Y:S08]  /*5180*/  HMMA.16816.F32 R16, R8.reuse, R48, RZ ;  /* 0x000000300810723c */ /* 0x040ff000000018ff */
[----:B------:R-:W-:Y:S08]  /*5190*/  HMMA.16816.F32 R40, R8, R50, RZ ;  /* 0x000000320828723c */ /* 0x000ff000000018ff */
[----:B------:R-:W-:Y:S08]  /*51a0*/  HMMA.16816.F32 R132, R4, R58, R84 ;  /* 0x0000003a0484723c */ /* 0x000ff00000001854 */
[C---:B------:R-:W-:Y:S08]  /*51b0*/  HMMA.16816.F32 R48, R8.reuse, R64, RZ ;  /* 0x000000400830723c */ /* 0x040ff000000018ff */
[C---:B------:R-:W-:Y:S08]  /*51c0*/  HMMA.16816.F32 R44, R8.reuse, R66, RZ ;  /* 0x00000042082c723c */ /* 0x040ff000000018ff */
[C---:B------:R-:W-:Y:S08]  /*51d0*/  HMMA.16816.F32 R84, R8.reuse, R108, RZ ;  /* 0x0000006c0854723c */ /* 0x040ff000000018ff */
[----:B------:R-:W-:Y:S08]  /*51e0*/  HMMA.16816.F32 R64, R8, R110, RZ ;  /* 0x0000006e0840723c */ /* 0x000ff000000018ff */
[C---:B------:R-:W-:Y:S08]  /*51f0*/  HMMA.16816.F32 R108, R4.reuse, R106, R76 ;  /* 0x0000006a046c723c */ /* 0x040ff0000000184c */
[C---:B------:R-:W-:Y:S01]  /*5200*/  HMMA.16816.F32 R76, R4.reuse, R92, R24 ;  /* 0x0000005c044c723c */ /* 0x040fe20000001818 */
[----:B------:R-:W-:Y:S07]  /*5210*/  LDSM.16.MT88.4 R24, [R219+0x9900] ;  /* 0x00990000db18783b */ /* 0x000fee0000004200 */
[----:B------:R-:W-:Y:S01]  /*5220*/  HMMA.16816.F32 R92, R4, R94, R20 ;  /* 0x0000005e045c723c */ /* 0x000fe20000001814 */
[----:B------:R-:W2:Y:S07]  /*5230*/  LDSM.16.MT88.4 R20, [R217+0x9900] ;  /* 0x00990000d914783b */ /* 0x000eae0000004200 */
[C---:B------:R-:W-:Y:S08]  /*5240*/  HMMA.16816.F32 R68, R8.reuse, R60, RZ ;  /* 0x0000003c0844723c */ /* 0x040ff000000018ff */
[C---:B------:R-:W-:Y:S08]  /*5250*/  HMMA.16816.F32 R56, R8.reuse, R52, RZ ;  /* 0x000000340838723c */ /* 0x040ff000000018ff */
[C---:B------:R-:W-:Y:S08]  /*5260*/  HMMA.16816.F32 R60, R8.reuse, R62, RZ ;  /* 0x0000003e083c723c */ /* 0x040ff000000018ff */
[----:B------:R-:W-:Y:S01]  /*5270*/  HMMA.16816.F32 R52, R8, R54, RZ ;  /* 0x000000360834723c */ /* 0x000fe200000018ff */
[----:B------:R-:W3:Y:S07]  /*5280*/  LDSM.16.MT88.4 R8, [R220+0x9900] ;  /* 0x00990000dc08783b */ /* 0x000eee0000004200 */
[C---:B------:R-:W-:Y:S08]  /*5290*/  HMMA.16816.F32 R112, R4.reuse, R104, R80 ;  /* 0x000000680470723c */ /* 0x040ff00000001850 */
[C---:B------:R-:W-:Y:S08]  /*52a0*/  HMMA.16816.F32 R104, R4.reuse, R100, R72 ;  /* 0x000000640468723c */ /* 0x040ff00000001848 */
[C---:B-1----:R-:W-:Y:S01]  /*52b0*/  HMMA.16816.F32 R72, R4.reuse, R88, R16 ;  /* 0x000000580448723c */ /* 0x042fe20000001810 */
[----:B------:R-:W1:Y:S07]  /*52c0*/  LDSM.16.MT88.4 R16, [R218+0x9900] ;  /* 0x00990000da10783b */ /* 0x000e6e0000004200 */
[C---:B--2---:R-:W-:Y:S07]  /*52d0*/  HMMA.16816.F32 R60, R4.reuse, R22, R60 ;  /* 0x00000016043c723c */ /* 0x044fee000000183c */
[----:B------:R-:W-:Y:S01]  /*52e0*/  IMAD.MOV.U32 R22, RZ, RZ, R216 ;  /* 0x000000ffff167224 */ /* 0x000fe200078e00d8 */
[----:B------:R-:W-:Y:S01]  /*52f0*/  HMMA.16816.F32 R88, R4, R90, R40 ;  /* 0x0000005a0458723c */ /* 0x000fe20000001828 */
[----:B------:R2:W-:Y:S01]  /*5300*/  MUFU.EX2 R216, R2 ;  /* 0x0000000200d87308 */ /* 0x0005e20000000800 */
[----:B------:R-:W-:-:S06]  /*5310*/  IMAD.MOV.U32 R23, RZ, RZ, R222 ;  /* 0x000000ffff177224 */ /* 0x000fcc00078e00de */
[C---:B---3--:R-:W-:Y:S07]  /*5320*/  HMMA.16816.F32 R40, R4.reuse, R10, R44 ;  /* 0x0000000a0428723c */ /* 0x048fee000000182c */
[----:B------:R-:W-:Y:S01]  /*5330*/  IMAD.MOV.U32 R46, RZ, RZ, R189 ;  /* 0x000000ffff2e7224 */ /* 0x000fe200078e00bd */
[C---:B------:R-:W-:Y:S01]  /*5340*/  HMMA.16816.F32 R68, R4.reuse, R20, R68 ;  /* 0x000000140444723c */ /* 0x040fe20000001844 */
[--C-:B--2---:R-:W-:Y:S01]  /*5350*/  FFMA.FTZ R2, R118, c[0x0][0x2d0], -R12.reuse ;  /* 0x0000b40076027a23 */ /* 0x104fe2000001080c */
[----:B------:R-:W-:Y:S01]  /*5360*/  MOV R47, R209 ;  /* 0x000000d1002f7202 */ /* 0x000fe20000000f00 */
[----:B------:R-:W-:Y:S01]  /*5370*/  IMAD.MOV.U32 R45, RZ, RZ, R187 ;  /* 0x000000ffff2d7224 */ /* 0x000fe200078e00bb */
[----:B------:R-:W-:Y:S01]  /*5380*/  MOV R44, R186 ;  /* 0x000000ba002c7202 */ /* 0x000fe20000000f00 */
[----:B------:R2:W3:Y:S02]  /*5390*/  MUFU.EX2 R189, R2 ;  /* 0x0000000200bd7308 */ /* 0x0004e40000000800 */
[----:B------:R-:W-:Y:S01]  /*53a0*/  MOV R20, R252 ;  /* 0x000000fc00147202 */ /* 0x000fe20000000f00 */
[C---:B------:R-:W-:Y:S01]  /*53b0*/  HMMA.16816.F32 R48, R4.reuse, R8, R48 ;  /* 0x000000080430723c */ /* 0x040fe20000001830 */
[----:B------:R-:W4:Y:S07]  /*53c0*/  LDSM.16.MT88.4 R8, [R217+0x1100] ;  /* 0x00110000d908783b */ /* 0x000f2e0000004200 */
[----:B-1----:R-:W-:Y:S01]  /*53d0*/  HMMA.16816.F32 R56, R4, R16, R56 ;  /* 0x000000100438723c */ /* 0x002fe20000001838 */
[----:B--2---:R-:W-:-:S07]  /*53e0*/  FFMA.FTZ R2, R116, c[0x0][0x2d0], -R12 ;  /* 0x0000b40074027a23 */ /* 0x004fce000001080c */
[C---:B------:R-:W-:Y:S01]  /*53f0*/  HMMA.16816.F32 R52, R4.reuse, R18, R52 ;  /* 0x000000120434723c */ /* 0x040fe20000001834 */
[----:B------:R1:W-:Y:S01]  /*5400*/  MUFU.EX2 R21, R2 ;  /* 0x0000000200157308 */ /* 0x0003e20000000800 */
[----:B------:R-:W2:Y:S06]  /*5410*/  LDSM.16.MT88.4 R16, [R218+0x1100] ;  /* 0x00110000da10783b */ /* 0x000eac0000004200 */
[C---:B------:R-:W-:Y:S08]  /*5420*/  HMMA.16816.F32 R100, R4.reuse, R102, R36 ;  /* 0x000000660464723c */ /* 0x040ff00000001824 */
[----:B------:R-:W-:Y:S01]  /*5430*/  HMMA.16816.F32 R80, R4, R96, R32 ;  /* 0x000000600450723c */ /* 0x000fe20000001820 */
[----:B-1----:R-:W-:-:S04]  /*5440*/  FFMA.FTZ R2, R117, c[0x0][0x2d0], -R12 ;  /* 0x0000b40075027a23 */ /* 0x002fc8000001080c */
[----:B------:R1:W1:Y:S03]  /*5450*/  MUFU.EX2 R209, R2 ;  /* 0x0000000200d17308 */ /* 0x0002660000000800 */
[C---:B------:R-:W-:Y:S08]  /*5460*/  HMMA.16816.F32 R96, R4.reuse, R98, R28 ;  /* 0x000000620460723c */ /* 0x040ff0000000181c */
[----:B------:R-:W-:Y:S01]  /*5470*/  HMMA.16816.F32 R36, R4, R24, R84 ;  /* 0x000000180424723c */ /* 0x000fe20000001854 */
[----:B-1----:R-:W-:-:S06]  /*5480*/  FFMA.FTZ R2, R120, c[0x0][0x2d0], -R0 ;  /* 0x0000b40078027a23 */ /* 0x002fcc0000010800 */
[----:B------:R-:W-:Y:S01]  /*5490*/  IMAD.MOV.U32 R87, RZ, RZ, R185 ;  /* 0x000000ffff577224 */ /* 0x000fe200078e00b9 */
[----:B------:R-:W-:Y:S01]  /*54a0*/  HMMA.16816.F32 R32, R4, R26, R64 ;  /* 0x0000001a0420723c */ /* 0x000fe20000001840 */
[----:B------:R1:W-:Y:S01]  /*54b0*/  MUFU.EX2 R222, R2 ;  /* 0x0000000200de7308 */ /* 0x0003e20000000800 */
[----:B------:R-:W-:-:S05]  /*54c0*/  IMAD.MOV.U32 R86, RZ, RZ, R184 ;  /* 0x000000ffff567224 */ /* 0x000fca00078e00b8 */
[----:B---3--:R-:W-:Y:S02]  /*54d0*/  F2FP.PACK_AB R4, R189, R216 ;  /* 0x000000d8bd04723e */ /* 0x008fe400000000ff */
[----:B------:R-:W-:Y:S01]  /*54e0*/  F2FP.PACK_AB R6, R209, R21 ;  /* 0x00000015d106723e */ /* 0x000fe200000000ff */
[----:B-1----:R-:W-:-:S04]  /*54f0*/  FFMA.FTZ R2, R123, c[0x0][0x2d0], -R0 ;  /* 0x0000b4007b027a23 */ /* 0x002fc80000010800 */
[----:B------:R1:W3:Y:S02]  /*5500*/  MUFU.EX2 R252, R2 ;  /* 0x0000000200fc7308 */ /* 0x0002e40000000800 */
[----:B-1----:R-:W-:Y:S01]  /*5510*/  FFMA.FTZ R2, R122, c[0x0][0x2d0], -R0 ;  /* 0x0000b4007a027a23 */ /* 0x002fe20000010800 */
[----:B---3--:R-:W-:-:S05]  /*5520*/  F2FP.PACK_AB R5, R252, R222 ;  /* 0x000000defc05723e */ /* 0x008fca00000000ff */
[----:B------:R1:W-:Y:S02]  /*5530*/  MUFU.EX2 R3, R2 ;  /* 0x0000000200037308 */ /* 0x0003e40000000800 */
[----:B-1----:R-:W-:-:S06]  /*5540*/  FFMA.FTZ R2, R121, c[0x0][0x2d0], -R0 ;  /* 0x0000b40079027a23 */ /* 0x002fcc0000010800 */
[----:B------:R-:W1:Y:S02]  /*5550*/  MUFU.EX2 R15, R2 ;  /* 0x00000002000f7308 */ /* 0x000e640000000800 */
[----:B-1----:R-:W-:Y:S01]  /*5560*/  F2FP.PACK_AB R7, R15, R3 ;  /* 0x000000030f07723e */ /* 0x002fe200000000ff */
[----:B------:R-:W-:Y:S01]  /*5570*/  FFMA.FTZ R2, R193, c[0x0][0x2d0], -R12 ;  /* 0x0000b400c1027a23 */ /* 0x000fe2000001080c */
[----:B------:R-:W-:-:S04]  /*5580*/  MOV R193, R222 ;  /* 0x000000de00c17202 */ /* 0x000fc80000000f00 */
[----:B------:R1:W-:Y:S01]  /*5590*/  MUFU.EX2 R222, R2 ;  /* 0x0000000200de7308 */ /* 0x0003e20000000800 */
[C---:B----4-:R-:W-:Y:S08]  /*55a0*/  HMMA.16816.F32 R176, R4.reuse, R8, R176 ;  /* 0x0000000804b0723c */ /* 0x050ff000000018b0 */
[----:B------:R-:W-:Y:S01]  /*55b0*/  HMMA.16816.F32 R24, R4, R10, R132 ;  /* 0x0000000a0418723c */ /* 0x000fe20000001884 */
[----:B------:R-:W3:Y:S01]  /*55c0*/  LDSM.16.MT88.4 R8, [R220+0x1100] ;  /* 0x00110000dc08783b */ /* 0x000ee20000004200 */
[----:B-1----:R-:W-:-:S06]  /*55d0*/  FFMA.FTZ R2, R192, c[0x0][0x2d0], -R12 ;  /* 0x0000b400c0027a23 */ /* 0x002fcc000001080c */
[C---:B--2---:R-:W-:Y:S01]  /*55e0*/  HMMA.16816.F32 R132, R4.reuse, R16, R180 ;  /* 0x000000100484723c */ /* 0x044fe200000018b4 */
[----:B------:R1:W-:Y:S07]  /*55f0*/  MUFU.EX2 R192, R2 ;  /* 0x0000000200c07308 */ /* 0x0003ee0000000800 */
[----:B------:R-:W-:Y:S01]  /*5600*/  HMMA.16816.F32 R28, R4, R18, R140 ;  /* 0x00000012041c723c */ /* 0x000fe2000000188c */
[----:B------:R-:W2:Y:S01]  /*5610*/  LDSM.16.MT88.4 R16, [R219+0x1100] ;  /* 0x00110000db10783b */ /* 0x000ea20000004200 */
[----:B-1----:R-:W-:-:S02]  /*5620*/  FFMA.FTZ R2, R175, c[0x0][0x2d0], -R12 ;  /* 0x0000b400af027a23 */ /* 0x002fc4000001080c */
[----:B------:R-:W-:Y:S02]  /*5630*/  IMAD.MOV.U32 R175, RZ, RZ, R13 ;  /* 0x000000ffffaf7224 */ /* 0x000fe400078e000d */
[----:B------:R1:W-:Y:S02]  /*5640*/  MUFU.EX2 R13, R2 ;  /* 0x00000002000d7308 */ /* 0x0003e40000000800 */
[----:B---3--:R-:W-:Y:S01]  /*5650*/  HMMA.16816.F32 R140, R4, R8, R168 ;  /* 0x00000008048c723c */ /* 0x008fe200000018a8 */
[----:B-1----:R-:W-:-:S07]  /*5660*/  FFMA.FTZ R2, R174, c[0x0][0x2d0], -R12 ;  /* 0x0000b400ae027a23 */ /* 0x002fce000001080c */
        /* <DEDUP_REMOVED lines=16> */
[----:B------:R-:W2:Y:S06]  /*5770*/  LDSM.16.MT88.4 R16, [R218+0x7100] ;  /* 0x00710000da10783b */ /* 0x000eac0000004200 */
[----:B------:R-:W-:Y:S01]  /*5780*/  MOV R111, R86 ;  /* 0x00000056006f7202 */ /* 0x000fe20000000f00 */
[----:B------:R-:W-:Y:S01]  /*5790*/  IMAD.MOV.U32 R110, RZ, RZ, R87 ;  /* 0x000000ffff6e7224 */ /* 0x000fe200078e0057 */
[----:B------:R-:W-:Y:S01]  /*57a0*/  MOV R108, R45 ;  /* 0x0000002d006c7202 */ /* 0x000fe20000000f00 */
        /* <DEDUP_REMOVED lines=9> */
[C---:B--2---:R-:W-:Y:S01]  /*5840*/  HMMA.16816.F32 R160, R4.reuse, R16, R80 ;  /* 0x0000001004a0723c */ /* 0x044fe20000001850 */
[----:B------:R-:W2:Y:S01]  /*5850*/  LDSM.16.MT88.4 R20, [R219+0x7100] ;  /* 0x00710000db14783b */ /* 0x000ea20000004200 */
[----:B------:R-:W-:Y:S01]  /*5860*/  IMAD.MOV.U32 R102, RZ, RZ, R3 ;  /* 0x000000ffff667224 */ /* 0x000fe200078e0003 */
[----:B------:R-:W-:Y:S01]  /*5870*/  MOV R3, R190 ;  /* 0x000000be00037202 */ /* 0x000fe20000000f00 */
[----:B------:R-:W-:Y:S02]  /*5880*/  IMAD.MOV.U32 R101, RZ, RZ, R191 ;  /* 0x000000ffff657224 */ /* 0x000fe400078e00bf */
[----:B------:R-:W-:Y:S02]  /*5890*/  IMAD.MOV.U32 R100, RZ, RZ, R189 ;  /* 0x000000ffff647224 */ /* 0x000fe400078e00bd */
[----:B------:R-:W-:Y:S01]  /*58a0*/  HMMA.16816.F32 R156, R4, R18, R96 ;  /* 0x00000012049c723c */ /* 0x000fe20000001860 */
[----:B------:R-:W3:Y:S01]  /*58b0*/  LDSM.16.MT88.4 R16, [R217+0xa100] ;  /* 0x00a10000d910783b */ /* 0x000ee20000004200 */
[----:B------:R-:W-:-:S02]  /*58c0*/  IMAD.MOV.U32 R107, RZ, RZ, R46 ;  /* 0x000000ffff6b7224 */ /* 0x000fc400078e002e */
[----:B------:R-:W-:-:S04]  /*58d0*/  IMAD.MOV.U32 R174, RZ, RZ, R47 ;  /* 0x000000ffffae7224 */ /* 0x000fc800078e002f */
[C---:B-1----:R-:W-:Y:S08]  /*58e0*/  HMMA.16816.F32 R144, R4.reuse, R8, R76 ;  /* 0x000000080490723c */ /* 0x042ff0000000184c */
[C---:B------:R-:W-:Y:S01]  /*58f0*/  HMMA.16816.F32 R96, R4.reuse, R10, R92 ;  /* 0x0000000a0460723c */ /* 0x040fe2000000185c */
[----:B------:R-:W1:Y:S07]  /*5900*/  LDSM.16.MT88.4 R8, [R218+0xa100] ;  /* 0x00a10000da08783b */ /* 0x000e6e0000004200 */
[C---:B--2---:R-:W-:Y:S01]  /*5910*/  HMMA.16816.F32 R92, R4.reuse, R20, R72 ;  /* 0x00000014045c723c */ /* 0x044fe20000001848 */
[----:B------:R2:W4:Y:S06]  /*5920*/  MUFU.EX2 R20, R2 ;  /* 0x0000000200147308 */ /* 0x00052c0000000800 */
[----:B------:R-:W-:Y:S01]  /*5930*/  IMAD.MOV.U32 R75, RZ, RZ, R188 ;  /* 0x000000ffff4b7224 */ /* 0x000fe200078e00bc */
[----:B---3--:R-:W-:Y:S01]  /*5940*/  HMMA.16816.F32 R84, R4, R18, R60 ;  /* 0x000000120454723c */ /* 0x008fe2000000183c */
[----:B------:R-:W-:-:S02]  /*5950*/  IMAD.MOV.U32 R73, RZ, RZ, R252 ;  /* 0x000000ffff497224 */ /* 0x000fc400078e00fc */
[----:B------:R-:W-:-:S05]  /*5960*/  IMAD.MOV.U32 R74, RZ, RZ, R215 ;  /* 0x000000ffff4a7224 */ /* 0x000fca00078e00d7 */
[----:B------:R-:W-:Y:S01]  /*5970*/  HMMA.16816.F32 R188, R4, R16, R68 ;  /* 0x0000001004bc723c */ /* 0x000fe20000001844 */
[----:B------:R-:W3:Y:S01]  /*5980*/  LDSM.16.MT88.4 R16, [R220+0xa100] ;  /* 0x00a10000dc10783b */ /* 0x000ee20000004200 */
[----:B--2---:R-:W-:Y:S01]  /*5990*/  FFMA.FTZ R2, R195, c[0x0][0x2d0], -R0 ;  /* 0x0000b400c3027a23 */ /* 0x004fe20000010800 */
[----:B------:R-:W-:Y:S02]  /*59a0*/  MOV R195, R75 ;  /* 0x0000004b00c37202 */ /* 0x000fe40000000f00 */
[----:B------:R-:W-:-:S03]  /*59b0*/  MOV R75, R214 ;  /* 0x000000d6004b7202 */ /* 0x000fc60000000f00 */
[C---:B------:R-:W-:Y:S08]  /*59c0*/  HMMA.16816.F32 R88, R4.reuse, R22, R88 ;  /* 0x000000160458723c */ /* 0x040ff00000001858 */
[C---:B-1----:R-:W-:Y:S01]  /*59d0*/  HMMA.16816.F32 R80, R4.reuse, R8, R56 ;  /* 0x000000080450723c */ /* 0x042fe20000001838 */
[----:B------:R1:W-:Y:S07]  /*59e0*/  MUFU.EX2 R56, R2 ;  /* 0x0000000200387308 */ /* 0x0003ee0000000800 */
[----:B------:R-:W-:Y:S01]  /*59f0*/  HMMA.16816.F32 R76, R4, R10, R52 ;  /* 0x0000000a044c723c */ /* 0x000fe20000001834 */
[----:B------:R-:W2:Y:S01]  /*5a00*/  LDSM.16.MT88.4 R8, [R219+0xa100] ;  /* 0x00a10000db08783b */ /* 0x000ea20000004200 */
[----:B-1----:R-:W-:-:S02]  /*5a10*/  FFMA.FTZ R2, R197, c[0x0][0x2d0], -R0 ;  /* 0x0000b400c5027a23 */ /* 0x002fc40000010800 */
[----:B----4-:R-:W-:Y:S02]  /*5a20*/  IMAD.MOV.U32 R197, RZ, RZ, R20 ;  /* 0x000000ffffc57224 */ /* 0x010fe400078e0014 */
[----:B------:R-:W-:Y:S01]  /*5a30*/  LDSM.16.MT88.4 R20, [R217+0x1900] ;  /* 0x00190000d914783b */ /* 0x000fe20000004200 */
[----:B------:R1:W4:Y:S01]  /*5a40*/  MUFU.EX2 R214, R2 ;  /* 0x0000000200d67308 */ /* 0x0003220000000800 */
[C---:B---3--:R-:W-:Y:S08]  /*5a50*/  HMMA.16816.F32 R44, R4.reuse, R16, R48 ;  /* 0x00000010042c723c */ /* 0x048ff00000001830 */
[----:B------:R-:W-:Y:S01]  /*5a60*/  HMMA.16816.F32 R40, R4, R18, R40 ;  /* 0x000000120428723c */ /* 0x000fe20000001828 */
[----:B------:R-:W3:Y:S01]  /*5a70*/  LDSM.16.MT88.4 R16, [R218+0x1900] ;  /* 0x00190000da10783b */ /* 0x000ee20000004200 */
[----:B-1----:R-:W-:-:S02]  /*5a80*/  FFMA.FTZ R2, R194, c[0x0][0x2d0], -R0 ;  /* 0x0000b400c2027a23 */ /* 0x002fc40000010800 */
[----:B------:R-:W-:Y:S02]  /*5a90*/  IMAD.MOV.U32 R194, RZ, RZ, R101 ;  /* 0x000000ffffc27224 */ /* 0x000fe400078e0065 */
[----:B------:R1:W-:Y:S02]  /*5aa0*/  MUFU.EX2 R252, R2 ;  /* 0x0000000200fc7308 */ /* 0x0003e40000000800 */
[C---:B--2---:R-:W-:Y:S08]  /*5ab0*/  HMMA.16816.F32 R36, R4.reuse, R8, R36 ;  /* 0x000000080424723c */ /* 0x044ff00000001824 */
[----:B------:R-:W-:Y:S01]  /*5ac0*/  HMMA.16816.F32 R32, R4, R10, R32 ;  /* 0x0000000a0420723c */ /* 0x000fe20000001820 */
[----:B-1----:R-:W-:Y:S01]  /*5ad0*/  FFMA.FTZ R2, R196, c[0x0][0x2d0], -R0 ;  /* 0x0000b400c4027a23 */ /* 0x002fe20000010800 */
[----:B------:R-:W-:Y:S01]  /*5ae0*/  LDSM.16.MT88.4 R8, [R220+0x4900] ;  /* 0x00490000dc08783b */ /* 0x000fe20000004200 */
[----:B------:R-:W-:Y:S01]  /*5af0*/  MOV R196, R175 ;  /* 0x000000af00c47202 */ /* 0x000fe20000000f00 */
[----:B------:R-:W-:Y:S01]  /*5b00*/  IMAD.MOV.U32 R175, RZ, RZ, R193 ;  /* 0x000000ffffaf7224 */ /* 0x000fe200078e00c1 */
[----:B------:R-:W1:Y:S01]  /*5b10*/  MUFU.EX2 R215, R2 ;  /* 0x0000000200d77308 */ /* 0x000e620000000800 */
[----:B------:R-:W-:Y:S01]  /*5b20*/  IMAD.MOV.U32 R193, RZ, RZ, R104 ;  /* 0x000000ffffc17224 */ /* 0x000fe200078e0068 */
[----:B------:R-:W-:-:S02]  /*5b30*/  F2FP.PACK_AB R4, R192, R222 ;  /* 0x000000dec004723e */ /* 0x000fc400000000ff */
[----:B----4-:R-:W-:Y:S02]  /*5b40*/  F2FP.PACK_AB R5, R214, R56 ;  /* 0x00000038d605723e */ /* 0x010fe400000000ff */
[----:B------:R-:W-:Y:S02]  /*5b50*/  F2FP.PACK_AB R6, R197, R13 ;  /* 0x0000000dc506723e */ /* 0x000fe400000000ff */
[----:B-1----:R-:W-:Y:S01]  /*5b60*/  F2FP.PACK_AB R7, R215, R252 ;  /* 0x000000fcd707723e */ /* 0x002fe200000000ff */
[----:B------:R-:W-:-:S06]  /*5b70*/  IMAD.MOV.U32 R2, RZ, RZ, R107 ;  /* 0x000000ffff027224 */ /* 0x000fcc00078e006b */
[C---:B---3--:R-:W-:Y:S01]  /*5b80*/  HMMA.16816.F32 R52, R4.reuse, R18, R28 ;  /* 0x000000120434723c */ /* 0x048fe2000000181c */
[----:B------:R-:W1:Y:S07]  /*5b90*/  LDSM.16.MT88.4 R28, [R220+0x1900] ;  /* 0x00190000dc1c783b */ /* 0x000e6e0000004200 */
[C---:B------:R-:W-:Y:S08]  /*5ba0*/  HMMA.16816.F32 R176, R4.reuse, R20, R176 ;  /* 0x0000001404b0723c */ /* 0x040ff000000018b0 */
[C---:B------:R-:W-:Y:S01]  /*5bb0*/  HMMA.16816.F32 R48, R4.reuse, R22, R24 ;  /* 0x000000160430723c */ /* 0x040fe20000001818 */
[----:B------:R-:W2:Y:S04]  /*5bc0*/  LDSM.16.MT88.4 R20, [R217+0x4900] ;  /* 0x00490000d914783b */ /* 0x000ea80000004200 */
[----:B------:R-:W-:Y:S03]  /*5bd0*/  LDSM.16.MT88.4 R24, [R219+0x1900] ;  /* 0x00190000db18783b */ /* 0x000fe60000004200 */
[C---:B------:R-:W-:Y:S01]  /*5be0*/  HMMA.16816.F32 R132, R4.reuse, R16, R132 ;  /* 0x000000100484723c */ /* 0x040fe20000001884 */
[----:B------:R-:W3:Y:S07]  /*5bf0*/  LDSM.16.MT88.4 R16, [R218+0x4900] ;  /* 0x00490000da10783b */ /* 0x000eee0000004200 */
[C---:B-1----:R-:W-:Y:S07]  /*5c00*/  HMMA.16816.F32 R64, R4.reuse, R30, R64 ;  /* 0x0000001e0440723c */ /* 0x042fee0000001840 */
[----:B------:R-:W-:Y:S01]  /*5c10*/  IMAD.MOV.U32 R30, RZ, RZ, R56 ;  /* 0x000000ffff1e7224 */ /* 0x000fe200078e0038 */
[----:B------:R-:W-:Y:S01]  /*5c20*/  HMMA.16816.F32 R140, R4, R28, R140 ;  /* 0x0000001c048c723c */ /* 0x000fe2000000188c */
[----:B------:R-:W-:-:S06]  /*5c30*/  IMAD.MOV.U32 R31, RZ, RZ, R75 ;  /* 0x000000ffff1f7224 */ /* 0x000fcc00078e004b */
[----:B------:R-:W-:Y:S01]  /*5c40*/  IMAD.MOV.U32 R29, RZ, RZ, R73 ;  /* 0x000000ffff1d7224 */ /* 0x000fe200078e0049 */
[----:B--2---:R-:W-:Y:S01]  /*5c50*/  HMMA.16816.F32 R68, R4, R20, R124 ;  /* 0x000000140444723c */ /* 0x004fe2000000187c */
[----:B------:R-:W-:-:S06]  /*5c60*/  MOV R28, R74 ;  /* 0x0000004a001c7202 */ /* 0x000fcc0000000f00 */
[----:B------:R-:W-:Y:S01]  /*5c70*/  IMAD.MOV.U32 R126, RZ, RZ, R192 ;  /* 0x000000ffff7e7224 */ /* 0x000fe200078e00c0 */
[----:B------:R-:W-:Y:S01]  /*5c80*/  HMMA.16816.F32 R56, R4, R22, R128 ;  /* 0x000000160438723c */ /* 0x000fe20000001880 */
[----:B------:R-:W1:Y:S01]  /*5c90*/  LDSM.16.MT88.4 R20, [R217+0x7900] ;  /* 0x00790000d914783b */ /* 0x000e620000004200 */
[----:B------:R-:W-:Y:S02]  /*5ca0*/  MOV R192, R103 ;  /* 0x0000006700c07202 */ /* 0x000fe40000000f00 */
[----:B------:R-:W-:-:S03]  /*5cb0*/  MOV R127, R106 ;  /* 0x0000006a007f7202 */ /* 0x000fc60000000f00 */
[----:B------:R-:W-:Y:S01]  /*5cc0*/  IMAD.MOV.U32 R129, RZ, RZ, R195 ;  /* 0x000000ffff817224 */ /* 0x000fe200078e00c3 */
[----:B------:R-:W-:Y:S01]  /*5cd0*/  MOV R130, R197 ;  /* 0x000000c500827202 */ /* 0x000fe20000000f00 */
[----:B------:R-:W-:Y:S01]  /*5ce0*/  IMAD.MOV.U32 R128, RZ, RZ, R174 ;  /* 0x000000ffff807224 */ /* 0x000fe200078e00ae */
[----:B------:R-:W-:Y:S01]  /*5cf0*/  MOV R174, R100 ;  /* 0x0000006400ae7202 */ /* 0x000fe20000000f00 */
[----:B------:R-:W-:Y:S01]  /*5d00*/  IMAD.MOV.U32 R195, RZ, RZ, R102 ;  /* 0x000000ffffc37224 */ /* 0x000fe200078e0066 */
[----:B---3--:R-:W-:Y:S01]  /*5d10*/  HMMA.16816.F32 R164, R4, R16, R164 ;  /* 0x0000001004a4723c */ /* 0x008fe200000018a4 */
[----:B------:R-:W-:Y:S02]  /*5d20*/  IMAD.MOV.U32 R197, RZ, RZ, R105 ;  /* 0x000000ffffc57224 */ /* 0x000fe400078e0069 */
[----:B------:R-:W-:-:S05]  /*5d30*/  IMAD.MOV.U32 R131, RZ, RZ, R127 ;  /* 0x000000ffff837224 */ /* 0x000fca00078e007f */
[C---:B------:R-:W-:Y:S01]  /*5d40*/  HMMA.16816.F32 R100, R4.reuse, R18, R136 ;  /* 0x000000120464723c */ /* 0x040fe20000001888 */
[----:B------:R-:W2:Y:S06]  /*5d50*/  LDSM.16.MT88.4 R16, [R218+0x7900] ;  /* 0x00790000da10783b */ /* 0x000eac0000004200 */
[----:B------:R-:W-:Y:S01]  /*5d60*/  IMAD.MOV.U32 R139, RZ, RZ, R108 ;  /* 0x000000ffff8b7224 */ /* 0x000fe200078e006c */
[----:B------:R-:W-:Y:S01]  /*5d70*/  MOV R138, R109 ;  /* 0x0000006d008a7202 */ /* 0x000fe20000000f00 */
[----:B------:R-:W-:Y:S01]  /*5d80*/  IMAD.MOV.U32 R137, RZ, RZ, R110 ;  /* 0x000000ffff897224 */ /* 0x000fe200078e006e */
[----:B------:R-:W-:Y:S01]  /*5d90*/  HMMA.16816.F32 R104, R4, R8, R148 ;  /* 0x000000080468723c */ /* 0x000fe20000001894 */
[----:B------:R-:W-:-:S07]  /*5da0*/  IMAD.MOV.U32 R136, RZ, RZ, R111 ;  /* 0x000000ffff887224 */ /* 0x000fce00078e006f */
[C---:B------:R-:W-:Y:S01]  /*5db0*/  HMMA.16816.F32 R108, R4.reuse, R10, R152 ;  /* 0x0000000a046c723c */ /* 0x040fe20000001898 */
[----:B------:R-:W3:Y:S06]  /*5dc0*/  LDSM.16.MT88.4 R8, [R220+0x7900] ;  /* 0x00790000dc08783b */ /* 0x000eec0000004200 */
[----:B------:R-:W-:Y:S01]  /*5dd0*/  MOV R152, R30 ;  /* 0x0000001e00987202 */ /* 0x000fe20000000f00 */
[----:B------:R-:W-:Y:S01]  /*5de0*/  HMMA.16816.F32 R60, R4, R26, R120 ;  /* 0x0000001a043c723c */ /* 0x000fe20000001878 */
[----:B------:R-:W-:Y:S01]  /*5df0*/  IMAD.MOV.U32 R153, RZ, RZ, R31 ;  /* 0x000000ffff997224 */ /* 0x000fe200078e001f */
[----:B------:R-:W-:Y:S01]  /*5e00*/  MOV R155, R29 ;  /* 0x0000001d009b7202 */ /* 0x000fe20000000f00 */
[----:B------:R-:W-:-:S02]  /*5e10*/  IMAD.MOV.U32 R154, RZ, RZ, R28 ;  /* 0x000000ffff9a7224 */ /* 0x000fc400078e001c */
[----:B------:R-:W-:Y:S03]  /*5e20*/  LDSM.16.MT88.4 R28, [R219+0x7900] ;  /* 0x00790000db1c783b */ /* 0x000fe60000004200 */
[C---:B-1----:R-:W-:Y:S07]  /*5e30*/  HMMA.16816.F32 R120, R4.reuse, R20, R180 ;  /* 0x000000140478723c */ /* 0x042fee00000018b4 */
[----:B------:R-:W-:Y:S01]  /*5e40*/  IMAD.MOV.U32 R180, RZ, RZ, R126 ;  /* 0x000000ffffb47224 */ /* 0x000fe200078e007e */
[----:B------:R-:W-:Y:S01]  /*5e50*/  HMMA.16816.F32 R72, R4, R24, R116 ;  /* 0x000000180448723c */ /* 0x000fe20000001874 */
[----:B------:R-:W1:Y:S01]  /*5e60*/  LDSM.16.MT88.4 R24, [R219+0x4900] ;  /* 0x00490000db18783b */ /* 0x000e620000004200 */
[----:B------:R-:W-:Y:S01]  /*5e70*/  IMAD.MOV.U32 R182, RZ, RZ, R2 ;  /* 0x000000ffffb67224 */ /* 0x000fe200078e0002 */
[----:B------:R-:W-:Y:S01]  /*5e80*/  MOV R181, R129 ;  /* 0x0000008100b57202 */ /* 0x000fe20000000f00 */
[----:B------:R-:W-:-:S02]  /*5e90*/  FFMA.FTZ R2, R204, c[0x0][0x2d0], -R12 ;  /* 0x0000b400cc027a23 */ /* 0x000fc4000001080c */
[----:B------:R-:W-:Y:S02]  /*5ea0*/  IMAD.MOV.U32 R183, RZ, RZ, R196 ;  /* 0x000000ffffb77224 */ /* 0x000fe400078e00c4 */
[----:B------:R-:W-:Y:S01]  /*5eb0*/  HMMA.16816.F32 R124, R4, R22, R168 ;  /* 0x00000016047c723c */ /* 0x000fe200000018a8 */
[----:B------:R-:W4:Y:S01]  /*5ec0*/  LDSM.16.MT88.4 R20, [R217+0xa900] ;  /* 0x00a90000d914783b */ /* 0x000f220000004200 */
[----:B------:R-:W-:-:S05]  /*5ed0*/  IMAD.MOV.U32 R196, RZ, RZ, R212 ;  /* 0x000000ffffc47224 */ /* 0x000fca00078e00d4 */
[----:B------:R-:W-:Y:S01]  /*5ee0*/  MOV R171, R195 ;  /* 0x000000c300ab7202 */ /* 0x000fe20000000f00 */
[----:B--2---:R-:W-:Y:S01]  /*5ef0*/  HMMA.16816.F32 R160, R4, R16, R160 ;  /* 0x0000001004a0723c */ /* 0x004fe200000018a0 */
[----:B------:R-:W-:Y:S01]  /*5f00*/  IMAD.MOV.U32 R170, RZ, RZ, R192 ;  /* 0x000000ffffaa7224 */ /* 0x000fe200078e00c0 */
[----:B------:R-:W-:Y:S01]  /*5f10*/  MOV R169, R155 ;  /* 0x0000009b00a97202 */ /* 0x000fe20000000f00 */
[----:B------:R-:W-:-:S05]  /*5f20*/  IMAD.MOV.U32 R168, RZ, RZ, R136 ;  /* 0x000000ffffa87224 */ /* 0x000fca00078e0088 */
[C---:B------:R-:W-:Y:S01]  /*5f30*/  HMMA.16816.F32 R148, R4.reuse, R18, R156 ;  /* 0x000000120494723c */ /* 0x040fe2000000189c */
[----:B------:R-:W-:Y:S07]  /*5f40*/  LDSM.16.MT88.4 R16, [R218+0xa900] ;  /* 0x00a90000da10783b */ /* 0x000fee0000004200 */
[C---:B---3--:R-:W-:Y:S08]  /*5f50*/  HMMA.16816.F32 R156, R4.reuse, R8, R144 ;  /* 0x00000008049c723c */ /* 0x048ff00000001890 */
[C---:B------:R-:W-:Y:S01]  /*5f60*/  HMMA.16816.F32 R144, R4.reuse, R10, R96 ;  /* 0x0000000a0490723c */ /* 0x040fe20000001860 */
[----:B------:R-:W2:Y:S06]  /*5f70*/  LDSM.16.MT88.4 R8, [R220+0xa900] ;  /* 0x00a90000dc08783b */ /* 0x000eac0000004200 */
[----:B------:R-:W-:Y:S01]  /*5f80*/  MOV R99, R152 ;  /* 0x0000009800637202 */ /* 0x000fe20000000f00 */
[----:B-1----:R-:W-:Y:S01]  /*5f90*/  HMMA.16816.F32 R116, R4, R26, R184 ;  /* 0x0000001a0474723c */ /* 0x002fe200000018b8 */
[----:B------:R-:W-:-:S02]  /*5fa0*/  IMAD.MOV.U32 R98, RZ, RZ, R153 ;  /* 0x000000ffff627224 */ /* 0x000fc400078e0099 */
[----:B------:R-:W-:Y:S02]  /*5fb0*/  IMAD.MOV.U32 R97, RZ, RZ, R154 ;  /* 0x000000ffff617224 */ /* 0x000fe400078e009a */
[----:B------:R-:W-:Y:S02]  /*5fc0*/  IMAD.MOV.U32 R96, RZ, RZ, R137 ;  /* 0x000000ffff607224 */ /* 0x000fe400078e0089 */
[----:B------:R-:W-:Y:S01]  /*5fd0*/  MOV R187, R213 ;  /* 0x000000d500bb7202 */ /* 0x000fe20000000f00 */
[----:B----4-:R-:W-:Y:S01]  /*5fe0*/  HMMA.16816.F32 R188, R4, R20, R188 ;  /* 0x0000001404bc723c */ /* 0x010fe200000018bc */
[----:B------:R-:W-:Y:S01]  /*5ff0*/  MOV R184, R197 ;  /* 0x000000c500b87202 */ /* 0x000fe20000000f00 */
[----:B------:R-:W-:Y:S02]  /*6000*/  IMAD.MOV.U32 R197, RZ, RZ, R211 ;  /* 0x000000ffffc57224 */ /* 0x000fe400078e00d3 */
[----:B------:R-:W-:Y:S02]  /*6010*/  IMAD.MOV.U32 R185, RZ, RZ, R174 ;  /* 0x000000ffffb97224 */ /* 0x000fe400078e00ae */
[----:B------:R-:W-:-:S02]  /*6020*/  IMAD.MOV.U32 R186, RZ, RZ, R175 ;  /* 0x000000ffffba7224 */ /* 0x000fc400078e00af */
[----:B------:R-:W-:Y:S01]  /*6030*/  IMAD.MOV.U32 R21, RZ, RZ, R194 ;  /* 0x000000ffff157224 */ /* 0x000fe200078e00c2 */
[----:B------:R-:W-:Y:S01]  /*6040*/  HMMA.16816.F32 R112, R4, R24, R112 ;  /* 0x000000180470723c */ /* 0x000fe20000001870 */
[----:B------:R-:W-:Y:S01]  /*6050*/  IMAD.MOV.U32 R20, RZ, RZ, R193 ;  /* 0x000000ffff147224 */ /* 0x000fe200078e00c1 */
[----:B------:R-:W1:Y:S01]  /*6060*/  LDSM.16.MT88.4 R24, [R219+0xa900] ;  /* 0x00a90000db18783b */ /* 0x000e620000004200 */
[----:B------:R-:W-:-:S05]  /*6070*/  IMAD.MOV.U32 R204, RZ, RZ, R99 ;  /* 0x000000ffffcc7224 */ /* 0x000fca00078e0063 */
[C---:B------:R-:W-:Y:S07]  /*6080*/  HMMA.16816.F32 R192, R4.reuse, R22, R84 ;  /* 0x0000001604c0723c */ /* 0x040fee0000001854 */
[----:B------:R-:W-:Y:S01]  /*6090*/  MOV R86, R210 ;  /* 0x000000d200567202 */ /* 0x000fe20000000f00 */
[----:B------:R-:W-:Y:S01]  /*60a0*/  HMMA.16816.F32 R152, R4, R28, R92 ;  /* 0x0000001c0498723c */ /* 0x000fe2000000185c */
[----:B------:R3:W-:Y:S01]  /*60b0*/  MUFU.EX2 R210, R2 ;  /* 0x0000000200d27308 */ /* 0x0007e20000000800 */
[----:B------:R-:W-:Y:S01]  /*60c0*/  MOV R87, R131 ;  /* 0x0000008300577202 */ /* 0x000fe20000000f00 */
[----:B------:R-:W-:-:S02]  /*60d0*/  IMAD.MOV.U32 R84, RZ, RZ, R208 ;  /* 0x000000ffff547224 */ /* 0x000fc400078e00d0 */
[----:B------:R-:W-:Y:S02]  /*60e0*/  IMAD.MOV.U32 R85, RZ, RZ, R209 ;  /* 0x000000ffff557224 */ /* 0x000fe400078e00d1 */
[----:B------:R-:W-:Y:S01]  /*60f0*/  IMAD.MOV.U32 R93, RZ, RZ, R128 ;  /* 0x000000ffff5d7224 */ /* 0x000fe200078e0080 */
[----:B--2---:R-:W-:Y:S01]  /*6100*/  HMMA.16816.F32 R40, R4, R10, R40 ;  /* 0x0000000a0428723c */ /* 0x004fe20000001828 */
[----:B------:R-:W-:Y:S01]  /*6110*/  IMAD.MOV.U32 R92, RZ, RZ, R130 ;  /* 0x000000ffff5c7224 */ /* 0x000fe200078e0082 */
[----:B------:R-:W-:Y:S01]  /*6120*/  MOV R95, R138 ;  /* 0x0000008a005f7202 */ /* 0x000fe20000000f00 */
[----:B------:R-:W-:-:S05]  /*6130*/  IMAD.MOV.U32 R94, RZ, RZ, R139 ;  /* 0x000000ffff5e7224 */ /* 0x000fca00078e008b */
[----:B------:R-:W-:Y:S01]  /*6140*/  HMMA.16816.F32 R128, R4, R16, R80 ;  /* 0x000000100480723c */ /* 0x000fe20000001850 */
[----:B---3--:R-:W-:Y:S01]  /*6150*/  FFMA.FTZ R2, R203, c[0x0][0x2d0], -R12 ;  /* 0x0000b400cb027a23 */ /* 0x008fe2000001080c */
[----:B------:R-:W-:-:S03]  /*6160*/  MOV R203, R98 ;  /* 0x0000006200cb7202 */ /* 0x000fc60000000f00 */
[----:B------:R2:W3:Y:S03]  /*6170*/  MUFU.EX2 R212, R2 ;  /* 0x0000000200d47308 */ /* 0x0004e60000000800 */
[C---:B------:R-:W-:Y:S01]  /*6180*/  HMMA.16816.F32 R80, R4.reuse, R18, R76 ;  /* 0x000000120450723c */ /* 0x040fe2000000184c */
[----:B------:R-:W-:Y:S07]  /*6190*/  LDSM.16.MT88.4 R16, [R218+0x2100] ;  /* 0x00210000da10783b */ /* 0x000fee0000004200 */
[----:B------:R-:W-:Y:S01]  /*61a0*/  HMMA.16816.F32 R76, R4, R8, R44 ;  /* 0x00000008044c723c */ /* 0x000fe2000000182c */
[----:B------:R-:W4:Y:S01]  /*61b0*/  LDSM.16.MT88.4 R8, [R217+0x2100] ;  /* 0x00210000d908783b */ /* 0x000f220000004200 */
[----:B--2---:R-:W-:-:S02]  /*61c0*/  FFMA.FTZ R2, R202, c[0x0][0x2d0], -R12 ;  /* 0x0000b400ca027a23 */ /* 0x004fc4000001080c */
[----:B------:R-:W-:-:S04]  /*61d0*/  IMAD.MOV.U32 R202, RZ, RZ, R97 ;  /* 0x000000ffffca7224 */ /* 0x000fc800078e0061 */
[C---:B------:R-:W-:Y:S01]  /*61e0*/  HMMA.16816.F32 R136, R4.reuse, R30, R88 ;  /* 0x0000001e0488723c */ /* 0x040fe20000001858 */
[----:B------:R2:W-:Y:S07]  /*61f0*/  MUFU.EX2 R213, R2 ;  /* 0x0000000200d57308 */ /* 0x0005ee0000000800 */
[C---:B-1----:R-:W-:Y:S08]  /*6200*/  HMMA.16816.F32 R36, R4.reuse, R24, R36 ;  /* 0x000000180424723c */ /* 0x042ff00000001824 */
[----:B------:R-:W-:Y:S01]  /*6210*/  HMMA.16816.F32 R32, R4, R26, R32 ;  /* 0x0000001a0420723c */ /* 0x000fe20000001820 */
[----:B--2---:R-:W-:-:S02]  /*6220*/  FFMA.FTZ R2, R205, c[0x0][0x2d0], -R12 ;  /* 0x0000b400cd027a23 */ /* 0x004fc4000001080c */
[----:B------:R-:W-:Y:S02]  /*6230*/  IMAD.MOV.U32 R205, RZ, RZ, R96 ;  /* 0x000000ffffcd7224 */ /* 0x000fe400078e0060 */
[----:B------:R1:W2:Y:S02]  /*6240*/  MUFU.EX2 R211, R2 ;  /* 0x0000000200d37308 */ /* 0x0002a40000000800 */
[----:B---3--:R-:W-:Y:S01]  /*6250*/  F2FP.PACK_AB R4, R212, R210 ;  /* 0x000000d2d404723e */ /* 0x008fe200000000ff */
[--C-:B-1----:R-:W-:Y:S01]  /*6260*/  FFMA.FTZ R2, R199, c[0x0][0x2d0], -R0.reuse ;  /* 0x0000b400c7027a23 */ /* 0x102fe20000010800 */
[----:B--2---:R-:W-:Y:S02]  /*6270*/  F2FP.PACK_AB R6, R211, R213 ;  /* 0x000000d5d306723e */ /* 0x004fe400000000ff */
[----:B------:R-:W-:Y:S02]  /*6280*/  MOV R199, R95 ;  /* 0x0000005f00c77202 */ /* 0x000fe40000000f00 */
[----:B------:R1:W-:Y:S02]  /*6290*/  MUFU.EX2 R174, R2 ;  /* 0x0000000200ae7308 */ /* 0x0003e40000000800 */
[----:B-1----:R-:W-:-:S02]  /*62a0*/  FFMA.FTZ R2, R201, c[0x0][0x2d0], -R0 ;  /* 0x0000b400c9027a23 */ /* 0x002fc40000010800 */
[----:B------:R-:W-:-:S04]  /*62b0*/  IMAD.MOV.U32 R201, RZ, RZ, R94 ;  /* 0x000000ffffc97224 */ /* 0x000fc800078e005e */
[----:B------:R1:W2:Y:S02]  /*62c0*/  MUFU.EX2 R175, R2 ;  /* 0x0000000200af7308 */ /* 0x0002a40000000800 */
[----:B-1----:R-:W-:Y:S01]  /*62d0*/  FFMA.FTZ R2, R200, c[0x0][0x2d0], -R0 ;  /* 0x0000b400c8027a23 */ /* 0x002fe20000010800 */
[----:B--2---:R-:W-:Y:S01]  /*62e0*/  F2FP.PACK_AB R5, R175, R174 ;  /* 0x000000aeaf05723e */ /* 0x004fe200000000ff */
[----:B------:R-:W-:-:S04]  /*62f0*/  IMAD.MOV.U32 R200, RZ, RZ, R93 ;  /* 0x000000ffffc87224 */ /* 0x000fc800078e005d */
[----:B------:R1:W-:Y:S02]  /*6300*/  MUFU.EX2 R208, R2 ;  /* 0x0000000200d07308 */ /* 0x0003e40000000800 */
[----:B-1----:R-:W-:Y:S01]  /*6310*/  FFMA.FTZ R2, R198, c[0x0][0x2d0], -R0 ;  /* 0x0000b400c6027a23 */ /* 0x002fe20000010800 */
[----:B------:R-:W-:-:S05]  /*6320*/  MOV R198, R92 ;  /* 0x0000005c00c67202 */ /* 0x000fca0000000f00 */
[----:B------:R-:W1:Y:S02]  /*6330*/  MUFU.EX2 R209, R2 ;  /* 0x0000000200d17308 */ /* 0x000e640000000800 */
[----:B-1----:R-:W-:Y:S01]  /*6340*/  F2FP.PACK_AB R7, R209, R208 ;  /* 0x000000d0d107723e */ /* 0x002fe200000000ff */
[----:B------:R-:W-:-:S06]  /*6350*/  IMAD.MOV.U32 R2, RZ, RZ, R21 ;  /* 0x000000ffff027224 */ /* 0x000fcc00078e0015 */
[C---:B----4-:R-:W-:Y:S08]  /*6360*/  HMMA.16816.F32 R176, R4.reuse, R8, R176 ;  /* 0x0000000804b0723c */ /* 0x050ff000000018b0 */
[C---:B------:R-:W-:Y:S01]  /*6370*/  HMMA.16816.F32 R24, R4.reuse, R10, R48 ;  /* 0x0000000a0418723c */ /* 0x040fe20000001830 */
[----:B------:R-:W1:Y:S07]  /*6380*/  LDSM.16.MT88.4 R8, [R220+0x2100] ;  /* 0x00210000dc08783b */ /* 0x000e6e0000004200 */
[C---:B------:R-:W-:Y:S08]  /*6390*/  HMMA.16816.F32 R132, R4.reuse, R16, R132 ;  /* 0x000000100484723c */ /* 0x040ff00000001884 */
[C---:B------:R-:W-:Y:S01]  /*63a0*/  HMMA.16816.F32 R28, R4.reuse, R18, R52 ;  /* 0x00000012041c723c */ /* 0x040fe20000001834 */
[----:B------:R-:W2:Y:S07]  /*63b0*/  LDSM.16.MT88.4 R16, [R219+0x2100] ;  /* 0x00210000db10783b */ /* 0x000eae0000004200 */
[C---:B-1----:R-:W-:Y:S08]  /*63c0*/  HMMA.16816.F32 R140, R4.reuse, R8, R140 ;  /* 0x00000008048c723c */ /* 0x042ff0000000188c */
[C---:B------:R-:W-:Y:S01]  /*63d0*/  HMMA.16816.F32 R88, R4.reuse, R10, R64 ;  /* 0x0000000a0458723c */ /* 0x040fe20000001840 */
[----:B------:R-:W1:Y:S06]  /*63e0*/  LDSM.16.MT88.4 R8, [R217+0x5100] ;  /* 0x00510000d908783b */ /* 0x000e6c0000004200 */
[----:B------:R-:W-:Y:S01]  /*63f0*/  MOV R66, R87 ;  /* 0x0000005700427202 */ /* 0x000fe20000000f00 */
[----:B--2---:R-:W-:Y:S01]  /*6400*/  HMMA.16816.F32 R72, R4, R16, R72 ;  /* 0x000000100448723c */ /* 0x004fe20000001848 */
[----:B------:R-:W-:Y:S01]  /*6410*/  IMAD.MOV.U32 R67, RZ, RZ, R20 ;  /* 0x000000ffff437224 */ /* 0x000fe200078e0014 */
[----:B------:R-:W-:Y:S01]  /*6420*/  MOV R64, R204 ;  /* 0x000000cc00407202 */ /* 0x000fe20000000f00 */
[----:B------:R-:W-:Y:S01]  /*6430*/  LDSM.16.MT88.4 R20, [R218+0x8100] ;  /* 0x00810000da14783b */ /* 0x000fe20000004200 */
[----:B------:R-:W-:-:S02]  /*6440*/  IMAD.MOV.U32 R65, RZ, RZ, R180 ;  /* 0x000000ffff417224 */ /* 0x000fc400078e00b4 */
[----:B------:R-:W-:Y:S01]  /*6450*/  IMAD.MOV.U32 R180, RZ, RZ, R182 ;  /* 0x000000ffffb47224 */ /* 0x000fe200078e00b6 */
[----:B------:R-:W-:Y:S01]  /*6460*/  MOV R182, R184 ;  /* 0x000000b800b67202 */ /* 0x000fe20000000f00 */
[C---:B------:R-:W-:Y:S01]  /*6470*/  HMMA.16816.F32 R60, R4.reuse, R18, R60 ;  /* 0x00000012043c723c */ /* 0x040fe2000000183c */
[----:B------:R-:W2:Y:S07]  /*6480*/  LDSM.16.MT88.4 R16, [R218+0x5100] ;  /* 0x00510000da10783b */ /* 0x000eae0000004200 */
        /* <DEDUP_REMOVED lines=16> */
[C---:B------:R-:W-:Y:S07]  /*6590*/  HMMA.16816.F32 R112, R4.reuse, R22, R148 ;  /* 0x000000160470723c */ /* 0x040fee0000001894 */
[----:B------:R-:W-:Y:S01]  /*65a0*/  MOV R148, R205 ;  /* 0x000000cd00947202 */ /* 0x000fe20000000f00 */
[----:B------:R-:W-:Y:S01]  /*65b0*/  HMMA.16816.F32 R108, R4, R20, R160 ;  /* 0x00000014046c723c */ /* 0x000fe200000018a0 */
[----:B------:R-:W3:Y:S01]  /*65c0*/  LDSM.16.MT88.4 R20, [R217+0xb100] ;  /* 0x00b10000d914783b */ /* 0x000ee20000004200 */
[----:B------:R-:W-:Y:S01]  /*65d0*/  IMAD.MOV.U32 R150, RZ, RZ, R201 ;  /* 0x000000ffff967224 */ /* 0x000fe200078e00c9 */
[----:B------:R-:W-:Y:S01]  /*65e0*/  MOV R151, R200 ;  /* 0x000000c800977202 */ /* 0x000fe20000000f00 */
[----:B------:R-:W-:-:S03]  /*65f0*/  IMAD.MOV.U32 R149, RZ, RZ, R199 ;  /* 0x000000ffff957224 */ /* 0x000fc600078e00c7 */
[----:B------:R-:W-:Y:S01]  /*6600*/  IMAD.MOV.U32 R161, RZ, RZ, R2 ;  /* 0x000000ffffa17224 */ /* 0x000fe200078e0002 */
[----:B------:R-:W-:Y:S01]  /*6610*/  MOV R162, R67 ;  /* 0x0000004300a27202 */ /* 0x000fe20000000f00 */
[C---:B-1----:R-:W-:Y:S01]  /*6620*/  HMMA.16816.F32 R100, R4.reuse, R8, R120 ;  /* 0x000000080464723c */ /* 0x042fe20000001878 */
[----:B------:R-:W-:Y:S02]  /*6630*/  IMAD.MOV.U32 R160, RZ, RZ, R198 ;  /* 0x000000ffffa07224 */ /* 0x000fe400078e00c6 */
[----:B------:R-:W-:Y:S02]  /*6640*/  IMAD.MOV.U32 R163, RZ, RZ, R66 ;  /* 0x000000ffffa37224 */ /* 0x000fe400078e0042 */
[----:B------:R-:W-:Y:S02]  /*6650*/  IMAD.MOV.U32 R2, RZ, RZ, R202 ;  /* 0x000000ffff027224 */ /* 0x000fe400078e00ca */
[----:B------:R-:W-:Y:S01]  /*6660*/  IMAD.MOV.U32 R67, RZ, RZ, R185 ;  /* 0x000000ffff437224 */ /* 0x000fe200078e00b9 */
[----:B------:R-:W-:Y:S01]  /*6670*/  HMMA.16816.F32 R104, R4, R10, R124 ;  /* 0x0000000a0468723c */ /* 0x000fe2000000187c */
[----:B------:R-:W1:Y:S01]  /*6680*/  LDSM.16.MT88.4 R8, [R219+0x8100] ;  /* 0x00810000db08783b */ /* 0x000e620000004200 */
[----:B------:R-:W-:-:S02]  /*6690*/  FFMA.FTZ R2, R2, c[0x0][0x2d0], -R12 ;  /* 0x0000b40002027a23 */ /* 0x000fc4000001080c */
[----:B------:R-:W-:-:S04]  /*66a0*/  IMAD.MOV.U32 R66, RZ, RZ, R186 ;  /* 0x000000ffff427224 */ /* 0x000fc800078e00ba */
[C---:B--2---:R-:W-:Y:S07]  /*66b0*/  HMMA.16816.F32 R120, R4.reuse, R18, R144 ;  /* 0x000000120478723c */ /* 0x044fee0000001890 */
[----:B------:R-:W-:Y:S01]  /*66c0*/  IMAD.MOV.U32 R147, RZ, RZ, R206 ;  /* 0x000000ffff937224 */ /* 0x000fe200078e00ce */
[----:B------:R-:W-:Y:S01]  /*66d0*/  HMMA.16816.F32 R116, R4, R16, R156 ;  /* 0x000000100474723c */ /* 0x000fe2000000189c */
[----:B------:R-:W2:Y:S02]  /*66e0*/  LDSM.16.MT88.4 R16, [R218+0xb100] ;  /* 0x00b10000da10783b */ /* 0x000ea40000004200 */
[----:B------:R-:W-:-:S04]  /*66f0*/  IMAD.MOV.U32 R146, RZ, RZ, R147 ;  /* 0x000000ffff927224 */ /* 0x000fc800078e0093 */
        /* <DEDUP_REMOVED lines=9> */
[----:B------:R-:W-:Y:S02]  /*6790*/  IMAD.MOV.U32 R159, RZ, RZ, R148 ;  /* 0x000000ffff9f7224 */ /* 0x000fe400078e0094 */
[----:B------:R-:W-:Y:S01]  /*67a0*/  IMAD.MOV.U32 R148, RZ, RZ, R149 ;  /* 0x000000ffff947224 */ /* 0x000fe200078e0095 */
[----:B------:R-:W-:Y:S01]  /*67b0*/  MOV R149, R150 ;  /* 0x0000009600957202 */ /* 0x000fe20000000f00 */
[----:B------:R-:W-:Y:S01]  /*67c0*/  IMAD.MOV.U32 R150, RZ, RZ, R151 ;  /* 0x000000ffff967224 */ /* 0x000fe200078e0097 */
[----:B------:R-:W-:Y:S01]  /*67d0*/  HMMA.16816.F32 R192, R4, R22, R192 ;  /* 0x0000001604c0723c */ /* 0x000fe200000018c0 */
[----:B------:R-:W-:Y:S01]  /*67e0*/  IMAD.MOV.U32 R151, RZ, RZ, R160 ;  /* 0x000000ffff977224 */ /* 0x000fe200078e00a0 */
[----:B------:R-:W-:Y:S01]  /*67f0*/  MOV R160, R161 ;  /* 0x000000a100a07202 */ /* 0x000fe20000000f00 */
[----:B------:R-:W-:-:S02]  /*6800*/  IMAD.MOV.U32 R161, RZ, RZ, R162 ;  /* 0x000000ffffa17224 */ /* 0x000fc400078e00a2 */
[----:B------:R-:W-:Y:S01]  /*6810*/  IMAD.MOV.U32 R162, RZ, RZ, R163 ;  /* 0x000000ffffa27224 */ /* 0x000fe200078e00a3 */
[----:B------:R-:W-:Y:S01]  /*6820*/  MOV R163, R56 ;  /* 0x0000003800a37202 */ /* 0x000fe20000000f00 */
[----:B------:R-:W-:Y:S01]  /*6830*/  IMAD.MOV.U32 R56, RZ, RZ, R57 ;  /* 0x000000ffff387224 */ /* 0x000fe200078e0039 */
[C---:B-1----:R-:W-:Y:S01]  /*6840*/  HMMA.16816.F32 R124, R4.reuse, R8, R152 ;  /* 0x00000008047c723c */ /* 0x042fe20000001898 */
[----:B------:R-:W-:Y:S01]  /*6850*/  IMAD.MOV.U32 R57, RZ, RZ, R58 ;  /* 0x000000ffff397224 */ /* 0x000fe200078e003a */
[----:B------:R-:W-:Y:S02]  /*6860*/  MOV R58, R13 ;  /* 0x0000000d003a7202 */ /* 0x000fe40000000f00 */
[----:B------:R1:W-:Y:S04]  /*6870*/  MUFU.EX2 R13, R2 ;  /* 0x00000002000d7308 */ /* 0x0003e80000000800 */
[C---:B------:R-:W-:Y:S01]  /*6880*/  HMMA.16816.F32 R184, R4.reuse, R10, R136 ;  /* 0x0000000a04b8723c */ /* 0x040fe20000001888 */
[----:B------:R-:W3:Y:S04]  /*6890*/  LDSM.16.MT88.4 R8, [R220+0xb100] ;  /* 0x00b10000dc08783b */ /* 0x000ee80000004200 */
[----:B------:R-:W-:Y:S03]  /*68a0*/  LDSM.16.MT88.4 R136, [R218+0x2900] ;  /* 0x00290000da88783b */ /* 0x000fe60000004200 */
[----:B--2---:R-:W-:Y:S01]  /*68b0*/  HMMA.16816.F32 R196, R4, R16, R128 ;  /* 0x0000001004c4723c */ /* 0x004fe20000001880 */
[----:B-1----:R-:W-:-:S02]  /*68c0*/  FFMA.FTZ R2, R146, c[0x0][0x2d0], -R12 ;  /* 0x0000b40092027a23 */ /* 0x002fc4000001080c */
[----:B------:R-:W-:Y:S02]  /*68d0*/  IMAD.MOV.U32 R146, RZ, RZ, R147 ;  /* 0x000000ffff927224 */ /* 0x000fe400078e0093 */
[----:B------:R-:W-:Y:S01]  /*68e0*/  IMAD.MOV.U32 R147, RZ, RZ, R156 ;  /* 0x000000ffff937224 */ /* 0x000fe200078e009c */
[----:B------:R-:W-:Y:S01]  /*68f0*/  MOV R156, R157 ;  /* 0x0000009d009c7202 */ /* 0x000fe20000000f00 */
[----:B------:R-:W-:Y:S01]  /*6900*/  IMAD.MOV.U32 R157, RZ, RZ, R158 ;  /* 0x000000ffff9d7224 */ /* 0x000fe200078e009e */
[----:B------:R-:W-:Y:S01]  /*6910*/  HMMA.16816.F32 R200, R4, R18, R80 ;  /* 0x0000001204c8723c */ /* 0x000fe20000001850 */
[----:B------:R-:W-:Y:S01]  /*6920*/  IMAD.MOV.U32 R158, RZ, RZ, R159 ;  /* 0x000000ffff9e7224 */ /* 0x000fe200078e009f */
[----:B------:R-:W-:Y:S01]  /*6930*/  MOV R159, R148 ;  /* 0x00000094009f7202 */ /* 0x000fe20000000f00 */
[----:B------:R-:W-:Y:S01]  /*6940*/  IMAD.MOV.U32 R148, RZ, RZ, R149 ;  /* 0x000000ffff947224 */ /* 0x000fe200078e0095 */
[----:B------:R-:W1:Y:S01]  /*6950*/  LDSM.16.MT88.4 R16, [R219+0xb100] ;  /* 0x00b10000db10783b */ /* 0x000e620000004200 */
        /* <DEDUP_REMOVED lines=10> */
[----:B------:R-:W-:Y:S02]  /*6a00*/  MOV R59, R14 ;  /* 0x0000000e003b7202 */ /* 0x000fe40000000f00 */
[----:B------:R2:W4:Y:S01]  /*6a10*/  MUFU.EX2 R14, R2 ;  /* 0x00000002000e7308 */ /* 0x0005220000000800 */
[----:B---3--:R-:W-:Y:S01]  /*6a20*/  HMMA.16816.F32 R204, R4, R8, R76 ;  /* 0x0000000804cc723c */ /* 0x008fe2000000184c */
[----:B------:R-:W-:-:S07]  /*6a30*/  FFMA.FTZ R3, R3, c[0x0][0x2d0], -R0 ;  /* 0x0000b40003037a23 */ /* 0x000fce0000010800 */
[----:B------:R-:W-:Y:S01]  /*6a40*/  HMMA.16816.F32 R40, R4, R10, R40 ;  /* 0x0000000a0428723c */ /* 0x000fe20000001828 */
[----:B--2---:R-:W-:Y:S02]  /*6a50*/  FFMA.FTZ R2, R146, c[0x0][0x2d0], -R12 ;  /* 0x0000b40092027a23 */ /* 0x004fe4000001080c */
[----:B------:R-:W-:Y:S02]  /*6a60*/  IMAD.MOV.U32 R146, RZ, RZ, R147 ;  /* 0x000000ffff927224 */ /* 0x000fe400078e0093 */
[----:B------:R-:W-:Y:S01]  /*6a70*/  IMAD.MOV.U32 R147, RZ, RZ, R156 ;  /* 0x000000ffff937224 */ /* 0x000fe200078e009c */
[----:B------:R-:W-:Y:S01]  /*6a80*/  MOV R156, R157 ;  /* 0x0000009d009c7202 */ /* 0x000fe20000000f00 */
[----:B------:R-:W-:Y:S01]  /*6a90*/  IMAD.MOV.U32 R157, RZ, RZ, R158 ;  /* 0x000000ffff9d7224 */ /* 0x000fe200078e009e */
[----:B------:R2:W-:Y:S01]  /*6aa0*/  MUFU.EX2 R20, R2 ;  /* 0x0000000200147308 */ /* 0x0005e20000000800 */
        /* <DEDUP_REMOVED lines=12> */
[----:B--2---:R-:W-:Y:S02]  /*6b70*/  FFMA.FTZ R2, R146, c[0x0][0x2d0], -R12 ;  /* 0x0000b40092027a23 */ /* 0x004fe4000001080c */
        /* <DEDUP_REMOVED lines=26> */
[----:B------:R2:W3:Y:S01]  /*6d20*/  MUFU.EX2 R15, R2 ;  /* 0x00000002000f7308 */ /* 0x0004e20000000800 */
[----:B------:R-:W-:Y:S01]  /*6d30*/  IMAD.MOV.U32 R80, RZ, RZ, R171 ;  /* 0x000000ffff507224 */ /* 0x000fe200078e00ab */
[C---:B-1----:R-:W-:Y:S01]  /*6d40*/  HMMA.16816.F32 R36, R4.reuse, R16, R36 ;  /* 0x000000100424723c */ /* 0x042fe20000001824 */
[----:B------:R-:W1:Y:S07]  /*6d50*/  LDSM.16.MT88.4 R168, [R218+0x5900] ;  /* 0x00590000daa8783b */ /* 0x000e6e0000004200 */
[----:B------:R-:W-:Y:S01]  /*6d60*/  HMMA.16816.F32 R32, R4, R18, R32 ;  /* 0x000000120420723c */ /* 0x000fe20000001820 */
[----:B----4-:R-:W-:Y:S01]  /*6d70*/  F2FP.PACK_AB R128, R14, R13 ;  /* 0x0000000d0e80723e */ /* 0x010fe200000000ff */
[----:B------:R-:W-:Y:S01]  /*6d80*/  IMAD.MOV.U32 R76, RZ, RZ, R67 ;  /* 0x000000ffff4c7224 */ /* 0x000fe200078e0043 */
[----:B------:R-:W-:Y:S01]  /*6d90*/  UIMAD.WIDE.U32 UR6, UR15, UR4, URZ ;  /* 0x000000040f0672a5 */ /* 0x000fe2000f8e003f */
[----:B------:R4:W5:Y:S01]  /*6da0*/  LDL.LU R222, [R1+0x64] ;  /* 0x0000640001de7983 */ /* 0x0009620000300800 */
[----:B--2---:R-:W-:-:S02]  /*6db0*/  FFMA.FTZ R2, R146, c[0x0][0x2d0], -R0 ;  /* 0x0000b40092027a23 */ /* 0x004fc40000010800 */
[----:B------:R-:W-:Y:S02]  /*6dc0*/  IMAD.MOV.U32 R146, RZ, RZ, R147 ;  /* 0x000000ffff927224 */ /* 0x000fe400078e0093 */
        /* <DEDUP_REMOVED lines=42> */
[----:B------:R2:W-:Y:S01]  /*7070*/  MUFU.EX2 R12, R2 ;  /* 0x00000002000c7308 */ /* 0x0005e20000000800 */
[----:B------:R-:W-:Y:S01]  /*7080*/  IMAD.MOV.U32 R64, RZ, RZ, R183 ;  /* 0x000000ffff407224 */ /* 0x000fe200078e00b7 */
[----:B------:R-:W-:Y:S01]  /*7090*/  MOV R145, R158 ;  /* 0x0000009e00917202 */ /* 0x000fe20000000f00 */
[----:B------:R-:W-:Y:S01]  /*70a0*/  IMAD.MOV.U32 R17, RZ, RZ, R160 ;  /* 0x000000ffff117224 */ /* 0x000fe200078e00a0 */
[----:B------:R-:W1:Y:S01]  /*70b0*/  LDSM.16.MT88.4 R180, [R217+0x2900] ;  /* 0x00290000d9b4783b */ /* 0x000e620000004200 */
[----:B------:R-:W-:-:S02]  /*70c0*/  IMAD.MOV.U32 R16, RZ, RZ, R161 ;  /* 0x000000ffff107224 */ /* 0x000fc400078e00a1 */
[----:B------:R-:W-:Y:S01]  /*70d0*/  IMAD.MOV.U32 R19, RZ, RZ, R163 ;  /* 0x000000ffff137224 */ /* 0x000fe200078e00a3 */
[----:B------:R-:W4:Y:S01]  /*70e0*/  MUFU.EX2 R4, R3 ;  /* 0x0000000300047308 */ /* 0x000f220000000800 */
[----:B------:R-:W1:Y:S01]  /*70f0*/  LDSM.16.MT88.4 R160, [R217+0x5900] ;  /* 0x00590000d9a0783b */ /* 0x000e620000004200 */
[----:B------:R-:W-:Y:S02]  /*7100*/  IMAD.MOV.U32 R21, RZ, RZ, R155 ;  /* 0x000000ffff157224 */ /* 0x000fe400078e009b */
[----:B------:R-:W-:Y:S01]  /*7110*/  IMAD.MOV.U32 R152, RZ, RZ, R144 ;  /* 0x000000ffff987224 */ /* 0x000fe200078e0090 */
[----:B---3--:R-:W-:Y:S01]  /*7120*/  F2FP.PACK_AB R130, R15, R20 ;  /* 0x000000140f82723e */ /* 0x008fe200000000ff */
[----:B------:R-:W-:Y:S01]  /*7130*/  IMAD.MOV.U32 R81, RZ, RZ, R159 ;  /* 0x000000ffff517224 */ /* 0x000fe200078e009f */
[----:B------:R-:W-:Y:S01]  /*7140*/  MOV R83, R157 ;  /* 0x0000009d00537202 */ /* 0x000fe20000000f00 */
[--C-:B--2---:R-:W-:Y:S01]  /*7150*/  FFMA.FTZ R2, R153, c[0x0][0x2d0], -R0.reuse ;  /* 0x0000b40099027a23 */ /* 0x104fe20000010800 */
[----:B------:R-:W-:Y:S01]  /*7160*/  MOV R18, R66 ;  /* 0x0000004200127202 */ /* 0x000fe20000000f00 */
[----:B------:R-:W-:Y:S01]  /*7170*/  FFMA.FTZ R0, R23, c[0x0][0x2d0], -R0 ;  /* 0x0000b40017007a23 */ /* 0x000fe20000010800 */
[----:B------:R-:W-:Y:S01]  /*7180*/  @UP1 USHF.R.U32.HI UR15, URZ, UR5, UR7 ;  /* 0x000000053f0f1299 */ /* 0x000fe20008011607 */
[----:B------:R2:W-:Y:S01]  /*7190*/  MUFU.EX2 R6, R2 ;  /* 0x0000000200067308 */ /* 0x0005e20000000800 */
[----:B------:R3:W5:Y:S01]  /*71a0*/  LDL.LU R221, [R1+0x60] ;  /* 0x0000600001dd7983 */ /* 0x0007620000300800 */
[----:B------:R-:W-:-:S02]  /*71b0*/  IMAD.MOV.U32 R154, RZ, RZ, R146 ;  /* 0x000000ffff9a7224 */ /* 0x000fc400078e0092 */
[----:B------:R-:W-:Y:S01]  /*71c0*/  IMAD.MOV.U32 R158, RZ, RZ, R151 ;  /* 0x000000ffff9e7224 */ /* 0x000fe200078e0097 */
[----:B------:R-:W-:Y:S01]  /*71d0*/  MOV R153, R145 ;  /* 0x0000009100997202 */ /* 0x000fe20000000f00 */
[----:B------:R-:W-:Y:S02]  /*71e0*/  IMAD.MOV.U32 R155, RZ, RZ, R147 ;  /* 0x000000ffff9b7224 */ /* 0x000fe400078e0093 */
[----:B------:R-:W3:Y:S01]  /*71f0*/  MUFU.EX2 R5, R0 ;  /* 0x0000000000057308 */ /* 0x000ee20000000800 */
[----:B------:R-:W-:Y:S01]  /*7200*/  MOV R9, R21 ;  /* 0x0000001500097202 */ /* 0x000fe20000000f00 */
[----:B------:R-:W1:Y:S01]  /*7210*/  LDSM.16.MT88.4 R144, [R220+0x2900] ;  /* 0x00290000dc90783b */ /* 0x000e620000004200 */
[----:B------:R-:W-:Y:S01]  /*7220*/  IMAD.MOV.U32 R8, RZ, RZ, R152 ;  /* 0x000000ffff087224 */ /* 0x000fe200078e0098 */
[----:B------:R-:W-:Y:S01]  /*7230*/  MOV R21, R154 ;  /* 0x0000009a00157202 */ /* 0x000fe20000000f00 */
[----:B------:R-:W-:Y:S01]  /*7240*/  IMAD.MOV.U32 R11, RZ, RZ, R153 ;  /* 0x000000ffff0b7224 */ /* 0x000fe200078e0099 */
[----:B----4-:R-:W-:Y:S01]  /*7250*/  F2FP.PACK_AB R129, R4, R12 ;  /* 0x0000000c0481723e */ /* 0x010fe200000000ff */
[----:B------:R-:W-:-:S02]  /*7260*/  IMAD.MOV.U32 R10, RZ, RZ, R155 ;  /* 0x000000ffff0a7224 */ /* 0x000fc400078e009b */
[----:B------:R-:W4:Y:S01]  /*7270*/  LDSM.16.MT88.4 R152, [R219+0x2900] ;  /* 0x00290000db98783b */ /* 0x000f220000004200 */
[----:B------:R-:W-:Y:S02]  /*7280*/  IMAD.MOV.U32 R82, RZ, RZ, R158 ;  /* 0x000000ffff527224 */ /* 0x000fe400078e009e */
[----:B------:R-:W-:Y:S01]  /*7290*/  IMAD.MOV.U32 R151, RZ, RZ, R56 ;  /* 0x000000ffff977224 */ /* 0x000fe200078e0038 */
[----:B------:R-:W-:Y:S01]  /*72a0*/  MOV R56, R65 ;  /* 0x0000004100387202 */ /* 0x000fe20000000f00 */
[----:B--2---:R-:W-:Y:S01]  /*72b0*/  IMAD.MOV.U32 R2, RZ, RZ, R58 ;  /* 0x000000ffff027224 */ /* 0x004fe200078e003a */
[----:B---3--:R-:W-:Y:S01]  /*72c0*/  F2FP.PACK_AB R131, R5, R6 ;  /* 0x000000060583723e */ /* 0x008fe200000000ff */
[----:B------:R-:W-:Y:S01]  /*72d0*/  IMAD.MOV.U32 R65, RZ, RZ, R216 ;  /* 0x000000ffff417224 */ /* 0x000fe200078e00d8 */
[----:B------:R-:W-:Y:S01]  /*72e0*/  MOV R0, R57 ;  /* 0x0000003900007202 */ /* 0x000fe20000000f00 */
[----:B------:R-:W-:Y:S02]  /*72f0*/  IMAD.MOV.U32 R3, RZ, RZ, R56 ;  /* 0x000000ffff037224 */ /* 0x000fe400078e0038 */
[----:B------:R-:W-:Y:S01]  /*7300*/  IMAD.MOV.U32 R23, RZ, RZ, R149 ;  /* 0x000000ffff177224 */ /* 0x000fe200078e0095 */
[----:B------:R-:W-:Y:S01]  /*7310*/  UIADD3 UR15, UR15, UR12, -UR13 ;  /* 0x0000000c0f0f7290 */ /* 0x000fe2000fffe80d */
[----:B------:R-:W-:Y:S01]  /*7320*/  HMMA.16816.F32 R132, R128, R136, R132 ;  /* 0x000000888084723c */ /* 0x000fe20000001884 */
[----:B------:R2:W5:Y:S01]  /*7330*/  LDL.LU R216, [R1+0x5c] ;  /* 0x00005c0001d87983 */ /* 0x0005620000300800 */
[----:B------:R-:W-:Y:S01]  /*7340*/  IMAD.MOV.U32 R7, RZ, RZ, R65 ;  /* 0x000000ffff077224 */ /* 0x000fe200078e0041 */
[----:B------:R-:W-:-:S04]  /*7350*/  UIMAD.WIDE UR4, UR15, 0x2aaaaaab, URZ ;  /* 0x2aaaaaab0f0478a5 */ /* 0x000fc8000f8e023f */
[----:B------:R-:W-:Y:S01]  /*7360*/  USHF.R.U32.HI UR15, URZ, 0x1f, UR5 ;  /* 0x0000001f3f0f7899 */ /* 0x000fe20008011605 */
[----:B-1----:R-:W-:Y:S03]  /*7370*/  HMMA.16816.F32 R164, R128, R168, R164 ;  /* 0x000000a880a4723c */ /* 0x002fe600000018a4 */
[----:B------:R-:W-:-:S04]  /*7380*/  ULEA.HI.SX32 UR15, UR5, UR15, 0x1c ;  /* 0x0000000f050f7291 */ /* 0x000fc8000f8fe23f */
[----:B------:R-:W-:Y:S01]  /*7390*/  UISETP.LT.AND UP0, UPT, URZ, UR15, UPT ;  /* 0x0000000f3f00728c */ /* 0x000fe2000bf01270 */
[----:B------:R-:W-:Y:S03]  /*73a0*/  HMMA.16816.F32 R136, R128, R138, R28 ;  /* 0x0000008a8088723c */ /* 0x000fe6000000181c */
[----:B------:R-:W-:-:S04]  /*73b0*/  USEL UR15, URZ, UR15, !UP0 ;  /* 0x0000000f3f0f7287 */ /* 0x000fc8000c000000 */
[----:B------:R-:W-:Y:S01]  /*73c0*/  IMAD.MOV.U32 R28, RZ, RZ, R156 ;  /* 0x000000ffff1c7224 */ /* 0x000fe200078e009c */
[----:B------:R-:W-:Y:S01]  /*73d0*/  HMMA.16816.F32 R168, R128, R170, R48 ;  /* 0x000000aa80a8723c */ /* 0x000fe20000001830 */
[----:B------:R-:W-:Y:S01]  /*73e0*/  MOV R31, R148 ;  /* 0x00000094001f7202 */ /* 0x000fe20000000f00 */
[----:B------:R-:W-:-:S05]  /*73f0*/  UISETP.GE.AND UP0, UPT, UR24, UR15, UPT ;  /* 0x0000000f1800728c */ /* 0x000fca000bf06270 */
[----:B------:R-:W-:Y:S01]  /*7400*/  IMAD.MOV.U32 R50, RZ, RZ, R82 ;  /* 0x000000ffff327224 */ /* 0x000fe200078e0052 */
[----:B------:R-:W-:Y:S01]  /*7410*/  MOV R51, R83 ;  /* 0x0000005300337202 */ /* 0x000fe20000000f00 */
[----:B------:R-:W-:Y:S01]  /*7420*/  HMMA.16816.F32 R176, R128, R180, R176 ;  /* 0x000000b480b0723c */ /* 0x000fe200000018b0 */
[----:B------:R-:W-:Y:S01]  /*7430*/  PLOP3.LUT P0, PT, PT, PT, UP0, 0x80, 0x0 ;  /* 0x000000000000781c */ /* 0x000fe20003f0f008 */
[----:B------:R-:W-:Y:S02]  /*7440*/  FADD.FTZ R2, R2, R50 ;  /* 0x0000003202027221 */ /* 0x000fe40000010000 */
[----:B------:R-:W-:-:S04]  /*7450*/  FADD.FTZ R0, R0, R51 ;  /* 0x0000003300007221 */ /* 0x000fc80000010000 */
[----:B------:R-:W-:Y:S01]  /*7460*/  HMMA.16816.F32 R156, R128, R160, R68 ;  /* 0x000000a0809c723c */ /* 0x000fe20000001844 */
[----:B------:R-:W-:-:S07]  /*7470*/  FADD.FTZ R3, R3, R0 ;  /* 0x0000000003037221 */ /* 0x000fce0000010000 */
[C---:B------:R-:W-:Y:S07]  /*7480*/  HMMA.16816.F32 R180, R128.reuse, R182, R24 ;  /* 0x000000b680b4723c */ /* 0x040fee0000001818 */
[----:B------:R-:W-:Y:S01]  /*7490*/  MOV R25, R151 ;  /* 0x0000009700197202 */ /* 0x000fe20000000f00 */
[C---:B------:R-:W-:Y:S01]  /*74a0*/  HMMA.16816.F32 R160, R128.reuse, R162, R44 ;  /* 0x000000a280a0723c */ /* 0x040fe2000000182c */
[----:B------:R-:W-:Y:S01]  /*74b0*/  IMAD.MOV.U32 R24, RZ, RZ, R150 ;  /* 0x000000ffff187224 */ /* 0x000fe200078e0096 */
[----:B------:R-:W-:Y:S01]  /*74c0*/  MOV R27, R64 ;  /* 0x00000040001b7202 */ /* 0x000fe20000000f00 */
[----:B------:R-:W-:Y:S01]  /*74d0*/  IMAD.MOV.U32 R26, RZ, RZ, R59 ;  /* 0x000000ffff1a7224 */ /* 0x000fe200078e003b */
[----:B------:R-:W1:Y:S02]  /*74e0*/  LDSM.16.MT88.4 R64, [R219+0x5900] ;  /* 0x00590000db40783b */ /* 0x000e640000004200 */
[----:B------:R-:W-:Y:S01]  /*74f0*/  MOV R30, R27 ;  /* 0x0000001b001e7202 */ /* 0x000fe20000000f00 */
[----:B------:R-:W-:Y:S01]  /*7500*/  IMAD.MOV.U32 R46, RZ, RZ, R24 ;  /* 0x000000ffff2e7224 */ /* 0x000fe200078e0018 */
[----:B------:R-:W-:Y:S01]  /*7510*/  MOV R44, R77 ;  /* 0x0000004d002c7202 */ /* 0x000fe20000000f00 */
[----:B------:R-:W-:Y:S01]  /*7520*/  IMAD.MOV.U32 R29, RZ, RZ, R26 ;  /* 0x000000ffff1d7224 */ /* 0x000fe200078e001a */
[----:B------:R-:W-:Y:S01]  /*7530*/  MOV R45, R25 ;  /* 0x00000019002d7202 */ /* 0x000fe20000000f00 */
[C---:B------:R-:W-:Y:S01]  /*7540*/  HMMA.16816.F32 R140, R128.reuse, R144, R140 ;  /* 0x00000090808c723c */ /* 0x040fe2000000188c */
[----:B------:R-:W-:Y:S01]  /*7550*/  MOV R47, R31 ;  /* 0x0000001f002f7202 */ /* 0x000fe20000000f00 */
[----:B------:R-:W-:Y:S01]  /*7560*/  FADD.FTZ R2, R44, R2 ;  /* 0x000000022c027221 */ /* 0x000fe20000010000 */
[----:B------:R-:W-:Y:S01]  /*7570*/  MOV R24, R18 ;  /* 0x0000001200187202 */ /* 0x000fe20000000f00 */
[----:B------:R-:W-:Y:S01]  /*7580*/  IMAD.MOV.U32 R31, RZ, RZ, R7 ;  /* 0x000000ffff1f7224 */ /* 0x000fe200078e0007 */
[----:B------:R-:W3:Y:S01]  /*7590*/  LDSM.16.MT88.4 R56, [R220+0x5900] ;  /* 0x00590000dc38783b */ /* 0x000ee20000004200 */
[----:B------:R-:W-:Y:S01]  /*75a0*/  FADD.FTZ R0, R45, R2 ;  /* 0x000000022d007221 */ /* 0x000fe20000010000 */
[----:B------:R-:W-:Y:S01]  /*75b0*/  MOV R18, R81 ;  /* 0x0000005100127202 */ /* 0x000fe20000000f00 */
[----:B------:R-:W-:Y:S01]  /*75c0*/  FADD.FTZ R2, R46, R3 ;  /* 0x000000032e027221 */ /* 0x000fe20000010000 */
[----:B------:R-:W-:Y:S01]  /*75d0*/  HMMA.16816.F32 R144, R128, R146, R88 ;  /* 0x000000928090723c */ /* 0x000fe20000001858 */
[----:B------:R-:W-:Y:S01]  /*75e0*/  FADD.FTZ R0, R47, R0 ;  /* 0x000000002f007221 */ /* 0x000fe20000010000 */
[----:B------:R-:W-:Y:S01]  /*75f0*/  LDSM.16.MT88.4 R88, [R220+0x8900] ;  /* 0x00890000dc58783b */ /* 0x000fe20000004200 */
[----:B------:R-:W-:Y:S01]  /*7600*/  FADD.FTZ R2, R28, R2 ;  /* 0x000000021c027221 */ /* 0x000fe20000010000 */
[----:B------:R-:W-:Y:S01]  /*7610*/  MOV R27, R79 ;  /* 0x0000004f001b7202 */ /* 0x000fe20000000f00 */
[----:B------:R-:W-:-:S02]  /*7620*/  FADD.FTZ R0, R10, R0 ;  /* 0x000000000a007221 */ /* 0x000fc40000010000 */
[----:B------:R-:W-:Y:S01]  /*7630*/  FADD.FTZ R2, R11, R2 ;  /* 0x000000020b027221 */ /* 0x000fe20000010000 */
[C---:B----4-:R-:W-:Y:S01]  /*7640*/  HMMA.16816.F32 R148, R128.reuse, R152, R72 ;  /* 0x000000988094723c */ /* 0x050fe20000001848 */
[----:B------:R-:W-:Y:S01]  /*7650*/  FADD.FTZ R0, R8, R0 ;  /* 0x0000000008007221 */ /* 0x000fe20000010000 */
[----:B------:R-:W4:Y:S01]  /*7660*/  LDSM.16.MT88.4 R72, [R217+0x8900] ;  /* 0x00890000d948783b */ /* 0x000f220000004200 */
[----:B------:R-:W-:Y:S02]  /*7670*/  FADD.FTZ R2, R9, R2 ;  /* 0x0000000209027221 */ /* 0x000fe40000010000 */
[----:B------:R-:W-:Y:S01]  /*7680*/  FADD.FTZ R0, R29, R0 ;  /* 0x000000001d007221 */ /* 0x000fe20000010000 */
[----:B------:R-:W-:Y:S01]  /*7690*/  LDSM.16.MT88.4 R8, [R219+0xb900] ;  /* 0x00b90000db08783b */ /* 0x000fe20000004200 */
[----:B------:R-:W-:Y:S01]  /*76a0*/  FADD.FTZ R2, R30, R2 ;  /* 0x000000021e027221 */ /* 0x000fe20000010000 */
[----:B------:R-:W-:Y:S01]  /*76b0*/  HMMA.16816.F32 R152, R128, R154, R60 ;  /* 0x0000009a8098723c */ /* 0x000fe2000000183c */
[----:B------:R-:W-:-:S02]  /*76c0*/  IMAD.MOV.U32 R7, RZ, RZ, R80 ;  /* 0x000000ffff077224 */ /* 0x000fc400078e0050 */
[----:B------:R-:W-:Y:S01]  /*76d0*/  IMAD.MOV.U32 R25, RZ, RZ, R76 ;  /* 0x000000ffff197224 */ /* 0x000fe200078e004c */
[----:B------:R-:W2:Y:S01]  /*76e0*/  LDSM.16.MT88.4 R80, [R218+0x8900] ;  /* 0x00890000da50783b */ /* 0x000ea20000004200 */
[----:B------:R-:W-:Y:S02]  /*76f0*/  FADD.FTZ R0, R31, R0 ;  /* 0x000000001f007221 */ /* 0x000fe40000010000 */
[----:B------:R-:W-:Y:S01]  /*7700*/  IMAD.MOV.U32 R26, RZ, RZ, R78 ;  /* 0x000000ffff1a7224 */ /* 0x000fe200078e004e */
[----:B-1----:R-:W-:Y:S01]  /*7710*/  HMMA.16816.F32 R60, R128, R64, R92 ;  /* 0x00000040803c723c */ /* 0x002fe2000000185c */
[----:B------:R-:W-:Y:S02]  /*7720*/  FADD.FTZ R2, R24, R2 ;  /* 0x0000000218027221 */ /* 0x000fe40000010000 */
[----:B------:R-:W-:Y:S02]  /*7730*/  FADD.FTZ R0, R25, R0 ;  /* 0x0000000019007221 */ /* 0x000fe40000010000 */
[----:B------:R-:W-:-:S02]  /*7740*/  FADD.FTZ R2, R26, R2 ;  /* 0x000000021a027221 */ /* 0x000fc40000010000 */
[----:B------:R-:W-:Y:S01]  /*7750*/  FADD.FTZ R0, R27, R0 ;  /* 0x000000001b007221 */ /* 0x000fe20000010000 */
[C---:B------:R-:W-:Y:S01]  /*7760*/  HMMA.16816.F32 R64, R128.reuse, R66, R96 ;  /* 0x000000428040723c */ /* 0x040fe20000001860 */
[----:B------:R-:W-:Y:S01]  /*7770*/  FADD.FTZ R2, R7, R2 ;  /* 0x0000000207027221 */ /* 0x000fe20000010000 */
[----:B------:R-:W1:Y:S01]  /*7780*/  LDSM.16.MT88.4 R96, [R219+0x8900] ;  /* 0x00890000db60783b */ /* 0x000e620000004200 */
[----:B------:R-:W-:Y:S02]  /*7790*/  FADD.FTZ R0, R18, R0 ;  /* 0x0000000012007221 */ /* 0x000fe40000010000 */
[----:B------:R-:W-:Y:S02]  /*77a0*/  FADD.FTZ R2, R19, R2 ;  /* 0x0000000213027221 */ /* 0x000fe40000010000 */
[----:B------:R-:W-:Y:S01]  /*77b0*/  FADD.FTZ R0, R16, R0 ;  /* 0x0000000010007221 */ /* 0x000fe20000010000 */
[----:B---3--:R-:W-:Y:S01]  /*77c0*/  HMMA.16816.F32 R52, R128, R56, R52 ;  /* 0x000000388034723c */ /* 0x008fe20000001834 */
[----:B------:R-:W-:-:S02]  /*77d0*/  FADD.FTZ R2, R17, R2 ;  /* 0x0000000211027221 */ /* 0x000fc40000010000 */
[----:B------:R-:W-:Y:S02]  /*77e0*/  FADD.FTZ R0, R22, R0 ;  /* 0x0000000016007221 */ /* 0x000fe40000010000 */
[----:B------:R-:W-:Y:S02]  /*77f0*/  FADD.FTZ R2, R214, R2 ;  /* 0x00000002d6027221 */ /* 0x000fe40000010000 */
[----:B------:R-:W-:Y:S01]  /*7800*/  FADD.FTZ R0, R23, R0 ;  /* 0x0000000017007221 */ /* 0x000fe20000010000 */
[----:B------:R-:W-:Y:S01]  /*7810*/  HMMA.16816.F32 R56, R128, R58, R84 ;  /* 0x0000003a8038723c */ /* 0x000fe20000001854 */
[----:B------:R-:W-:Y:S02]  /*7820*/  FADD.FTZ R2, R252, R2 ;  /* 0x00000002fc027221 */ /* 0x000fe40000010000 */
[----:B------:R-:W-:Y:S02]  /*7830*/  FADD.FTZ R0, R21, R0 ;  /* 0x0000000015007221 */ /* 0x000fe40000010000 */
[----:B------:R-:W-:-:S02]  /*7840*/  FADD.FTZ R2, R215, R2 ;  /* 0x00000002d7027221 */ /* 0x000fc40000010000 */
[----:B------:R-:W-:Y:S01]  /*7850*/  FADD.FTZ R0, R210, R0 ;  /* 0x00000000d2007221 */ /* 0x000fe20000010000 */
[C---:B----4-:R-:W-:Y:S01]  /*7860*/  HMMA.16816.F32 R68, R128.reuse, R72, R100 ;  /* 0x000000488044723c */ /* 0x050fe20000001864 */
[----:B------:R-:W-:Y:S02]  /*7870*/  FADD.FTZ R3, R174, R2 ;  /* 0x00000002ae037221 */ /* 0x000fe40000010000 */
[----:B------:R-:W-:Y:S02]  /*7880*/  FADD.FTZ R2, R212, R0 ;  /* 0x00000000d4027221 */ /* 0x000fe40000010000 */
[----:B------:R-:W-:Y:S02]  /*7890*/  FADD.FTZ R0, R175, R3 ;  /* 0x00000003af007221 */ /* 0x000fe40000010000 */
[----:B------:R-:W-:Y:S01]  /*78a0*/  FADD.FTZ R3, R213, R2 ;  /* 0x00000002d5037221 */ /* 0x000fe20000010000 */
[----:B--2---:R-:W-:Y:S01]  /*78b0*/  HMMA.16816.F32 R76, R128, R80, R108 ;  /* 0x00000050804c723c */ /* 0x004fe2000000186c */
        /* <DEDUP_REMOVED lines=9> */
[C---:B------:R-:W-:Y:S01]  /*7950*/  HMMA.16816.F32 R72, R128.reuse, R74, R104 ;  /* 0x0000004a8048723c */ /* 0x040fe20000001868 */
[----:B------:R-:W2:Y:S01]  /*7960*/  LDSM.16.MT88.4 R104, [R217+0xb900] ;  /* 0x00b90000d968783b */ /* 0x000ea20000004200 */
[----:B------:R-:W-:Y:S02]  /*7970*/  FADD.FTZ R2, R6, R2 ;  /* 0x0000000206027221 */ /* 0x000fe40000010000 */
[----:B------:R-:W-:Y:S02]  /*7980*/  FADD.FTZ R3, R15, R0 ;  /* 0x000000000f037221 */ /* 0x000fe40000010000 */
[----:B------:R-:W-:Y:S02]  /*7990*/  FADD.FTZ R0, R5, R2 ;  /* 0x0000000205007221 */ /* 0x000fe40000010000 */
[C---:B------:R-:W-:Y:S01]  /*79a0*/  HMMA.16816.F32 R80, R128.reuse, R82, R112 ;  /* 0x000000528050723c */ /* 0x040fe20000001870 */
[----:B------:R-:W3:Y:S04]  /*79b0*/  LDSM.16.MT88.4 R112, [R218+0xb900] ;  /* 0x00b90000da70783b */ /* 0x000ee80000004200 */
[----:B------:R-:W-:Y:S03]  /*79c0*/  STL [R1+0x24], R0 ;  /* 0x0000240001007387 */ /* 0x000fe60000100800 */
[C---:B------:R-:W-:Y:S01]  /*79d0*/  HMMA.16816.F32 R88, R128.reuse, R90, R120 ;  /* 0x0000005a8058723c */ /* 0x040fe20000001878 */
[----:B------:R-:W4:Y:S04]  /*79e0*/  LDSM.16.MT88.4 R120, [R220+0xb900] ;  /* 0x00b90000dc78783b */ /* 0x000f280000004200 */
[----:B------:R2:W-:Y:S03]  /*79f0*/  STL [R1+0x20], R3 ;  /* 0x0000200301007387 */ /* 0x0005e60000100800 */
[C---:B-1----:R-:W-:Y:S08]  /*7a00*/  HMMA.16816.F32 R92, R128.reuse, R96, R124 ;  /* 0x00000060805c723c */ /* 0x042ff0000000187c */
[C---:B------:R-:W-:Y:S08]  /*7a10*/  HMMA.16816.F32 R96, R128.reuse, R98, R184 ;  /* 0x000000628060723c */ /* 0x040ff000000018b8 */
[C---:B------:R-:W-:Y:S08]  /*7a20*/  HMMA.16816.F32 R124, R128.reuse, R8, R36 ;  /* 0x00000008807c723c */ /* 0x040ff00000001824 */
[C---:B--2---:R-:W-:Y:S08]  /*7a30*/  HMMA.16816.F32 R100, R128.reuse, R104, R188 ;  /* 0x000000688064723c */ /* 0x044ff000000018bc */
[C---:B---3--:R-:W-:Y:S08]  /*7a40*/  HMMA.16816.F32 R108, R128.reuse, R112, R196 ;  /* 0x00000070806c723c */ /* 0x048ff000000018c4 */
[C---:B----4-:R-:W-:Y:S08]  /*7a50*/  HMMA.16816.F32 R116, R128.reuse, R120, R204 ;  /* 0x000000788074723c */ /* 0x050ff000000018cc */
[C---:B------:R-:W-:Y:S08]  /*7a60*/  HMMA.16816.F32 R104, R128.reuse, R106, R192 ;  /* 0x0000006a8068723c */ /* 0x040ff000000018c0 */
[C---:B------:R-:W-:Y:S08]  /*7a70*/  HMMA.16816.F32 R112, R128.reuse, R114, R200 ;  /* 0x000000728070723c */ /* 0x040ff000000018c8 */
[C---:B------:R-:W-:Y:S08]  /*7a80*/  HMMA.16816.F32 R120, R128.reuse, R122, R40 ;  /* 0x0000007a8078723c */ /* 0x040ff00000001828 */
[----:B------:R-:W-:Y:S01]  /*7a90*/  HMMA.16816.F32 R128, R128, R10, R32 ;  /* 0x0000000a8080723c */ /* 0x000fe20000001820 */
[----:B------:R-:W-:Y:S07]  /*7aa0*/  @!P0 BRA `(.L_x_1289) ;  /* 0x0000564000008947 */ /* 0x000fee0003800000 */
[----:B------:R-:W2:Y:S01]  /*7ab0*/  LDL R21, [R1+0x2c] ;  /* 0x00002c0001157983 */ /* 0x000ea20000100800 */
[----:B------:R-:W-:Y:S01]  /*7ac0*/  PLOP3.LUT P1, PT, PT, PT, UP1, 0x80, 0x0 ;  /* 0x000000000000781c */ /* 0x000fe20003f2f018 */
[----:B------:R-:W-:Y:S01]  /*7ad0*/  IMAD.MOV.U32 R174, RZ, RZ, R172 ;  /* 0x000000ffffae7224 */ /* 0x000fe200078e00ac */
[----:B------:R-:W-:Y:S01]  /*7ae0*/  PLOP3.LUT P0, PT, PT, PT, UP1, 0x80, 0x0 ;  /* 0x000000000000781c */ /* 0x000fe20003f0f018 */
[----:B------:R-:W-:Y:S01]  /*7af0*/  IMAD.MOV.U32 R3, RZ, RZ, R173 ;  /* 0x000000ffff037224 */ /* 0x000fe200078e00ad */
[----:B------:R-:W-:-:S02]  /*7b00*/  UMOV UR16, UR24 ;  /* 0x0000001800107c82 */ /* 0x000fc40008000000 */
[----:B------:R-:W-:Y:S02]  /*7b10*/  ULDC.64 UR6, c[0x0][0x208] ;  /* 0x0000820000067ab9 */ /* 0x000fe40000000a00 */
[----:B------:R-:W-:-:S05]  /*7b20*/  ULDC.64 UR4, c[0x0][0x1e0] ;  /* 0x0000780000047ab9 */ /* 0x000fca0000000a00 */
[----:B--2---:R-:W-:-:S05]  /*7b30*/  @P1 IMAD.HI.U32 R0, R21, c[0x0][0x2c8], RZ ;  /* 0x0000b20015001a27 */ /* 0x004fca00078e00ff */
[----:B------:R-:W-:-:S05]  /*7b40*/  @P0 SHF.R.U32.HI R0, RZ, c[0x0][0x2cc], R0 ;  /* 0x0000b300ff000a19 */ /* 0x000fca0000011600 */
[----:B------:R1:W-:Y:S02]  /*7b50*/  @P0 STL [R1+0x28], R0 ;  /* 0x0000280001000387 */ /* 0x0003e40000100800 */
.L_x_1290:
[----:B------:R-:W2:Y:S01]  /*7b60*/  LDL.64 R6, [R1+0x48] ;  /* 0x0000480001067983 */ /* 0x000ea20000100a00 */
[----:B------:R-:W-:Y:S01]  /*7b70*/  UISETP.GE.AND UP0, UPT, UR16, URZ, UPT ;  /* 0x0000003f1000728c */ /* 0x000fe2000bf06270 */
[----:B------:R-:W-:Y:S04]  /*7b80*/  DEPBAR.LE SB0, 0x0 ;  /* 0x000080000000791a */ /* 0x000fe80000000000 */
[----:B------:R-:W2:Y:S06]  /*7b90*/  LDL.64 R4, [R1+0x50] ;  /* 0x0000500001047983 */ /* 0x000eac0000100a00 */
[----:B------:R-:W-:Y:S01]  /*7ba0*/  BAR.SYNC.DEFER_BLOCKING 0x0 ;  /* 0x0000000000007b1d */ /* 0x000fe20000010000 */
[----:B------:R-:W-:Y:S01]  /*7bb0*/  PLOP3.LUT P1, PT, PT, PT, UP0, 0x80, 0x0 ;  /* 0x000000000000781c */ /* 0x000fe20003f2f008 */
[----:B------:R-:W-:Y:S01]  /*7bc0*/  @UP0 USHF.R.S32.HI UR17, URZ, 0x1f, UR16 ;  /* 0x0000001f3f110899 */ /* 0x000fe20008011410 */
[----:B------:R-:W-:Y:S01]  /*7bd0*/  PLOP3.LUT P6, PT, PT, PT, UP0, 0x80, 0x0 ;  /* 0x000000000000781c */ /* 0x000fe20003fcf008 */
[----:B------:R-:W-:Y:S01]  /*7be0*/  @UP0 UIMAD.WIDE.U32 UR18, UR16, UR6, URZ ;  /* 0x00000006101202a5 */ /* 0x000fe2000f8e003f */
[----:B------:R-:W-:Y:S01]  /*7bf0*/  PLOP3.LUT P0, PT, PT, PT, UP0, 0x80, 0x0 ;  /* 0x000000000000781c */ /* 0x000fe20003f0f008 */
[----:B------:R-:W-:Y:S01]  /*7c00*/  @UP0 UIMAD UR17, UR17, UR6, URZ ;  /* 0x00000006111102a4 */ /* 0x000fe2000f8e023f */
[----:B------:R-:W-:Y:S01]  /*7c10*/  IMAD.U32 R175, RZ, RZ, UR13 ;  /* 0x0000000dffaf7e24 */ /* 0x000fe2000f8e00ff */
[----:B------:R-:W-:Y:S02]  /*7c20*/  UIADD3 UR24, UR16, -0x1, URZ ;  /* 0xffffffff10187890 */ /* 0x000fe4000fffe03f */
[----:B------:R-:W-:Y:S01]  /*7c30*/  @UP0 UIMAD UR17, UR16, UR7, UR17 ;  /* 0x00000007101102a4 */ /* 0x000fe2000f8e0211 */
[----:B-1----:R-:W-:Y:S03]  /*7c40*/  IMAD.U32 R0, RZ, RZ, UR18 ;  /* 0x00000012ff007e24 */ /* 0x002fe6000f8e00ff */
[----:B------:R-:W-:Y:S04]  /*7c50*/  @UP0 UIADD3 UR17, UR19, UR17, URZ ;  /* 0x0000001113110290 */ /* 0x000fe8000fffe03f */
[----:B------:R-:W-:Y:S01]  /*7c60*/  @UP0 UIMAD UR17, UR17, 0x60, URZ ;  /* 0x00000060111108a4 */ /* 0x000fe2000f8e023f */
[----:B------:R-:W-:Y:S08]  /*7c70*/  LDSM.16.M88.4 R48, [R223+0x18100] ;  /* 0x01810000df30783b */ /* 0x000ff00000000200 */
[----:B-----5:R-:W1:Y:S08]  /*7c80*/  LDSM.16.M88.4 R8, [R216+0xc100] ;  /* 0x00c10000d808783b */ /* 0x020e700000000200 */
[----:B------:R-:W3:Y:S08]  /*7c90*/  LDSM.16.M88.4 R16, [R216+0xc900] ;  /* 0x00c90000d810783b */ /* 0x000ef00000000200 */
[----:B------:R-:W4:Y:S08]  /*7ca0*/  LDSM.16.M88.4 R24, [R216+0xd100] ;  /* 0x00d10000d818783b */ /* 0x000f300000000200 */
[----:B------:R-:W1:Y:S08]  /*7cb0*/  LDSM.16.M88.4 R32, [R216+0xd900] ;  /* 0x00d90000d820783b */ /* 0x000e700000000200 */
[----:B------:R-:W1:Y:S08]  /*7cc0*/  LDSM.16.M88.4 R40, [R216+0xe100] ;  /* 0x00e10000d828783b */ /* 0x000e700000000200 */
[----:B------:R-:W1:Y:S08]  /*7cd0*/  LDSM.16.M88.4 R184, [R216+0xe900] ;  /* 0x00e90000d8b8783b */ /* 0x000e700000000200 */
[----:B------:R-:W-:Y:S08]  /*7ce0*/  LDSM.16.M88.4 R188, [R224+0x18100] ;  /* 0x01810000e0bc783b */ /* 0x000ff00000000200 */
[----:B------:R-:W1:Y:S08]  /*7cf0*/  LDSM.16.M88.4 R192, [R227] ;  /* 0x00000000e3c0783b */ /* 0x000e700000000200 */
[----:B------:R-:W1:Y:S08]  /*7d00*/  LDSM.16.M88.4 R196, [R250] ;  /* 0x00000000fac4783b */ /* 0x000e700000000200 */
[----:B------:R-:W1:Y:S08]  /*7d10*/  LDSM.16.M88.4 R200, [R249] ;  /* 0x00000000f9c8783b */ /* 0x000e700000000200 */
[----:B------:R-:W1:Y:S08]  /*7d20*/  LDSM.16.M88.4 R204, [R248] ;  /* 0x00000000f8cc783b */ /* 0x000e700000000200 */
[----:B------:R-:W1:Y:S08]  /*7d30*/  LDSM.16.M88.4 R208, [R247] ;  /* 0x00000000f7d0783b */ /* 0x000e700000000200 */
[----:B------:R-:W1:Y:S01]  /*7d40*/  LDSM.16.M88.4 R212, [R246] ;  /* 0x00000000f6d4783b */ /* 0x000e620000000200 */
[----:B--2---:R-:W-:Y:S01]  /*7d50*/  @P1 IMAD.MOV.U32 R5, RZ, RZ, R7 ;  /* 0x000000ffff051224 */ /* 0x004fe200078e0007 */
[----:B------:R-:W-:Y:S03]  /*7d60*/  PLOP3.LUT P1, PT, PT, PT, UP0, 0x80, 0x0 ;  /* 0x000000000000781c */ /* 0x000fe60003f2f008 */
[----:B------:R-:W-:Y:S01]  /*7d70*/  @P6 IMAD.WIDE.U32 R4, R0, 0x60, R4 ;  /* 0x0000006000046825 */ /* 0x000fe200078e0004 */
[----:B------:R-:W-:Y:S03]  /*7d80*/  PLOP3.LUT P6, PT, PT, PT, UP0, 0x80, 0x0 ;  /* 0x000000000000781c */ /* 0x000fe60003fcf008 */
[----:B------:R-:W-:Y:S01]  /*7d90*/  @P0 IMAD.SHL.U32 R2, R4, 0x2, RZ ;  /* 0x0000000204020824 */ /* 0x000fe200078e00ff */
[----:B------:R-:W-:Y:S05]  /*7da0*/  PLOP3.LUT P0, PT, PT, PT, UP0, 0x80, 0x0 ;  /* 0x000000000000781c */ /* 0x000fea0003f0f008 */
[----:B------:R-:W-:Y:S02]  /*7db0*/  @P1 IADD3 R0, R5, UR17, RZ ;  /* 0x0000001105001c10 */ /* 0x000fe4000fffe0ff */
[----:B------:R-:W-:Y:S02]  /*7dc0*/  PLOP3.LUT P1, PT, PT, PT, UP0, 0x80, 0x0 ;  /* 0x000000000000781c */ /* 0x000fe40003f2f008 */
[----:B------:R-:W-:Y:S04]  /*7dd0*/  @P6 IADD3 R5, P6, R2, 0x80, RZ ;  /* 0x0000008002056810 */ /* 0x000fe80007fde0ff */
[----:B------:R-:W-:Y:S02]  /*7de0*/  @P0 SHF.L.U64.HI R0, R4, 0x1, R0 ;  /* 0x0000000104000819 */ /* 0x000fe40000010200 */
[----:B------:R-:W-:Y:S05]  /*7df0*/  PLOP3.LUT P0, PT, PT, PT, UP0, 0x80, 0x0 ;  /* 0x000000000000781c */ /* 0x000fea0003f0f008 */
[----:B------:R-:W-:Y:S11]  /*7e00*/  @P1 IADD3 R12, P1, R5, c[0x0][0x1f8], RZ ;  /* 0x00007e00050c1a10 */ /* 0x000ff60007f3e0ff */
[----:B------:R-:W-:Y:S02]  /*7e10*/  @!UPT UIADD3 URZ, URZ, URZ, URZ ;  /* 0x0000003f3f3ff290 */ /* 0x000fe4000fffe03f */
[--C-:B------:R-:W-:Y:S02]  /*7e20*/  @P0 IADD3.X R13, RZ, c[0x0][0x1fc], R0.reuse, P1, P6 ;  /* 0x00007f00ff0d0a10 */ /* 0x100fe40000fec400 */
[----:B------:R-:W-:Y:S02]  /*7e30*/  PLOP3.LUT P6, PT, PT, PT, UP0, 0x80, 0x0 ;  /* 0x000000000000781c */ /* 0x000fe40003fcf008 */
[----:B------:R-:W-:Y:S02]  /*7e40*/  PLOP3.LUT P1, PT, PT, PT, UP0, 0x80, 0x0 ;  /* 0x000000000000781c */ /* 0x000fe40003f2f008 */
[----:B------:R-:W-:Y:S09]  /*7e50*/  PLOP3.LUT P0, PT, PT, PT, UP0, 0x80, 0x0 ;  /* 0x000000000000781c */ /* 0x000ff20003f0f008 */
[----:B------:R-:W-:Y:S04]  /*7e60*/  @P6 IADD3 R4, P6, R2, 0x100, RZ ;  /* 0x0000010002046810 */ /* 0x000fe80007fde0ff */
        /* <DEDUP_REMOVED lines=9> */
[----:B------:R-:W-:Y:S02]  /*7f00*/  @P0 IADD3.X R5, RZ, c[0x0][0x1fc], R0, P1, P6 ;  /* 0x00007f00ff050a10 */ /* 0x000fe40000fec400 */
[----:B------:R-:W-:Y:S02]  /*7f10*/  PLOP3.LUT P1, PT, PT, PT, UP0, 0x80, 0x0 ;  /* 0x000000000000781c */ /* 0x000fe40003f2f008 */
[----:B------:R-:W-:Y:S02]  /*7f20*/  PLOP3.LUT P0, PT, PT, PT, UP0, 0x80, 0x0 ;  /* 0x000000000000781c */ /* 0x000fe40003f0f008 */
[----:B------:R-:W-:Y:S09]  /*7f30*/  PLOP3.LUT P6, PT, PT, PT, UP0, 0x80, 0x0 ;  /* 0x000000000000781c */ /* 0x000ff20003fcf008 */
[----:B------:R-:W-:Y:S04]  /*7f40*/  @P1 IADD3 R2, P1, R2, c[0x0][0x1f8], RZ ;  /* 0x00007e0002021a10 */ /* 0x000fe80007f3e0ff */
[----:B------:R-:W-:Y:S09]  /*7f50*/  @P6 IADD3 R20, P6, R2, UR9, RZ ;  /* 0x0000000902146c10 */ /* 0x000ff2000ffde0ff */
[----:B------:R-:W-:Y:S02]  /*7f60*/  @P0 IADD3.X R0, R0, c[0x0][0x1fc], RZ, P1, !PT ;  /* 0x00007f0000000a10 */ /* 0x000fe40000ffe4ff */
[----:B------:R-:W-:Y:S02]  /*7f70*/  PLOP3.LUT P0, PT, PT, PT, UP0, 0x80, 0x0 ;  /* 0x000000000000781c */ /* 0x000fe40003f0f008 */
[----:B------:R-:W-:Y:S11]  /*7f80*/  PLOP3.LUT P1, PT, PT, PT, UP0, 0x80, 0x0 ;  /* 0x000000000000781c */ /* 0x000ff60003f2f008 */
[----:B------:R-:W-:Y:S02]  /*7f90*/  @P0 IADD3.X R21, R0, UR8, RZ, P6, !PT ;  /* 0x0000000800150c10 */ /* 0x000fe4000b7fe4ff */
[----:B------:R-:W-:Y:S02]  /*7fa0*/  @P1 IADD3 R36, P1, R20, UR9, RZ ;  /* 0x0000000914241c10 */ /* 0x000fe4000ff3e0ff */
[----:B------:R-:W-:Y:S02]  /*7fb0*/  PLOP3.LUT P0, PT, PT, PT, UP0, 0x80, 0x0 ;  /* 0x000000000000781c */ /* 0x000fe40003f0f008 */
[----:B------:R-:W-:Y:S11]  /*7fc0*/  PLOP3.LUT P6, PT, PT, PT, UP0, 0x80, 0x0 ;  /* 0x000000000000781c */ /* 0x000ff60003fcf008 */
[----:B------:R-:W-:Y:S02]  /*7fd0*/  @P0 IADD3.X R37, R21, UR8, RZ, P1, !PT ;  /* 0x0000000815250c10 */ /* 0x000fe40008ffe4ff */
[----:B------:R-:W-:Y:S01]  /*7fe0*/  PLOP3.LUT P1, PT, PT, PT, UP0, 0x80, 0x0 ;  /* 0x000000000000781c */ /* 0x000fe20003f2f008 */
[----:B------:R-:W-:Y:S01]  /*7ff0*/  @P6 IMAD.MOV.U32 R15, RZ, RZ, R0 ;  /* 0x000000ffff0f6224 */ /* 0x000fe200078e0000 */
[----:B------:R-:W-:Y:S01]  /*8000*/  @P6 MOV R14, R2 ;  /* 0x00000002000e6202 */ /* 0x000fe20000000f00 */
[----:B------:R4:W4:Y:S01]  /*8010*/  LDL R0, [R1+0x2c] ;  /* 0x00002c0001007983 */ /* 0x0009220000100800 */
[----:B------:R-:W-:Y:S02]  /*8020*/  PLOP3.LUT P6, PT, PT, PT, UP0, 0x80, 0x0 ;  /* 0x000000000000781c */ /* 0x000fe40003fcf008 */
[----:B------:R-:W-:Y:S02]  /*8030*/  PLOP3.LUT P0, PT, PT, PT, UP0, 0x80, 0x0 ;  /* 0x000000000000781c */ /* 0x000fe40003f0f008 */
[----:B------:R-:W-:Y:S05]  /*8040*/  PLOP3.LUT P0, PT, PT, PT, UP0, 0x80, 0x0 ;  /* 0x000000000000781c */ /* 0x000fea0003f0f008 */
[----:B------:R-:W-:Y:S01]  /*8050*/  @!PT LDS RZ, [RZ] ;  /* 0x00000000fffff984 */ /* 0x000fe20000000800 */
[----:B------:R-:W-:Y:S01]  /*8060*/  @!PT LDS RZ, [RZ] ;  /* 0x00000000fffff984 */ /* 0x000fe20000000800 */
[----:B------:R-:W-:Y:S01]  /*8070*/  @!PT LDS RZ, [RZ] ;  /* 0x00000000fffff984 */ /* 0x000fe20000000800 */
[----:B------:R3:W-:Y:S01]  /*8080*/  @P1 LDGSTS.E.BYPASS.LTC128B.128 [R251+0x100], [R14.64], !P5 ;  /* 0x001000000efb1fae */ /* 0x0007e2000e901d5e */
[----:B------:R-:W-:Y:S02]  /*8090*/  PLOP3.LUT P1, PT, PT, PT, UP0, 0x80, 0x0 ;  /* 0x000000000000781c */ /* 0x000fe40003f2f008 */
[----:B------:R-:W-:Y:S05]  /*80a0*/  PLOP3.LUT P1, PT, PT, PT, UP0, 0x80, 0x0 ;  /* 0x000000000000781c */ /* 0x000fea0003f2f008 */
[----:B------:R3:W-:Y:S01]  /*80b0*/  @P6 LDGSTS.E.BYPASS.LTC128B.128 [R251+0x3100], [R12.64], !P4 ;  /* 0x031000000cfb6fae */ /* 0x0007e2000e101d5e */
[----:B------:R-:W-:Y:S02]  /*80c0*/  PLOP3.LUT P6, PT, PT, PT, UP0, 0x80, 0x0 ;  /* 0x000000000000781c */ /* 0x000fe40003fcf008 */
[----:B------:R-:W-:Y:S05]  /*80d0*/  PLOP3.LUT P6, PT, PT, PT, UP0, 0x80, 0x0 ;  /* 0x000000000000781c */ /* 0x000fea0003fcf008 */
[----:B------:R1:W-:Y:S01]  /*80e0*/  @P0 LDGSTS.E.BYPASS.LTC128B.128 [R251+0x6100], [R6.64], !P3 ;  /* 0x0610000006fb0fae */ /* 0x0003e2000d901d5e */
[----:B------:R-:W-:Y:S02]  /*80f0*/  PLOP3.LUT P0, PT, PT, PT, UP0, 0x80, 0x0 ;  /* 0x000000000000781c */ /* 0x000fe40003f0f008 */
[----:B------:R-:W-:Y:S05]  /*8100*/  PLOP3.LUT P0, PT, PT, PT, UP0, 0x80, 0x0 ;  /* 0x000000000000781c */ /* 0x000fea0003f0f008 */
[----:B------:R1:W-:Y:S01]  /*8110*/  @P1 LDGSTS.E.BYPASS.LTC128B.128 [R251+0x9100], [R4.64], !P2 ;  /* 0x0910000004fb1fae */ /* 0x0003e2000d101d5e */
[----:B------:R-:W-:Y:S07]  /*8120*/  PLOP3.LUT P1, PT, PT, PT, UP0, 0x80, 0x0 ;  /* 0x000000000000781c */ /* 0x000fee0003f2f008 */
[----:B------:R4:W-:Y:S01]  /*8130*/  @P6 LDGSTS.E.BYPASS.LTC128B.128 [R251+0x1100], [R20.64], !P5 ;  /* 0x0110000014fb6fae */ /* 0x0009e2000e901d5e */
[----:B------:R-:W-:Y:S07]  /*8140*/  PLOP3.LUT P6, PT, PT, PT, UP0, 0x80, 0x0 ;  /* 0x000000000000781c */ /* 0x000fee0003fcf008 */
[----:B------:R4:W-:Y:S01]  /*8150*/  @P1 LDGSTS.E.BYPASS.LTC128B.128 [R251+0x4100], [R20.64+0x80], !P4 ;  /* 0x0410008014fb1fae */ /* 0x0009e2000e101d5e */
[----:B------:R-:W-:Y:S02]  /*8160*/  PLOP3.LUT P1, PT, PT, PT, UP0, 0x80, 0x0 ;  /* 0x000000000000781c */ /* 0x000fe40003f2f008 */
[----:B------:R-:W-:Y:S05]  /*8170*/  PLOP3.LUT P1, PT, PT, PT, UP0, 0x80, 0x0 ;  /* 0x000000000000781c */ /* 0x000fea0003f2f008 */
[----:B------:R4:W-:Y:S01]  /*8180*/  @P0 LDGSTS.E.BYPASS.LTC128B.128 [R251+0x7100], [R20.64+0x100], !P3 ;  /* 0x0710010014fb0fae */ /* 0x0009e2000d901d5e */
[----:B------:R-:W-:Y:S01]  /*8190*/  PLOP3.LUT P0, PT, PT, PT, UP0, 0x80, 0x0 ;  /* 0x000000000000781c */ /* 0x000fe20003f0f008 */
[C---:B-1----:R-:W-:Y:S06]  /*81a0*/  HMMA.16816.F32 R4, R48.reuse, R8, RZ ;  /* 0x000000083004723c */ /* 0x042fec00000018ff */
[----:B------:R4:W-:Y:S01]  /*81b0*/  @P6 LDGSTS.E.BYPASS.LTC128B.128 [R251+0xa100], [R20.64+0x180], !P2 ;  /* 0x0a10018014fb6fae */ /* 0x0009e2000d101d5e */
[----:B------:R-:W-:Y:S01]  /*81c0*/  PLOP3.LUT P6, PT, PT, PT, UP0, 0x80, 0x0 ;  /* 0x000000000000781c */ /* 0x000fe20003fcf008 */
[C---:B------:R-:W-:Y:S06]  /*81d0*/  HMMA.16816.F32 R8, R48.reuse, R10, RZ ;  /* 0x0000000a3008723c */ /* 0x040fec00000018ff */
[----:B------:R1:W-:Y:S01]  /*81e0*/  @P0 LDGSTS.E.BYPASS.LTC128B.128 [R251+0x2100], [R36.64], !P5 ;  /* 0x0210000024fb0fae */ /* 0x0003e2000e901d5e */
[----:B------:R-:W-:Y:S01]  /*81f0*/  PLOP3.LUT P0, PT, PT, PT, UP0, 0x80, 0x0 ;  /* 0x000000000000781c */ /* 0x000fe20003f0f008 */
[----:B------:R-:W-:Y:S01]  /*8200*/  UISETP.GE.AND UP0, UPT, UR16, 0x1, UPT ;  /* 0x000000011000788c */ /* 0x000fe2000bf06270 */
[C---:B---3--:R-:W-:Y:S05]  /*8210*/  HMMA.16816.F32 R12, R48.reuse, R16, RZ ;  /* 0x00000010300c723c */ /* 0x048fea00000018ff */
[----:B------:R1:W-:Y:S01]  /*8220*/  @P6 LDGSTS.E.BYPASS.LTC128B.128 [R251+0x5100], [R36.64+0x80], !P4 ;  /* 0x0510008024fb6fae */ /* 0x0003e2000e101d5e */
[----:B------:R-:W-:Y:S02]  /*8230*/  PLOP3.LUT P6, PT, PT, PT, UP0, 0x80, 0x0 ;  /* 0x000000000000781c */ /* 0x000fe40003fcf008 */
[C---:B------:R-:W-:Y:S02]  /*8240*/  HMMA.16816.F32 R16, R48.reuse, R18, RZ ;  /* 0x000000123010723c */ /* 0x040fe400000018ff */
[----:B------:R-:W-:Y:S02]  /*8250*/  @UP0 UIMAD.WIDE.U32 UR18, UR24, UR4, URZ ;  /* 0x00000004181202a5 */ /* 0x000fe4000f8e003f */
[----:B------:R-:W-:Y:S01]  /*8260*/  @UP0 USHF.R.S32.HI UR17, URZ, 0x1f, UR24 ;  /* 0x0000001f3f110899 */ /* 0x000fe20008011418 */
[----:B------:R1:W-:Y:S01]  /*8270*/  @P1 LDGSTS.E.BYPASS.LTC128B.128 [R251+0x8100], [R36.64+0x100], !P3 ;  /* 0x0810010024fb1fae */ /* 0x0003e2000d901d5e */
[----:B------:R-:W-:Y:S02]  /*8280*/  PLOP3.LUT P1, PT, PT, PT, UP0, 0x80, 0x0 ;  /* 0x000000000000781c */ /* 0x000fe40003f2f008 */
[C---:B----4-:R-:W-:Y:S01]  /*8290*/  HMMA.16816.F32 R20, R48.reuse, R24, RZ ;  /* 0x000000183014723c */ /* 0x050fe200000018ff */
[----:B------:R-:W-:Y:S01]  /*82a0*/  IMAD.U32 R172, RZ, RZ, UR18 ;  /* 0x00000012ffac7e24 */ /* 0x000fe2000f8e00ff */
[----:B------:R-:W-:Y:S02]  /*82b0*/  @UP0 USHF.L.U64.HI UR18, UR4, 0x6, UR5 ;  /* 0x0000000604120899 */ /* 0x000fe40008010205 */
[----:B------:R-:W-:Y:S01]  /*82c0*/  IMAD.U32 R173, RZ, RZ, UR19 ;  /* 0x00000013ffad7e24 */ /* 0x000fe2000f8e00ff */
[----:B------:R1:W-:Y:S01]  /*82d0*/  @P0 LDGSTS.E.BYPASS.LTC128B.128 [R251+0xb100], [R36.64+0x180], !P2 ;  /* 0x0b10018024fb0fae */ /* 0x0003e2000d101d5e */
[----:B------:R-:W-:Y:S01]  /*82e0*/  PLOP3.LUT P0, PT, PT, PT, UP0, 0x80, 0x0 ;  /* 0x000000000000781c */ /* 0x000fe20003f0f008 */
[----:B------:R-:W-:Y:S01]  /*82f0*/  @UP0 UIMAD UR17, UR17, UR4, URZ ;  /* 0x00000004111102a4 */ /* 0x000fe2000f8e023f */
[C---:B------:R-:W-:Y:S03]  /*8300*/  HMMA.16816.F32 R24, R48.reuse, R26, RZ ;  /* 0x0000001a3018723c */ /* 0x040fe600000018ff */
[----:B------:R-:W-:Y:S02]  /*8310*/  @UP0 UIMAD UR17, UR24, UR5, UR17 ;  /* 0x00000005181102a4 */ /* 0x000fe4000f8e0211 */
[----:B------:R-:W0:Y:S02]  /*8320*/  LDGDEPBAR ;  /* 0x00000000000079af */ /* 0x000e240000000000 */
[----:B------:R-:W-:Y:S01]  /*8330*/  @UP0 UIADD3 UR17, UR19, UR17, URZ ;  /* 0x0000001113110290 */ /* 0x000fe2000fffe03f */
[C---:B------:R-:W-:Y:S03]  /*8340*/  HMMA.16816.F32 R28, R48.reuse, R32, RZ ;  /* 0x00000020301c723c */ /* 0x040fe600000018ff */
[----:B------:R-:W-:Y:S05]  /*8350*/  @UP0 UIMAD UR17, UR17, 0x60, URZ ;  /* 0x00000060111108a4 */ /* 0x000fea000f8e023f */
[C---:B------:R-:W-:Y:S08]  /*8360*/  HMMA.16816.F32 R32, R48.reuse, R34, RZ ;  /* 0x000000223020723c */ /* 0x040ff000000018ff */
[C---:B-1----:R-:W-:Y:S08]  /*8370*/  HMMA.16816.F32 R36, R48.reuse, R40, RZ ;  /* 0x000000283024723c */ /* 0x042ff000000018ff */
[C---:B------:R-:W-:Y:S08]  /*8380*/  HMMA.16816.F32 R40, R48.reuse, R42, RZ ;  /* 0x0000002a3028723c */ /* 0x040ff000000018ff */
[C---:B------:R-:W-:Y:S08]  /*8390*/  HMMA.16816.F32 R44, R48.reuse, R184, RZ ;  /* 0x000000b8302c723c */ /* 0x040ff000000018ff */
[----:B------:R-:W-:Y:S01]  /*83a0*/  HMMA.16816.F32 R48, R48, R186, RZ ;  /* 0x000000ba3030723c */ /* 0x000fe200000018ff */
[----:B------:R-:W-:Y:S07]  /*83b0*/  LDSM.16.M88.4 R184, [R226+0x18100] ;  /* 0x01810000e2b8783b */ /* 0x000fee0000000200 */
[C---:B------:R-:W-:Y:S08]  /*83c0*/  HMMA.16816.F32 R4, R188.reuse, R192, R4 ;  /* 0x000000c0bc04723c */ /* 0x040ff00000001804 */
[C---:B------:R-:W-:Y:S01]  /*83d0*/  HMMA.16816.F32 R8, R188.reuse, R194, R8 ;  /* 0x000000c2bc08723c */ /* 0x040fe20000001808 */
[----:B------:R-:W1:Y:S07]  /*83e0*/  LDSM.16.M88.4 R192, [R222+0xc100] ;  /* 0x00c10000dec0783b */ /* 0x000e6e0000000200 */
[C---:B------:R-:W-:Y:S08]  /*83f0*/  HMMA.16816.F32 R12, R188.reuse, R196, R12 ;  /* 0x000000c4bc0c723c */ /* 0x040ff0000000180c */
[C---:B------:R-:W-:Y:S01]  /*8400*/  HMMA.16816.F32 R16, R188.reuse, R198, R16 ;  /* 0x000000c6bc10723c */ /* 0x040fe20000001810 */
[----:B------:R-:W3:Y:S07]  /*8410*/  LDSM.16.M88.4 R196, [R222+0xc900] ;  /* 0x00c90000dec4783b */ /* 0x000eee0000000200 */
[C---:B------:R-:W-:Y:S08]  /*8420*/  HMMA.16816.F32 R20, R188.reuse, R200, R20 ;  /* 0x000000c8bc14723c */ /* 0x040ff00000001814 */
[C---:B------:R-:W-:Y:S01]  /*8430*/  HMMA.16816.F32 R24, R188.reuse, R202, R24 ;  /* 0x000000cabc18723c */ /* 0x040fe20000001818 */
[----:B------:R-:W4:Y:S07]  /*8440*/  LDSM.16.M88.4 R200, [R222+0xd100] ;  /* 0x00d10000dec8783b */ /* 0x000f2e0000000200 */
[C---:B------:R-:W-:Y:S08]  /*8450*/  HMMA.16816.F32 R28, R188.reuse, R204, R28 ;  /* 0x000000ccbc1c723c */ /* 0x040ff0000000181c */
[C---:B------:R-:W-:Y:S01]  /*8460*/  HMMA.16816.F32 R32, R188.reuse, R206, R32 ;  /* 0x000000cebc20723c */ /* 0x040fe20000001820 */
[----:B------:R-:W4:Y:S07]  /*8470*/  LDSM.16.M88.4 R204, [R222+0xd900] ;  /* 0x00d90000decc783b */ /* 0x000f2e0000000200 */
[C---:B------:R-:W-:Y:S08]  /*8480*/  HMMA.16816.F32 R36, R188.reuse, R208, R36 ;  /* 0x000000d0bc24723c */ /* 0x040ff00000001824 */
[C---:B------:R-:W-:Y:S01]  /*8490*/  HMMA.16816.F32 R40, R188.reuse, R210, R40 ;  /* 0x000000d2bc28723c */ /* 0x040fe20000001828 */
[----:B------:R-:W-:Y:S07]  /*84a0*/  LDSM.16.M88.4 R208, [R222+0xe900] ;  /* 0x00e90000ded0783b */ /* 0x000fee0000000200 */
[C---:B------:R-:W-:Y:S01]  /*84b0*/  HMMA.16816.F32 R44, R188.reuse, R212, R44 ;  /* 0x000000d4bc2c723c */ /* 0x040fe2000000182c */
[----:B------:R-:W2:Y:S07]  /*84c0*/  LDL.64 R212, [R1+0x40] ;  /* 0x0000400001d47983 */ /* 0x000eae0000100a00 */
[----:B------:R-:W-:Y:S01]  /*84d0*/  HMMA.16816.F32 R48, R188, R214, R48 ;  /* 0x000000d6bc30723c */ /* 0x000fe20000001830 */
[----:B------:R-:W4:Y:S07]  /*84e0*/  LDSM.16.M88.4 R188, [R222+0xe100] ;  /* 0x00e10000debc783b */ /* 0x000f2e0000000200 */
[C---:B-1----:R-:W-:Y:S01]  /*84f0*/  HMMA.16816.F32 R4, R184.reuse, R192, R4 ;  /* 0x000000c0b804723c */ /* 0x042fe20000001804 */
[----:B------:R-:W2:Y:S07]  /*8500*/  LDL.64 R214, [R1+0x38] ;  /* 0x0000380001d67983 */ /* 0x000eae0000100a00 */
[C---:B------:R-:W-:Y:S01]  /*8510*/  HMMA.16816.F32 R8, R184.reuse, R194, R8 ;  /* 0x000000c2b808723c */ /* 0x040fe20000001808 */
[----:B------:R-:W-:Y:S07]  /*8520*/  LDSM.16.M88.4 R192, [R221] ;  /* 0x00000000ddc0783b */ /* 0x000fee0000000200 */
[C---:B---3--:R-:W-:Y:S08]  /*8530*/  HMMA.16816.F32 R12, R184.reuse, R196, R12 ;  /* 0x000000c4b80c723c */ /* 0x048ff0000000180c */
        /* <DEDUP_REMOVED lines=13> */
[----:B------:R-:W3:Y:S08]  /*8610*/  LDSM.16.M88.4 R184, [R221+0x2000] ;  /* 0x00200000ddb8783b */ /* 0x000ef00000000200 */
        /* <DEDUP_REMOVED lines=18> */
[----:B------:R-:W3:Y:S08]  /*8740*/  LDSM.16.M88.4 R188, [R216+0x11100] ;  /* 0x01110000d8bc783b */ /* 0x000ef00000000200 */
        /* <DEDUP_REMOVED lines=18> */
[----:B------:R-:W3:Y:S08]  /*8870*/  LDSM.16.M88.4 R184, [R241] ;  /* 0x00000000f1b8783b */ /* 0x000ef00000000200 */
        /* <DEDUP_REMOVED lines=177> */
[----:B------:R-:W1:Y:S07]  /*9390*/  LDSM.16.M88.4 R196, [R221+0x9000] ;  /* 0x00900000ddc4783b */ /* 0x000e6e0000000200 */
[C---:B------:R-:W-:Y:S07]  /*93a0*/  HMMA.16816.F32 R20, R184.reuse, R200, R20 ;  /* 0x000000c8b814723c */ /* 0x040fee0000001814 */
[----:B--2---:R-:W-:Y:S01]  /*93b0*/  @P1 MOV R200, R212 ;  /* 0x000000d400c81202 */ /* 0x004fe20000000f00 */
[C---:B------:R-:W-:Y:S04]  /*93c0*/  HMMA.16816.F32 R24, R184.reuse, R202, R24 ;  /* 0x000000cab818723c */ /* 0x040fe80000001818 */
[----:B------:R-:W-:Y:S01]  /*93d0*/  @P1 IMAD.MOV.U32 R201, RZ, RZ, R215 ;  /* 0x000000ffffc91224 */ /* 0x000fe200078e00d7 */
[----:B------:R-:W-:Y:S03]  /*93e0*/  PLOP3.LUT P1, PT, PT, PT, UP0, 0x80, 0x0 ;  /* 0x000000000000781c */ /* 0x000fe60003f2f008 */
[C---:B------:R-:W-:Y:S04]  /*93f0*/  HMMA.16816.F32 R28, R184.reuse, R204, R28 ;  /* 0x000000ccb81c723c */ /* 0x040fe8000000181c */
[----:B------:R-:W-:Y:S01]  /*9400*/  @P0 IMAD.WIDE.U32 R200, R172, 0x60, R200 ;  /* 0x00000060acc80825 */ /* 0x000fe200078e00c8 */
[----:B------:R-:W-:Y:S03]  /*9410*/  PLOP3.LUT P0, PT, PT, PT, UP0, 0x80, 0x0 ;  /* 0x000000000000781c */ /* 0x000fe60003f0f008 */
[C---:B------:R-:W-:Y:S04]  /*9420*/  HMMA.16816.F32 R32, R184.reuse, R206, R32 ;  /* 0x000000ceb820723c */ /* 0x040fe80000001820 */
[----:B------:R-:W-:Y:S01]  /*9430*/  @P6 IMAD.SHL.U32 R172, R200, 0x2, RZ ;  /* 0x00000002c8ac6824 */ /* 0x000fe200078e00ff */
[----:B------:R-:W-:Y:S03]  /*9440*/  PLOP3.LUT P6, PT, PT, PT, UP0, 0x80, 0x0 ;  /* 0x000000000000781c */ /* 0x000fe60003fcf008 */
[C---:B---3--:R-:W-:Y:S04]  /*9450*/  HMMA.16816.F32 R36, R184.reuse, R188, R36 ;  /* 0x000000bcb824723c */ /* 0x048fe80000001824 */
[----:B------:R-:W-:Y:S01]  /*9460*/  @P0 IADD3 R173, R201, UR17, RZ ;  /* 0x00000011c9ad0c10 */ /* 0x000fe2000fffe0ff */
[----:B------:R-:W-:Y:S01]  /*9470*/  UIMAD UR17, UR16, -0x60, URZ ;  /* 0xffffffa0101178a4 */ /* 0x000fe2000f8e023f */
[----:B------:R-:W-:Y:S02]  /*9480*/  @P1 IADD3 R205, P1, R172, c[0x0][0x1c8], RZ ;  /* 0x00007200accd1a10 */ /* 0x000fe40007f3e0ff */
[C---:B------:R-:W-:Y:S01]  /*9490*/  HMMA.16816.F32 R40, R184.reuse, R190, R40 ;  /* 0x000000beb828723c */ /* 0x040fe20000001828 */
[----:B------:R-:W2:Y:S01]  /*94a0*/  LDSM.16.M88.4 R188, [R221+0x9800] ;  /* 0x00980000ddbc783b */ /* 0x000ea20000000200 */
[----:B------:R-:W-:Y:S02]  /*94b0*/  PLOP3.LUT P0, PT, PT, PT, UP0, 0x80, 0x0 ;  /* 0x000000000000781c */ /* 0x000fe40003f0f008 */
[----:B------:R-:W-:Y:S01]  /*94c0*/  @P6 SHF.L.U64.HI R173, R200, 0x1, R173 ;  /* 0x00000001c8ad6819 */ /* 0x000fe200000102ad */
[----:B------:R-:W-:Y:S01]  /*94d0*/  IMAD.U32 R2, RZ, RZ, UR17 ;  /* 0x00000011ff027e24 */ /* 0x000fe2000f8e00ff */
[----:B------:R-:W-:Y:S01]  /*94e0*/  PLOP3.LUT P6, PT, PT, PT, UP0, 0x80, 0x0 ;  /* 0x000000000000781c */ /* 0x000fe20003fcf008 */
[----:B------:R-:W-:Y:S01]  /*94f0*/  @UP0 USHF.L.U32 UR17, UR4, 0x6, URZ ;  /* 0x0000000604110899 */ /* 0x000fe2000800063f */
[C---:B----4-:R-:W-:Y:S01]  /*9500*/  HMMA.16816.F32 R44, R184.reuse, R208, R44 ;  /* 0x000000d0b82c723c */ /* 0x050fe2000000182c */
[----:B------:R-:W3:Y:S04]  /*9510*/  LDL R208, [R1+0x30] ;  /* 0x0000300001d07983 */ /* 0x000ee80000100800 */
[----:B------:R-:W4:Y:S02]  /*9520*/  LDL R209, [R1+0x28] ;  /* 0x0000280001d17983 */ /* 0x000f240000100800 */
[----:B------:R-:W-:Y:S01]  /*9530*/  @P0 IADD3.X R204, R173, c[0x0][0x1cc], RZ, P1, !PT ;  /* 0x00007300adcc0a10 */ /* 0x000fe20000ffe4ff */
[----:B------:R-:W-:Y:S01]  /*9540*/  HMMA.16816.F32 R48, R184, R210, R48 ;  /* 0x000000d2b830723c */ /* 0x000fe20000001830 */
[----:B------:R-:W2:Y:S01]  /*9550*/  LDSM.16.M88.4 R184, [R221+0xa000] ;  /* 0x00a00000ddb8783b */ /* 0x000ea20000000200 */
[----:B------:R-:W-:Y:S02]  /*9560*/  PLOP3.LUT P1, PT, PT, PT, UP0, 0x80, 0x0 ;  /* 0x000000000000781c */ /* 0x000fe40003f2f008 */
[----:B------:R-:W-:Y:S01]  /*9570*/  @P6 IMAD.MOV.U32 R206, RZ, RZ, R205 ;  /* 0x000000ffffce6224 */ /* 0x000fe200078e00cd */
[----:B------:R-:W-:Y:S02]  /*9580*/  @P6 MOV R207, R204 ;  /* 0x000000cc00cf6202 */ /* 0x000fe40000000f00 */
[----:B------:R-:W-:Y:S01]  /*9590*/  PLOP3.LUT P0, PT, PT, PT, UP1, 0x80, 0x0 ;  /* 0x000000000000781c */ /* 0x000fe20003f0f018 */
[C---:B-1----:R-:W-:Y:S01]  /*95a0*/  HMMA.16816.F32 R4, R192.reuse, R196, R4 ;  /* 0x000000c4c004723c */ /* 0x042fe20000001804 */
[----:B------:R-:W-:Y:S07]  /*95b0*/  LDSM.16.M88.4 R200, [R221+0xb800] ;  /* 0x00b80000ddc8783b */ /* 0x000fee0000000200 */
[C---:B------:R-:W-:Y:S01]  /*95c0*/  HMMA.16816.F32 R8, R192.reuse, R198, R8 ;  /* 0x000000c6c008723c */ /* 0x040fe20000001808 */
[----:B------:R-:W-:Y:S07]  /*95d0*/  LDSM.16.M88.4 R196, [R221+0xb000] ;  /* 0x00b00000ddc4783b */ /* 0x000fee0000000200 */
[C---:B--2---:R-:W-:Y:S08]  /*95e0*/  HMMA.16816.F32 R12, R192.reuse, R188, R12 ;  /* 0x000000bcc00c723c */ /* 0x044ff0000000180c */
[C---:B------:R-:W-:Y:S01]  /*95f0*/  HMMA.16816.F32 R16, R192.reuse, R190, R16 ;  /* 0x000000bec010723c */ /* 0x040fe20000001810 */
[----:B------:R-:W1:Y:S01]  /*9600*/  LDSM.16.M88.4 R188, [R221+0xa800] ;  /* 0x00a80000ddbc783b */ /* 0x000e620000000200 */
[----:B------:R-:W-:Y:S06]  /*9610*/  DEPBAR.LE SB0, 0x0 ;  /* 0x000080000000791a */ /* 0x000fec0000000000 */
[C---:B------:R-:W-:Y:S01]  /*9620*/  HMMA.16816.F32 R20, R192.reuse, R184, R20 ;  /* 0x000000b8c014723c */ /* 0x040fe20000001814 */
[----:B------:R-:W-:Y:S07]  /*9630*/  BAR.SYNC.DEFER_BLOCKING 0x0 ;  /* 0x0000000000007b1d */ /* 0x000fee0000010000 */
[C---:B------:R-:W-:Y:S01]  /*9640*/  HMMA.16816.F32 R24, R192.reuse, R186, R24 ;  /* 0x000000bac018723c */ /* 0x040fe20000001818 */
[----:B------:R-:W-:Y:S01]  /*9650*/  @!PT LDS RZ, [RZ] ;  /* 0x00000000fffff984 */ /* 0x000fe20000000800 */
[----:B------:R-:W-:Y:S01]  /*9660*/  @!PT LDS RZ, [RZ] ;  /* 0x00000000fffff984 */ /* 0x000fe20000000800 */
[----:B------:R-:W-:Y:S01]  /*9670*/  @!PT LDS RZ, [RZ] ;  /* 0x00000000fffff984 */ /* 0x000fe20000000800 */
[----:B------:R2:W-:Y:S07]  /*9680*/  @P1 LDGSTS.E.BYPASS.LTC128B.128 [R251+0xc100], [R206.64], !P5 ;  /* 0x0c100000cefb1fae */ /* 0x0005ee000e901d5e */
[C---:B-1----:R-:W-:Y:S08]  /*9690*/  HMMA.16816.F32 R28, R192.reuse, R188, R28 ;  /* 0x000000bcc01c723c */ /* 0x042ff0000000181c */
[C---:B------:R-:W-:Y:S08]  /*96a0*/  HMMA.16816.F32 R32, R192.reuse, R190, R32 ;  /* 0x000000bec020723c */ /* 0x040ff00000001820 */
[C---:B------:R-:W-:Y:S08]  /*96b0*/  HMMA.16816.F32 R36, R192.reuse, R196, R36 ;  /* 0x000000c4c024723c */ /* 0x040ff00000001824 */
[C---:B------:R-:W-:Y:S08]  /*96c0*/  HMMA.16816.F32 R40, R192.reuse, R198, R40 ;  /* 0x000000c6c028723c */ /* 0x040ff00000001828 */
[C---:B------:R-:W-:Y:S08]  /*96d0*/  HMMA.16816.F32 R44, R192.reuse, R200, R44 ;  /* 0x000000c8c02c723c */ /* 0x040ff0000000182c */
[----:B------:R-:W-:Y:S04]  /*96e0*/  HMMA.16816.F32 R48, R192, R202, R48 ;  /* 0x000000cac030723c */ /* 0x000fe80000001830 */
[----:B---3--:R-:W-:Y:S01]  /*96f0*/  IADD3 R2, -R208, 0x1, R2 ;  /* 0x00000001d0027810 */ /* 0x008fe20007ffe102 */
[----:B----4-:R-:W-:Y:S03]  /*9700*/  @P0 IMAD.MOV.U32 R0, RZ, RZ, R209 ;  /* 0x000000ffff000224 */ /* 0x010fe600078e00d1 */
[----:B------:R-:W-:Y:S02]  /*9710*/  IADD3 R175, -R175, UR12, R2 ;  /* 0x0000000cafaf7c10 */ /* 0x000fe4000fffe102 */
[----:B------:R-:W1:Y:S08]  /*9720*/  SHFL.IDX PT, R2, R0, RZ, 0x1c1f ;  /* 0x001c1fff00027589 */ /* 0x000e7000000e0000 */
[----:B------:R-:W3:Y:S01]  /*9730*/  SHFL.IDX PT, R0, R0, 0x1, 0x1c1f ;  /* 0x003c1f0000007f89 */ /* 0x000ee200000e0000 */
[C---:B-1----:R-:W-:Y:S04]  /*9740*/  IADD3 R2, R175.reuse, R2, RZ ;  /* 0x00000002af027210 */ /* 0x042fe80007ffe0ff */
[C---:B------:R-:W-:Y:S02]  /*9750*/  ISETP.GT.AND P0, PT, R2.reuse, RZ, PT ;  /* 0x000000ff0200720c */ /* 0x040fe40003f04270 */
[----:B------:R-:W-:Y:S01]  /*9760*/  ISETP.GT.AND P6, PT, R2, 0x1, PT ;  /* 0x000000010200780c */ /* 0x000fe20003fc4270 */
[----:B---3--:R-:W-:Y:S01]  /*9770*/  IMAD.IADD R0, R175, 0x1, R0 ;  /* 0x00000001af007824 */ /* 0x008fe200078e0200 */
[----:B--2---:R-:W-:Y:S02]  /*9780*/  FSEL R206, R4, -INF , P0 ;  /* 0xff80000004ce7808 */ /* 0x004fe40000000000 */
[----:B------:R-:W-:Y:S02]  /*9790*/  FSEL R207, R5, -INF , P6 ;  /* 0xff80000005cf7808 */ /* 0x000fe40003000000 */
[C---:B------:R-:W-:Y:S02]  /*97a0*/  ISETP.GT.AND P0, PT, R0.reuse, 0x1, PT ;  /* 0x000000010000780c */ /* 0x040fe40003f04270 */
[----:B------:R-:W-:Y:S02]  /*97b0*/  ISETP.GT.AND P1, PT, R0, RZ, PT ;  /* 0x000000ff0000720c */ /* 0x000fe40003f24270 */
        /* <DEDUP_REMOVED lines=9> */
[----:B------:R-:W-:Y:S02]  /*9850*/  ISETP.GT.AND P6, PT, R2, 0x9, PT ;  /* 0x000000090200780c */ /* 0x000fe40003fc4270 */
[----:B------:R-:W-:Y:S02]  /*9860*/  ISETP.GT.AND P1, PT, R0, 0x10, PT ;  /* 0x000000100000780c */ /* 0x000fe40003f24270 */
[----:B------:R-:W-:Y:S02]  /*9870*/  FSEL R210, R12, -INF , P0 ;  /* 0xff8000000cd27808 */ /* 0x000fe40000000000 */
[----:B------:R-:W-:Y:S02]  /*9880*/  ISETP.GT.AND P0, PT, R0, 0x11, PT ;  /* 0x000000110000780c */ /* 0x000fe40003f04270 */
[----:B------:R-:W-:Y:S02]  /*9890*/  FSEL R212, R14, -INF , P1 ;  /* 0xff8000000ed47808 */ /* 0x000fe40000800000 */
[C---:B------:R-:W-:Y:S02]  /*98a0*/  ISETP.GT.AND P1, PT, R2.reuse, 0x19, PT ;  /* 0x000000190200780c */ /* 0x040fe40003f24270 */
[----:B------:R-:W-:Y:S02]  /*98b0*/  FSEL R9, R9, -INF , P6 ;  /* 0xff80000009097808 */ /* 0x000fe40003000000 */
[C---:B------:R-:W-:Y:S02]  /*98c0*/  ISETP.GT.AND P6, PT, R2.reuse, 0x11, PT ;  /* 0x000000110200780c */ /* 0x040fe40003fc4270 */
[----:B------:R-:W-:Y:S02]  /*98d0*/  FSEL R213, R15, -INF , P0 ;  /* 0xff8000000fd57808 */ /* 0x000fe40000000000 */
[C---:B------:R-:W-:Y:S02]  /*98e0*/  ISETP.GT.AND P0, PT, R2.reuse, 0x18, PT ;  /* 0x000000180200780c */ /* 0x040fe40003f04270 */
[----:B------:R-:W-:Y:S02]  /*98f0*/  FSEL R211, R13, -INF , P6 ;  /* 0xff8000000dd37808 */ /* 0x000fe40003000000 */
[----:B------:R-:W-:Y:S02]  /*9900*/  FSEL R215, R17, -INF , P1 ;  /* 0xff80000011d77808 */ /* 0x000fe40000800000 */
[----:B------:R-:W-:Y:S02]  /*9910*/  ISETP.GT.AND P1, PT, R2, 0x20, PT ;  /* 0x000000200200780c */ /* 0x000fe40003f24270 */
        /* <DEDUP_REMOVED lines=12> */
[----:B------:R-:W-:Y:S02]  /*99e0*/  ISETP.GT.AND P1, PT, R0, 0x28, PT ;  /* 0x000000280000780c */ /* 0x000fe40003f24270 */
[----:B------:R-:W-:Y:S02]  /*99f0*/  FSEL R16, R21, -INF , P0 ;  /* 0xff80000015107808 */ /* 0x000fe40000000000 */
[----:B------:R-:W-:Y:S02]  /*9a00*/  ISETP.GT.AND P0, PT, R2, 0x28, PT ;  /* 0x000000280200780c */ /* 0x000fe40003f04270 */
[----:B------:R-:W-:Y:S02]  /*9a10*/  FSEL R17, R26, -INF , P1 ;  /* 0xff8000001a117808 */ /* 0x000fe40000800000 */
[----:B------:R-:W-:Y:S02]  /*9a20*/  ISETP.GT.AND P1, PT, R2, 0x30, PT ;  /* 0x000000300200780c */ /* 0x000fe40003f24270 */
[----:B------:R-:W-:Y:S01]  /*9a30*/  FSEL R175, R25, -INF , P6 ;  /* 0xff80000019af7808 */ /* 0x000fe20003000000 */
[----:B------:R-:W-:Y:S01]  /*9a40*/  IMAD.MOV.U32 R25, RZ, RZ, R4 ;  /* 0x000000ffff197224 */ /* 0x000fe200078e0004 */
[----:B------:R-:W-:Y:S02]  /*9a50*/  PLOP3.LUT P6, PT, PT, PT, UP0, 0x80, 0x0 ;  /* 0x000000000000781c */ /* 0x000fe40003fcf008 */
[----:B------:R-:W-:Y:S01]  /*9a60*/  FSEL R5, R24, -INF , P0 ;  /* 0xff80000018057808 */ /* 0x000fe20000000000 */
[----:B------:R-:W-:Y:S01]  /*9a70*/  IMAD.MOV.U32 R26, RZ, RZ, R175 ;  /* 0x000000ffff1a7224 */ /* 0x000fe200078e00af */
[----:B------:R-:W-:Y:S02]  /*9a80*/  ISETP.GT.AND P0, PT, R0, 0x29, PT ;  /* 0x000000290000780c */ /* 0x000fe40003f04270 */
[----:B------:R-:W-:Y:S02]  /*9a90*/  FSEL R14, R28, -INF , P1 ;  /* 0xff8000001c0e7808 */ /* 0x000fe40000800000 */
[----:B------:R-:W-:Y:S02]  /*9aa0*/  PLOP3.LUT P1, PT, PT, PT, UP0, 0x80, 0x0 ;  /* 0x000000000000781c */ /* 0x000fe40003f2f008 */
[----:B------:R-:W-:Y:S01]  /*9ab0*/  FSEL R19, R27, -INF , P0 ;  /* 0xff8000001b137808 */ /* 0x000fe20000000000 */
[----:B------:R-:W-:Y:S01]  /*9ac0*/  IMAD.MOV.U32 R27, RZ, RZ, R5 ;  /* 0x000000ffff1b7224 */ /* 0x000fe200078e0005 */
[----:B------:R-:W-:Y:S02]  /*9ad0*/  ISETP.GT.AND P0, PT, R2, 0x31, PT ;  /* 0x000000310200780c */ /* 0x000fe40003f04270 */
[----:B------:R-:W-:Y:S02]  /*9ae0*/  @P6 IADD3 R6, P6, R172, 0x80, RZ ;  /* 0x00000080ac066810 */ /* 0x000fe40007fde0ff */
[----:B------:R-:W-:Y:S02]  /*9af0*/  FSEL R22, R29, -INF , P0 ;  /* 0xff8000001d167808 */ /* 0x000fe40000000000 */
[----:B------:R-:W-:Y:S02]  /*9b00*/  ISETP.GT.AND P0, PT, R0, 0x30, PT ;  /* 0x000000300000780c */ /* 0x000fe40003f04270 */
[----:B------:R-:W-:Y:S02]  /*9b10*/  FMNMX.FTZ R5, R208, R174, !PT ;  /* 0x000000aed0057209 */ /* 0x000fe40007810000 */
[----:B------:R-:W-:Y:S02]  /*9b20*/  FSEL R190, R30, -INF , P0 ;  /* 0xff8000001ebe7808 */ /* 0x000fe40000000000 */
[----:B------:R-:W-:Y:S02]  /*9b30*/  ISETP.GT.AND P0, PT, R0, 0x31, PT ;  /* 0x000000310000780c */ /* 0x000fe40003f04270 */
[----:B------:R-:W-:Y:S02]  /*9b40*/  @P1 IADD3 R6, P1, R6, c[0x0][0x1c8], RZ ;  /* 0x0000720006061a10 */ /* 0x000fe40007f3e0ff */
[----:B------:R-:W-:Y:S02]  /*9b50*/  FSEL R191, R31, -INF , P0 ;  /* 0xff8000001fbf7808 */ /* 0x000fe40000000000 */
[----:B------:R-:W-:Y:S02]  /*9b60*/  PLOP3.LUT P0, PT, PT, PT, UP0, 0x80, 0x0 ;  /* 0x000000000000781c */ /* 0x000fe40003f0f008 */
[----:B------:R-:W-:Y:S04]  /*9b70*/  FMNMX.FTZ R5, R209, R5, !PT ;  /* 0x00000005d1057209 */ /* 0x000fe80007810000 */
[----:B------:R-:W-:Y:S07]  /*9b80*/  FMNMX.FTZ R5, R185, R5, !PT ;  /* 0x00000005b9057209 */ /* 0x000fee0007810000 */
[--C-:B------:R-:W-:Y:S02]  /*9b90*/  @P0 IADD3.X R7, RZ, c[0x0][0x1cc], R173.reuse, P1, P6 ;  /* 0x00007300ff070a10 */ /* 0x100fe40000fec4ad */
[----:B------:R-:W-:Y:S02]  /*9ba0*/  ISETP.GT.AND P1, PT, R2, 0x38, PT ;  /* 0x000000380200780c */ /* 0x000fe40003f24270 */
[----:B------:R-:W-:Y:S02]  /*9bb0*/  PLOP3.LUT P6, PT, PT, PT, UP0, 0x80, 0x0 ;  /* 0x000000000000781c */ /* 0x000fe40003fcf008 */
[----:B------:R-:W-:Y:S02]  /*9bc0*/  FSEL R21, R32, -INF , P1 ;  /* 0xff80000020157808 */ /* 0x000fe40000800000 */
[----:B------:R-:W-:Y:S02]  /*9bd0*/  PLOP3.LUT P1, PT, PT, PT, UP0, 0x80, 0x0 ;  /* 0x000000000000781c */ /* 0x000fe40003f2f008 */
[----:B------:R-:W-:Y:S04]  /*9be0*/  ISETP.GT.AND P0, PT, R2, 0x39, PT ;  /* 0x000000390200780c */ /* 0x000fe80003f04270 */
[----:B------:R-:W-:Y:S02]  /*9bf0*/  FSEL R20, R33, -INF , P0 ;  /* 0xff80000021147808 */ /* 0x000fe40000000000 */
[----:B------:R-:W-:Y:S02]  /*9c00*/  ISETP.GT.AND P0, PT, R0, 0x38, PT ;  /* 0x000000380000780c */ /* 0x000fe40003f04270 */
[----:B------:R-:W-:Y:S02]  /*9c10*/  @P6 IADD3 R4, P6, R172, 0x100, RZ ;  /* 0x00000100ac046810 */ /* 0x000fe40007fde0ff */
[----:B------:R-:W-:Y:S02]  /*9c20*/  FSEL R33, R34, -INF , P0 ;  /* 0xff80000022217808 */ /* 0x000fe40000000000 */
[----:B------:R-:W-:Y:S02]  /*9c30*/  @P1 IADD3 R13, P1, R4, c[0x0][0x1c8], RZ ;  /* 0x00007200040d1a10 */ /* 0x000fe40007f3e0ff */
[----:B------:R-:W-:Y:S02]  /*9c40*/  FMNMX.FTZ R4, R206, R3, !PT ;  /* 0x00000003ce047209 */ /* 0x000fe40007810000 */
[----:B------:R-:W-:Y:S02]  /*9c50*/  ISETP.GT.AND P0, PT, R0, 0x39, PT ;  /* 0x000000390000780c */ /* 0x000fe40003f04270 */
[----:B------:R-:W-:Y:S02]  /*9c60*/  FMNMX.FTZ R4, R207, R4, !PT ;  /* 0x00000004cf047209 */ /* 0x000fe40007810000 */
[----:B------:R-:W-:Y:S01]  /*9c70*/  FSEL R196, R35, -INF , P0 ;  /* 0xff80000023c47808 */ /* 0x000fe20000000000 */
[----:B------:R-:W-:Y:S01]  /*9c80*/  IMAD.MOV.U32 R35, RZ, RZ, R8 ;  /* 0x000000ffff237224 */ /* 0x000fe200078e0008 */
[----:B------:R-:W-:Y:S02]  /*9c90*/  FMNMX.FTZ R4, R184, R4, !PT ;  /* 0x00000004b8047209 */ /* 0x000fe40007810000 */
[----:B------:R-:W-:Y:S02]  /*9ca0*/  PLOP3.LUT P0, PT, PT, PT, UP0, 0x80, 0x0 ;  /* 0x000000000000781c */ /* 0x000fe40003f0f008 */
[----:B------:R-:W-:Y:S02]  /*9cb0*/  FMNMX.FTZ R4, R9, R4, !PT ;  /* 0x0000000409047209 */ /* 0x000fe40007810000 */
[----:B------:R-:W-:Y:S02]  /*9cc0*/  MOV R34, R23 ;  /* 0x0000001700227202 */ /* 0x000fe40000000f00 */
[----:B------:R-:W-:Y:S04]  /*9cd0*/  FMNMX.FTZ R4, R210, R4, !PT ;  /* 0x00000004d2047209 */ /* 0x000fe80007810000 */
[----:B------:R-:W-:Y:S03]  /*9ce0*/  FMNMX.FTZ R4, R211, R4, !PT ;  /* 0x00000004d3047209 */ /* 0x000fe60007810000 */
[--C-:B------:R-:W-:Y:S02]  /*9cf0*/  @P0 IADD3.X R12, RZ, c[0x0][0x1cc], R173.reuse, P1, P6 ;  /* 0x00007300ff0c0a10 */ /* 0x100fe40000fec4ad */
[----:B------:R-:W-:Y:S02]  /*9d00*/  FMNMX.FTZ R4, R214, R4, !PT ;  /* 0x00000004d6047209 */ /* 0x000fe40007810000 */
[C---:B------:R-:W-:Y:S02]  /*9d10*/  ISETP.GT.AND P1, PT, R2.reuse, 0x41, PT ;  /* 0x000000410200780c */ /* 0x040fe40003f24270 */
[----:B------:R-:W-:Y:S02]  /*9d20*/  FMNMX.FTZ R4, R215, R4, !PT ;  /* 0x00000004d7047209 */ /* 0x000fe40007810000 */
[----:B------:R-:W-:Y:S02]  /*9d30*/  PLOP3.LUT P6, PT, PT, PT, UP0, 0x80, 0x0 ;  /* 0x000000000000781c */ /* 0x000fe40003fcf008 */
[----:B------:R-:W-:Y:S02]  /*9d40*/  FMNMX.FTZ R4, R25, R4, !PT ;  /* 0x0000000419047209 */ /* 0x000fe40007810000 */
[----:B------:R-:W-:Y:S02]  /*9d50*/  FSEL R8, R37, -INF , P1 ;  /* 0xff80000025087808 */ /* 0x000fe40000800000 */
[----:B------:R-:W-:Y:S02]  /*9d60*/  PLOP3.LUT P1, PT, PT, PT, UP0, 0x80, 0x0 ;  /* 0x000000000000781c */ /* 0x000fe40003f2f008 */
[----:B------:R-:W-:Y:S01]  /*9d70*/  ISETP.GT.AND P0, PT, R2, 0x40, PT ;  /* 0x000000400200780c */ /* 0x000fe20003f04270 */
[----:B------:R-:W-:Y:S01]  /*9d80*/  IMAD.MOV.U32 R201, RZ, RZ, R8 ;  /* 0x000000ffffc97224 */ /* 0x000fe200078e0008 */
[----:B------:R-:W-:Y:S02]  /*9d90*/  FMNMX.FTZ R4, R16, R4, !PT ;  /* 0x0000000410047209 */ /* 0x000fe40007810000 */
[----:B------:R-:W-:Y:S02]  /*9da0*/  FSEL R197, R36, -INF , P0 ;  /* 0xff80000024c57808 */ /* 0x000fe40000000000 */
[----:B------:R-:W-:Y:S02]  /*9db0*/  ISETP.GT.AND P0, PT, R0, 0x40, PT ;  /* 0x000000400000780c */ /* 0x000fe40003f04270 */
[----:B------:R-:W-:Y:S02]  /*9dc0*/  FMNMX.FTZ R4, R27, R4, !PT ;  /* 0x000000041b047209 */ /* 0x000fe40007810000 */
[----:B------:R-:W-:Y:S02]  /*9dd0*/  FMNMX.FTZ R8, R11, R5, !PT ;  /* 0x000000050b087209 */ /* 0x000fe40007810000 */
[----:B------:R-:W-:Y:S02]  /*9de0*/  FSEL R10, R38, -INF , P0 ;  /* 0xff800000260a7808 */ /* 0x000fe40000000000 */
[----:B------:R-:W-:Y:S02]  /*9df0*/  ISETP.GT.AND P0, PT, R0, 0x41, PT ;  /* 0x000000410000780c */ /* 0x000fe40003f04270 */
[----:B------:R-:W-:Y:S02]  /*9e00*/  @P6 IADD3 R172, P6, R172, 0x180, RZ ;  /* 0x00000180acac6810 */ /* 0x000fe40007fde0ff */
[----:B------:R-:W-:Y:S02]  /*9e10*/  FMNMX.FTZ R5, R26, R4, !PT ;  /* 0x000000041a057209 */ /* 0x000fe40007810000 */
[----:B------:R-:W-:Y:S02]  /*9e20*/  FMNMX.FTZ R4, R212, R8, !PT ;  /* 0x00000008d4047209 */ /* 0x000fe40007810000 */
[----:B------:R-:W-:Y:S02]  /*9e30*/  FSEL R198, R39, -INF , P0 ;  /* 0xff80000027c67808 */ /* 0x000fe40000000000 */
[----:B------:R-:W-:Y:S02]  /*9e40*/  @P1 IADD3 R172, P1, R172, c[0x0][0x1c8], RZ ;  /* 0x00007200acac1a10 */ /* 0x000fe40007f3e0ff */
[----:B------:R-:W-:Y:S02]  /*9e50*/  PLOP3.LUT P0, PT, PT, PT, UP0, 0x80, 0x0 ;  /* 0x000000000000781c */ /* 0x000fe40003f0f008 */
[----:B------:R-:W-:Y:S02]  /*9e60*/  FMNMX.FTZ R4, R213, R4, !PT ;  /* 0x00000004d5047209 */ /* 0x000fe40007810000 */
[----:B------:R-:W-:Y:S02]  /*9e70*/  MOV R203, R10 ;  /* 0x0000000a00cb7202 */ /* 0x000fe40000000f00 */
[----:B------:R-:W-:Y:S04]  /*9e80*/  FMNMX.FTZ R4, R252, R4, !PT ;  /* 0x00000004fc047209 */ /* 0x000fe80007810000 */
[----:B------:R-:W-:Y:S03]  /*9e90*/  FMNMX.FTZ R4, R35, R4, !PT ;  /* 0x0000000423047209 */ /* 0x000fe60007810000 */
[----:B------:R-:W-:Y:S02]  /*9ea0*/  @P0 IADD3.X R10, RZ, c[0x0][0x1cc], R173, P1, P6 ;  /* 0x00007300ff0a0a10 */ /* 0x000fe40000fec4ad */
[----:B------:R-:W-:Y:S02]  /*9eb0*/  PLOP3.LUT P1, PT, PT, PT, UP0, 0x80, 0x0 ;  /* 0x000000000000781c */ /* 0x000fe40003f2f008 */
[----:B------:R-:W-:Y:S02]  /*9ec0*/  FMNMX.FTZ R4, R18, R4, !PT ;  /* 0x0000000412047209 */ /* 0x000fe40007810000 */
[C---:B------:R-:W-:Y:S02]  /*9ed0*/  ISETP.GT.AND P6, PT, R2.reuse, 0x48, PT ;  /* 0x000000480200780c */ /* 0x040fe40003fc4270 */
[----:B------:R-:W-:Y:S02]  /*9ee0*/  ISETP.GT.AND P0, PT, R2, 0x49, PT ;  /* 0x000000490200780c */ /* 0x000fe40003f04270 */
[----:B------:R-:W-:Y:S02]  /*9ef0*/  FSEL R192, R40, -INF , P6 ;  /* 0xff80000028c07808 */ /* 0x000fe40003000000 */
[----:B------:R-:W-:Y:S02]  /*9f00*/  FMNMX.FTZ R4, R34, R4, !PT ;  /* 0x0000000422047209 */ /* 0x000fe40007810000 */
[----:B------:R-:W-:Y:S02]  /*9f10*/  ISETP.GT.AND P6, PT, R0, 0x48, PT ;  /* 0x000000480000780c */ /* 0x000fe40003fc4270 */
[----:B------:R-:W-:Y:S02]  /*9f20*/  FSEL R194, R41, -INF , P0 ;  /* 0xff80000029c27808 */ /* 0x000fe40000000000 */
[----:B------:R-:W-:Y:S02]  /*9f30*/  ISETP.GT.AND P0, PT, R2, 0x50, PT ;  /* 0x000000500200780c */ /* 0x000fe40003f04270 */
[----:B------:R-:W-:Y:S02]  /*9f40*/  FMNMX.FTZ R4, R17, R4, !PT ;  /* 0x0000000411047209 */ /* 0x000fe40007810000 */
[----:B------:R-:W-:Y:S02]  /*9f50*/  FSEL R199, R44, -INF , P0 ;  /* 0xff8000002cc77808 */ /* 0x000fe40000000000 */
[----:B------:R-:W-:Y:S02]  /*9f60*/  FSEL R195, R42, -INF , P6 ;  /* 0xff8000002ac37808 */ /* 0x000fe40003000000 */
[C---:B------:R-:W-:Y:S02]  /*9f70*/  ISETP.GT.AND P6, PT, R2.reuse, 0x51, PT ;  /* 0x000000510200780c */ /* 0x040fe40003fc4270 */
[----:B------:R-:W-:Y:S02]  /*9f80*/  ISETP.GT.AND P0, PT, R2, 0x58, PT ;  /* 0x000000580200780c */ /* 0x000fe40003f04270 */
[----:B------:R-:W-:Y:S02]  /*9f90*/  FSEL R32, R45, -INF , P6 ;  /* 0xff8000002d207808 */ /* 0x000fe40003000000 */
[----:B------:R-:W-:Y:S02]  /*9fa0*/  FSEL R23, R48, -INF , P0 ;  /* 0xff80000030177808 */ /* 0x000fe40000000000 */
[----:B------:R-:W-:Y:S02]  /*9fb0*/  PLOP3.LUT P0, PT, PT, PT, UP0, 0x80, 0x0 ;  /* 0x000000000000781c */ /* 0x000fe40003f0f008 */
[----:B------:R-:W-:Y:S02]  /*9fc0*/  ISETP.GT.AND P6, PT, R2, 0x59, PT ;  /* 0x000000590200780c */ /* 0x000fe40003fc4270 */
[----:B------:R-:W-:Y:S02]  /*9fd0*/  FMNMX.FTZ R2, R19, R4, !PT ;  /* 0x0000000413027209 */ /* 0x000fe40007810000 */
[----:B------:R-:W-:Y:S01]  /*9fe0*/  @P1 IADD3 R4, P1, R205, UR17, RZ ;  /* 0x00000011cd041c10 */ /* 0x000fe2000ff3e0ff */
[----:B------:R-:W-:Y:S01]  /*9ff0*/  IMAD.MOV.U32 R205, RZ, RZ, R20 ;  /* 0x000000ffffcd7224 */ /* 0x000fe200078e0014 */
[----:B------:R-:W-:Y:S02]  /*a000*/  FMNMX.FTZ R173, R14, R5, !PT ;  /* 0x000000050ead7209 */ /* 0x000fe40007810000 */
[----:B------:R-:W-:Y:S02]  /*a010*/  FSEL R15, R49, -INF , P6 ;  /* 0xff800000310f7808 */ /* 0x000fe40003000000 */
[----:B------:R-:W-:Y:S02]  /*a020*/  FMNMX.FTZ R173, R22, R173, !PT ;  /* 0x000000ad16ad7209 */ /* 0x000fe40007810000 */
[----:B------:R-:W-:Y:S02]  /*a030*/  ISETP.GT.AND P6, PT, R0, 0x49, PT ;  /* 0x000000490000780c */ /* 0x000fe40003fc4270 */
[----:B------:R-:W-:Y:S02]  /*a040*/  FMNMX.FTZ R173, R21, R173, !PT ;  /* 0x000000ad15ad7209 */ /* 0x000fe40007810000 */
[----:B------:R-:W-:Y:S02]  /*a050*/  FMNMX.FTZ R2, R190, R2, !PT ;  /* 0x00000002be027209 */ /* 0x000fe40007810000 */
[----:B------:R-:W-:Y:S02]  /*a060*/  @P0 IADD3.X R5, R204, UR18, RZ, P1, !PT ;  /* 0x00000012cc050c10 */ /* 0x000fe40008ffe4ff */
[C---:B------:R-:W-:Y:S02]  /*a070*/  ISETP.GT.AND P0, PT, R0.reuse, 0x50, PT ;  /* 0x000000500000780c */ /* 0x040fe40003f04270 */
[----:B------:R-:W-:Y:S02]  /*a080*/  ISETP.GT.AND P1, PT, R0, 0x51, PT ;  /* 0x000000510000780c */ /* 0x000fe40003f24270 */
[----:B------:R-:W-:Y:S02]  /*a090*/  FSEL R40, R46, -INF , P0 ;  /* 0xff8000002e287808 */ /* 0x000fe40000000000 */
[----:B------:R-:W-:Y:S02]  /*a0a0*/  ISETP.GT.AND P0, PT, R0, 0x58, PT ;  /* 0x000000580000780c */ /* 0x000fe40003f04270 */
[----:B------:R-:W-:Y:S02]  /*a0b0*/  FSEL R42, R47, -INF , P1 ;  /* 0xff8000002f2a7808 */ /* 0x000fe40000800000 */
[----:B------:R-:W-:Y:S01]  /*a0c0*/  FSEL R202, R50, -INF , P0 ;  /* 0xff80000032ca7808 */ /* 0x000fe20000000000 */
[----:B------:R-:W-:Y:S01]  /*a0d0*/  IMAD.MOV.U32 R50, RZ, RZ, R23 ;  /* 0x000000ffff327224 */ /* 0x000fe200078e0017 */
[----:B------:R-:W-:Y:S02]  /*a0e0*/  PLOP3.LUT P0, PT, PT, PT, UP0, 0x80, 0x0 ;  /* 0x000000000000781c */ /* 0x000fe40003f0f008 */
[----:B------:R-:W-:Y:S02]  /*a0f0*/  ISETP.GT.AND P1, PT, R0, 0x59, PT ;  /* 0x000000590000780c */ /* 0x000fe40003f24270 */
[----:B------:R-:W-:Y:S02]  /*a100*/  FMNMX.FTZ R173, R20, R173, !PT ;  /* 0x000000ad14ad7209 */ /* 0x000fe40007810000 */
[----:B------:R-:W-:Y:S02]  /*a110*/  FSEL R175, R51, -INF , P1 ;  /* 0xff80000033af7808 */ /* 0x000fe40000800000 */
[----:B------:R-:W-:Y:S02]  /*a120*/  PLOP3.LUT P1, PT, PT, PT, UP0, 0x80, 0x0 ;  /* 0x000000000000781c */ /* 0x000fe40003f2f008 */
[----:B------:R-:W-:Y:S02]  /*a130*/  FMNMX.FTZ R173, R197, R173, !PT ;  /* 0x000000adc5ad7209 */ /* 0x000fe40007810000 */
[----:B------:R-:W-:Y:S01]  /*a140*/  FSEL R193, R43, -INF , P6 ;  /* 0xff8000002bc17808 */ /* 0x000fe20003000000 */
[----:B------:R1:W-:Y:S01]  /*a150*/  @P0 LDGSTS.E.BYPASS.LTC128B.128 [R251+0xf100], [R6.64], !P4 ;  /* 0x0f10000006fb0fae */ /* 0x0003e2000e101d5e */
        /* <DEDUP_REMOVED lines=12> */
[----:B------:R-:W-:Y:S01]  /*a220*/  FMNMX.FTZ R2, R195, R2, !PT ;  /* 0x00000002c3027209 */ /* 0x000fe20007810000 */
[----:B-1----:R-:W-:Y:S01]  /*a230*/  @P1 IMAD.MOV.U32 R6, RZ, RZ, R13 ;  /* 0x000000ffff061224 */ /* 0x002fe200078e000d */
[----:B------:R-:W-:Y:S01]  /*a240*/  FMNMX.FTZ R173, R23, R173, !PT ;  /* 0x000000ad17ad7209 */ /* 0x000fe20007810000 */
[----:B------:R-:W-:Y:S01]  /*a250*/  @P1 IMAD.MOV.U32 R7, RZ, RZ, R12 ;  /* 0x000000ffff071224 */ /* 0x000fe200078e000c */
[----:B------:R-:W-:Y:S02]  /*a260*/  FMNMX.FTZ R0, R193, R2, !PT ;  /* 0x00000002c1007209 */ /* 0x000fe40007810000 */
[----:B------:R-:W-:Y:S02]  /*a270*/  FMNMX.FTZ R173, R15, R173, !PT ;  /* 0x000000ad0fad7209 */ /* 0x000fe40007810000 */
[----:B------:R1:W-:Y:S01]  /*a280*/  @P6 LDGSTS.E.BYPASS.LTC128B.128 [R251+0x12100], [R6.64], !P3 ;  /* 0x1210000006fb6fae */ /* 0x0003e2000d901d5e */
[----:B------:R-:W-:Y:S02]  /*a290*/  PLOP3.LUT P0, PT, PT, PT, UP0, 0x80, 0x0 ;  /* 0x000000000000781c */ /* 0x000fe40003f0f008 */
[----:B------:R-:W-:Y:S02]  /*a2a0*/  FMNMX.FTZ R0, R40, R0, !PT ;  /* 0x0000000028007209 */ /* 0x000fe40007810000 */
[----:B------:R-:W-:Y:S02]  /*a2b0*/  PLOP3.LUT P1, PT, PT, PT, UP0, 0x80, 0x0 ;  /* 0x000000000000781c */ /* 0x000fe40003f2f008 */
[----:B------:R-:W-:Y:S01]  /*a2c0*/  FMNMX.FTZ R0, R42, R0, !PT ;  /* 0x000000002a007209 */ /* 0x000fe20007810000 */
[----:B------:R-:W2:Y:S01]  /*a2d0*/  SHFL.BFLY PT, R8, R173, 0x2, 0x1f ;  /* 0x0c401f00ad087f89 */ /* 0x000ea200000e0000 */
[----:B------:R-:W-:Y:S02]  /*a2e0*/  PLOP3.LUT P6, PT, PT, PT, UP0, 0x80, 0x0 ;  /* 0x000000000000781c */ /* 0x000fe40003fcf008 */
[----:B------:R-:W-:Y:S02]  /*a2f0*/  FMNMX.FTZ R0, R202, R0, !PT ;  /* 0x00000000ca007209 */ /* 0x000fe40007810000 */
[----:B------:R-:W-:Y:S02]  /*a300*/  PLOP3.LUT P6, PT, PT, PT, UP0, 0x80, 0x0 ;  /* 0x000000000000781c */ /* 0x000fe40003fcf008 */
[----:B------:R-:W-:Y:S02]  /*a310*/  FMNMX.FTZ R0, R175, R0, !PT ;  /* 0x00000000af007209 */ /* 0x000fe40007810000 */
[----:B------:R-:W-:Y:S02]  /*a320*/  MOV R204, R15 ;  /* 0x0000000f00cc7202 */ /* 0x000fe40000000f00 */
[----:B------:R-:W-:Y:S01]  /*a330*/  MOV R51, R22 ;  /* 0x0000001600337202 */ /* 0x000fe20000000f00 */
[----:B------:R-:W3:Y:S01]  /*a340*/  SHFL.BFLY PT, R2, R0, 0x2, 0x1f ;  /* 0x0c401f0000027f89 */ /* 0x000ee200000e0000 */
[----:B-1----:R-:W-:Y:S01]  /*a350*/  @P0 MOV R7, R10 ;  /* 0x0000000a00070202 */ /* 0x002fe20000000f00 */
[----:B------:R-:W-:Y:S01]  /*a360*/  @P0 IMAD.MOV.U32 R6, RZ, RZ, R172 ;  /* 0x000000ffff060224 */ /* 0x000fe200078e00ac */
[----:B------:R-:W-:Y:S02]  /*a370*/  PLOP3.LUT P0, PT, PT, PT, UP0, 0x80, 0x0 ;  /* 0x000000000000781c */ /* 0x000fe40003f0f008 */
[----:B--2---:R-:W-:Y:S03]  /*a380*/  FMNMX.FTZ R173, R173, R8, !PT ;  /* 0x00000008adad7209 */ /* 0x004fe60007810000 */
[----:B------:R1:W-:Y:S01]  /*a390*/  @P1 LDGSTS.E.BYPASS.LTC128B.128 [R251+0x15100], [R6.64], !P2 ;  /* 0x1510000006fb1fae */ /* 0x0003e2000d101d5e */
[----:B------:R-:W-:Y:S07]  /*a3a0*/  PLOP3.LUT P1, PT, PT, PT, UP0, 0x80, 0x0 ;  /* 0x000000000000781c */ /* 0x000fee0003f2f008 */
[----:B------:R-:W2:Y:S01]  /*a3b0*/  SHFL.BFLY PT, R8, R173, 0x1, 0x1f ;  /* 0x0c201f00ad087f89 */ /* 0x000ea200000e0000 */
[----:B---3--:R-:W-:Y:S07]  /*a3c0*/  FMNMX.FTZ R0, R0, R2, !PT ;  /* 0x0000000200007209 */ /* 0x008fee0007810000 */
[----:B------:R3:W-:Y:S01]  /*a3d0*/  @P0 LDGSTS.E.BYPASS.LTC128B.128 [R251+0xd100], [R4.64], !P5 ;  /* 0x0d10000004fb0fae */ /* 0x0007e2000e901d5e */
[----:B------:R-:W-:Y:S07]  /*a3e0*/  PLOP3.LUT P0, PT, PT, PT, UP0, 0x80, 0x0 ;  /* 0x000000000000781c */ /* 0x000fee0003f0f008 */
[----:B------:R3:W-:Y:S08]  /*a3f0*/  @P1 LDGSTS.E.BYPASS.LTC128B.128 [R251+0x10100], [R4.64+0x80], !P4 ;  /* 0x1010008004fb1fae */ /* 0x0007f0000e101d5e */
[----:B------:R3:W-:Y:S01]  /*a400*/  @P6 LDGSTS.E.BYPASS.LTC128B.128 [R251+0x13100], [R4.64+0x100], !P3 ;  /* 0x1310010004fb6fae */ /* 0x0007e2000d901d5e */
[----:B--2---:R-:W-:Y:S02]  /*a410*/  FMNMX.FTZ R173, R173, R8, !PT ;  /* 0x00000008adad7209 */ /* 0x004fe40007810000 */
[----:B------:R-:W-:Y:S02]  /*a420*/  PLOP3.LUT P6, PT, PT, PT, UP0, 0x80, 0x0 ;  /* 0x000000000000781c */ /* 0x000fe40003fcf008 */
[C---:B------:R-:W-:Y:S01]  /*a430*/  FSETP.NEU.FTZ.AND P1, PT, R173.reuse, -INF , PT ;  /* 0xff800000ad00780b */ /* 0x040fe20003f3d000 */
[----:B------:R-:W-:Y:S02]  /*a440*/  FMUL.FTZ R188, R173, c[0x0][0x2d0] ;  /* 0x0000b400adbc7a20 */ /* 0x000fe40000410000 */
[----:B------:R-:W2:Y:S03]  /*a450*/  SHFL.BFLY PT, R2, R0, 0x1, 0x1f ;  /* 0x0c201f0000027f89 */ /* 0x000ea600000e0000 */
[----:B------:R-:W-:Y:S05]  /*a460*/  FSEL R188, R188, RZ, P1 ;  /* 0x000000ffbcbc7208 */ /* 0x000fea0000800000 */
[----:B------:R3:W-:Y:S01]  /*a470*/  @P0 LDGSTS.E.BYPASS.LTC128B.128 [R251+0x16100], [R4.64+0x180], !P2 ;  /* 0x1610018004fb0fae */ /* 0x0007e2000d101d5e */
[----:B------:R-:W-:Y:S01]  /*a480*/  PLOP3.LUT P0, PT, PT, PT, UP0, 0x80, 0x0 ;  /* 0x000000000000781c */ /* 0x000fe20003f0f008 */
[--C-:B-1----:R-:W-:Y:S02]  /*a490*/  FFMA.FTZ R6, R206, c[0x0][0x2d0], -R188.reuse ;  /* 0x0000b400ce067a23 */ /* 0x102fe400000108bc */
[----:B------:R-:W-:Y:S02]  /*a4a0*/  IMAD.MOV.U32 R206, RZ, RZ, R21 ;  /* 0x000000ffffce7224 */ /* 0x000fe400078e0015 */
[----:B------:R1:W-:Y:S01]  /*a4b0*/  MUFU.EX2 R41, R6 ;  /* 0x0000000600297308 */ /* 0x0003e20000000800 */
[----:B--2---:R-:W-:Y:S01]  /*a4c0*/  FMNMX.FTZ R172, R0, R2, !PT ;  /* 0x0000000200ac7209 */ /* 0x004fe20007810000 */
[--C-:B------:R-:W-:Y:S08]  /*a4d0*/  FFMA.FTZ R0, R9, c[0x0][0x2d0], -R188.reuse ;  /* 0x0000b40009007a23 */ /* 0x100ff000000108bc */
[----:B------:R2:W-:Y:S01]  /*a4e0*/  MUFU.EX2 R48, R0 ;  /* 0x0000000000307308 */ /* 0x0005e20000000800 */
[----:B------:R-:W-:Y:S01]  /*a4f0*/  FMUL.FTZ R189, R172, c[0x0][0x2d0] ;  /* 0x0000b400acbd7a20 */ /* 0x000fe20000410000 */
[----:B---3--:R-:W-:Y:S01]  /*a500*/  @P6 IADD3 R4, P6, R4, UR17, RZ ;  /* 0x0000001104046c10 */ /* 0x008fe2000ffde0ff */
[--C-:B-1----:R-:W-:Y:S02]  /*a510*/  FFMA.FTZ R6, R207, c[0x0][0x2d0], -R188.reuse ;  /* 0x0000b400cf067a23 */ /* 0x102fe400000108bc */
[----:B------:R-:W-:Y:S05]  /*a520*/  IMAD.MOV.U32 R207, RZ, RZ, R19 ;  /* 0x000000ffffcf7224 */ /* 0x000fea00078e0013 */
[----:B------:R1:W3:Y:S05]  /*a530*/  MUFU.EX2 R28, R6 ;  /* 0x00000006001c7308 */ /* 0x0002ea0000000800 */
[----:B------:R-:W-:Y:S02]  /*a540*/  @P0 IADD3.X R5, R5, UR18, RZ, P6, !PT ;  /* 0x0000001205050c10 */ /* 0x000fe4000b7fe4ff */
[C---:B------:R-:W-:Y:S02]  /*a550*/  FSETP.NEU.FTZ.AND P0, PT, R172.reuse, -INF , PT ;  /* 0xff800000ac00780b */ /* 0x040fe40003f1d000 */
[----:B------:R-:W-:Y:S02]  /*a560*/  PLOP3.LUT P6, PT, PT, PT, UP0, 0x80, 0x0 ;  /* 0x000000000000781c */ /* 0x000fe40003fcf008 */
[----:B------:R-:W-:Y:S02]  /*a570*/  FSEL R189, R189, RZ, P0 ;  /* 0x000000ffbdbd7208 */ /* 0x000fe40000000000 */
[----:B------:R-:W-:Y:S02]  /*a580*/  PLOP3.LUT P6, PT, PT, PT, UP0, 0x80, 0x0 ;  /* 0x000000000000781c */ /* 0x000fe40003fcf008 */
[----:B------:R-:W-:Y:S01]  /*a590*/  FSEL R2, R172, RZ, P0 ;  /* 0x000000ffac027208 */ /* 0x000fe20000000000 */
[--C-:B--2---:R-:W-:Y:S01]  /*a5a0*/  FFMA.FTZ R0, R208, c[0x0][0x2d0], -R189.reuse ;  /* 0x0000b400d0007a23 */ /* 0x104fe200000108bd */
[----:B------:R-:W-:Y:S03]  /*a5b0*/  PLOP3.LUT P0, PT, PT, PT, UP0, 0x80, 0x0 ;  /* 0x000000000000781c */ /* 0x000fe60003f0f008 */
[----:B------:R2:W-:Y:S01]  /*a5c0*/  MUFU.EX2 R49, R0 ;  /* 0x0000000000317308 */ /* 0x0005e20000000800 */
[----:B-1----:R-:W-:Y:S02]  /*a5d0*/  FFMA.FTZ R6, R184, c[0x0][0x2d0], -R188 ;  /* 0x0000b400b8067a23 */ /* 0x002fe400000108bc */
[----:B---3--:R-:W-:Y:S03]  /*a5e0*/  IMAD.MOV.U32 R208, RZ, RZ, R28 ;  /* 0x000000ffffd07224 */ /* 0x008fe600078e001c */
[----:B------:R1:W-:Y:S01]  /*a5f0*/  @P6 LDGSTS.E.BYPASS.LTC128B.128 [R251+0xe100], [R4.64], !P5 ;  /* 0x0e10000004fb6fae */ /* 0x0003e2000e901d5e */
[----:B------:R-:W-:Y:S03]  /*a600*/  PLOP3.LUT P6, PT, PT, PT, UP0, 0x80, 0x0 ;  /* 0x000000000000781c */ /* 0x000fe60003fcf008 */
[----:B------:R3:W-:Y:S01]  /*a610*/  MUFU.EX2 R24, R6 ;  /* 0x0000000600187308 */ /* 0x0007e20000000800 */
[----:B------:R-:W-:Y:S09]  /*a620*/  F2FP.PACK_AB R184, R208, R41 ;  /* 0x00000029d0b8723e */ /* 0x000ff200000000ff */
[----:B------:R1:W-:Y:S01]  /*a630*/  @P6 LDGSTS.E.BYPASS.LTC128B.128 [R251+0x11100], [R4.64+0x80], !P4 ;  /* 0x1110008004fb6fae */ /* 0x0003e2000e101d5e */
[--C-:B--2---:R-:W-:Y:S04]  /*a640*/  FFMA.FTZ R0, R209, c[0x0][0x2d0], -R189.reuse ;  /* 0x0000b400d1007a23 */ /* 0x104fe800000108bd */
[----:B------:R2:W4:Y:S01]  /*a650*/  MUFU.EX2 R209, R0 ;  /* 0x0000000000d17308 */ /* 0x0005220000000800 */
[--C-:B---3--:R-:W-:Y:S09]  /*a660*/  FFMA.FTZ R6, R11, c[0x0][0x2d0], -R189.reuse ;  /* 0x0000b4000b067a23 */ /* 0x108ff200000108bd */
[----:B------:R-:W-:Y:S01]  /*a670*/  MUFU.EX2 R43, R6 ;  /* 0x00000006002b7308 */ /* 0x000fe20000000800 */
[----:B--2---:R-:W-:Y:S01]  /*a680*/  FFMA.FTZ R0, R185, c[0x0][0x2d0], -R189 ;  /* 0x0000b400b9007a23 */ /* 0x004fe200000108bd */
[----:B----4-:R-:W-:Y:S08]  /*a690*/  F2FP.PACK_AB R185, R209, R49 ;  /* 0x00000031d1b9723e */ /* 0x010ff000000000ff */
[----:B------:R2:W3:Y:S02]  /*a6a0*/  MUFU.EX2 R200, R0 ;  /* 0x0000000000c87308 */ /* 0x0004e40000000800 */
[----:B--2---:R-:W-:Y:S02]  /*a6b0*/  FSEL R0, R173, RZ, P1 ;  /* 0x000000ffad007208 */ /* 0x004fe40000800000 */
[----:B------:R-:W-:Y:S01]  /*a6c0*/  PLOP3.LUT P1, PT, PT, PT, UP0, 0x80, 0x0 ;  /* 0x000000000000781c */ /* 0x000fe20003f2f008 */
[----:B------:R-:W-:Y:S01]  /*a6d0*/  UISETP.GT.AND UP0, UPT, UR16, UR15, UPT ;  /* 0x0000000f1000728c */ /* 0x000fe2000bf04270 */
[----:B---3--:R-:W-:Y:S01]  /*a6e0*/  F2FP.PACK_AB R187, R43, R200 ;  /* 0x000000c82bbb723e */ /* 0x008fe200000000ff */
[----:B------:R-:W-:Y:S01]  /*a6f0*/  FADD.FTZ R0, -R0, R3 ;  /* 0x0000000300007221 */ /* 0x000fe20000010100 */
[----:B------:R-:W-:Y:S03]  /*a700*/  UMOV UR16, UR24 ;  /* 0x0000001800107c82 */ /* 0x000fe60008000000 */
[----:B------:R-:W-:Y:S04]  /*a710*/  FMUL.FTZ R0, R0, c[0x0][0x2d0] ;  /* 0x0000b40000007a20 */ /* 0x000fe80000410000 */
[----:B------:R2:W3:Y:S02]  /*a720*/  MUFU.EX2 R3, R0 ;  /* 0x0000000000037308 */ /* 0x0004e40000000800 */
[----:B------:R1:W-:Y:S08]  /*a730*/  @P1 LDGSTS.E.BYPASS.LTC128B.128 [R251+0x14100], [R4.64+0x100], !P3 ;  /* 0x1410010004fb1fae */ /* 0x0003f0000d901d5e */
[----:B------:R1:W-:Y:S01]  /*a740*/  @P0 LDGSTS.E.BYPASS.LTC128B.128 [R251+0x17100], [R4.64+0x180], !P2 ;  /* 0x1710018004fb0fae */ /* 0x0003e2000d101d5e */
[----:B------:R-:W-:Y:S07]  /*a750*/  PLOP3.LUT P0, PT, PT, PT, UP0, 0x80, 0x0 ;  /* 0x000000000000781c */ /* 0x000fee0003f0f008 */
[----:B------:R-:W-:Y:S01]  /*a760*/  LDSM.16.MT88.4 R20, [R218+0x100] ;  /* 0x00010000da14783b */ /* 0x000fe20000004200 */
[----:B--2---:R-:W-:Y:S02]  /*a770*/  FADD.FTZ R0, -R2, R174 ;  /* 0x000000ae02007221 */ /* 0x004fe40000010100 */
[----:B------:R-:W-:Y:S05]  /*a780*/  IMAD.MOV.U32 R2, RZ, RZ, R14 ;  /* 0x000000ffff027224 */ /* 0x000fea00078e000e */
[----:B------:R-:W-:Y:S01]  /*a790*/  LDSM.16.MT88.4 R28, [R220+0x100] ;  /* 0x00010000dc1c783b */ /* 0x000fe20000004200 */
[----:B------:R-:W-:Y:S02]  /*a7a0*/  FMUL.FTZ R0, R0, c[0x0][0x2d0] ;  /* 0x0000b40000007a20 */ /* 0x000fe40000410000 */
[----:B------:R-:W-:Y:S02]  /*a7b0*/  IMAD.MOV.U32 R174, RZ, RZ, R24 ;  /* 0x000000ffffae7224 */ /* 0x000fe400078e0018 */
[C---:B---3--:R-:W-:Y:S02]  /*a7c0*/  FMUL.FTZ R8, R3.reuse, R180 ;  /* 0x000000b403087220 */ /* 0x048fe40000410000 */
[----:B------:R-:W2:Y:S01]  /*a7d0*/  MUFU.EX2 R0, R0 ;  /* 0x0000000000007308 */ /* 0x000ea20000000800 */
[----:B------:R-:W3:Y:S01]  /*a7e0*/  LDSM.16.MT88.4 R12, [R217+0x100] ;  /* 0x00010000d90c783b */ /* 0x000ee20000004200 */
[----:B------:R-:W-:Y:S01]  /*a7f0*/  F2FP.PACK_AB R186, R48, R174 ;  /* 0x000000ae30ba723e */ /* 0x000fe200000000ff */
[C---:B-1----:R-:W-:Y:S02]  /*a800*/  FMUL.FTZ R4, R3.reuse, R176 ;  /* 0x000000b003047220 */ /* 0x042fe40000410000 */
[C---:B------:R-:W-:Y:S02]  /*a810*/  FMUL.FTZ R5, R3.reuse, R177 ;  /* 0x000000b103057220 */ /* 0x040fe40000410000 */
[C---:B------:R-:W-:Y:S02]  /*a820*/  FMUL.FTZ R9, R3.reuse, R181 ;  /* 0x000000b503097220 */ /* 0x040fe40000410000 */
[----:B------:R-:W-:Y:S01]  /*a830*/  IMAD.MOV.U32 R176, RZ, RZ, R18 ;  /* 0x000000ffffb07224 */ /* 0x000fe200078e0012 */
[----:B------:R-:W1:Y:S01]  /*a840*/  LDSM.16.MT88.4 R36, [R219+0x100] ;  /* 0x00010000db24783b */ /* 0x000e620000004200 */
[----:B------:R-:W-:Y:S02]  /*a850*/  IMAD.MOV.U32 R177, RZ, RZ, R17 ;  /* 0x000000ffffb17224 */ /* 0x000fe400078e0011 */
[C---:B------:R-:W-:Y:S02]  /*a860*/  FMUL.FTZ R17, R3.reuse, R137 ;  /* 0x0000008903117220 */ /* 0x040fe40000410000 */
[C---:B------:R-:W-:Y:S02]  /*a870*/  FMUL.FTZ R24, R3.reuse, R144 ;  /* 0x0000009003187220 */ /* 0x040fe40000410000 */
[----:B------:R-:W-:Y:S01]  /*a880*/  IMAD.MOV.U32 R144, RZ, RZ, R25 ;  /* 0x000000ffff907224 */ /* 0x000fe200078e0019 */
[----:B------:R-:W4:Y:S01]  /*a890*/  LDSM.16.MT88.4 R44, [R217+0x3100] ;  /* 0x00310000d92c783b */ /* 0x000f220000004200 */
[C---:B------:R-:W-:Y:S02]  /*a8a0*/  FMUL.FTZ R25, R3.reuse, R145 ;  /* 0x0000009103197220 */ /* 0x040fe40000410000 */
[----:B------:R-:W-:Y:S02]  /*a8b0*/  IMAD.MOV.U32 R145, RZ, RZ, R26 ;  /* 0x000000ffff917224 */ /* 0x000fe400078e001a */
[----:B------:R-:W-:Y:S02]  /*a8c0*/  IMAD.MOV.U32 R180, RZ, RZ, R32 ;  /* 0x000000ffffb47224 */ /* 0x000fe400078e0020 */
[C---:B--2---:R-:W-:Y:S01]  /*a8d0*/  FMUL.FTZ R6, R0.reuse, R178 ;  /* 0x000000b200067220 */ /* 0x044fe20000410000 */
[----:B------:R-:W-:Y:S01]  /*a8e0*/  MOV R178, R16 ;  /* 0x0000001000b27202 */ /* 0x000fe20000000f00 */
[C---:B------:R-:W-:Y:S01]  /*a8f0*/  FMUL.FTZ R7, R0.reuse, R179 ;  /* 0x000000b300077220 */ /* 0x040fe20000410000 */
[----:B------:R-:W0:Y:S01]  /*a900*/  LDGDEPBAR ;  /* 0x00000000000079af */ /* 0x000e220000000000 */
[C---:B------:R-:W-:Y:S01]  /*a910*/  FMUL.FTZ R16, R3.reuse, R136 ;  /* 0x0000008803107220 */ /* 0x040fe20000410000 */
[----:B------:R-:W-:Y:S01]  /*a920*/  MOV R179, R48 ;  /* 0x0000003000b37202 */ /* 0x000fe20000000f00 */
[C---:B------:R-:W-:Y:S02]  /*a930*/  FMUL.FTZ R18, R0.reuse, R138 ;  /* 0x0000008a00127220 */ /* 0x040fe40000410000 */
[C---:B------:R-:W-:Y:S02]  /*a940*/  FMUL.FTZ R19, R0.reuse, R139 ;  /* 0x0000008b00137220 */ /* 0x040fe40000410000 */
[C---:B------:R-:W-:Y:S01]  /*a950*/  FMUL.FTZ R26, R0.reuse, R146 ;  /* 0x00000092001a7220 */ /* 0x040fe20000410000 */
[----:B------:R-:W-:Y:S01]  /*a960*/  LDSM.16.MT88.4 R136, [R220+0x3100] ;  /* 0x00310000dc88783b */ /* 0x000fe20000004200 */
[----:B------:R-:W-:Y:S02]  /*a970*/  IMAD.MOV.U32 R146, RZ, RZ, R27 ;  /* 0x000000ffff927224 */ /* 0x000fe400078e001b */
[C---:B------:R-:W-:Y:S01]  /*a980*/  FMUL.FTZ R27, R0.reuse, R147 ;  /* 0x00000093001b7220 */ /* 0x040fe20000410000 */
[----:B------:R-:W-:Y:S01]  /*a990*/  MOV R147, R178 ;  /* 0x000000b200937202 */ /* 0x000fe20000000f00 */
[C---:B---3--:R-:W-:Y:S05]  /*a9a0*/  HMMA.16816.F32 R4, R184.reuse, R12, R4 ;  /* 0x0000000cb804723c */ /* 0x048fea0000001804 */
[C---:B------:R-:W-:Y:S02]  /*a9b0*/  FMUL.FTZ R10, R0.reuse, R182 ;  /* 0x000000b6000a7220 */ /* 0x040fe40000410000 */
[C---:B------:R-:W-:Y:S01]  /*a9c0*/  FMUL.FTZ R11, R0.reuse, R183 ;  /* 0x000000b7000b7220 */ /* 0x040fe20000410000 */
[----:B------:R-:W-:Y:S01]  /*a9d0*/  MOV R183, R40 ;  /* 0x0000002800b77202 */ /* 0x000fe20000000f00 */
[C---:B------:R-:W-:Y:S03]  /*a9e0*/  FMUL.FTZ R12, R3.reuse, R132 ;  /* 0x00000084030c7220 */ /* 0x040fe60000410000 */
[C---:B------:R-:W-:Y:S02]  /*a9f0*/  FMUL.FTZ R13, R3.reuse, R133 ;  /* 0x00000085030d7220 */ /* 0x040fe40000410000 */
[C---:B------:R-:W-:Y:S03]  /*aa00*/  HMMA.16816.F32 R8, R184.reuse, R14, R8 ;  /* 0x0000000eb808723c */ /* 0x040fe60000001808 */
[C---:B------:R-:W-:Y:S02]  /*aa10*/  FMUL.FTZ R32, R3.reuse, R152 ;  /* 0x0000009803207220 */ /* 0x040fe40000410000 */
[----:B------:R-:W-:Y:S02]  /*aa20*/  IMAD.MOV.U32 R152, RZ, RZ, R33 ;  /* 0x000000ffff987224 */ /* 0x000fe400078e0021 */
[C---:B------:R-:W-:Y:S02]  /*aa30*/  FMUL.FTZ R14, R0.reuse, R134 ;  /* 0x00000086000e7220 */ /* 0x040fe40000410000 */
[C---:B------:R-:W-:Y:S02]  /*aa40*/  FMUL.FTZ R15, R0.reuse, R135 ;  /* 0x00000087000f7220 */ /* 0x040fe40000410000 */
[----:B------:R-:W2:Y:S01]  /*aa50*/  LDSM.16.MT88.4 R132, [R218+0x3100] ;  /* 0x00310000da84783b */ /* 0x000ea20000004200 */
[C---:B------:R-:W-:Y:S02]  /*aa60*/  FMUL.FTZ R33, R3.reuse, R153 ;  /* 0x0000009903217220 */ /* 0x040fe40000410000 */
[----:B------:R-:W-:Y:S02]  /*aa70*/  IMAD.MOV.U32 R153, RZ, RZ, R34 ;  /* 0x000000ffff997224 */ /* 0x000fe400078e0022 */
[C---:B------:R-:W-:Y:S03]  /*aa80*/  HMMA.16816.F32 R12, R184.reuse, R20, R12 ;  /* 0x00000014b80c723c */ /* 0x040fe6000000180c */
[C---:B------:R-:W-:Y:S01]  /*aa90*/  FMUL.FTZ R34, R0.reuse, R154 ;  /* 0x0000009a00227220 */ /* 0x040fe20000410000 */
[----:B------:R-:W-:Y:S01]  /*aaa0*/  MOV R154, R35 ;  /* 0x00000023009a7202 */ /* 0x000fe20000000f00 */
[C---:B------:R-:W-:Y:S02]  /*aab0*/  FMUL.FTZ R35, R0.reuse, R155 ;  /* 0x0000009b00237220 */ /* 0x040fe40000410000 */
[C---:B------:R-:W-:Y:S01]  /*aac0*/  FMUL.FTZ R20, R3.reuse, R140 ;  /* 0x0000008c03147220 */ /* 0x040fe20000410000 */
[C---:B------:R-:W-:Y:S04]  /*aad0*/  HMMA.16816.F32 R16, R184.reuse, R22, R16 ;  /* 0x00000016b810723c */ /* 0x040fe80000001810 */
[C---:B------:R-:W-:Y:S02]  /*aae0*/  FMUL.FTZ R21, R3.reuse, R141 ;  /* 0x0000008d03157220 */ /* 0x040fe40000410000 */
[C---:B------:R-:W-:Y:S02]  /*aaf0*/  FMUL.FTZ R40, R3.reuse, R160 ;  /* 0x000000a003287220 */ /* 0x040fe40000410000 */
[C---:B------:R-:W-:Y:S04]  /*ab00*/  FMUL.FTZ R22, R0.reuse, R142 ;  /* 0x0000008e00167220 */ /* 0x040fe80000410000 */
[C---:B------:R-:W-:Y:S02]  /*ab10*/  FMUL.FTZ R23, R0.reuse, R143 ;  /* 0x0000008f00177220 */ /* 0x040fe40000410000 */
[----:B------:R-:W3:Y:S01]  /*ab20*/  LDSM.16.MT88.4 R140, [R219+0x3100] ;  /* 0x00310000db8c783b */ /* 0x000ee20000004200 */
        /* <DEDUP_REMOVED lines=8> */
[----:B------:R-:W-:Y:S02]  /*abb0*/  IMAD.MOV.U32 R178, RZ, RZ, R43 ;  /* 0x000000ffffb27224 */ /* 0x000fe400078e002b */
[C---:B------:R-:W-:Y:S04]  /*abc0*/  FMUL.FTZ R30, R0.reuse, R150 ;  /* 0x00000096001e7220 */ /* 0x040fe80000410000 */
[----:B------:R-:W-:Y:S01]  /*abd0*/  FMUL.FTZ R31, R0, R151 ;  /* 0x00000097001f7220 */ /* 0x000fe20000410000 */
[----:B------:R-:W-:Y:S01]  /*abe0*/  MOV R151, R207 ;  /* 0x000000cf00977202 */ /* 0x000fe20000000f00 */
[----:B------:R-:W-:Y:S02]  /*abf0*/  IMAD.MOV.U32 R150, RZ, RZ, R2 ;  /* 0x000000ffff967224 */ /* 0x000fe400078e0002 */
[----:B------:R-:W-:Y:S02]  /*ac00*/  IMAD.MOV.U32 R148, RZ, RZ, R177 ;  /* 0x000000ffff947224 */ /* 0x000fe400078e00b1 */
[----:B------:R-:W-:Y:S01]  /*ac10*/  IMAD.MOV.U32 R149, RZ, RZ, R176 ;  /* 0x000000ffff957224 */ /* 0x000fe200078e00b0 */
[C---:B-1----:R-:W-:Y:S03]  /*ac20*/  HMMA.16816.F32 R28, R184.reuse, R36, R28 ;  /* 0x00000024b81c723c */ /* 0x042fe6000000181c */
[----:B------:R-:W-:Y:S02]  /*ac30*/  FFMA.FTZ R2, R210, c[0x0][0x2d0], -R188 ;  /* 0x0000b400d2027a23 */ /* 0x000fe400000108bc */
[----:B------:R-:W-:Y:S02]  /*ac40*/  IMAD.MOV.U32 R210, RZ, RZ, R153 ;  /* 0x000000ffffd27224 */ /* 0x000fe400078e0099 */
[C---:B------:R-:W-:Y:S01]  /*ac50*/  FMUL.FTZ R43, R0.reuse, R163 ;  /* 0x000000a3002b7220 */ /* 0x040fe20000410000 */
[C---:B------:R-:W-:Y:S04]  /*ac60*/  HMMA.16816.F32 R32, R184.reuse, R38, R32 ;  /* 0x00000026b820723c */ /* 0x040fe80000001820 */
[C---:B------:R-:W-:Y:S01]  /*ac70*/  FMUL.FTZ R36, R3.reuse, R156 ;  /* 0x0000009c03247220 */ /* 0x040fe20000410000 */
[----:B------:R-:W-:Y:S01]  /*ac80*/  MOV R163, R150 ;  /* 0x0000009600a37202 */ /* 0x000fe20000000f00 */
[C---:B------:R-:W-:Y:S02]  /*ac90*/  FMUL.FTZ R37, R3.reuse, R157 ;  /* 0x0000009d03257220 */ /* 0x040fe40000410000 */
[C---:B------:R-:W-:Y:S02]  /*aca0*/  FMUL.FTZ R38, R0.reuse, R158 ;  /* 0x0000009e00267220 */ /* 0x040fe40000410000 */
[----:B------:R1:W-:Y:S02]  /*acb0*/  MUFU.EX2 R158, R2 ;  /* 0x00000002009e7308 */ /* 0x0003e40000000800 */
[C---:B------:R-:W-:Y:S02]  /*acc0*/  FMUL.FTZ R39, R0.reuse, R159 ;  /* 0x0000009f00277220 */ /* 0x040fe40000410000 */
[C---:B------:R-:W-:Y:S02]  /*acd0*/  FMUL.FTZ R55, R0.reuse, R55 ;  /* 0x0000003700377220 */ /* 0x040fe40000410000 */
[C---:B------:R-:W-:Y:S02]  /*ace0*/  FMUL.FTZ R56, R3.reuse, R56 ;  /* 0x0000003803387220 */ /* 0x040fe40000410000 */
[C---:B------:R-:W-:Y:S01]  /*acf0*/  FMUL.FTZ R57, R3.reuse, R57 ;  /* 0x0000003903397220 */ /* 0x040fe20000410000 */
[C---:B----4-:R-:W-:Y:S03]  /*ad00*/  HMMA.16816.F32 R36, R184.reuse, R44, R36 ;  /* 0x0000002cb824723c */ /* 0x050fe60000001824 */
[----:B------:R-:W-:Y:S02]  /*ad10*/  IMAD.MOV.U32 R181, RZ, RZ, R42 ;  /* 0x000000ffffb57224 */ /* 0x000fe400078e002a */
[C---:B------:R-:W-:Y:S02]  /*ad20*/  FMUL.FTZ R42, R0.reuse, R162 ;  /* 0x000000a2002a7220 */ /* 0x040fe40000410000 */
[----:B------:R-:W-:Y:S02]  /*ad30*/  IMAD.MOV.U32 R182, RZ, RZ, R41 ;  /* 0x000000ffffb67224 */ /* 0x000fe400078e0029 */
[C---:B------:R-:W-:Y:S03]  /*ad40*/  FMUL.FTZ R41, R3.reuse, R161 ;  /* 0x000000a103297220 */ /* 0x040fe60000410000 */
[----:B------:R-:W-:Y:S02]  /*ad50*/  IMAD.MOV.U32 R162, RZ, RZ, R152 ;  /* 0x000000ffffa27224 */ /* 0x000fe400078e0098 */
[----:B------:R-:W-:Y:S01]  /*ad60*/  FMUL.FTZ R44, R3, R164 ;  /* 0x000000a4032c7220 */ /* 0x000fe20000410000 */
[----:B------:R-:W-:Y:S01]  /*ad70*/  MOV R164, R146 ;  /* 0x0000009200a47202 */ /* 0x000fe20000000f00 */
[C---:B------:R-:W-:Y:S03]  /*ad80*/  HMMA.16816.F32 R40, R184.reuse, R46, R40 ;  /* 0x0000002eb828723c */ /* 0x040fe60000001828 */
[----:B-1----:R-:W-:Y:S02]  /*ad90*/  FFMA.FTZ R2, R211, c[0x0][0x2d0], -R188 ;  /* 0x0000b400d3027a23 */ /* 0x002fe400000108bc */
[C---:B------:R-:W-:Y:S02]  /*ada0*/  FMUL.FTZ R45, R3.reuse, R165 ;  /* 0x000000a5032d7220 */ /* 0x040fe40000410000 */
[----:B------:R1:W4:Y:S01]  /*adb0*/  MUFU.EX2 R156, R2 ;  /* 0x00000002009c7308 */ /* 0x0003220000000800 */
[C---:B------:R-:W-:Y:S04]  /*adc0*/  FMUL.FTZ R46, R0.reuse, R166 ;  /* 0x000000a6002e7220 */ /* 0x040fe80000410000 */
[C---:B------:R-:W-:Y:S02]  /*add0*/  FMUL.FTZ R47, R0.reuse, R167 ;  /* 0x000000a7002f7220 */ /* 0x040fe40000410000 */
[----:B------:R-:W-:Y:S02]  /*ade0*/  IMAD.MOV.U32 R167, RZ, RZ, R147 ;  /* 0x000000ffffa77224 */ /* 0x000fe400078e0093 */
[----:B------:R-:W-:Y:S02]  /*adf0*/  IMAD.MOV.U32 R166, RZ, RZ, R151 ;  /* 0x000000ffffa67224 */ /* 0x000fe400078e0097 */
[----:B------:R-:W-:Y:S01]  /*ae00*/  IMAD.MOV.U32 R211, RZ, RZ, R149 ;  /* 0x000000ffffd37224 */ /* 0x000fe200078e0095 */
[C---:B--2---:R-:W-:Y:S03]  /*ae10*/  HMMA.16816.F32 R44, R184.reuse, R132, R44 ;  /* 0x00000084b82c723c */ /* 0x044fe6000000182c */
[----:B------:R-:W-:Y:S02]  /*ae20*/  IMAD.MOV.U32 R207, RZ, RZ, R51 ;  /* 0x000000ffffcf7224 */ /* 0x000fe400078e0033 */
[C---:B------:R-:W-:Y:S02]  /*ae30*/  FMUL.FTZ R51, R0.reuse, R171 ;  /* 0x000000ab00337220 */ /* 0x040fe40000410000 */
[----:B------:R-:W-:Y:S02]  /*ae40*/  IMAD.MOV.U32 R176, RZ, RZ, R50 ;  /* 0x000000ffffb07224 */ /* 0x000fe400078e0032 */
[----:B------:R-:W-:Y:S03]  /*ae50*/  FMUL.FTZ R50, R0, R170 ;  /* 0x000000aa00327220 */ /* 0x000fe60000410000 */
[----:B------:R-:W-:Y:S02]  /*ae60*/  IMAD.MOV.U32 R177, RZ, RZ, R49 ;  /* 0x000000ffffb17224 */ /* 0x000fe400078e0031 */
[C---:B------:R-:W-:Y:S02]  /*ae70*/  FMUL.FTZ R49, R3.reuse, R169 ;  /* 0x000000a903317220 */ /* 0x040fe40000410000 */
[----:B-1----:R-:W-:Y:S02]  /*ae80*/  FFMA.FTZ R2, R212, c[0x0][0x2d0], -R189 ;  /* 0x0000b400d4027a23 */ /* 0x002fe400000108bd */
[----:B------:R-:W-:Y:S02]  /*ae90*/  IMAD.MOV.U32 R170, RZ, RZ, R145 ;  /* 0x000000ffffaa7224 */ /* 0x000fe400078e0091 */
[----:B------:R1:W-:Y:S01]  /*aea0*/  MUFU.EX2 R157, R2 ;  /* 0x00000002009d7308 */ /* 0x0003e20000000800 */
[C---:B------:R-:W-:Y:S01]  /*aeb0*/  HMMA.16816.F32 R48, R184.reuse, R134, R48 ;  /* 0x00000086b830723c */ /* 0x040fe20000001830 */
[----:B------:R-:W2:Y:S02]  /*aec0*/  LDSM.16.MT88.4 R132, [R217+0x6100] ;  /* 0x00610000d984783b */ /* 0x000ea40000004200 */
[----:B------:R-:W-:Y:S02]  /*aed0*/  IMAD.MOV.U32 R171, RZ, RZ, R144 ;  /* 0x000000ffffab7224 */ /* 0x000fe400078e0090 */
[----:B------:R-:W-:Y:S02]  /*aee0*/  IMAD.MOV.U32 R165, RZ, RZ, R148 ;  /* 0x000000ffffa57224 */ /* 0x000fe400078e0094 */
[C---:B------:R-:W-:Y:S01]  /*aef0*/  FMUL.FTZ R58, R0.reuse, R58 ;  /* 0x0000003a003a7220 */ /* 0x040fe20000410000 */
[C---:B------:R-:W-:Y:S01]  /*af00*/  HMMA.16816.F32 R52, R184.reuse, R136, R52 ;  /* 0x00000088b834723c */ /* 0x040fe20000001834 */
[----:B------:R-:W-:Y:S03]  /*af10*/  LDSM.16.MT88.4 R144, [R218+0x900] ;  /* 0x00090000da90783b */ /* 0x000fe60000004200 */
[C---:B------:R-:W-:Y:S02]  /*af20*/  FMUL.FTZ R59, R0.reuse, R59 ;  /* 0x0000003b003b7220 */ /* 0x040fe40000410000 */
[C---:B------:R-:W-:Y:S02]  /*af30*/  FMUL.FTZ R60, R3.reuse, R60 ;  /* 0x0000003c033c7220 */ /* 0x040fe40000410000 */
[----:B------:R-:W-:Y:S01]  /*af40*/  FMUL.FTZ R61, R3, R61 ;  /* 0x0000003d033d7220 */ /* 0x000fe20000410000 */
[----:B------:R-:W-:Y:S02]  /*af50*/  LDSM.16.MT88.4 R148, [R220+0x900] ;  /* 0x00090000dc94783b */ /* 0x000fe40000004200 */
[C---:B------:R-:W-:Y:S03]  /*af60*/  HMMA.16816.F32 R56, R184.reuse, R138, R56 ;  /* 0x0000008ab838723c */ /* 0x040fe60000001838 */
[C---:B------:R-:W-:Y:S02]  /*af70*/  FMUL.FTZ R62, R0.reuse, R62 ;  /* 0x0000003e003e7220 */ /* 0x040fe40000410000 */
[C---:B------:R-:W-:Y:S01]  /*af80*/  FMUL.FTZ R63, R0.reuse, R63 ;  /* 0x0000003f003f7220 */ /* 0x040fe20000410000 */
[----:B------:R-:W4:Y:S01]  /*af90*/  LDSM.16.MT88.4 R136, [R218+0x6100] ;  /* 0x00610000da88783b */ /* 0x000f220000004200 */
[--C-:B-1----:R-:W-:Y:S02]  /*afa0*/  FFMA.FTZ R2, R213, c[0x0][0x2d0], -R189.reuse ;  /* 0x0000b400d5027a23 */ /* 0x102fe400000108bd */
[C---:B------:R-:W-:Y:S02]  /*afb0*/  FMUL.FTZ R64, R3.reuse, R64 ;  /* 0x0000004003407220 */ /* 0x040fe40000410000 */
[----:B------:R1:W1:Y:S01]  /*afc0*/  MUFU.EX2 R159, R2 ;  /* 0x00000002009f7308 */ /* 0x0002620000000800 */
[C---:B---3--:R-:W-:Y:S03]  /*afd0*/  HMMA.16816.F32 R60, R184.reuse, R140, R60 ;  /* 0x0000008cb83c723c */ /* 0x048fe6000000183c */
[C---:B------:R-:W-:Y:S02]  /*afe0*/  FMUL.FTZ R65, R3.reuse, R65 ;  /* 0x0000004103417220 */ /* 0x040fe40000410000 */
[C---:B------:R-:W-:Y:S02]  /*aff0*/  FMUL.FTZ R66, R0.reuse, R66 ;  /* 0x0000004200427220 */ /* 0x040fe40000410000 */
[C---:B------:R-:W-:Y:S02]  /*b000*/  FMUL.FTZ R67, R0.reuse, R67 ;  /* 0x0000004300437220 */ /* 0x040fe40000410000 */
[C---:B------:R-:W-:Y:S03]  /*b010*/  FMUL.FTZ R68, R3.reuse, R68 ;  /* 0x0000004403447220 */ /* 0x040fe60000410000 */
[C---:B------:R-:W-:Y:S02]  /*b020*/  FMUL.FTZ R69, R3.reuse, R69 ;  /* 0x0000004503457220 */ /* 0x040fe40000410000 */
[C---:B------:R-:W-:Y:S01]  /*b030*/  HMMA.16816.F32 R64, R184.reuse, R142, R64 ;  /* 0x0000008eb840723c */ /* 0x040fe20000001840 */
[----:B------:R-:W3:Y:S02]  /*b040*/  LDSM.16.MT88.4 R140, [R220+0x6100] ;  /* 0x00610000dc8c783b */ /* 0x000ee40000004200 */
        /* <DEDUP_REMOVED lines=12> */
[----:B------:R-:W-:Y:S02]  /*b110*/  FMUL.FTZ R79, R0, R79 ;  /* 0x0000004f004f7220 */ /* 0x000fe40000410000 */
[--C-:B-1----:R-:W-:Y:S02]  /*b120*/  FFMA.FTZ R2, R214, c[0x0][0x2d0], -R188.reuse ;  /* 0x0000b400d6027a23 */ /* 0x102fe400000108bc */
[C---:B------:R-:W-:Y:S02]  /*b130*/  FMUL.FTZ R80, R3.reuse, R80 ;  /* 0x0000005003507220 */ /* 0x040fe40000410000 */
[----:B------:R1:W-:Y:S01]  /*b140*/  MUFU.EX2 R168, R2 ;  /* 0x0000000200a87308 */ /* 0x0003e20000000800 */
[C---:B----4-:R-:W-:Y:S03]  /*b150*/  HMMA.16816.F32 R76, R184.reuse, R136, R76 ;  /* 0x00000088b84c723c */ /* 0x050fe6000000184c */
[C---:B------:R-:W-:Y:S02]  /*b160*/  FMUL.FTZ R81, R3.reuse, R81 ;  /* 0x0000005103517220 */ /* 0x040fe40000410000 */
[C---:B------:R-:W-:Y:S02]  /*b170*/  FMUL.FTZ R82, R0.reuse, R82 ;  /* 0x0000005200527220 */ /* 0x040fe40000410000 */
[C---:B------:R-:W-:Y:S02]  /*b180*/  FMUL.FTZ R83, R0.reuse, R83 ;  /* 0x0000005300537220 */ /* 0x040fe40000410000 */
[C---:B------:R-:W-:Y:S03]  /*b190*/  FMUL.FTZ R84, R3.reuse, R84 ;  /* 0x0000005403547220 */ /* 0x040fe60000410000 */
[C---:B------:R-:W-:Y:S02]  /*b1a0*/  FMUL.FTZ R85, R3.reuse, R85 ;  /* 0x0000005503557220 */ /* 0x040fe40000410000 */
[C---:B------:R-:W-:Y:S01]  /*b1b0*/  HMMA.16816.F32 R80, R184.reuse, R138, R80 ;  /* 0x0000008ab850723c */ /* 0x040fe20000001850 */
[----:B------:R-:W4:Y:S02]  /*b1c0*/  LDSM.16.MT88.4 R136, [R217+0x9100] ;  /* 0x00910000d988783b */ /* 0x000f240000004200 */
[C---:B------:R-:W-:Y:S02]  /*b1d0*/  FMUL.FTZ R86, R0.reuse, R86 ;  /* 0x0000005600567220 */ /* 0x040fe40000410000 */
[C---:B------:R-:W-:Y:S02]  /*b1e0*/  FMUL.FTZ R87, R0.reuse, R87 ;  /* 0x0000005700577220 */ /* 0x040fe40000410000 */
[C---:B------:R-:W-:Y:S02]  /*b1f0*/  FMUL.FTZ R88, R3.reuse, R88 ;  /* 0x0000005803587220 */ /* 0x040fe40000410000 */
[----:B------:R-:W-:Y:S03]  /*b200*/  FMUL.FTZ R89, R3, R89 ;  /* 0x0000005903597220 */ /* 0x000fe60000410000 */
[C---:B---3--:R-:W-:Y:S03]  /*b210*/  HMMA.16816.F32 R84, R184.reuse, R140, R84 ;  /* 0x0000008cb854723c */ /* 0x048fe60000001854 */
[C---:B------:R-:W-:Y:S02]  /*b220*/  FMUL.FTZ R90, R0.reuse, R90 ;  /* 0x0000005a005a7220 */ /* 0x040fe40000410000 */
[C---:B------:R-:W-:Y:S02]  /*b230*/  FMUL.FTZ R91, R0.reuse, R91 ;  /* 0x0000005b005b7220 */ /* 0x040fe40000410000 */
[--C-:B-1----:R-:W-:Y:S02]  /*b240*/  FFMA.FTZ R2, R215, c[0x0][0x2d0], -R188.reuse ;  /* 0x0000b400d7027a23 */ /* 0x102fe400000108bc */
[C---:B------:R-:W-:Y:S02]  /*b250*/  FMUL.FTZ R92, R3.reuse, R92 ;  /* 0x0000005c035c7220 */ /* 0x040fe40000410000 */
[----:B------:R1:W3:Y:S01]  /*b260*/  MUFU.EX2 R160, R2 ;  /* 0x0000000200a07308 */ /* 0x0002e20000000800 */
[C---:B------:R-:W-:Y:S01]  /*b270*/  HMMA.16816.F32 R88, R184.reuse, R142, R88 ;  /* 0x0000008eb858723c */ /* 0x040fe20000001858 */
[----:B------:R-:W1:Y:S02]  /*b280*/  LDSM.16.MT88.4 R140, [R218+0x9100] ;  /* 0x00910000da8c783b */ /* 0x000e640000004200 */
[C---:B------:R-:W-:Y:S02]  /*b290*/  FMUL.FTZ R93, R3.reuse, R93 ;  /* 0x0000005d035d7220 */ /* 0x040fe40000410000 */
[C---:B------:R-:W-:Y:S02]  /*b2a0*/  FMUL.FTZ R94, R0.reuse, R94 ;  /* 0x0000005e005e7220 */ /* 0x040fe40000410000 */
[C---:B------:R-:W-:Y:S02]  /*b2b0*/  FMUL.FTZ R95, R0.reuse, R95 ;  /* 0x0000005f005f7220 */ /* 0x040fe40000410000 */
[C---:B------:R-:W-:Y:S03]  /*b2c0*/  FMUL.FTZ R96, R3.reuse, R96 ;  /* 0x0000006003607220 */ /* 0x040fe60000410000 */
[C---:B------:R-:W-:Y:S02]  /*b2d0*/  FMUL.FTZ R97, R3.reuse, R97 ;  /* 0x0000006103617220 */ /* 0x040fe40000410000 */
        /* <DEDUP_REMOVED lines=11> */
[C---:B----4-:R-:W-:Y:S03]  /*b390*/  HMMA.16816.F32 R100, R184.reuse, R136, R100 ;  /* 0x00000088b864723c */ /* 0x050fe60000001864 */
[C---:B------:R-:W-:Y:S02]  /*b3a0*/  FMUL.FTZ R106, R0.reuse, R106 ;  /* 0x0000006a006a7220 */ /* 0x040fe40000410000 */
[----:B------:R-:W-:Y:S02]  /*b3b0*/  FMUL.FTZ R107, R0, R107 ;  /* 0x0000006b006b7220 */ /* 0x000fe40000410000 */
[--C-:B-1----:R-:W-:Y:S02]  /*b3c0*/  FFMA.FTZ R2, R252, c[0x0][0x2d0], -R189.reuse ;  /* 0x0000b400fc027a23 */ /* 0x102fe400000108bd */
[C---:B------:R-:W-:Y:S02]  /*b3d0*/  FMUL.FTZ R108, R3.reuse, R108 ;  /* 0x0000006c036c7220 */ /* 0x040fe40000410000 */
[----:B------:R1:W-:Y:S01]  /*b3e0*/  MUFU.EX2 R169, R2 ;  /* 0x0000000200a97308 */ /* 0x0003e20000000800 */
[C---:B------:R-:W-:Y:S01]  /*b3f0*/  HMMA.16816.F32 R104, R184.reuse, R138, R104 ;  /* 0x0000008ab868723c */ /* 0x040fe20000001868 */
[----:B------:R-:W4:Y:S02]  /*b400*/  LDSM.16.MT88.4 R136, [R219+0x9100] ;  /* 0x00910000db88783b */ /* 0x000f240000004200 */
[C---:B------:R-:W-:Y:S02]  /*b410*/  FMUL.FTZ R109, R3.reuse, R109 ;  /* 0x0000006d036d7220 */ /* 0x040fe40000410000 */
[C---:B------:R-:W-:Y:S02]  /*b420*/  FMUL.FTZ R110, R0.reuse, R110 ;  /* 0x0000006e006e7220 */ /* 0x040fe40000410000 */
[C---:B------:R-:W-:Y:S02]  /*b430*/  FMUL.FTZ R111, R0.reuse, R111 ;  /* 0x0000006f006f7220 */ /* 0x040fe40000410000 */
[C---:B------:R-:W-:Y:S03]  /*b440*/  FMUL.FTZ R112, R3.reuse, R112 ;  /* 0x0000007003707220 */ /* 0x040fe60000410000 */
[C---:B------:R-:W-:Y:S02]  /*b450*/  FMUL.FTZ R113, R3.reuse, R113 ;  /* 0x0000007103717220 */ /* 0x040fe40000410000 */
[C---:B------:R-:W-:Y:S03]  /*b460*/  HMMA.16816.F32 R108, R184.reuse, R140, R108 ;  /* 0x0000008cb86c723c */ /* 0x040fe6000000186c */
[C---:B------:R-:W-:Y:S02]  /*b470*/  FMUL.FTZ R114, R0.reuse, R114 ;  /* 0x0000007200727220 */ /* 0x040fe40000410000 */
[----:B------:R-:W-:Y:S02]  /*b480*/  FMUL.FTZ R115, R0, R115 ;  /* 0x0000007300737220 */ /* 0x000fe40000410000 */
[C---:B------:R-:W-:Y:S02]  /*b490*/  FMUL.FTZ R124, R3.reuse, R124 ;  /* 0x0000007c037c7220 */ /* 0x040fe40000410000 */
[--C-:B-1----:R-:W-:Y:S02]  /*b4a0*/  FFMA.FTZ R2, R154, c[0x0][0x2d0], -R189.reuse ;  /* 0x0000b4009a027a23 */ /* 0x102fe400000108bd */
[----:B------:R-:W-:Y:S01]  /*b4b0*/  LDSM.16.MT88.4 R152, [R218+0x3900] ;  /* 0x00390000da98783b */ /* 0x000fe20000004200 */
[C---:B------:R-:W-:Y:S01]  /*b4c0*/  HMMA.16816.F32 R112, R184.reuse, R142, R112 ;  /* 0x0000008eb870723c */ /* 0x040fe20000001870 */
[----:B------:R-:W1:Y:S02]  /*b4d0*/  MUFU.EX2 R161, R2 ;  /* 0x0000000200a17308 */ /* 0x000e640000000800 */
[C---:B------:R-:W-:Y:S02]  /*b4e0*/  FMUL.FTZ R116, R3.reuse, R116 ;  /* 0x0000007403747220 */ /* 0x040fe40000410000 */
[C---:B------:R-:W-:Y:S02]  /*b4f0*/  FMUL.FTZ R117, R3.reuse, R117 ;  /* 0x0000007503757220 */ /* 0x040fe40000410000 */
[----:B------:R-:W1:Y:S01]  /*b500*/  LDSM.16.MT88.4 R140, [R217+0x900] ;  /* 0x00090000d98c783b */ /* 0x000e620000004200 */
[C---:B------:R-:W-:Y:S04]  /*b510*/  FMUL.FTZ R118, R0.reuse, R118 ;  /* 0x0000007600767220 */ /* 0x040fe80000410000 */
[C---:B------:R-:W-:Y:S02]  /*b520*/  FMUL.FTZ R119, R0.reuse, R119 ;  /* 0x0000007700777220 */ /* 0x040fe40000410000 */
[C---:B------:R-:W-:Y:S02]  /*b530*/  FMUL.FTZ R125, R3.reuse, R125 ;  /* 0x0000007d037d7220 */ /* 0x040fe40000410000 */
[C---:B------:R-:W-:Y:S02]  /*b540*/  FMUL.FTZ R126, R0.reuse, R126 ;  /* 0x0000007e007e7220 */ /* 0x040fe40000410000 */
[C---:B------:R-:W-:Y:S01]  /*b550*/  FMUL.FTZ R127, R0.reuse, R127 ;  /* 0x0000007f007f7220 */ /* 0x040fe20000410000 */
[C---:B--2---:R-:W-:Y:S03]  /*b560*/  HMMA.16816.F32 R116, R184.reuse, R132, R116 ;  /* 0x00000084b874723c */ /* 0x044fe60000001874 */
[C---:B------:R-:W-:Y:S02]  /*b570*/  FMUL.FTZ R120, R3.reuse, R120 ;  /* 0x0000007803787220 */ /* 0x040fe40000410000 */
[C---:B------:R-:W-:Y:S02]  /*b580*/  FMUL.FTZ R121, R3.reuse, R121 ;  /* 0x0000007903797220 */ /* 0x040fe40000410000 */
[----:B------:R-:W-:Y:S01]  /*b590*/  FMUL.FTZ R122, R0, R122 ;  /* 0x0000007a007a7220 */ /* 0x000fe20000410000 */
[----:B------:R-:W-:Y:S01]  /*b5a0*/  F2FP.PACK_AB R132, R156, R158 ;  /* 0x0000009e9c84723e */ /* 0x000fe200000000ff */
[C---:B------:R-:W-:Y:S03]  /*b5b0*/  FMUL.FTZ R123, R0.reuse, R123 ;  /* 0x0000007b007b7220 */ /* 0x040fe60000410000 */
[----:B------:R-:W-:Y:S01]  /*b5c0*/  FMUL.FTZ R128, R3, R128 ;  /* 0x0000008003807220 */ /* 0x000fe20000410000 */
[----:B------:R-:W-:Y:S01]  /*b5d0*/  F2FP.PACK_AB R133, R159, R157 ;  /* 0x0000009d9f85723e */ /* 0x000fe200000000ff */
[----:B------:R-:W-:Y:S02]  /*b5e0*/  FMUL.FTZ R129, R3, R129 ;  /* 0x0000008103817220 */ /* 0x000fe40000410000 */
[C---:B------:R-:W-:Y:S03]  /*b5f0*/  HMMA.16816.F32 R120, R184.reuse, R134, R120 ;  /* 0x00000086b878723c */ /* 0x040fe60000001878 */
[C---:B------:R-:W-:Y:S02]  /*b600*/  FMUL.FTZ R130, R0.reuse, R130 ;  /* 0x0000008200827220 */ /* 0x040fe40000410000 */
[----:B------:R-:W-:Y:S02]  /*b610*/  FMUL.FTZ R131, R0, R131 ;  /* 0x0000008300837220 */ /* 0x000fe40000410000 */
[----:B---3--:R-:W-:Y:S01]  /*b620*/  F2FP.PACK_AB R134, R160, R168 ;  /* 0x000000a8a086723e */ /* 0x008fe200000000ff */
[C---:B----4-:R-:W-:Y:S04]  /*b630*/  HMMA.16816.F32 R124, R184.reuse, R136, R124 ;  /* 0x00000088b87c723c */ /* 0x050fe8000000187c */
[----:B-1----:R-:W-:Y:S01]  /*b640*/  F2FP.PACK_AB R135, R161, R169 ;  /* 0x000000a9a187723e */ /* 0x002fe200000000ff */
[----:B------:R-:W-:Y:S02]  /*b650*/  FFMA.FTZ R2, R171, c[0x0][0x2d0], -R188 ;  /* 0x0000b400ab027a23 */ /* 0x000fe400000108bc */
[----:B------:R-:W-:Y:S01]  /*b660*/  IMAD.MOV.U32 R171, RZ, RZ, R164 ;  /* 0x000000ffffab7224 */ /* 0x000fe200078e00a4 */
[----:B------:R-:W-:Y:S01]  /*b670*/  HMMA.16816.F32 R128, R184, R138, R128 ;  /* 0x0000008ab880723c */ /* 0x000fe20000001880 */
[----:B------:R-:W1:Y:S01]  /*b680*/  LDSM.16.MT88.4 R136, [R219+0x900] ;  /* 0x00090000db88783b */ /* 0x000e620000004200 */
[----:B------:R2:W-:Y:S06]  /*b690*/  MUFU.EX2 R164, R2 ;  /* 0x0000000200a47308 */ /* 0x0005ec0000000800 */
[C---:B------:R-:W-:Y:S08]  /*b6a0*/  HMMA.16816.F32 R4, R132.reuse, R140, R4 ;  /* 0x0000008c8404723c */ /* 0x040ff00000001804 */
[C---:B------:R-:W-:Y:S01]  /*b6b0*/  HMMA.16816.F32 R8, R132.reuse, R142, R8 ;  /* 0x0000008e8408723c */ /* 0x040fe20000001808 */
[----:B------:R-:W3:Y:S07]  /*b6c0*/  LDSM.16.MT88.4 R140, [R217+0x3900] ;  /* 0x00390000d98c783b */ /* 0x000eee0000004200 */
[C---:B------:R-:W-:Y:S04]  /*b6d0*/  HMMA.16816.F32 R12, R132.reuse, R144, R12 ;  /* 0x00000090840c723c */ /* 0x040fe8000000180c */
[--C-:B--2---:R-:W-:Y:S01]  /*b6e0*/  FFMA.FTZ R2, R167, c[0x0][0x2d0], -R188.reuse ;  /* 0x0000b400a7027a23 */ /* 0x104fe200000108bc */
[----:B------:R-:W-:Y:S03]  /*b6f0*/  MOV R167, R165 ;  /* 0x000000a500a77202 */ /* 0x000fe60000000f00 */
[C---:B------:R-:W-:Y:S01]  /*b700*/  HMMA.16816.F32 R16, R132.reuse, R146, R16 ;  /* 0x000000928410723c */ /* 0x040fe20000001810 */
[----:B------:R2:W4:Y:S01]  /*b710*/  MUFU.EX2 R165, R2 ;  /* 0x0000000200a57308 */ /* 0x0005220000000800 */
[----:B------:R-:W4:Y:S06]  /*b720*/  LDSM.16.MT88.4 R144, [R220+0x3900] ;  /* 0x00390000dc90783b */ /* 0x000f2c0000004200 */
[C---:B------:R-:W-:Y:S08]  /*b730*/  HMMA.16816.F32 R20, R132.reuse, R148, R20 ;  /* 0x000000948414723c */ /* 0x040ff00000001814 */
[C---:B------:R-:W-:Y:S01]  /*b740*/  HMMA.16816.F32 R24, R132.reuse, R150, R24 ;  /* 0x000000968418723c */ /* 0x040fe20000001818 */
[----:B------:R-:W4:Y:S07]  /*b750*/  LDSM.16.MT88.4 R148, [R219+0x3900] ;  /* 0x00390000db94783b */ /* 0x000f2e0000004200 */
[C---:B-1----:R-:W-:Y:S04]  /*b760*/  HMMA.16816.F32 R28, R132.reuse, R136, R28 ;  /* 0x00000088841c723c */ /* 0x042fe8000000181c */
[--C-:B--2---:R-:W-:Y:S04]  /*b770*/  FFMA.FTZ R2, R211, c[0x0][0x2d0], -R189.reuse ;  /* 0x0000b400d3027a23 */ /* 0x104fe800000108bd */
[C---:B------:R-:W-:Y:S01]  /*b780*/  HMMA.16816.F32 R32, R132.reuse, R138, R32 ;  /* 0x0000008a8420723c */ /* 0x040fe20000001820 */
[----:B------:R1:W-:Y:S01]  /*b790*/  MUFU.EX2 R215, R2 ;  /* 0x0000000200d77308 */ /* 0x0003e20000000800 */
[----:B------:R-:W2:Y:S06]  /*b7a0*/  LDSM.16.MT88.4 R136, [R217+0x6900] ;  /* 0x00690000d988783b */ /* 0x000eac0000004200 */
[C---:B---3--:R-:W-:Y:S08]  /*b7b0*/  HMMA.16816.F32 R36, R132.reuse, R140, R36 ;  /* 0x0000008c8424723c */ /* 0x048ff00000001824 */
[C---:B------:R-:W-:Y:S01]  /*b7c0*/  HMMA.16816.F32 R40, R132.reuse, R142, R40 ;  /* 0x0000008e8428723c */ /* 0x040fe20000001828 */
[----:B------:R-:W3:Y:S07]  /*b7d0*/  LDSM.16.MT88.4 R140, [R218+0x6900] ;  /* 0x00690000da8c783b */ /* 0x000eee0000004200 */
[C---:B------:R-:W-:Y:S04]  /*b7e0*/  HMMA.16816.F32 R44, R132.reuse, R152, R44 ;  /* 0x00000098842c723c */ /* 0x040fe8000000182c */
[----:B-1----:R-:W-:Y:S04]  /*b7f0*/  FFMA.FTZ R2, R210, c[0x0][0x2d0], -R189 ;  /* 0x0000b400d2027a23 */ /* 0x002fe800000108bd */
[C---:B------:R-:W-:Y:S01]  /*b800*/  HMMA.16816.F32 R48, R132.reuse, R154, R48 ;  /* 0x0000009a8430723c */ /* 0x040fe20000001830 */
[----:B------:R1:W1:Y:S01]  /*b810*/  MUFU.EX2 R252, R2 ;  /* 0x0000000200fc7308 */ /* 0x0002620000000800 */
[----:B------:R-:W3:Y:S06]  /*b820*/  LDSM.16.MT88.4 R152, [R220+0x6900] ;  /* 0x00690000dc98783b */ /* 0x000eec0000004200 */
[C---:B----4-:R-:W-:Y:S08]  /*b830*/  HMMA.16816.F32 R52, R132.reuse, R144, R52 ;  /* 0x000000908434723c */ /* 0x050ff00000001834 */
[C---:B------:R-:W-:Y:S01]  /*b840*/  HMMA.16816.F32 R56, R132.reuse, R146, R56 ;  /* 0x000000928438723c */ /* 0x040fe20000001838 */
[----:B------:R-:W4:Y:S07]  /*b850*/  LDSM.16.MT88.4 R144, [R219+0x6900] ;  /* 0x00690000db90783b */ /* 0x000f2e0000004200 */
[C---:B------:R-:W-:Y:S04]  /*b860*/  HMMA.16816.F32 R60, R132.reuse, R148, R60 ;  /* 0x00000094843c723c */ /* 0x040fe8000000183c */
[--C-:B-1----:R-:W-:Y:S02]  /*b870*/  FFMA.FTZ R2, R171, c[0x0][0x2d0], -R188.reuse ;  /* 0x0000b400ab027a23 */ /* 0x102fe400000108bc */
[----:B------:R-:W-:Y:S02]  /*b880*/  IMAD.MOV.U32 R171, RZ, RZ, R199 ;  /* 0x000000ffffab7224 */ /* 0x000fe400078e00c7 */
[C---:B------:R-:W-:Y:S01]  /*b890*/  HMMA.16816.F32 R64, R132.reuse, R150, R64 ;  /* 0x000000968440723c */ /* 0x040fe20000001840 */
[----:B------:R1:W-:Y:S01]  /*b8a0*/  MUFU.EX2 R214, R2 ;  /* 0x0000000200d67308 */ /* 0x0003e20000000800 */
[----:B------:R-:W-:Y:S06]  /*b8b0*/  LDSM.16.MT88.4 R148, [R220+0x9900] ;  /* 0x00990000dc94783b */ /* 0x000fec0000004200 */
[C---:B--2---:R-:W-:Y:S08]  /*b8c0*/  HMMA.16816.F32 R68, R132.reuse, R136, R68 ;  /* 0x000000888444723c */ /* 0x044ff00000001844 */
[C---:B------:R-:W-:Y:S01]  /*b8d0*/  HMMA.16816.F32 R72, R132.reuse, R138, R72 ;  /* 0x0000008a8448723c */ /* 0x040fe20000001848 */
[----:B------:R-:W2:Y:S07]  /*b8e0*/  LDSM.16.MT88.4 R136, [R217+0x9900] ;  /* 0x00990000d988783b */ /* 0x000eae0000004200 */
[C---:B---3--:R-:W-:Y:S04]  /*b8f0*/  HMMA.16816.F32 R76, R132.reuse, R140, R76 ;  /* 0x0000008c844c723c */ /* 0x048fe8000000184c */
[----:B-1----:R-:W-:Y:S01]  /*b900*/  FFMA.FTZ R2, R170, c[0x0][0x2d0], -R188 ;  /* 0x0000b400aa027a23 */ /* 0x002fe200000108bc */
[----:B------:R-:W-:Y:S03]  /*b910*/  MOV R170, R203 ;  /* 0x000000cb00aa7202 */ /* 0x000fe60000000f00 */
[C---:B------:R-:W-:Y:S01]  /*b920*/  HMMA.16816.F32 R80, R132.reuse, R142, R80 ;  /* 0x0000008e8450723c */ /* 0x040fe20000001850 */
[----:B------:R1:W3:Y:S01]  /*b930*/  MUFU.EX2 R213, R2 ;  /* 0x0000000200d57308 */ /* 0x0002e20000000800 */
[----:B------:R-:W3:Y:S06]  /*b940*/  LDSM.16.MT88.4 R140, [R218+0x9900] ;  /* 0x00990000da8c783b */ /* 0x000eec0000004200 */
[C---:B------:R-:W-:Y:S08]  /*b950*/  HMMA.16816.F32 R84, R132.reuse, R152, R84 ;  /* 0x000000988454723c */ /* 0x040ff00000001854 */
[C---:B------:R-:W-:Y:S01]  /*b960*/  HMMA.16816.F32 R88, R132.reuse, R154, R88 ;  /* 0x0000009a8458723c */ /* 0x040fe20000001858 */
[----:B------:R-:W3:Y:S07]  /*b970*/  LDSM.16.MT88.4 R152, [R219+0x9900] ;  /* 0x00990000db98783b */ /* 0x000eee0000004200 */
[C---:B----4-:R-:W-:Y:S04]  /*b980*/  HMMA.16816.F32 R92, R132.reuse, R144, R92 ;  /* 0x00000090845c723c */ /* 0x050fe8000000185c */
[--C-:B-1----:R-:W-:Y:S04]  /*b990*/  FFMA.FTZ R2, R167, c[0x0][0x2d0], -R189.reuse ;  /* 0x0000b400a7027a23 */ /* 0x102fe800000108bd */
[C---:B------:R-:W-:Y:S01]  /*b9a0*/  HMMA.16816.F32 R96, R132.reuse, R146, R96 ;  /* 0x000000928460723c */ /* 0x040fe20000001860 */
[----:B------:R1:W-:Y:S01]  /*b9b0*/  MUFU.EX2 R212, R2 ;  /* 0x0000000200d47308 */ /* 0x0003e20000000800 */
[----:B------:R-:W-:Y:S06]  /*b9c0*/  LDSM.16.MT88.4 R144, [R218+0x1100] ;  /* 0x00110000da90783b */ /* 0x000fec0000004200 */
[C---:B--2---:R-:W-:Y:S08]  /*b9d0*/  HMMA.16816.F32 R100, R132.reuse, R136, R100 ;  /* 0x000000888464723c */ /* 0x044ff00000001864 */
[C---:B------:R-:W-:Y:S01]  /*b9e0*/  HMMA.16816.F32 R104, R132.reuse, R138, R104 ;  /* 0x0000008a8468723c */ /* 0x040fe20000001868 */
[----:B------:R-:W2:Y:S07]  /*b9f0*/  LDSM.16.MT88.4 R136, [R217+0x1100] ;  /* 0x00110000d988783b */ /* 0x000eae0000004200 */
[C---:B---3--:R-:W-:Y:S04]  /*ba00*/  HMMA.16816.F32 R108, R132.reuse, R140, R108 ;  /* 0x0000008c846c723c */ /* 0x048fe8000000186c */
[----:B-1----:R-:W-:Y:S02]  /*ba10*/  FFMA.FTZ R2, R166, c[0x0][0x2d0], -R189 ;  /* 0x0000b400a6027a23 */ /* 0x002fe400000108bd */
[----:B------:R-:W-:Y:S02]  /*ba20*/  IMAD.MOV.U32 R166, RZ, RZ, R162 ;  /* 0x000000ffffa67224 */ /* 0x000fe400078e00a2 */
[C---:B------:R-:W-:Y:S01]  /*ba30*/  HMMA.16816.F32 R112, R132.reuse, R142, R112 ;  /* 0x0000008e8470723c */ /* 0x040fe20000001870 */
[----:B------:R1:W3:Y:S01]  /*ba40*/  MUFU.EX2 R211, R2 ;  /* 0x0000000200d37308 */ /* 0x0002e20000000800 */
[----:B------:R-:W4:Y:S02]  /*ba50*/  LDSM.16.MT88.4 R140, [R220+0x1100] ;  /* 0x00110000dc8c783b */ /* 0x000f240000004200 */
[----:B------:R-:W-:Y:S02]  /*ba60*/  IMAD.MOV.U32 R162, RZ, RZ, R182 ;  /* 0x000000ffffa27224 */ /* 0x000fe400078e00b6 */
[----:B------:R-:W-:Y:S02]  /*ba70*/  IMAD.MOV.U32 R182, RZ, RZ, R177 ;  /* 0x000000ffffb67224 */ /* 0x000fe400078e00b1 */
[C---:B------:R-:W-:Y:S04]  /*ba80*/  HMMA.16816.F32 R116, R132.reuse, R148, R116 ;  /* 0x000000948474723c */ /* 0x040fe80000001874 */
[----:B------:R-:W-:Y:S04]  /*ba90*/  IMAD.MOV.U32 R177, RZ, RZ, R209 ;  /* 0x000000ffffb17224 */ /* 0x000fe800078e00d1 */
[C---:B------:R-:W-:Y:S01]  /*baa0*/  HMMA.16816.F32 R120, R132.reuse, R150, R120 ;  /* 0x000000968478723c */ /* 0x040fe20000001878 */
[----:B------:R-:W4:Y:S07]  /*bab0*/  LDSM.16.MT88.4 R148, [R219+0x1100] ;  /* 0x00110000db94783b */ /* 0x000f2e0000004200 */
[C---:B------:R-:W-:Y:S04]  /*bac0*/  HMMA.16816.F32 R124, R132.reuse, R152, R124 ;  /* 0x00000098847c723c */ /* 0x040fe8000000187c */
[----:B-1----:R-:W-:Y:S02]  /*bad0*/  FFMA.FTZ R2, R163, c[0x0][0x2d0], -R188 ;  /* 0x0000b400a3027a23 */ /* 0x002fe400000108bc */
[----:B------:R-:W-:Y:S01]  /*bae0*/  IMAD.MOV.U32 R163, RZ, RZ, R183 ;  /* 0x000000ffffa37224 */ /* 0x000fe200078e00b7 */
[----:B------:R-:W-:Y:S01]  /*baf0*/  MOV R183, R181 ;  /* 0x000000b500b77202 */ /* 0x000fe20000000f00 */
[----:B------:R-:W-:Y:S01]  /*bb00*/  HMMA.16816.F32 R128, R132, R154, R128 ;  /* 0x0000009a8480723c */ /* 0x000fe20000001880 */
[----:B------:R1:W-:Y:S01]  /*bb10*/  MUFU.EX2 R210, R2 ;  /* 0x0000000200d27308 */ /* 0x0003e20000000800 */
[----:B------:R-:W-:Y:S02]  /*bb20*/  LDSM.16.MT88.4 R152, [R218+0x4100] ;  /* 0x00410000da98783b */ /* 0x000fe40000004200 */
[----:B------:R-:W-:Y:S01]  /*bb30*/  IMAD.MOV.U32 R181, RZ, RZ, R176 ;  /* 0x000000ffffb57224 */ /* 0x000fe200078e00b0 */
[----:B------:R-:W-:Y:S01]  /*bb40*/  MOV R176, R208 ;  /* 0x000000d000b07202 */ /* 0x000fe20000000f00 */
[----:B------:R-:W-:Y:S01]  /*bb50*/  IMAD.MOV.U32 R167, RZ, RZ, R163 ;  /* 0x000000ffffa77224 */ /* 0x000fe200078e00a3 */
[----:B------:R-:W-:Y:S01]  /*bb60*/  F2FP.PACK_AB R132, R165, R164 ;  /* 0x000000a4a584723e */ /* 0x000fe200000000ff */
[----:B------:R-:W-:Y:S01]  /*bb70*/  IMAD.MOV.U32 R163, RZ, RZ, R162 ;  /* 0x000000ffffa37224 */ /* 0x000fe200078e00a2 */
[----:B------:R-:W-:Y:S03]  /*bb80*/  F2FP.PACK_AB R133, R252, R215 ;  /* 0x000000d7fc85723e */ /* 0x000fe600000000ff */
[----:B------:R-:W-:Y:S02]  /*bb90*/  F2FP.PACK_AB R134, R213, R214 ;  /* 0x000000d6d586723e */ /* 0x000fe400000000ff */
[----:B---3--:R-:W-:Y:S02]  /*bba0*/  F2FP.PACK_AB R135, R211, R212 ;  /* 0x000000d4d387723e */ /* 0x008fe400000000ff */
[----:B------:R-:W-:Y:S01]  /*bbb0*/  MOV R162, R182 ;  /* 0x000000b600a27202 */ /* 0x000fe20000000f00 */
[----:B------:R-:W-:Y:S04]  /*bbc0*/  IMAD.MOV.U32 R182, RZ, RZ, R204 ;  /* 0x000000ffffb67224 */ /* 0x000fe800078e00cc */
[C---:B--2---:R-:W-:Y:S03]  /*bbd0*/  HMMA.16816.F32 R4, R132.reuse, R136, R4 ;  /* 0x000000888404723c */ /* 0x044fe60000001804 */
[--C-:B-1----:R-:W-:Y:S05]  /*bbe0*/  FFMA.FTZ R2, R207, c[0x0][0x2d0], -R188.reuse ;  /* 0x0000b400cf027a23 */ /* 0x102fea00000108bc */
[C---:B------:R-:W-:Y:S01]  /*bbf0*/  HMMA.16816.F32 R8, R132.reuse, R138, R8 ;  /* 0x0000008a8408723c */ /* 0x040fe20000001808 */
[----:B------:R1:W2:Y:S01]  /*bc00*/  MUFU.EX2 R209, R2 ;  /* 0x0000000200d17308 */ /* 0x0002a20000000800 */
[----:B------:R-:W3:Y:S06]  /*bc10*/  LDSM.16.MT88.4 R136, [R217+0x4100] ;  /* 0x00410000d988783b */ /* 0x000eec0000004200 */
[C---:B------:R-:W-:Y:S08]  /*bc20*/  HMMA.16816.F32 R12, R132.reuse, R144, R12 ;  /* 0x00000090840c723c */ /* 0x040ff0000000180c */
[C---:B------:R-:W-:Y:S01]  /*bc30*/  HMMA.16816.F32 R16, R132.reuse, R146, R16 ;  /* 0x000000928410723c */ /* 0x040fe20000001810 */
[----:B------:R-:W2:Y:S07]  /*bc40*/  LDSM.16.MT88.4 R144, [R220+0x4100] ;  /* 0x00410000dc90783b */ /* 0x000eae0000004200 */
[C---:B----4-:R-:W-:Y:S04]  /*bc50*/  HMMA.16816.F32 R20, R132.reuse, R140, R20 ;  /* 0x0000008c8414723c */ /* 0x050fe80000001814 */
[--C-:B-1----:R-:W-:Y:S04]  /*bc60*/  FFMA.FTZ R2, R190, c[0x0][0x2d0], -R189.reuse ;  /* 0x0000b400be027a23 */ /* 0x102fe800000108bd */
[C---:B------:R-:W-:Y:S01]  /*bc70*/  HMMA.16816.F32 R24, R132.reuse, R142, R24 ;  /* 0x0000008e8418723c */ /* 0x040fe20000001818 */
[----:B------:R1:W-:Y:S01]  /*bc80*/  MUFU.EX2 R208, R2 ;  /* 0x0000000200d07308 */ /* 0x0003e20000000800 */
[----:B------:R-:W4:Y:S06]  /*bc90*/  LDSM.16.MT88.4 R140, [R219+0x4100] ;  /* 0x00410000db8c783b */ /* 0x000f2c0000004200 */
[C---:B------:R-:W-:Y:S08]  /*bca0*/  HMMA.16816.F32 R28, R132.reuse, R148, R28 ;  /* 0x00000094841c723c */ /* 0x040ff0000000181c */
[C---:B------:R-:W-:Y:S01]  /*bcb0*/  HMMA.16816.F32 R32, R132.reuse, R150, R32 ;  /* 0x000000968420723c */ /* 0x040fe20000001820 */
[----:B------:R-:W-:Y:S07]  /*bcc0*/  LDSM.16.MT88.4 R148, [R218+0x7100] ;  /* 0x00710000da94783b */ /* 0x000fee0000004200 */
[C---:B---3--:R-:W-:Y:S04]  /*bcd0*/  HMMA.16816.F32 R36, R132.reuse, R136, R36 ;  /* 0x000000888424723c */ /* 0x048fe80000001824 */
[--C-:B-1----:R-:W-:Y:S04]  /*bce0*/  FFMA.FTZ R2, R191, c[0x0][0x2d0], -R189.reuse ;  /* 0x0000b400bf027a23 */ /* 0x102fe800000108bd */
[C---:B------:R-:W-:Y:S01]  /*bcf0*/  HMMA.16816.F32 R40, R132.reuse, R138, R40 ;  /* 0x0000008a8428723c */ /* 0x040fe20000001828 */
[----:B------:R1:W3:Y:S01]  /*bd00*/  MUFU.EX2 R207, R2 ;  /* 0x0000000200cf7308 */ /* 0x0002e20000000800 */
[----:B------:R-:W3:Y:S06]  /*bd10*/  LDSM.16.MT88.4 R136, [R217+0x7100] ;  /* 0x00710000d988783b */ /* 0x000eec0000004200 */
[C---:B------:R-:W-:Y:S08]  /*bd20*/  HMMA.16816.F32 R44, R132.reuse, R152, R44 ;  /* 0x00000098842c723c */ /* 0x040ff0000000182c */
[C---:B------:R-:W-:Y:S01]  /*bd30*/  HMMA.16816.F32 R48, R132.reuse, R154, R48 ;  /* 0x0000009a8430723c */ /* 0x040fe20000001830 */
[----:B------:R-:W3:Y:S07]  /*bd40*/  LDSM.16.MT88.4 R152, [R220+0x7100] ;  /* 0x00710000dc98783b */ /* 0x000eee0000004200 */
[C---:B--2---:R-:W-:Y:S04]  /*bd50*/  HMMA.16816.F32 R52, R132.reuse, R144, R52 ;  /* 0x000000908434723c */ /* 0x044fe80000001834 */
[--C-:B-1----:R-:W-:Y:S04]  /*bd60*/  FFMA.FTZ R2, R206, c[0x0][0x2d0], -R188.reuse ;  /* 0x0000b400ce027a23 */ /* 0x102fe800000108bc */
[C---:B------:R-:W-:Y:S01]  /*bd70*/  HMMA.16816.F32 R56, R132.reuse, R146, R56 ;  /* 0x000000928438723c */ /* 0x040fe20000001838 */
[----:B------:R1:W-:Y:S01]  /*bd80*/  MUFU.EX2 R206, R2 ;  /* 0x0000000200ce7308 */ /* 0x0003e20000000800 */
[----:B------:R-:W2:Y:S06]  /*bd90*/  LDSM.16.MT88.4 R144, [R219+0x7100] ;  /* 0x00710000db90783b */ /* 0x000eac0000004200 */
[C---:B----4-:R-:W-:Y:S08]  /*bda0*/  HMMA.16816.F32 R60, R132.reuse, R140, R60 ;  /* 0x0000008c843c723c */ /* 0x050ff0000000183c */
[C---:B------:R-:W-:Y:S01]  /*bdb0*/  HMMA.16816.F32 R64, R132.reuse, R142, R64 ;  /* 0x0000008e8440723c */ /* 0x040fe20000001840 */
[----:B------:R-:W-:Y:S07]  /*bdc0*/  LDSM.16.MT88.4 R140, [R218+0xa100] ;  /* 0x00a10000da8c783b */ /* 0x000fee0000004200 */
[C---:B---3--:R-:W-:Y:S04]  /*bdd0*/  HMMA.16816.F32 R68, R132.reuse, R136, R68 ;  /* 0x000000888444723c */ /* 0x048fe80000001844 */
[----:B-1----:R-:W-:Y:S04]  /*bde0*/  FFMA.FTZ R2, R205, c[0x0][0x2d0], -R188 ;  /* 0x0000b400cd027a23 */ /* 0x002fe800000108bc */
[C---:B------:R-:W-:Y:S01]  /*bdf0*/  HMMA.16816.F32 R72, R132.reuse, R138, R72 ;  /* 0x0000008a8448723c */ /* 0x040fe20000001848 */
[----:B------:R1:W3:Y:S01]  /*be00*/  MUFU.EX2 R205, R2 ;  /* 0x0000000200cd7308 */ /* 0x0002e20000000800 */
[----:B------:R-:W4:Y:S06]  /*be10*/  LDSM.16.MT88.4 R136, [R217+0xa100] ;  /* 0x00a10000d988783b */ /* 0x000f2c0000004200 */
[C---:B------:R-:W-:Y:S08]  /*be20*/  HMMA.16816.F32 R76, R132.reuse, R148, R76 ;  /* 0x00000094844c723c */ /* 0x040ff0000000184c */
[C---:B------:R-:W-:Y:S01]  /*be30*/  HMMA.16816.F32 R80, R132.reuse, R150, R80 ;  /* 0x000000968450723c */ /* 0x040fe20000001850 */
[----:B------:R-:W3:Y:S07]  /*be40*/  LDSM.16.MT88.4 R148, [R220+0xa100] ;  /* 0x00a10000dc94783b */ /* 0x000eee0000004200 */
[C---:B------:R-:W-:Y:S04]  /*be50*/  HMMA.16816.F32 R84, R132.reuse, R152, R84 ;  /* 0x000000988454723c */ /* 0x040fe80000001854 */
[----:B-1----:R-:W-:Y:S02]  /*be60*/  FFMA.FTZ R2, R166, c[0x0][0x2d0], -R189 ;  /* 0x0000b400a6027a23 */ /* 0x002fe400000108bd */
[----:B------:R-:W-:Y:S02]  /*be70*/  IMAD.MOV.U32 R166, RZ, RZ, R183 ;  /* 0x000000ffffa67224 */ /* 0x000fe400078e00b7 */
[C---:B------:R-:W-:Y:S01]  /*be80*/  HMMA.16816.F32 R88, R132.reuse, R154, R88 ;  /* 0x0000009a8458723c */ /* 0x040fe20000001858 */
[----:B------:R1:W-:Y:S01]  /*be90*/  MUFU.EX2 R204, R2 ;  /* 0x0000000200cc7308 */ /* 0x0003e20000000800 */
[----:B------:R-:W-:Y:S02]  /*bea0*/  LDSM.16.MT88.4 R152, [R218+0x1900] ;  /* 0x00190000da98783b */ /* 0x000fe40000004200 */
[----:B------:R-:W-:Y:S02]  /*beb0*/  IMAD.MOV.U32 R183, RZ, RZ, R181 ;  /* 0x000000ffffb77224 */ /* 0x000fe400078e00b5 */
[----:B------:R-:W-:Y:S02]  /*bec0*/  IMAD.MOV.U32 R181, RZ, RZ, R202 ;  /* 0x000000ffffb57224 */ /* 0x000fe400078e00ca */
[C---:B--2---:R-:W-:Y:S08]  /*bed0*/  HMMA.16816.F32 R92, R132.reuse, R144, R92 ;  /* 0x00000090845c723c */ /* 0x044ff0000000185c */
[C---:B------:R-:W-:Y:S01]  /*bee0*/  HMMA.16816.F32 R96, R132.reuse, R146, R96 ;  /* 0x000000928460723c */ /* 0x040fe20000001860 */
[----:B------:R-:W2:Y:S07]  /*bef0*/  LDSM.16.MT88.4 R144, [R219+0xa100] ;  /* 0x00a10000db90783b */ /* 0x000eae0000004200 */
[C---:B----4-:R-:W-:Y:S04]  /*bf00*/  HMMA.16816.F32 R100, R132.reuse, R136, R100 ;  /* 0x000000888464723c */ /* 0x050fe80000001864 */
[--C-:B-1----:R-:W-:Y:S04]  /*bf10*/  FFMA.FTZ R2, R196, c[0x0][0x2d0], -R189.reuse ;  /* 0x0000b400c4027a23 */ /* 0x102fe800000108bd */
[C---:B------:R-:W-:Y:S01]  /*bf20*/  HMMA.16816.F32 R104, R132.reuse, R138, R104 ;  /* 0x0000008a8468723c */ /* 0x040fe20000001868 */
[----:B------:R1:W4:Y:S01]  /*bf30*/  MUFU.EX2 R203, R2 ;  /* 0x0000000200cb7308 */ /* 0x0003220000000800 */
[----:B------:R-:W4:Y:S06]  /*bf40*/  LDSM.16.MT88.4 R136, [R217+0x1900] ;  /* 0x00190000d988783b */ /* 0x000f2c0000004200 */
[C---:B------:R-:W-:Y:S08]  /*bf50*/  HMMA.16816.F32 R108, R132.reuse, R140, R108 ;  /* 0x0000008c846c723c */ /* 0x040ff0000000186c */
[C---:B------:R-:W-:Y:S01]  /*bf60*/  HMMA.16816.F32 R112, R132.reuse, R142, R112 ;  /* 0x0000008e8470723c */ /* 0x040fe20000001870 */
[----:B------:R-:W4:Y:S07]  /*bf70*/  LDSM.16.MT88.4 R140, [R220+0x1900] ;  /* 0x00190000dc8c783b */ /* 0x000f2e0000004200 */
[C---:B---3--:R-:W-:Y:S04]  /*bf80*/  HMMA.16816.F32 R116, R132.reuse, R148, R116 ;  /* 0x000000948474723c */ /* 0x048fe80000001874 */
[--C-:B-1----:R-:W-:Y:S04]  /*bf90*/  FFMA.FTZ R2, R197, c[0x0][0x2d0], -R188.reuse ;  /* 0x0000b400c5027a23 */ /* 0x102fe800000108bc */
[C---:B------:R-:W-:Y:S01]  /*bfa0*/  HMMA.16816.F32 R120, R132.reuse, R150, R120 ;  /* 0x000000968478723c */ /* 0x040fe20000001878 */
[----:B------:R1:W-:Y:S01]  /*bfb0*/  MUFU.EX2 R202, R2 ;  /* 0x0000000200ca7308 */ /* 0x0003e20000000800 */
[----:B------:R-:W-:Y:S06]  /*bfc0*/  LDSM.16.MT88.4 R148, [R218+0x4900] ;  /* 0x00490000da94783b */ /* 0x000fec0000004200 */
[C---:B--2---:R-:W-:Y:S08]  /*bfd0*/  HMMA.16816.F32 R124, R132.reuse, R144, R124 ;  /* 0x00000090847c723c */ /* 0x044ff0000000187c */
[----:B------:R-:W-:Y:S01]  /*bfe0*/  HMMA.16816.F32 R128, R132, R146, R128 ;  /* 0x000000928480723c */ /* 0x000fe20000001880 */
[----:B------:R-:W2:Y:S06]  /*bff0*/  LDSM.16.MT88.4 R144, [R219+0x1900] ;  /* 0x00190000db90783b */ /* 0x000eac0000004200 */
[----:B------:R-:W-:Y:S01]  /*c000*/  F2FP.PACK_AB R132, R209, R210 ;  /* 0x000000d2d184723e */ /* 0x000fe200000000ff */
[----:B-1----:R-:W-:Y:S01]  /*c010*/  FFMA.FTZ R2, R201, c[0x0][0x2d0], -R188 ;  /* 0x0000b400c9027a23 */ /* 0x002fe200000108bc */
[----:B------:R-:W-:Y:S03]  /*c020*/  F2FP.PACK_AB R133, R207, R208 ;  /* 0x000000d0cf85723e */ /* 0x000fe600000000ff */
[----:B------:R1:W3:Y:S01]  /*c030*/  MUFU.EX2 R201, R2 ;  /* 0x0000000200c97308 */ /* 0x0002e20000000800 */
[----:B------:R-:W-:Y:S02]  /*c040*/  F2FP.PACK_AB R134, R205, R206 ;  /* 0x000000cecd86723e */ /* 0x000fe400000000ff */
[----:B----4-:R-:W-:Y:S07]  /*c050*/  F2FP.PACK_AB R135, R203, R204 ;  /* 0x000000cccb87723e */ /* 0x010fee00000000ff */
[C---:B------:R-:W-:Y:S08]  /*c060*/  HMMA.16816.F32 R4, R132.reuse, R136, R4 ;  /* 0x000000888404723c */ /* 0x040ff00000001804 */
[C---:B------:R-:W-:Y:S01]  /*c070*/  HMMA.16816.F32 R8, R132.reuse, R138, R8 ;  /* 0x0000008a8408723c */ /* 0x040fe20000001808 */
[----:B------:R-:W4:Y:S03]  /*c080*/  LDSM.16.MT88.4 R136, [R217+0x4900] ;  /* 0x00490000d988783b */ /* 0x000f260000004200 */
[--C-:B-1----:R-:W-:Y:S04]  /*c090*/  FFMA.FTZ R2, R170, c[0x0][0x2d0], -R189.reuse ;  /* 0x0000b400aa027a23 */ /* 0x102fe800000108bd */
[C---:B------:R-:W-:Y:S04]  /*c0a0*/  HMMA.16816.F32 R12, R132.reuse, R152, R12 ;  /* 0x00000098840c723c */ /* 0x040fe8000000180c */
[----:B------:R-:W-:Y:S02]  /*c0b0*/  IMAD.MOV.U32 R170, RZ, RZ, R180 ;  /* 0x000000ffffaa7224 */ /* 0x000fe400078e00b4 */
[----:B------:R-:W-:Y:S02]  /*c0c0*/  IMAD.MOV.U32 R180, RZ, RZ, R200 ;  /* 0x000000ffffb47224 */ /* 0x000fe400078e00c8 */
[C---:B------:R-:W-:Y:S01]  /*c0d0*/  HMMA.16816.F32 R16, R132.reuse, R154, R16 ;  /* 0x0000009a8410723c */ /* 0x040fe20000001810 */
[----:B------:R1:W-:Y:S01]  /*c0e0*/  MUFU.EX2 R200, R2 ;  /* 0x0000000200c87308 */ /* 0x0003e20000000800 */
[----:B------:R-:W3:Y:S06]  /*c0f0*/  LDSM.16.MT88.4 R152, [R220+0x4900] ;  /* 0x00490000dc98783b */ /* 0x000eec0000004200 */
[C---:B------:R-:W-:Y:S08]  /*c100*/  HMMA.16816.F32 R20, R132.reuse, R140, R20 ;  /* 0x0000008c8414723c */ /* 0x040ff00000001814 */
[C---:B------:R-:W-:Y:S01]  /*c110*/  HMMA.16816.F32 R24, R132.reuse, R142, R24 ;  /* 0x0000008e8418723c */ /* 0x040fe20000001818 */
[----:B------:R-:W3:Y:S07]  /*c120*/  LDSM.16.MT88.4 R140, [R219+0x4900] ;  /* 0x00490000db8c783b */ /* 0x000eee0000004200 */
[C---:B--2---:R-:W-:Y:S04]  /*c130*/  HMMA.16816.F32 R28, R132.reuse, R144, R28 ;  /* 0x00000090841c723c */ /* 0x044fe8000000181c */
[--C-:B-1----:R-:W-:Y:S04]  /*c140*/  FFMA.FTZ R2, R198, c[0x0][0x2d0], -R189.reuse ;  /* 0x0000b400c6027a23 */ /* 0x102fe800000108bd */
[C---:B------:R-:W-:Y:S01]  /*c150*/  HMMA.16816.F32 R32, R132.reuse, R146, R32 ;  /* 0x000000928420723c */ /* 0x040fe20000001820 */
[----:B------:R1:W2:Y:S01]  /*c160*/  MUFU.EX2 R199, R2 ;  /* 0x0000000200c77308 */ /* 0x0002a20000000800 */
[----:B------:R-:W-:Y:S06]  /*c170*/  LDSM.16.MT88.4 R144, [R218+0x7900] ;  /* 0x00790000da90783b */ /* 0x000fec0000004200 */
[C---:B----4-:R-:W-:Y:S08]  /*c180*/  HMMA.16816.F32 R36, R132.reuse, R136, R36 ;  /* 0x000000888424723c */ /* 0x050ff00000001824 */
[C---:B------:R-:W-:Y:S01]  /*c190*/  HMMA.16816.F32 R40, R132.reuse, R138, R40 ;  /* 0x0000008a8428723c */ /* 0x040fe20000001828 */
[----:B------:R-:W4:Y:S07]  /*c1a0*/  LDSM.16.MT88.4 R136, [R217+0x7900] ;  /* 0x00790000d988783b */ /* 0x000f2e0000004200 */
[C---:B------:R-:W-:Y:S04]  /*c1b0*/  HMMA.16816.F32 R44, R132.reuse, R148, R44 ;  /* 0x00000094842c723c */ /* 0x040fe8000000182c */
[--C-:B-1----:R-:W-:Y:S04]  /*c1c0*/  FFMA.FTZ R2, R192, c[0x0][0x2d0], -R188.reuse ;  /* 0x0000b400c0027a23 */ /* 0x102fe800000108bc */
[C---:B------:R-:W-:Y:S01]  /*c1d0*/  HMMA.16816.F32 R48, R132.reuse, R150, R48 ;  /* 0x000000968430723c */ /* 0x040fe20000001830 */
[----:B------:R1:W-:Y:S01]  /*c1e0*/  MUFU.EX2 R198, R2 ;  /* 0x0000000200c67308 */ /* 0x0003e20000000800 */
[----:B------:R-:W2:Y:S06]  /*c1f0*/  LDSM.16.MT88.4 R148, [R220+0x7900] ;  /* 0x00790000dc94783b */ /* 0x000eac0000004200 */
[C---:B---3--:R-:W-:Y:S08]  /*c200*/  HMMA.16816.F32 R52, R132.reuse, R152, R52 ;  /* 0x000000988434723c */ /* 0x048ff00000001834 */
[C---:B------:R-:W-:Y:S01]  /*c210*/  HMMA.16816.F32 R56, R132.reuse, R154, R56 ;  /* 0x0000009a8438723c */ /* 0x040fe20000001838 */
[----:B------:R-:W3:Y:S07]  /*c220*/  LDSM.16.MT88.4 R152, [R219+0x7900] ;  /* 0x00790000db98783b */ /* 0x000eee0000004200 */
[C---:B------:R-:W-:Y:S04]  /*c230*/  HMMA.16816.F32 R60, R132.reuse, R140, R60 ;  /* 0x0000008c843c723c */ /* 0x040fe8000000183c */
[--C-:B-1----:R-:W-:Y:S04]  /*c240*/  FFMA.FTZ R2, R194, c[0x0][0x2d0], -R188.reuse ;  /* 0x0000b400c2027a23 */ /* 0x102fe800000108bc */
[C---:B------:R-:W-:Y:S01]  /*c250*/  HMMA.16816.F32 R64, R132.reuse, R142, R64 ;  /* 0x0000008e8440723c */ /* 0x040fe20000001840 */
[----:B------:R1:W1:Y:S01]  /*c260*/  MUFU.EX2 R197, R2 ;  /* 0x0000000200c57308 */ /* 0x0002620000000800 */
        /* <DEDUP_REMOVED lines=8> */
[----:B------:R-:W4:Y:S06]  /*c2f0*/  LDSM.16.MT88.4 R144, [R220+0xa900] ;  /* 0x00a90000dc90783b */ /* 0x000f2c0000004200 */
[C---:B--2---:R-:W-:Y:S08]  /*c300*/  HMMA.16816.F32 R84, R132.reuse, R148, R84 ;  /* 0x000000948454723c */ /* 0x044ff00000001854 */
[C---:B------:R-:W-:Y:S01]  /*c310*/  HMMA.16816.F32 R88, R132.reuse, R150, R88 ;  /* 0x000000968458723c */ /* 0x040fe20000001858 */
[----:B------:R-:W2:Y:S07]  /*c320*/  LDSM.16.MT88.4 R148, [R219+0xa900] ;  /* 0x00a90000db94783b */ /* 0x000eae0000004200 */
[C---:B---3--:R-:W-:Y:S04]  /*c330*/  HMMA.16816.F32 R92, R132.reuse, R152, R92 ;  /* 0x00000098845c723c */ /* 0x048fe8000000185c */
[--C-:B-1----:R-:W-:Y:S04]  /*c340*/  FFMA.FTZ R2, R193, c[0x0][0x2d0], -R189.reuse ;  /* 0x0000b400c1027a23 */ /* 0x102fe800000108bd */
[C---:B------:R-:W-:Y:S01]  /*c350*/  HMMA.16816.F32 R96, R132.reuse, R154, R96 ;  /* 0x0000009a8460723c */ /* 0x040fe20000001860 */
[----:B------:R1:W3:Y:S01]  /*c360*/  MUFU.EX2 R195, R2 ;  /* 0x0000000200c37308 */ /* 0x0002e20000000800 */
        /* <DEDUP_REMOVED lines=8> */
[----:B------:R-:W3:Y:S06]  /*c3f0*/  LDSM.16.MT88.4 R140, [R218+0x2100] ;  /* 0x00210000da8c783b */ /* 0x000eec0000004200 */
[C---:B------:R-:W-:Y:S08]  /*c400*/  HMMA.16816.F32 R116, R132.reuse, R144, R116 ;  /* 0x000000908474723c */ /* 0x040ff00000001874 */
[C---:B------:R-:W-:Y:S01]  /*c410*/  HMMA.16816.F32 R120, R132.reuse, R146, R120 ;  /* 0x000000928478723c */ /* 0x040fe20000001878 */
[----:B------:R-:W4:Y:S07]  /*c420*/  LDSM.16.MT88.4 R144, [R219+0x2100] ;  /* 0x00210000db90783b */ /* 0x000f2e0000004200 */
[C---:B--2---:R-:W-:Y:S04]  /*c430*/  HMMA.16816.F32 R124, R132.reuse, R148, R124 ;  /* 0x00000094847c723c */ /* 0x044fe8000000187c */
[--C-:B-1----:R-:W-:Y:S04]  /*c440*/  FFMA.FTZ R2, R170, c[0x0][0x2d0], -R188.reuse ;  /* 0x0000b400aa027a23 */ /* 0x102fe800000108bc */
[----:B------:R-:W-:Y:S01]  /*c450*/  HMMA.16816.F32 R128, R132, R150, R128 ;  /* 0x000000968480723c */ /* 0x000fe20000001880 */
[----:B------:R1:W2:Y:S01]  /*c460*/  MUFU.EX2 R193, R2 ;  /* 0x0000000200c17308 */ /* 0x0002a20000000800 */
[----:B------:R-:W2:Y:S05]  /*c470*/  LDSM.16.MT88.4 R148, [R217+0x5100] ;  /* 0x00510000d994783b */ /* 0x000eaa0000004200 */
[----:B------:R-:W-:Y:S02]  /*c480*/  F2FP.PACK_AB R132, R201, R202 ;  /* 0x000000cac984723e */ /* 0x000fe400000000ff */
[----:B------:R-:W-:Y:S03]  /*c490*/  F2FP.PACK_AB R133, R199, R200 ;  /* 0x000000c8c785723e */ /* 0x000fe600000000ff */
[----:B------:R-:W-:Y:S02]  /*c4a0*/  F2FP.PACK_AB R134, R197, R198 ;  /* 0x000000c6c586723e */ /* 0x000fe400000000ff */
[----:B---3--:R-:W-:Y:S07]  /*c4b0*/  F2FP.PACK_AB R135, R195, R196 ;  /* 0x000000c4c387723e */ /* 0x008fee00000000ff */
[C---:B----4-:R-:W-:Y:S03]  /*c4c0*/  HMMA.16816.F32 R4, R132.reuse, R136, R4 ;  /* 0x000000888404723c */ /* 0x050fe60000001804 */
[--C-:B-1----:R-:W-:Y:S01]  /*c4d0*/  FFMA.FTZ R2, R167, c[0x0][0x2d0], -R189.reuse ;  /* 0x0000b400a7027a23 */ /* 0x102fe200000108bd */
[----:B------:R-:W-:Y:S02]  /*c4e0*/  MOV R167, R162 ;  /* 0x000000a200a77202 */ /* 0x000fe40000000f00 */
[----:B------:R-:W3:Y:S02]  /*c4f0*/  LDL.LU R162, [R1+0x20] ;  /* 0x0000200001a27983 */ /* 0x000ee40000300800 */
[C---:B------:R-:W-:Y:S01]  /*c500*/  HMMA.16816.F32 R8, R132.reuse, R138, R8 ;  /* 0x0000008a8408723c */ /* 0x040fe20000001808 */
[----:B------:R1:W-:Y:S01]  /*c510*/  MUFU.EX2 R192, R2 ;  /* 0x0000000200c07308 */ /* 0x0003e20000000800 */
[----:B------:R-:W4:Y:S02]  /*c520*/  LDSM.16.MT88.4 R136, [R218+0x5100] ;  /* 0x00510000da88783b */ /* 0x000f240000004200 */
[----:B--2---:R-:W-:Y:S04]  /*c530*/  F2FP.PACK_AB R184, R193, R194 ;  /* 0x000000c2c1b8723e */ /* 0x004fe800000000ff */
[C---:B------:R-:W-:Y:S08]  /*c540*/  HMMA.16816.F32 R12, R132.reuse, R140, R12 ;  /* 0x0000008c840c723c */ /* 0x040ff0000000180c */
[C---:B------:R-:W-:Y:S01]  /*c550*/  HMMA.16816.F32 R16, R132.reuse, R142, R16 ;  /* 0x0000008e8410723c */ /* 0x040fe20000001810 */
[----:B------:R-:W2:Y:S07]  /*c560*/  LDSM.16.MT88.4 R140, [R220+0x5100] ;  /* 0x00510000dc8c783b */ /* 0x000eae0000004200 */
[C---:B------:R-:W-:Y:S04]  /*c570*/  HMMA.16816.F32 R20, R132.reuse, R152, R20 ;  /* 0x000000988414723c */ /* 0x040fe80000001814 */
[--C-:B-1----:R-:W-:Y:S02]  /*c580*/  FFMA.FTZ R2, R166, c[0x0][0x2d0], -R189.reuse ;  /* 0x0000b400a6027a23 */ /* 0x102fe400000108bd */
[----:B------:R-:W3:Y:S02]  /*c590*/  LDL.LU R166, [R1+0x24] ;  /* 0x0000240001a67983 */ /* 0x000ee40000300800 */
[C---:B------:R-:W-:Y:S01]  /*c5a0*/  HMMA.16816.F32 R24, R132.reuse, R154, R24 ;  /* 0x0000009a8418723c */ /* 0x040fe20000001818 */
[----:B------:R1:W1:Y:S01]  /*c5b0*/  MUFU.EX2 R191, R2 ;  /* 0x0000000200bf7308 */ /* 0x0002620000000800 */
[----:B------:R-:W2:Y:S06]  /*c5c0*/  LDSM.16.MT88.4 R152, [R219+0x5100] ;  /* 0x00510000db98783b */ /* 0x000eac0000004200 */
[C---:B------:R-:W-:Y:S08]  /*c5d0*/  HMMA.16816.F32 R28, R132.reuse, R144, R28 ;  /* 0x00000090841c723c */ /* 0x040ff0000000181c */
[C---:B------:R-:W-:Y:S01]  /*c5e0*/  HMMA.16816.F32 R32, R132.reuse, R146, R32 ;  /* 0x000000928420723c */ /* 0x040fe20000001820 */
[----:B------:R-:W2:Y:S07]  /*c5f0*/  LDSM.16.MT88.4 R144, [R217+0x8100] ;  /* 0x00810000d990783b */ /* 0x000eae0000004200 */
[C---:B------:R-:W-:Y:S04]  /*c600*/  HMMA.16816.F32 R36, R132.reuse, R148, R36 ;  /* 0x000000948424723c */ /* 0x040fe80000001824 */
[--C-:B-1----:R-:W-:Y:S01]  /*c610*/  FFMA.FTZ R2, R183, c[0x0][0x2d0], -R188.reuse ;  /* 0x0000b400b7027a23 */ /* 0x102fe200000108bc */
[----:B------:R-:W-:Y:S01]  /*c620*/  F2FP.PACK_AB R185, R191, R192 ;  /* 0x000000c0bfb9723e */ /* 0x000fe200000000ff */
[----:B------:R-:W-:Y:S02]  /*c630*/  FFMA.FTZ R188, R182, c[0x0][0x2d0], -R188 ;  /* 0x0000b400b6bc7a23 */ /* 0x000fe400000108bc */
[C---:B------:R-:W-:Y:S01]  /*c640*/  HMMA.16816.F32 R40, R132.reuse, R150, R40 ;  /* 0x000000968428723c */ /* 0x040fe20000001828 */
[----:B------:R-:W-:Y:S01]  /*c650*/  LDSM.16.MT88.4 R148, [R220+0x8100] ;  /* 0x00810000dc94783b */ /* 0x000fe20000004200 */
[----:B------:R1:W-:Y:S06]  /*c660*/  MUFU.EX2 R190, R2 ;  /* 0x0000000200be7308 */ /* 0x0003ec0000000800 */
[C---:B----4-:R-:W-:Y:S04]  /*c670*/  HMMA.16816.F32 R44, R132.reuse, R136, R44 ;  /* 0x00000088842c723c */ /* 0x050fe8000000182c */
[----:B------:R-:W4:Y:S04]  /*c680*/  MUFU.EX2 R188, R188 ;  /* 0x000000bc00bc7308 */ /* 0x000f280000000800 */
[C---:B------:R-:W-:Y:S01]  /*c690*/  HMMA.16816.F32 R48, R132.reuse, R138, R48 ;  /* 0x0000008a8430723c */ /* 0x040fe20000001830 */
[----:B------:R-:W4:Y:S07]  /*c6a0*/  LDSM.16.MT88.4 R136, [R218+0x8100] ;  /* 0x00810000da88783b */ /* 0x000f2e0000004200 */
[C---:B--2---:R-:W-:Y:S04]  /*c6b0*/  HMMA.16816.F32 R52, R132.reuse, R140, R52 ;  /* 0x0000008c8434723c */ /* 0x044fe80000001834 */
[--C-:B-1----:R-:W-:Y:S02]  /*c6c0*/  FFMA.FTZ R2, R181, c[0x0][0x2d0], -R189.reuse ;  /* 0x0000b400b5027a23 */ /* 0x102fe400000108bd */
[----:B------:R-:W-:Y:S02]  /*c6d0*/  FFMA.FTZ R189, R175, c[0x0][0x2d0], -R189 ;  /* 0x0000b400afbd7a23 */ /* 0x000fe400000108bd */
[C---:B------:R-:W-:Y:S01]  /*c6e0*/  HMMA.16816.F32 R56, R132.reuse, R142, R56 ;  /* 0x0000008e8438723c */ /* 0x040fe20000001838 */
[----:B------:R-:W1:Y:S03]  /*c6f0*/  LDSM.16.MT88.4 R140, [R219+0x8100] ;  /* 0x00810000db8c783b */ /* 0x000e660000004200 */
[----:B------:R-:W-:Y:S01]  /*c700*/  MUFU.EX2 R189, R189 ;  /* 0x000000bd00bd7308 */ /* 0x000fe20000000800 */
[----:B----4-:R-:W-:Y:S01]  /*c710*/  F2FP.PACK_AB R186, R188, R190 ;  /* 0x000000bebcba723e */ /* 0x010fe200000000ff */
[----:B------:R-:W-:Y:S01]  /*c720*/  IMAD.MOV.U32 R175, RZ, RZ, R165 ;  /* 0x000000ffffaf7224 */ /* 0x000fe200078e00a5 */
[----:B------:R-:W-:Y:S01]  /*c730*/  MOV R165, R176 ;  /* 0x000000b000a57202 */ /* 0x000fe20000000f00 */
        /* <DEDUP_REMOVED lines=17> */
[----:B------:R-:W-:Y:S07]  /*c850*/  LDSM.16.MT88.4 R152, [R219+0x2900] ;  /* 0x00290000db98783b */ /* 0x000fee0000004200 */
[C---:B----4-:R-:W-:Y:S08]  /*c860*/  HMMA.16816.F32 R108, R132.reuse, R136, R108 ;  /* 0x00000088846c723c */ /* 0x050ff0000000186c */
[C---:B------:R-:W-:Y:S01]  /*c870*/  HMMA.16816.F32 R112, R132.reuse, R138, R112 ;  /* 0x0000008a8470723c */ /* 0x040fe20000001870 */
[----:B------:R-:W-:Y:S07]  /*c880*/  LDSM.16.MT88.4 R136, [R218+0x2900] ;  /* 0x00290000da88783b */ /* 0x000fee0000004200 */
[C---:B------:R-:W-:Y:S07]  /*c890*/  HMMA.16816.F32 R116, R132.reuse, R144, R116 ;  /* 0x000000908474723c */ /* 0x040fee0000001874 */
[----:B------:R-:W-:Y:S01]  /*c8a0*/  IMAD.MOV.U32 R145, RZ, RZ, R180 ;  /* 0x000000ffff917224 */ /* 0x000fe200078e00b4 */
[C---:B------:R-:W-:Y:S01]  /*c8b0*/  HMMA.16816.F32 R120, R132.reuse, R146, R120 ;  /* 0x000000928478723c */ /* 0x040fe20000001878 */
[----:B------:R-:W2:Y:S03]  /*c8c0*/  LDSM.16.MT88.4 R180, [R217+0x2900] ;  /* 0x00290000d9b4783b */ /* 0x000ea60000004200 */
[----:B------:R-:W-:Y:S02]  /*c8d0*/  IMAD.MOV.U32 R144, RZ, RZ, R174 ;  /* 0x000000ffff907224 */ /* 0x000fe400078e00ae */
[----:B------:R-:W4:Y:S01]  /*c8e0*/  MUFU.EX2 R174, R2 ;  /* 0x0000000200ae7308 */ /* 0x000f220000000800 */
[----:B------:R-:W-:Y:S01]  /*c8f0*/  MOV R146, R169 ;  /* 0x000000a900927202 */ /* 0x000fe20000000f00 */
[C---:B-1----:R-:W-:Y:S04]  /*c900*/  HMMA.16816.F32 R124, R132.reuse, R140, R124 ;  /* 0x0000008c847c723c */ /* 0x042fe8000000187c */
[----:B------:R-:W-:Y:S02]  /*c910*/  IMAD.MOV.U32 R147, RZ, RZ, R168 ;  /* 0x000000ffff937224 */ /* 0x000fe400078e00a8 */
[----:B------:R-:W-:Y:S01]  /*c920*/  LDSM.16.MT88.4 R168, [R218+0x5900] ;  /* 0x00590000daa8783b */ /* 0x000fe20000004200 */
[----:B------:R-:W-:Y:S01]  /*c930*/  IMAD.MOV.U32 R140, RZ, RZ, R161 ;  /* 0x000000ffff8c7224 */ /* 0x000fe200078e00a1 */
[----:B------:R-:W-:Y:S04]  /*c940*/  HMMA.16816.F32 R128, R132, R142, R128 ;  /* 0x0000008e8480723c */ /* 0x000fe80000001880 */
[----:B------:R-:W-:Y:S02]  /*c950*/  MOV R141, R160 ;  /* 0x000000a0008d7202 */ /* 0x000fe40000000f00 */
[----:B----4-:R-:W-:Y:S01]  /*c960*/  F2FP.PACK_AB R187, R189, R174 ;  /* 0x000000aebdbb723e */ /* 0x010fe200000000ff */
[----:B---3--:R-:W-:Y:S02]  /*c970*/  FFMA.FTZ R2, R3, R162, R163 ;  /* 0x000000a203027223 */ /* 0x008fe400000100a3 */
[----:B------:R-:W-:Y:S01]  /*c980*/  IMAD.MOV.U32 R3, RZ, RZ, R164 ;  /* 0x000000ffff037224 */ /* 0x000fe200078e00a4 */
[----:B------:R-:W1:Y:S02]  /*c990*/  LDSM.16.MT88.4 R160, [R217+0x5900] ;  /* 0x00590000d9a0783b */ /* 0x000e640000004200 */
[----:B------:R-:W-:Y:S02]  /*c9a0*/  IMAD.MOV.U32 R164, RZ, RZ, R177 ;  /* 0x000000ffffa47224 */ /* 0x000fe400078e00b1 */
[----:B------:R-:W-:Y:S01]  /*c9b0*/  FFMA.FTZ R0, R0, R166, R167 ;  /* 0x000000a600007223 */ /* 0x000fe200000100a7 */
[----:B------:R-:W-:Y:S01]  /*c9c0*/  MOV R166, R178 ;  /* 0x000000b200a67202 */ /* 0x000fe20000000f00 */
[----:B------:R-:W-:Y:S02]  /*c9d0*/  IMAD.MOV.U32 R167, RZ, RZ, R179 ;  /* 0x000000ffffa77224 */ /* 0x000fe400078e00b3 */
[C---:B--2---:R-:W-:Y:S07]  /*c9e0*/  HMMA.16816.F32 R176, R184.reuse, R180, R4 ;  /* 0x000000b4b8b0723c */ /* 0x044fee0000001804 */
[----:B------:R-:W-:Y:S01]  /*c9f0*/  IMAD.MOV.U32 R4, RZ, RZ, R140 ;  /* 0x000000ffff047224 */ /* 0x000fe200078e008c */
[C---:B------:R-:W-:Y:S04]  /*ca00*/  HMMA.16816.F32 R180, R184.reuse, R182, R8 ;  /* 0x000000b6b8b4723c */ /* 0x040fe80000001808 */
[----:B------:R-:W-:Y:S01]  /*ca10*/  IMAD.MOV.U32 R5, RZ, RZ, R141 ;  /* 0x000000ffff057224 */ /* 0x000fe200078e008d */
[----:B------:R-:W-:Y:S01]  /*ca20*/  MOV R6, R146 ;  /* 0x0000009200067202 */ /* 0x000fe20000000f00 */
[----:B------:R-:W-:Y:S01]  /*ca30*/  IMAD.MOV.U32 R7, RZ, RZ, R147 ;  /* 0x000000ffff077224 */ /* 0x000fe200078e0093 */
[----:B------:R-:W-:Y:S01]  /*ca40*/  MOV R11, R145 ;  /* 0x00000091000b7202 */ /* 0x000fe20000000f00 */
[C---:B------:R-:W-:Y:S01]  /*ca50*/  HMMA.16816.F32 R132, R184.reuse, R136, R12 ;  /* 0x00000088b884723c */ /* 0x040fe2000000180c */
[----:B------:R-:W-:Y:S03]  /*ca60*/  LDSM.16.MT88.4 R12, [R217+0x8900] ;  /* 0x00890000d90c783b */ /* 0x000fe60000004200 */
[----:B------:R-:W-:Y:S04]  /*ca70*/  IMAD.MOV.U32 R10, RZ, RZ, R144 ;  /* 0x000000ffff0a7224 */ /* 0x000fe800078e0090 */
[C---:B------:R-:W-:Y:S01]  /*ca80*/  HMMA.16816.F32 R136, R184.reuse, R138, R16 ;  /* 0x0000008ab888723c */ /* 0x040fe20000001810 */
[----:B------:R-:W-:Y:S07]  /*ca90*/  LDSM.16.MT88.4 R16, [R218+0x8900] ;  /* 0x00890000da10783b */ /* 0x000fee0000004200 */
[C---:B------:R-:W-:Y:S01]  /*caa0*/  HMMA.16816.F32 R140, R184.reuse, R148, R20 ;  /* 0x00000094b88c723c */ /* 0x040fe20000001814 */
[----:B------:R-:W-:Y:S07]  /*cab0*/  LDSM.16.MT88.4 R20, [R220+0x8900] ;  /* 0x00890000dc14783b */ /* 0x000fee0000004200 */
[C---:B------:R-:W-:Y:S01]  /*cac0*/  HMMA.16816.F32 R144, R184.reuse, R150, R24 ;  /* 0x00000096b890723c */ /* 0x040fe20000001818 */
[----:B------:R-:W-:Y:S07]  /*cad0*/  LDSM.16.MT88.4 R24, [R219+0x8900] ;  /* 0x00890000db18783b */ /* 0x000fee0000004200 */
[C---:B------:R-:W-:Y:S07]  /*cae0*/  HMMA.16816.F32 R148, R184.reuse, R152, R28 ;  /* 0x00000098b894723c */ /* 0x040fee000000181c */
[----:B------:R-:W-:Y:S01]  /*caf0*/  IMAD.MOV.U32 R31, RZ, RZ, R4 ;  /* 0x000000ffff1f7224 */ /* 0x000fe200078e0004 */
[C---:B------:R-:W-:Y:S04]  /*cb00*/  HMMA.16816.F32 R152, R184.reuse, R154, R32 ;  /* 0x0000009ab898723c */ /* 0x040fe80000001820 */
[----:B------:R-:W-:Y:S01]  /*cb10*/  IMAD.MOV.U32 R30, RZ, RZ, R5 ;  /* 0x000000ffff1e7224 */ /* 0x000fe200078e0005 */
[----:B------:R-:W-:Y:S01]  /*cb20*/  MOV R29, R6 ;  /* 0x00000006001d7202 */ /* 0x000fe20000000f00 */
[----:B------:R-:W-:Y:S01]  /*cb30*/  IMAD.MOV.U32 R28, RZ, RZ, R7 ;  /* 0x000000ffff1c7224 */ /* 0x000fe200078e0007 */
[----:B------:R-:W-:Y:S01]  /*cb40*/  MOV R32, R158 ;  /* 0x0000009e00207202 */ /* 0x000fe20000000f00 */
[----:B------:R-:W2:Y:S01]  /*cb50*/  LDSM.16.MT88.4 R4, [R220+0x5900] ;  /* 0x00590000dc04783b */ /* 0x000ea20000004200 */
[----:B------:R-:W-:Y:S03]  /*cb60*/  IMAD.MOV.U32 R35, RZ, RZ, R159 ;  /* 0x000000ffff237224 */ /* 0x000fe600078e009f */
[----:B------:R-:W-:Y:S02]  /*cb70*/  IMAD.MOV.U32 R33, RZ, RZ, R157 ;  /* 0x000000ffff217224 */ /* 0x000fe400078e009d */
[----:B------:R-:W-:Y:S02]  /*cb80*/  IMAD.MOV.U32 R34, RZ, RZ, R156 ;  /* 0x000000ffff227224 */ /* 0x000fe400078e009c */
[C---:B-1----:R-:W-:Y:S07]  /*cb90*/  HMMA.16816.F32 R156, R184.reuse, R160, R36 ;  /* 0x000000a0b89c723c */ /* 0x042fee0000001824 */
[----:B------:R-:W-:Y:S01]  /*cba0*/  MOV R36, R10 ;  /* 0x0000000a00247202 */ /* 0x000fe20000000f00 */
[C---:B------:R-:W-:Y:S04]  /*cbb0*/  HMMA.16816.F32 R160, R184.reuse, R162, R40 ;  /* 0x000000a2b8a0723c */ /* 0x040fe80000001828 */
[----:B------:R-:W-:Y:S01]  /*cbc0*/  IMAD.MOV.U32 R37, RZ, RZ, R11 ;  /* 0x000000ffff257224 */ /* 0x000fe200078e000b */
[----:B------:R-:W-:Y:S01]  /*cbd0*/  MOV R39, R166 ;  /* 0x000000a600277202 */ /* 0x000fe20000000f00 */
[----:B------:R-:W1:Y:S01]  /*cbe0*/  LDSM.16.MT88.4 R8, [R219+0x5900] ;  /* 0x00590000db08783b */ /* 0x000e620000004200 */
[----:B------:R-:W-:Y:S02]  /*cbf0*/  IMAD.MOV.U32 R38, RZ, RZ, R167 ;  /* 0x000000ffff267224 */ /* 0x000fe400078e00a7 */
[----:B------:R-:W-:Y:S03]  /*cc00*/  IMAD.MOV.U32 R42, RZ, RZ, R165 ;  /* 0x000000ffff2a7224 */ /* 0x000fe600078e00a5 */
[----:B------:R-:W-:Y:S02]  /*cc10*/  IMAD.MOV.U32 R43, RZ, RZ, R164 ;  /* 0x000000ffff2b7224 */ /* 0x000fe400078e00a4 */
[C---:B------:R-:W-:Y:S03]  /*cc20*/  HMMA.16816.F32 R164, R184.reuse, R168, R44 ;  /* 0x000000a8b8a4723c */ /* 0x040fe6000000182c */
[----:B------:R-:W-:Y:S02]  /*cc30*/  FADD.FTZ R2, R42, R2 ;  /* 0x000000022a027221 */ /* 0x000fe40000010000 */
[----:B------:R-:W-:Y:S02]  /*cc40*/  FADD.FTZ R0, R43, R0 ;  /* 0x000000002b007221 */ /* 0x000fe40000010000 */
[----:B------:R-:W-:Y:S01]  /*cc50*/  FADD.FTZ R2, R36, R2 ;  /* 0x0000000224027221 */ /* 0x000fe20000010000 */
[C---:B------:R-:W-:Y:S04]  /*cc60*/  HMMA.16816.F32 R168, R184.reuse, R170, R48 ;  /* 0x000000aab8a8723c */ /* 0x040fe80000001830 */
        /* <DEDUP_REMOVED lines=51> */
[C---:B------:R-:W-:Y:S04]  /*cfa0*/  HMMA.16816.F32 R112, R184.reuse, R10, R112 ;  /* 0x0000000ab870723c */ /* 0x040fe80000001870 */
[----:B------:R-:W-:Y:S02]  /*cfb0*/  FADD.FTZ R2, R197, R2 ;  /* 0x00000002c5027221 */ /* 0x000fe40000010000 */
[----:B------:R-:W-:Y:S02]  /*cfc0*/  FADD.FTZ R0, R196, R0 ;  /* 0x00000000c4007221 */ /* 0x000fe40000010000 */
[C---:B---3--:R-:W-:Y:S04]  /*cfd0*/  HMMA.16816.F32 R116, R184.reuse, R12, R116 ;  /* 0x0000000cb874723c */ /* 0x048fe80000001874 */
[----:B------:R-:W-:Y:S02]  /*cfe0*/  FADD.FTZ R2, R194, R2 ;  /* 0x00000002c2027221 */ /* 0x000fe40000010000 */
[----:B------:R-:W-:Y:S02]  /*cff0*/  FADD.FTZ R0, R195, R0 ;  /* 0x00000000c3007221 */ /* 0x000fe40000010000 */
[C---:B------:R-:W-:Y:S04]  /*d000*/  HMMA.16816.F32 R120, R184.reuse, R14, R120 ;  /* 0x0000000eb878723c */ /* 0x040fe80000001878 */
[----:B------:R-:W-:Y:S02]  /*d010*/  FADD.FTZ R3, R192, R0 ;  /* 0x00000000c0037221 */ /* 0x000fe40000010000 */
[----:B------:R-:W-:Y:S02]  /*d020*/  FADD.FTZ R0, R193, R2 ;  /* 0x00000002c1007221 */ /* 0x000fe40000010000 */
[----:B------:R-:W-:Y:S01]  /*d030*/  FADD.FTZ R3, R191, R3 ;  /* 0x00000003bf037221 */ /* 0x000fe20000010000 */
[C---:B--2---:R-:W-:Y:S03]  /*d040*/  HMMA.16816.F32 R124, R184.reuse, R4, R124 ;  /* 0x00000004b87c723c */ /* 0x044fe6000000187c */
[----:B------:R-:W-:Y:S02]  /*d050*/  FADD.FTZ R2, R190, R0 ;  /* 0x00000000be027221 */ /* 0x000fe40000010000 */
[----:B------:R-:W-:Y:S01]  /*d060*/  FADD.FTZ R0, R174, R3 ;  /* 0x00000003ae007221 */ /* 0x000fe20000010000 */
[----:B------:R-:W-:Y:S01]  /*d070*/  MOV R174, R172 ;  /* 0x000000ac00ae7202 */ /* 0x000fe20000000f00 */
[----:B------:R-:W-:Y:S01]  /*d080*/  FADD.FTZ R2, R188, R2 ;  /* 0x00000002bc027221 */ /* 0x000fe20000010000 */
[----:B------:R-:W-:Y:S04]  /*d090*/  HMMA.16816.F32 R128, R184, R6, R128 ;  /* 0x00000006b880723c */ /* 0x000fe80000001880 */
[----:B------:R1:W-:Y:S01]  /*d0a0*/  STL [R1+0x20], R2 ;  /* 0x0000200201007387 */ /* 0x0003e20000100800 */
[----:B------:R-:W-:Y:S02]  /*d0b0*/  FADD.FTZ R0, R189, R0 ;  /* 0x00000000bd007221 */ /* 0x000fe40000010000 */
[----:B------:R-:W-:Y:S03]  /*d0c0*/  IMAD.MOV.U32 R3, RZ, RZ, R173 ;  /* 0x000000ffff037224 */ /* 0x000fe600078e00ad */
[----:B------:R1:W-:Y:S01]  /*d0d0*/  STL [R1+0x24], R0 ;  /* 0x0000240001007387 */ /* 0x0003e20000100800 */
[----:B------:R-:W-:-:S05]  /*d0e0*/  @P0 BRA `(.L_x_1290) ;  /* 0xffffaa7000000947 */ /* 0x000fca000383ffff */
.L_x_1289:
[----:B------:R-:W-:-:S13]  /*d0f0*/  ISETP.LE.AND P0, PT, RZ, UR24, PT ;  /* 0x00000018ff007c0c */ /* 0x000fda000bf03270 */
[----:B------:R-:W-:Y:S05]  /*d100*/  @!P0 BRA `(.L_x_1291) ;  /* 0x0000452000008947 */ /* 0x000fea0003800000 */
[----:B------:R-:W2:Y:S01]  /*d110*/  LDL.64 R4, [R1+0x50] ;  /* 0x0000500001047983 */ /* 0x000ea20000100a00 */
[----:B------:R-:W-:-:S03]  /*d120*/  ULDC.64 UR4, c[0x0][0x208] ;  /* 0x0000820000047ab9 */ /* 0x000fc60000000a00 */
[----:B------:R-:W3:Y:S01]  /*d130*/  LDL.64 R6, [R1+0x48] ;  /* 0x0000480001067983 */ /* 0x000ee20000100a00 */
[----:B------:R-:W-:Y:S02]  /*d140*/  UIADD3 UR11, UP5, UR10, 0x80, URZ ;  /* 0x000000800a0b7890 */ /* 0x000fe4000ffbe03f */
[----:B------:R-:W-:Y:S01]  /*d150*/  UIADD3 UR13, UP4, UR10, 0x100, URZ ;  /* 0x000001000a0d7890 */ /* 0x000fe2000ff9e03f */
[----:B------:R-:W-:Y:S01]  /*d160*/  IMAD.MOV.U32 R175, RZ, RZ, R172 ;  /* 0x000000ffffaf7224 */ /* 0x000fe200078e00ac */
[----:B------:R-:W-:Y:S01]  /*d170*/  UIMAD.WIDE.U32 UR28, UR4, 0x60, URZ ;  /* 0x00000060041c78a5 */ /* 0x000fe2000f8e003f */
[----:B------:R-:W-:Y:S01]  /*d180*/  IMAD.MOV.U32 R174, RZ, RZ, R173 ;  /* 0x000000ffffae7224 */ /* 0x000fe200078e00ad */
[----:B------:R-:W-:Y:S02]  /*d190*/  UIMAD UR22, UR5, 0x60, URZ ;  /* 0x00000060051678a4 */ /* 0x000fe4000f8e023f */
[----:B------:R-:W-:Y:S02]  /*d1a0*/  UIADD3 UR15, UP3, UR10, 0x180, URZ ;  /* 0x000001800a0f7890 */ /* 0x000fe4000ff7e03f */
[----:B------:R-:W-:-:S02]  /*d1b0*/  UIADD3 UR17, UP2, UR9, 0x80, URZ ;  /* 0x0000008009117890 */ /* 0x000fc4000ff5e03f */
[----:B------:R-:W-:Y:S02]  /*d1c0*/  UIADD3 UR19, UP1, UR9, 0x100, URZ ;  /* 0x0000010009137890 */ /* 0x000fe4000ff3e03f */
[----:B------:R-:W-:Y:S02]  /*d1d0*/  UIADD3 UR21, UP0, UR9, 0x180, URZ ;  /* 0x0000018009157890 */ /* 0x000fe4000ff1e03f */
[----:B------:R-:W-:Y:S02]  /*d1e0*/  ULDC.64 UR6, c[0x0][0x1e0] ;  /* 0x0000780000067ab9 */ /* 0x000fe40000000a00 */
[----:B------:R-:W-:Y:S02]  /*d1f0*/  USHF.L.U64.HI UR7, UR6, 0x6, UR7 ;  /* 0x0000000606077899 */ /* 0x000fe40008010207 */
[----:B------:R-:W-:Y:S02]  /*d200*/  UIADD3.X UR10, URZ, UR14, URZ, UP5, !UPT ;  /* 0x0000000e3f0a7290 */ /* 0x000fe4000affe43f */
[----:B------:R-:W-:-:S02]  /*d210*/  UIADD3.X UR12, URZ, UR14, URZ, UP4, !UPT ;  /* 0x0000000e3f0c7290 */ /* 0x000fc4000a7fe43f */
[----:B------:R-:W-:Y:S02]  /*d220*/  USHF.L.U32 UR6, UR6, 0x6, URZ ;  /* 0x0000000606067899 */ /* 0x000fe4000800063f */
[----:B------:R-:W-:Y:S02]  /*d230*/  UIADD3.X UR14, URZ, UR14, URZ, UP3, !UPT ;  /* 0x0000000e3f0e7290 */ /* 0x000fe40009ffe43f */
[----:B------:R-:W-:Y:S02]  /*d240*/  UIADD3.X UR16, URZ, UR8, URZ, UP2, !UPT ;  /* 0x000000083f107290 */ /* 0x000fe400097fe43f */
[----:B------:R-:W-:Y:S02]  /*d250*/  UIADD3.X UR18, URZ, UR8, URZ, UP1, !UPT ;  /* 0x000000083f127290 */ /* 0x000fe40008ffe43f */
[----:B------:R-:W-:Y:S02]  /*d260*/  UIADD3.X UR20, URZ, UR8, URZ, UP0, !UPT ;  /* 0x000000083f147290 */ /* 0x000fe400087fe43f */
[----:B------:R-:W-:Y:S01]  /*d270*/  UIADD3 UR22, UR29, UR22, URZ ;  /* 0x000000161d167290 */ /* 0x000fe2000fffe03f */
[----:B-12---:R-:W-:-:S02]  /*d280*/  IADD3 R2, P0, R4, 0xc0, RZ ;  /* 0x000000c004027810 */ /* 0x006fc40007f1e0ff */
[C---:B------:R-:W-:Y:S02]  /*d290*/  IADD3 R10, P6, R4.reuse, 0x40, RZ ;  /* 0x00000040040a7810 */ /* 0x040fe40007fde0ff */
[----:B------:R-:W-:Y:S02]  /*d2a0*/  IADD3 R8, P1, R4, 0x80, RZ ;  /* 0x0000008004087810 */ /* 0x000fe40007f3e0ff */
[-C--:B---3--:R-:W-:Y:S02]  /*d2b0*/  IADD3.X R3, RZ, R7.reuse, RZ, P0, !PT ;  /* 0x00000007ff037210 */ /* 0x088fe400007fe4ff */
[-C--:B------:R-:W-:Y:S01]  /*d2c0*/  IADD3.X R11, RZ, R7.reuse, RZ, P6, !PT ;  /* 0x00000007ff0b7210 */ /* 0x080fe200037fe4ff */
[----:B------:R-:W-:Y:S02]  /*d2d0*/  IMAD.X R9, RZ, RZ, R7, P1 ;  /* 0x000000ffff097224 */ /* 0x000fe400008e0607 */
[----:B------:R1:W-:Y:S04]  /*d2e0*/  STL.64 [R1], R2 ;  /* 0x0000000201007387 */ /* 0x0003e80000100a00 */
[----:B------:R2:W-:Y:S04]  /*d2f0*/  STL.64 [R1+0x10], R10 ;  /* 0x0000100a01007387 */ /* 0x0005e80000100a00 */
[----:B------:R2:W-:Y:S01]  /*d300*/  STL.64 [R1+0x8], R8 ;  /* 0x0000080801007387 */ /* 0x0005e20000100a00 */
[----:B-1----:R-:W-:Y:S01]  /*d310*/  IMAD.MOV.U32 R2, RZ, RZ, R4 ;  /* 0x000000ffff027224 */ /* 0x002fe200078e0004 */
[----:B------:R-:W-:-:S05]  /*d320*/  MOV R3, R7 ;  /* 0x0000000700037202 */ /* 0x000fca0000000f00 */
[----:B------:R2:W-:Y:S02]  /*d330*/  STL.64 [R1+0x18], R2 ;  /* 0x0000180201007387 */ /* 0x0005e40000100a00 */
.L_x_1292:
[----:B--2---:R-:W2:Y:S01]  /*d340*/  LDL.64 R2, [R1+0x18] ;  /* 0x0000180001027983 */ /* 0x004ea20000100a00 */
[----:B------:R-:W-:Y:S04]  /*d350*/  DEPBAR.LE SB0, 0x0 ;  /* 0x000080000000791a */ /* 0x000fe80000000000 */
[----:B------:R-:W-:Y:S01]  /*d360*/  USHF.R.S32.HI UR5, URZ, 0x1f, UR24 ;  /* 0x0000001f3f057899 */ /* 0x000fe20008011418 */
[----:B------:R-:W3:Y:S01]  /*d370*/  LDL.64 R210, [R1+0x10] ;  /* 0x0000100001d27983 */ /* 0x000ee20000100a00 */
[----:B------:R-:W-:Y:S01]  /*d380*/  UIMAD UR4, UR22, UR24, URZ ;  /* 0x00000018160472a4 */ /* 0x000fe2000f8e023f */
[----:B------:R-:W-:Y:S01]  /*d390*/  MOV R204, UR28 ;  /* 0x0000001c00cc7c02 */ /* 0x000fe20008000f00 */
[----:B------:R-:W-:Y:S01]  /*d3a0*/  UISETP.GT.AND UP0, UPT, UR24, URZ, UPT ;  /* 0x0000003f1800728c */ /* 0x000fe2000bf04270 */
[----:B------:R-:W-:Y:S01]  /*d3b0*/  MOV R205, UR29 ;  /* 0x0000001d00cd7c02 */ /* 0x000fe20008000f00 */
[----:B------:R-:W-:Y:S01]  /*d3c0*/  UIMAD UR4, UR5, UR28, UR4 ;  /* 0x0000001c050472a4 */ /* 0x000fe2000f8e0204 */
[----:B------:R-:W4:Y:S06]  /*d3d0*/  LDL.64 R208, [R1+0x8] ;  /* 0x0000080001d07983 */ /* 0x000f2c0000100a00 */
[----:B------:R-:W4:Y:S06]  /*d3e0*/  LDL.64 R206, [R1] ;  /* 0x0000000001ce7983 */ /* 0x000f2c0000100a00 */
[----:B------:R-:W-:Y:S06]  /*d3f0*/  BAR.SYNC.DEFER_BLOCKING 0x0 ;  /* 0x0000000000007b1d */ /* 0x000fec0000010000 */
[----:B------:R-:W-:Y:S06]  /*d400*/  LDSM.16.M88.4 R48, [R223+0x18100] ;  /* 0x01810000df30783b */ /* 0x000fec0000000200 */
[----:B-----5:R-:W1:Y:S06]  /*d410*/  LDSM.16.M88.4 R8, [R216+0xc100] ;  /* 0x00c10000d808783b */ /* 0x020e6c0000000200 */
[----:B------:R-:W1:Y:S06]  /*d420*/  LDSM.16.M88.4 R16, [R216+0xc900] ;  /* 0x00c90000d810783b */ /* 0x000e6c0000000200 */
[----:B------:R-:W1:Y:S06]  /*d430*/  LDSM.16.M88.4 R24, [R216+0xd100] ;  /* 0x00d10000d818783b */ /* 0x000e6c0000000200 */
[----:B------:R-:W1:Y:S06]  /*d440*/  LDSM.16.M88.4 R32, [R216+0xd900] ;  /* 0x00d90000d820783b */ /* 0x000e6c0000000200 */
[----:B------:R-:W1:Y:S06]  /*d450*/  LDSM.16.M88.4 R40, [R216+0xe100] ;  /* 0x00e10000d828783b */ /* 0x000e6c0000000200 */
[----:B------:R-:W1:Y:S06]  /*d460*/  LDSM.16.M88.4 R184, [R216+0xe900] ;  /* 0x00e90000d8b8783b */ /* 0x000e6c0000000200 */
[----:B------:R-:W-:Y:S01]  /*d470*/  LDSM.16.M88.4 R188, [R224+0x18100] ;  /* 0x01810000e0bc783b */ /* 0x000fe20000000200 */
[C---:B-1----:R-:W-:Y:S05]  /*d480*/  HMMA.16816.F32 R4, R48.reuse, R8, RZ ;  /* 0x000000083004723c */ /* 0x042fea00000018ff */
[----:B------:R-:W1:Y:S03]  /*d490*/  LDSM.16.M88.4 R192, [R227] ;  /* 0x00000000e3c0783b */ /* 0x000e660000000200 */
[C---:B------:R-:W-:Y:S03]  /*d4a0*/  HMMA.16816.F32 R8, R48.reuse, R10, RZ ;  /* 0x0000000a3008723c */ /* 0x040fe600000018ff */
[----:B------:R-:W1:Y:S06]  /*d4b0*/  LDSM.16.M88.4 R196, [R250] ;  /* 0x00000000fac4783b */ /* 0x000e6c0000000200 */
[----:B------:R-:W1:Y:S01]  /*d4c0*/  LDSM.16.M88.4 R200, [R249] ;  /* 0x00000000f9c8783b */ /* 0x000e620000000200 */
        /* <DEDUP_REMOVED lines=9> */
[----:B------:R-:W-:Y:S01]  /*d560*/  HMMA.16816.F32 R48, R48, R186, RZ ;  /* 0x000000ba3030723c */ /* 0x000fe200000018ff */
[----:B------:R-:W1:Y:S07]  /*d570*/  LDSM.16.M88.4 R184, [R248] ;  /* 0x00000000f8b8783b */ /* 0x000e6e0000000200 */
[C---:B-1----:R-:W-:Y:S08]  /*d580*/  HMMA.16816.F32 R4, R188.reuse, R192, R4 ;  /* 0x000000c0bc04723c */ /* 0x042ff00000001804 */
[C---:B------:R-:W-:Y:S01]  /*d590*/  HMMA.16816.F32 R8, R188.reuse, R194, R8 ;  /* 0x000000c2bc08723c */ /* 0x040fe20000001808 */
[----:B------:R-:W1:Y:S07]  /*d5a0*/  LDSM.16.M88.4 R192, [R247] ;  /* 0x00000000f7c0783b */ /* 0x000e6e0000000200 */
[C---:B------:R-:W-:Y:S08]  /*d5b0*/  HMMA.16816.F32 R12, R188.reuse, R196, R12 ;  /* 0x000000c4bc0c723c */ /* 0x040ff0000000180c */
[C---:B------:R-:W-:Y:S01]  /*d5c0*/  HMMA.16816.F32 R16, R188.reuse, R198, R16 ;  /* 0x000000c6bc10723c */ /* 0x040fe20000001810 */
[----:B------:R-:W1:Y:S07]  /*d5d0*/  LDSM.16.M88.4 R196, [R246] ;  /* 0x00000000f6c4783b */ /* 0x000e6e0000000200 */
[C---:B------:R-:W-:Y:S08]  /*d5e0*/  HMMA.16816.F32 R20, R188.reuse, R200, R20 ;  /* 0x000000c8bc14723c */ /* 0x040ff00000001814 */
[C---:B------:R-:W-:Y:S08]  /*d5f0*/  HMMA.16816.F32 R24, R188.reuse, R202, R24 ;  /* 0x000000cabc18723c */ /* 0x040ff00000001818 */
[C---:B------:R-:W-:Y:S08]  /*d600*/  HMMA.16816.F32 R28, R188.reuse, R184, R28 ;  /* 0x000000b8bc1c723c */ /* 0x040ff0000000181c */
[C---:B------:R-:W-:Y:S08]  /*d610*/  HMMA.16816.F32 R32, R188.reuse, R186, R32 ;  /* 0x000000babc20723c */ /* 0x040ff00000001820 */
[C---:B-1----:R-:W-:Y:S08]  /*d620*/  HMMA.16816.F32 R36, R188.reuse, R192, R36 ;  /* 0x000000c0bc24723c */ /* 0x042ff00000001824 */
[C---:B------:R-:W-:Y:S08]  /*d630*/  HMMA.16816.F32 R40, R188.reuse, R194, R40 ;  /* 0x000000c2bc28723c */ /* 0x040ff00000001828 */
[C---:B------:R-:W-:Y:S08]  /*d640*/  HMMA.16816.F32 R44, R188.reuse, R196, R44 ;  /* 0x000000c4bc2c723c */ /* 0x040ff0000000182c */
[----:B------:R-:W-:Y:S04]  /*d650*/  HMMA.16816.F32 R48, R188, R198, R48 ;  /* 0x000000c6bc30723c */ /* 0x000fe80000001830 */
[----:B--2---:R-:W-:Y:S05]  /*d660*/  IMAD.WIDE.U32 R172, R204, UR24, R2 ;  /* 0x00000018ccac7c25 */ /* 0x004fea000f8e0002 */
[----:B------:R-:W-:Y:S03]  /*d670*/  IADD3 R0, R173, UR4, RZ ;  /* 0x00000004ad007c10 */ /* 0x000fe6000fffe0ff */
[C---:B------:R-:W-:Y:S04]  /*d680*/  LEA R2, P0, R172.reuse, c[0x0][0x1f8], 0x1 ;  /* 0x00007e00ac027a11 */ /* 0x040fe800078008ff */
[----:B------:R-:W-:Y:S01]  /*d690*/  LEA.HI.X R3, R172, c[0x0][0x1fc], R0, 0x1, P0 ;  /* 0x00007f00ac037a11 */ /* 0x000fe200000f0c00 */
[C---:B---3--:R-:W-:Y:S04]  /*d6a0*/  IMAD.WIDE.U32 R172, R204.reuse, UR24, R210 ;  /* 0x00000018ccac7c25 */ /* 0x048fe8000f8e00d2 */
[----:B------:R-:W-:Y:S01]  /*d6b0*/  @!PT LDS RZ, [RZ] ;  /* 0x00000000fffff984 */ /* 0x000fe20000000800 */
[----:B------:R-:W-:Y:S01]  /*d6c0*/  @!PT LDS RZ, [RZ] ;  /* 0x00000000fffff984 */ /* 0x000fe20000000800 */
[----:B------:R-:W-:Y:S01]  /*d6d0*/  @!PT LDS RZ, [RZ] ;  /* 0x00000000fffff984 */ /* 0x000fe20000000800 */
[----:B------:R1:W-:Y:S01]  /*d6e0*/  LDGSTS.E.BYPASS.LTC128B.128 [R251+0x100], [R2.64], !P5 ;  /* 0x0010000002fb7fae */ /* 0x0003e2000e901d5e */
[----:B------:R-:W-:Y:S01]  /*d6f0*/  IADD3 R0, R173, UR4, RZ ;  /* 0x00000004ad007c10 */ /* 0x000fe2000fffe0ff */
[----:B----4-:R-:W-:Y:S01]  /*d700*/  IMAD.WIDE.U32 R184, R204, UR24, R208 ;  /* 0x00000018ccb87c25 */ /* 0x010fe2000f8e00d0 */
[C---:B------:R-:W-:Y:S03]  /*d710*/  LEA R186, P0, R172.reuse, c[0x0][0x1f8], 0x1 ;  /* 0x00007e00acba7a11 */ /* 0x040fe600078008ff */
[----:B------:R-:W2:Y:S01]  /*d720*/  LDL.64 R208, [R1+0x38] ;  /* 0x0000380001d07983 */ /* 0x000ea20000100a00 */
[----:B------:R-:W-:Y:S01]  /*d730*/  LEA.HI.X R187, R172, c[0x0][0x1fc], R0, 0x1, P0 ;  /* 0x00007f00acbb7a11 */ /* 0x000fe200000f0c00 */
[----:B------:R-:W-:Y:S01]  /*d740*/  IMAD.WIDE.U32 R172, R204, UR24, R206 ;  /* 0x00000018ccac7c25 */ /* 0x000fe2000f8e00ce */
[----:B------:R-:W-:Y:S01]  /*d750*/  IADD3 R0, R185, UR4, RZ ;  /* 0x00000004b9007c10 */ /* 0x000fe2000fffe0ff */
[----:B------:R-:W-:Y:S02]  /*d760*/  UIADD3 UR24, UR24, -0x1, URZ ;  /* 0xffffffff18187890 */ /* 0x000fe4000fffe03f */
[----:B------:R3:W-:Y:S02]  /*d770*/  LDGSTS.E.BYPASS.LTC128B.128 [R251+0x3100], [R186.64], !P4 ;  /* 0x03100000bafb7fae */ /* 0x0007e4000e101d5e */
[----:B------:R-:W-:Y:S04]  /*d780*/  @UP0 USHF.R.S32.HI UR23, URZ, 0x1f, UR24 ;  /* 0x0000001f3f170899 */ /* 0x000fe80008011418 */
[----:B------:R-:W4:Y:S01]  /*d790*/  LDL.64 R206, [R1+0x40] ;  /* 0x0000400001ce7983 */ /* 0x000f220000100a00 */
[C---:B---3--:R-:W-:Y:S04]  /*d7a0*/  LEA R186, P0, R184.reuse, c[0x0][0x1f8], 0x1 ;  /* 0x00007e00b8ba7a11 */ /* 0x048fe800078008ff */
[----:B------:R-:W-:Y:S02]  /*d7b0*/  LEA.HI.X R187, R184, c[0x0][0x1fc], R0, 0x1, P0 ;  /* 0x00007f00b8bb7a11 */ /* 0x000fe400000f0c00 */
[----:B------:R-:W-:Y:S01]  /*d7c0*/  IADD3 R0, R173, UR4, RZ ;  /* 0x00000004ad007c10 */ /* 0x000fe2000fffe0ff */
[----:B------:R-:W-:Y:S01]  /*d7d0*/  ULDC.64 UR4, c[0x0][0x1e0] ;  /* 0x0000780000047ab9 */ /* 0x000fe20000000a00 */
[C---:B------:R-:W-:Y:S01]  /*d7e0*/  LEA R184, P0, R172.reuse, c[0x0][0x1f8], 0x1 ;  /* 0x00007e00acb87a11 */ /* 0x040fe200078008ff */
[----:B------:R3:W-:Y:S01]  /*d7f0*/  LDGSTS.E.BYPASS.LTC128B.128 [R251+0x6100], [R186.64], !P3 ;  /* 0x06100000bafb7fae */ /* 0x0007e2000d901d5e */
[----:B------:R-:W-:Y:S02]  /*d800*/  @UP0 UIMAD.WIDE.U32 UR26, UR24, UR4, URZ ;  /* 0x00000004181a02a5 */ /* 0x000fe4000f8e003f */
[----:B------:R-:W-:Y:S01]  /*d810*/  LEA.HI.X R185, R172, c[0x0][0x1fc], R0, 0x1, P0 ;  /* 0x00007f00acb97a11 */ /* 0x000fe200000f0c00 */
[----:B------:R-:W-:Y:S01]  /*d820*/  @UP0 UIMAD UR23, UR23, UR4, URZ ;  /* 0x00000004171702a4 */ /* 0x000fe2000f8e023f */
[----:B-1----:R-:W-:Y:S03]  /*d830*/  IADD3 R2, P0, R2, UR9, RZ ;  /* 0x0000000902027c10 */ /* 0x002fe6000ff1e0ff */
[----:B------:R1:W-:Y:S01]  /*d840*/  LDGSTS.E.BYPASS.LTC128B.128 [R251+0x9100], [R184.64], !P2 ;  /* 0x09100000b8fb7fae */ /* 0x0003e2000d101d5e */
[----:B------:R-:W-:Y:S01]  /*d850*/  IADD3.X R3, R3, UR8, RZ, P0, !PT ;  /* 0x0000000803037c10 */ /* 0x000fe200087fe4ff */
[----:B------:R-:W-:Y:S01]  /*d860*/  @UP0 UIMAD UR23, UR24, UR5, UR23 ;  /* 0x00000005181702a4 */ /* 0x000fe2000f8e0217 */
[C---:B------:R-:W-:Y:S03]  /*d870*/  IADD3 R172, P1, R2.reuse, UR19, RZ ;  /* 0x0000001302ac7c10 */ /* 0x040fe6000ff3e0ff */
[----:B------:R1:W-:Y:S01]  /*d880*/  LDGSTS.E.BYPASS.LTC128B.128 [R251+0x1100], [R2.64], !P5 ;  /* 0x0110000002fb7fae */ /* 0x0003e2000e901d5e */
[C---:B------:R-:W-:Y:S01]  /*d890*/  IADD3.X R173, R3.reuse, UR18, RZ, P1, !PT ;  /* 0x0000001203ad7c10 */ /* 0x040fe20008ffe4ff */
[----:B------:R-:W-:Y:S04]  /*d8a0*/  @UP0 UIADD3 UR4, UR27, UR23, URZ ;  /* 0x000000171b040290 */ /* 0x000fe8000fffe03f */
[----:B------:R1:W-:Y:S01]  /*d8b0*/  LDGSTS.E.BYPASS.LTC128B.128 [R251+0x4100], [R2.64+0x80], !P4 ;  /* 0x0410008002fb7fae */ /* 0x0003e2000e101d5e */
[----:B------:R-:W-:Y:S05]  /*d8c0*/  @UP0 UIMAD UR4, UR4, 0x60, URZ ;  /* 0x00000060040408a4 */ /* 0x000fea000f8e023f */
[----:B------:R1:W-:Y:S01]  /*d8d0*/  LDGSTS.E.BYPASS.LTC128B.128 [R251+0x7100], [R2.64+0x100], !P3 ;  /* 0x0710010002fb7fae */ /* 0x0003e2000d901d5e */
[C---:B---3--:R-:W-:Y:S04]  /*d8e0*/  IADD3 R186, P0, R2.reuse, UR9, RZ ;  /* 0x0000000902ba7c10 */ /* 0x048fe8000ff1e0ff */
[C---:B------:R-:W-:Y:S01]  /*d8f0*/  IADD3.X R187, R3.reuse, UR8, RZ, P0, !PT ;  /* 0x0000000803bb7c10 */ /* 0x040fe200087fe4ff */
[----:B------:R3:W-:Y:S01]  /*d900*/  LDGSTS.E.BYPASS.LTC128B.128 [R251+0xa100], [R2.64+0x180], !P2 ;  /* 0x0a10018002fb7fae */ /* 0x0007e2000d101d5e */
[C---:B-1----:R-:W-:Y:S05]  /*d910*/  IADD3 R184, P6, R2.reuse, UR17, RZ ;  /* 0x0000001102b87c10 */ /* 0x042fea000ffde0ff */
[----:B------:R1:W-:Y:S01]  /*d920*/  LDGSTS.E.BYPASS.LTC128B.128 [R251+0x2100], [R186.64], !P5 ;  /* 0x02100000bafb7fae */ /* 0x0003e2000e901d5e */
[C---:B------:R-:W-:Y:S05]  /*d930*/  IADD3.X R185, R3.reuse, UR16, RZ, P6, !PT ;  /* 0x0000001003b97c10 */ /* 0x040fea000b7fe4ff */
[----:B------:R1:W-:Y:S06]  /*d940*/  LDGSTS.E.BYPASS.LTC128B.128 [R251+0x5100], [R184.64], !P4 ;  /* 0x05100000b8fb7fae */ /* 0x0003ec000e101d5e */
[----:B------:R2:W-:Y:S01]  /*d950*/  LDGSTS.E.BYPASS.LTC128B.128 [R251+0x8100], [R172.64], !P3 ;  /* 0x08100000acfb7fae */ /* 0x0005e2000d901d5e */
[----:B---3--:R-:W-:Y:S04]  /*d960*/  IADD3 R2, P0, R2, UR21, RZ ;  /* 0x0000001502027c10 */ /* 0x008fe8000ff1e0ff */
[----:B------:R-:W-:Y:S02]  /*d970*/  IADD3.X R3, R3, UR20, RZ, P0, !PT ;  /* 0x0000001403037c10 */ /* 0x000fe400087fe4ff */
[----:B------:R-:W-:Y:S03]  /*d980*/  PLOP3.LUT P0, PT, PT, PT, UP0, 0x80, 0x0 ;  /* 0x000000000000781c */ /* 0x000fe60003f0f008 */
[----:B------:R3:W-:Y:S06]  /*d990*/  LDGSTS.E.BYPASS.LTC128B.128 [R251+0xb100], [R2.64], !P2 ;  /* 0x0b10000002fb7fae */ /* 0x0007ec000d101d5e */
[----:B-1----:R-:W-:Y:S06]  /*d9a0*/  LDSM.16.M88.4 R184, [R226+0x18100] ;  /* 0x01810000e2b8783b */ /* 0x002fec0000000200 */
[----:B------:R-:W1:Y:S06]  /*d9b0*/  LDSM.16.M88.4 R192, [R222+0xc100] ;  /* 0x00c10000dec0783b */ /* 0x000e6c0000000200 */
[----:B------:R-:W3:Y:S06]  /*d9c0*/  LDSM.16.M88.4 R200, [R222+0xc900] ;  /* 0x00c90000dec8783b */ /* 0x000eec0000000200 */
[----:B------:R-:W3:Y:S06]  /*d9d0*/  LDSM.16.M88.4 R188, [R222+0xd100] ;  /* 0x00d10000debc783b */ /* 0x000eec0000000200 */
[----:B------:R-:W0:Y:S06]  /*d9e0*/  LDGDEPBAR ;  /* 0x00000000000079af */ /* 0x000e2c0000000000 */
[----:B------:R-:W3:Y:S01]  /*d9f0*/  LDSM.16.M88.4 R196, [R222+0xd900] ;  /* 0x00d90000dec4783b */ /* 0x000ee20000000200 */
[C---:B-1----:R-:W-:Y:S08]  /*da00*/  HMMA.16816.F32 R4, R184.reuse, R192, R4 ;  /* 0x000000c0b804723c */ /* 0x042ff00000001804 */
[C---:B------:R-:W-:Y:S01]  /*da10*/  HMMA.16816.F32 R8, R184.reuse, R194, R8 ;  /* 0x000000c2b808723c */ /* 0x040fe20000001808 */
[----:B------:R-:W-:Y:S07]  /*da20*/  LDSM.16.M88.4 R192, [R222+0xe900] ;  /* 0x00e90000dec0783b */ /* 0x000fee0000000200 */
[C---:B---3--:R-:W-:Y:S08]  /*da30*/  HMMA.16816.F32 R12, R184.reuse, R200, R12 ;  /* 0x000000c8b80c723c */ /* 0x048ff0000000180c */
[C---:B------:R-:W-:Y:S01]  /*da40*/  HMMA.16816.F32 R16, R184.reuse, R202, R16 ;  /* 0x000000cab810723c */ /* 0x040fe20000001810 */
[----:B------:R-:W-:Y:S07]  /*da50*/  LDSM.16.M88.4 R200, [R221] ;  /* 0x00000000ddc8783b */ /* 0x000fee0000000200 */
[C---:B------:R-:W-:Y:S08]  /*da60*/  HMMA.16816.F32 R20, R184.reuse, R188, R20 ;  /* 0x000000bcb814723c */ /* 0x040ff00000001814 */
[C---:B------:R-:W-:Y:S01]  /*da70*/  HMMA.16816.F32 R24, R184.reuse, R190, R24 ;  /* 0x000000beb818723c */ /* 0x040fe20000001818 */
[----:B------:R-:W1:Y:S07]  /*da80*/  LDSM.16.M88.4 R188, [R222+0xe100] ;  /* 0x00e10000debc783b */ /* 0x000e6e0000000200 */
        /* <DEDUP_REMOVED lines=8> */
[----:B------:R-:W1:Y:S06]  /*db10*/  LDSM.16.M88.4 R184, [R221+0x800] ;  /* 0x00080000ddb8783b */ /* 0x000e6c0000000200 */
[----:B------:R-:W2:Y:S01]  /*db20*/  LDSM.16.M88.4 R192, [R221+0x1800] ;  /* 0x00180000ddc0783b */ /* 0x000ea20000000200 */
[C---:B---3--:R-:W-:Y:S08]  /*db30*/  HMMA.16816.F32 R4, R196.reuse, R200, R4 ;  /* 0x000000c8c404723c */ /* 0x048ff00000001804 */
[C---:B------:R-:W-:Y:S01]  /*db40*/  HMMA.16816.F32 R8, R196.reuse, R202, R8 ;  /* 0x000000cac408723c */ /* 0x040fe20000001808 */
[----:B------:R-:W3:Y:S07]  /*db50*/  LDSM.16.M88.4 R200, [R221+0x2000] ;  /* 0x00200000ddc8783b */ /* 0x000eee0000000200 */
[C---:B-1----:R-:W-:Y:S08]  /*db60*/  HMMA.16816.F32 R12, R196.reuse, R184, R12 ;  /* 0x000000b8c40c723c */ /* 0x042ff0000000180c */
[C---:B------:R-:W-:Y:S01]  /*db70*/  HMMA.16816.F32 R16, R196.reuse, R186, R16 ;  /* 0x000000bac410723c */ /* 0x040fe20000001810 */
[----:B------:R-:W1:Y:S07]  /*db80*/  LDSM.16.M88.4 R184, [R221+0x2800] ;  /* 0x00280000ddb8783b */ /* 0x000e6e0000000200 */
[C---:B------:R-:W-:Y:S08]  /*db90*/  HMMA.16816.F32 R20, R196.reuse, R188, R20 ;  /* 0x000000bcc414723c */ /* 0x040ff00000001814 */
[C---:B------:R-:W-:Y:S01]  /*dba0*/  HMMA.16816.F32 R24, R196.reuse, R190, R24 ;  /* 0x000000bec418723c */ /* 0x040fe20000001818 */
[----:B------:R-:W-:Y:S07]  /*dbb0*/  LDSM.16.M88.4 R188, [R223+0x1c100] ;  /* 0x01c10000dfbc783b */ /* 0x000fee0000000200 */
[C---:B--2---:R-:W-:Y:S08]  /*dbc0*/  HMMA.16816.F32 R28, R196.reuse, R192, R28 ;  /* 0x000000c0c41c723c */ /* 0x044ff0000000181c */
[C---:B------:R-:W-:Y:S01]  /*dbd0*/  HMMA.16816.F32 R32, R196.reuse, R194, R32 ;  /* 0x000000c2c420723c */ /* 0x040fe20000001820 */
[----:B------:R-:W2:Y:S07]  /*dbe0*/  LDSM.16.M88.4 R192, [R216+0xf100] ;  /* 0x00f10000d8c0783b */ /* 0x000eae0000000200 */
[C---:B---3--:R-:W-:Y:S08]  /*dbf0*/  HMMA.16816.F32 R36, R196.reuse, R200, R36 ;  /* 0x000000c8c424723c */ /* 0x048ff00000001824 */
[C---:B------:R-:W-:Y:S01]  /*dc00*/  HMMA.16816.F32 R40, R196.reuse, R202, R40 ;  /* 0x000000cac428723c */ /* 0x040fe20000001828 */
[----:B------:R-:W3:Y:S07]  /*dc10*/  LDSM.16.M88.4 R200, [R216+0xf900] ;  /* 0x00f90000d8c8783b */ /* 0x000eee0000000200 */
[C---:B-1----:R-:W-:Y:S08]  /*dc20*/  HMMA.16816.F32 R44, R196.reuse, R184, R44 ;  /* 0x000000b8c42c723c */ /* 0x042ff0000000182c */
[----:B------:R-:W-:Y:S01]  /*dc30*/  HMMA.16816.F32 R48, R196, R186, R48 ;  /* 0x000000bac430723c */ /* 0x000fe20000001830 */
[----:B------:R-:W1:Y:S06]  /*dc40*/  LDSM.16.M88.4 R184, [R216+0x10100] ;  /* 0x01010000d8b8783b */ /* 0x000e6c0000000200 */
[----:B------:R-:W-:Y:S01]  /*dc50*/  LDSM.16.M88.4 R196, [R216+0x11100] ;  /* 0x01110000d8c4783b */ /* 0x000fe20000000200 */
        /* <DEDUP_REMOVED lines=8> */
[----:B------:R-:W-:Y:S07]  /*dce0*/  LDSM.16.M88.4 R184, [R224+0x1c100] ;  /* 0x01c10000e0b8783b */ /* 0x000fee0000000200 */
[C---:B--2---:R-:W-:Y:S08]  /*dcf0*/  HMMA.16816.F32 R28, R188.reuse, R192, R28 ;  /* 0x000000c0bc1c723c */ /* 0x044ff0000000181c */
[C---:B------:R-:W-:Y:S01]  /*dd00*/  HMMA.16816.F32 R32, R188.reuse, R194, R32 ;  /* 0x000000c2bc20723c */ /* 0x040fe20000001820 */
[----:B------:R-:W1:Y:S07]  /*dd10*/  LDSM.16.M88.4 R192, [R245] ;  /* 0x00000000f5c0783b */ /* 0x000e6e0000000200 */
[C---:B------:R-:W-:Y:S08]  /*dd20*/  HMMA.16816.F32 R36, R188.reuse, R196, R36 ;  /* 0x000000c4bc24723c */ /* 0x040ff00000001824 */
[C---:B------:R-:W-:Y:S01]  /*dd30*/  HMMA.16816.F32 R40, R188.reuse, R198, R40 ;  /* 0x000000c6bc28723c */ /* 0x040fe20000001828 */
[----:B------:R-:W2:Y:S07]  /*dd40*/  LDSM.16.M88.4 R196, [R244] ;  /* 0x00000000f4c4783b */ /* 0x000eae0000000200 */
[C---:B---3--:R-:W-:Y:S08]  /*dd50*/  HMMA.16816.F32 R44, R188.reuse, R200, R44 ;  /* 0x000000c8bc2c723c */ /* 0x048ff0000000182c */
[----:B------:R-:W-:Y:S01]  /*dd60*/  HMMA.16816.F32 R48, R188, R202, R48 ;  /* 0x000000cabc30723c */ /* 0x000fe20000001830 */
[----:B------:R-:W3:Y:S06]  /*dd70*/  LDSM.16.M88.4 R188, [R243] ;  /* 0x00000000f3bc783b */ /* 0x000eec0000000200 */
[----:B------:R-:W4:Y:S01]  /*dd80*/  LDSM.16.M88.4 R200, [R242] ;  /* 0x00000000f2c8783b */ /* 0x000f220000000200 */
        /* <DEDUP_REMOVED lines=8> */
[----:B------:R-:W1:Y:S07]  /*de10*/  LDSM.16.M88.4 R188, [R241] ;  /* 0x00000000f1bc783b */ /* 0x000e6e0000000200 */
[C---:B----4-:R-:W-:Y:S08]  /*de20*/  HMMA.16816.F32 R28, R184.reuse, R200, R28 ;  /* 0x000000c8b81c723c */ /* 0x050ff0000000181c */
[C---:B------:R-:W-:Y:S01]  /*de30*/  HMMA.16816.F32 R32, R184.reuse, R202, R32 ;  /* 0x000000cab820723c */ /* 0x040fe20000001820 */
[----:B------:R-:W2:Y:S07]  /*de40*/  LDSM.16.M88.4 R200, [R222+0xf100] ;  /* 0x00f10000dec8783b */ /* 0x000eae0000000200 */
[C---:B-1----:R-:W-:Y:S08]  /*de50*/  HMMA.16816.F32 R36, R184.reuse, R188, R36 ;  /* 0x000000bcb824723c */ /* 0x042ff00000001824 */
[C---:B------:R-:W-:Y:S01]  /*de60*/  HMMA.16816.F32 R40, R184.reuse, R190, R40 ;  /* 0x000000beb828723c */ /* 0x040fe20000001828 */
[----:B------:R-:W-:Y:S07]  /*de70*/  LDSM.16.M88.4 R188, [R222+0x10100] ;  /* 0x01010000debc783b */ /* 0x000fee0000000200 */
[C---:B------:R-:W-:Y:S08]  /*de80*/  HMMA.16816.F32 R44, R184.reuse, R192, R44 ;  /* 0x000000c0b82c723c */ /* 0x040ff0000000182c */
[----:B------:R-:W-:Y:S01]  /*de90*/  HMMA.16816.F32 R48, R184, R194, R48 ;  /* 0x000000c2b830723c */ /* 0x000fe20000001830 */
[----:B------:R-:W1:Y:S06]  /*dea0*/  LDSM.16.M88.4 R184, [R222+0xf900] ;  /* 0x00f90000deb8783b */ /* 0x000e6c0000000200 */
[----:B------:R-:W3:Y:S01]  /*deb0*/  LDSM.16.M88.4 R192, [R222+0x10900] ;  /* 0x01090000dec0783b */ /* 0x000ee20000000200 */
        /* <DEDUP_REMOVED lines=15> */
[C---:B-1----:R-:W-:Y:S08]  /*dfb0*/  HMMA.16816.F32 R44, R196.reuse, R184, R44 ;  /* 0x000000b8c42c723c */ /* 0x042ff0000000182c */
[----:B------:R-:W-:Y:S01]  /*dfc0*/  HMMA.16816.F32 R48, R196, R186, R48 ;  /* 0x000000bac430723c */ /* 0x000fe20000001830 */
[----:B------:R-:W1:Y:S06]  /*dfd0*/  LDSM.16.M88.4 R184, [R221+0x4000] ;  /* 0x00400000ddb8783b */ /* 0x000e6c0000000200 */
[----:B------:R-:W-:Y:S01]  /*dfe0*/  LDSM.16.M88.4 R196, [R221+0x5000] ;  /* 0x00500000ddc4783b */ /* 0x000fe20000000200 */
[C---:B---3--:R-:W-:Y:S08]  /*dff0*/  HMMA.16816.F32 R4, R188.reuse, R192, R4 ;  /* 0x000000c0bc04723c */ /* 0x048ff00000001804 */
[C---:B------:R-:W-:Y:S01]  /*e000*/  HMMA.16816.F32 R8, R188.reuse, R194, R8 ;  /* 0x000000c2bc08723c */ /* 0x040fe20000001808 */
[----:B------:R-:W3:Y:S07]  /*e010*/  LDSM.16.M88.4 R192, [R221+0x4800] ;  /* 0x00480000ddc0783b */ /* 0x000eee0000000200 */
[C---:B--2---:R-:W-:Y:S08]  /*e020*/  HMMA.16816.F32 R12, R188.reuse, R200, R12 ;  /* 0x000000c8bc0c723c */ /* 0x044ff0000000180c */
[C---:B------:R-:W-:Y:S01]  /*e030*/  HMMA.16816.F32 R16, R188.reuse, R202, R16 ;  /* 0x000000cabc10723c */ /* 0x040fe20000001810 */
[----:B------:R-:W2:Y:S07]  /*e040*/  LDSM.16.M88.4 R200, [R221+0x5800] ;  /* 0x00580000ddc8783b */ /* 0x000eae0000000200 */
[C---:B-1----:R-:W-:Y:S08]  /*e050*/  HMMA.16816.F32 R20, R188.reuse, R184, R20 ;  /* 0x000000b8bc14723c */ /* 0x042ff00000001814 */
[C---:B------:R-:W-:Y:S01]  /*e060*/  HMMA.16816.F32 R24, R188.reuse, R186, R24 ;  /* 0x000000babc18723c */ /* 0x040fe20000001818 */
[----:B------:R-:W-:Y:S07]  /*e070*/  LDSM.16.M88.4 R184, [R223+0x20100] ;  /* 0x02010000dfb8783b */ /* 0x000fee0000000200 */
[C---:B---3--:R-:W-:Y:S08]  /*e080*/  HMMA.16816.F32 R28, R188.reuse, R192, R28 ;  /* 0x000000c0bc1c723c */ /* 0x048ff0000000181c */
[C---:B------:R-:W-:Y:S01]  /*e090*/  HMMA.16816.F32 R32, R188.reuse, R194, R32 ;  /* 0x000000c2bc20723c */ /* 0x040fe20000001820 */
[----:B------:R-:W1:Y:S07]  /*e0a0*/  LDSM.16.M88.4 R192, [R216+0x12100] ;  /* 0x01210000d8c0783b */ /* 0x000e6e0000000200 */
[C---:B------:R-:W-:Y:S08]  /*e0b0*/  HMMA.16816.F32 R36, R188.reuse, R196, R36 ;  /* 0x000000c4bc24723c */ /* 0x040ff00000001824 */
[C---:B------:R-:W-:Y:S01]  /*e0c0*/  HMMA.16816.F32 R40, R188.reuse, R198, R40 ;  /* 0x000000c6bc28723c */ /* 0x040fe20000001828 */
[----:B------:R-:W3:Y:S07]  /*e0d0*/  LDSM.16.M88.4 R196, [R216+0x12900] ;  /* 0x01290000d8c4783b */ /* 0x000eee0000000200 */
[C---:B--2---:R-:W-:Y:S08]  /*e0e0*/  HMMA.16816.F32 R44, R188.reuse, R200, R44 ;  /* 0x000000c8bc2c723c */ /* 0x044ff0000000182c */
[----:B------:R-:W-:Y:S01]  /*e0f0*/  HMMA.16816.F32 R48, R188, R202, R48 ;  /* 0x000000cabc30723c */ /* 0x000fe20000001830 */
[----:B------:R-:W2:Y:S06]  /*e100*/  LDSM.16.M88.4 R188, [R216+0x13100] ;  /* 0x01310000d8bc783b */ /* 0x000eac0000000200 */
[----:B------:R-:W4:Y:S01]  /*e110*/  LDSM.16.M88.4 R200, [R216+0x13900] ;  /* 0x01390000d8c8783b */ /* 0x000f220000000200 */
[C---:B-1----:R-:W-:Y:S08]  /*e120*/  HMMA.16816.F32 R4, R184.reuse, R192, R4 ;  /* 0x000000c0b804723c */ /* 0x042ff00000001804 */
[C---:B------:R-:W-:Y:S01]  /*e130*/  HMMA.16816.F32 R8, R184.reuse, R194, R8 ;  /* 0x000000c2b808723c */ /* 0x040fe20000001808 */
[----:B------:R-:W-:Y:S07]  /*e140*/  LDSM.16.M88.4 R192, [R216+0x14900] ;  /* 0x01490000d8c0783b */ /* 0x000fee0000000200 */
[C---:B---3--:R-:W-:Y:S08]  /*e150*/  HMMA.16816.F32 R12, R184.reuse, R196, R12 ;  /* 0x000000c4b80c723c */ /* 0x048ff0000000180c */
[C---:B------:R-:W-:Y:S01]  /*e160*/  HMMA.16816.F32 R16, R184.reuse, R198, R16 ;  /* 0x000000c6b810723c */ /* 0x040fe20000001810 */
[----:B------:R-:W-:Y:S07]  /*e170*/  LDSM.16.M88.4 R196, [R224+0x20100] ;  /* 0x02010000e0c4783b */ /* 0x000fee0000000200 */
[C---:B--2---:R-:W-:Y:S08]  /*e180*/  HMMA.16816.F32 R20, R184.reuse, R188, R20 ;  /* 0x000000bcb814723c */ /* 0x044ff00000001814 */
[C---:B------:R-:W-:Y:S01]  /*e190*/  HMMA.16816.F32 R24, R184.reuse, R190, R24 ;  /* 0x000000beb818723c */ /* 0x040fe20000001818 */
[----:B------:R-:W1:Y:S07]  /*e1a0*/  LDSM.16.M88.4 R188, [R216+0x14100] ;  /* 0x01410000d8bc783b */ /* 0x000e6e0000000200 */
[C---:B----4-:R-:W-:Y:S08]  /*e1b0*/  HMMA.16816.F32 R28, R184.reuse, R200, R28 ;  /* 0x000000c8b81c723c */ /* 0x050ff0000000181c */
[C---:B------:R-:W-:Y:S01]  /*e1c0*/  HMMA.16816.F32 R32, R184.reuse, R202, R32 ;  /* 0x000000cab820723c */ /* 0x040fe20000001820 */
[----:B------:R-:W2:Y:S07]  /*e1d0*/  LDSM.16.M88.4 R200, [R239] ;  /* 0x00000000efc8783b */ /* 0x000eae0000000200 */
[C---:B-1----:R-:W-:Y:S08]  /*e1e0*/  HMMA.16816.F32 R36, R184.reuse, R188, R36 ;  /* 0x000000bcb824723c */ /* 0x042ff00000001824 */
[C---:B------:R-:W-:Y:S01]  /*e1f0*/  HMMA.16816.F32 R40, R184.reuse, R190, R40 ;  /* 0x000000beb828723c */ /* 0x040fe20000001828 */
[----:B------:R-:W-:Y:S07]  /*e200*/  LDSM.16.M88.4 R188, [R237] ;  /* 0x00000000edbc783b */ /* 0x000fee0000000200 */
[C---:B------:R-:W-:Y:S08]  /*e210*/  HMMA.16816.F32 R44, R184.reuse, R192, R44 ;  /* 0x000000c0b82c723c */ /* 0x040ff0000000182c */
[----:B------:R-:W-:Y:S01]  /*e220*/  HMMA.16816.F32 R48, R184, R194, R48 ;  /* 0x000000c2b830723c */ /* 0x000fe20000001830 */
[----:B------:R-:W1:Y:S06]  /*e230*/  LDSM.16.M88.4 R184, [R238] ;  /* 0x00000000eeb8783b */ /* 0x000e6c0000000200 */
[----:B------:R-:W3:Y:S01]  /*e240*/  LDSM.16.M88.4 R192, [R236] ;  /* 0x00000000ecc0783b */ /* 0x000ee20000000200 */
[C---:B--2---:R-:W-:Y:S08]  /*e250*/  HMMA.16816.F32 R4, R196.reuse, R200, R4 ;  /* 0x000000c8c404723c */ /* 0x044ff00000001804 */
[C---:B------:R-:W-:Y:S01]  /*e260*/  HMMA.16816.F32 R8, R196.reuse, R202, R8 ;  /* 0x000000cac408723c */ /* 0x040fe20000001808 */
[----:B------:R-:W2:Y:S07]  /*e270*/  LDSM.16.M88.4 R200, [R235] ;  /* 0x00000000ebc8783b */ /* 0x000eae0000000200 */
[C---:B-1----:R-:W-:Y:S08]  /*e280*/  HMMA.16816.F32 R12, R196.reuse, R184, R12 ;  /* 0x000000b8c40c723c */ /* 0x042ff0000000180c */
[C---:B------:R-:W-:Y:S01]  /*e290*/  HMMA.16816.F32 R16, R196.reuse, R186, R16 ;  /* 0x000000bac410723c */ /* 0x040fe20000001810 */
[----:B------:R-:W1:Y:S07]  /*e2a0*/  LDSM.16.M88.4 R184, [R234] ;  /* 0x00000000eab8783b */ /* 0x000e6e0000000200 */
        /* <DEDUP_REMOVED lines=34> */
[----:B------:R-:W1:Y:S07]  /*e4d0*/  LDSM.16.M88.4 R192, [R221+0x8000] ;  /* 0x00800000ddc0783b */ /* 0x000e6e0000000200 */
[C---:B---3--:R-:W-:Y:S08]  /*e4e0*/  HMMA.16816.F32 R12, R184.reuse, R196, R12 ;  /* 0x000000c4b80c723c */ /* 0x048ff0000000180c */
[C---:B------:R-:W-:Y:S01]  /*e4f0*/  HMMA.16816.F32 R16, R184.reuse, R198, R16 ;  /* 0x000000c6b810723c */ /* 0x040fe20000001810 */
[----:B------:R-:W-:Y:S07]  /*e500*/  LDSM.16.M88.4 R196, [R223+0x24100] ;  /* 0x02410000dfc4783b */ /* 0x000fee0000000200 */
[C---:B--2---:R-:W-:Y:S08]  /*e510*/  HMMA.16816.F32 R20, R184.reuse, R188, R20 ;  /* 0x000000bcb814723c */ /* 0x044ff00000001814 */
[C---:B------:R-:W-:Y:S01]  /*e520*/  HMMA.16816.F32 R24, R184.reuse, R190, R24 ;  /* 0x000000beb818723c */ /* 0x040fe20000001818 */
[----:B------:R-:W2:Y:S07]  /*e530*/  LDSM.16.M88.4 R188, [R221+0x8800] ;  /* 0x00880000ddbc783b */ /* 0x000eae0000000200 */
[C---:B----4-:R-:W-:Y:S08]  /*e540*/  HMMA.16816.F32 R28, R184.reuse, R200, R28 ;  /* 0x000000c8b81c723c */ /* 0x050ff0000000181c */
[C---:B------:R-:W-:Y:S01]  /*e550*/  HMMA.16816.F32 R32, R184.reuse, R202, R32 ;  /* 0x000000cab820723c */ /* 0x040fe20000001820 */
[----:B------:R-:W3:Y:S07]  /*e560*/  LDSM.16.M88.4 R200, [R216+0x15100] ;  /* 0x01510000d8c8783b */ /* 0x000eee0000000200 */
[C---:B-1----:R-:W-:Y:S08]  /*e570*/  HMMA.16816.F32 R36, R184.reuse, R192, R36 ;  /* 0x000000c0b824723c */ /* 0x042ff00000001824 */
[C---:B------:R-:W-:Y:S01]  /*e580*/  HMMA.16816.F32 R40, R184.reuse, R194, R40 ;  /* 0x000000c2b828723c */ /* 0x040fe20000001828 */
[----:B------:R-:W1:Y:S07]  /*e590*/  LDSM.16.M88.4 R192, [R216+0x15900] ;  /* 0x01590000d8c0783b */ /* 0x000e6e0000000200 */
[C---:B--2---:R-:W-:Y:S08]  /*e5a0*/  HMMA.16816.F32 R44, R184.reuse, R188, R44 ;  /* 0x000000bcb82c723c */ /* 0x044ff0000000182c */
[----:B------:R-:W-:Y:S01]  /*e5b0*/  HMMA.16816.F32 R48, R184, R190, R48 ;  /* 0x000000beb830723c */ /* 0x000fe20000001830 */
[----:B------:R-:W2:Y:S06]  /*e5c0*/  LDSM.16.M88.4 R184, [R216+0x16100] ;  /* 0x01610000d8b8783b */ /* 0x000eac0000000200 */
[----:B------:R-:W4:Y:S01]  /*e5d0*/  LDSM.16.M88.4 R188, [R216+0x16900] ;  /* 0x01690000d8bc783b */ /* 0x000f220000000200 */
[C---:B---3--:R-:W-:Y:S08]  /*e5e0*/  HMMA.16816.F32 R4, R196.reuse, R200, R4 ;  /* 0x000000c8c404723c */ /* 0x048ff00000001804 */
[C---:B------:R-:W-:Y:S01]  /*e5f0*/  HMMA.16816.F32 R8, R196.reuse, R202, R8 ;  /* 0x000000cac408723c */ /* 0x040fe20000001808 */
[----:B------:R-:W3:Y:S07]  /*e600*/  LDSM.16.M88.4 R200, [R216+0x17100] ;  /* 0x01710000d8c8783b */ /* 0x000eee0000000200 */
[C---:B-1----:R-:W-:Y:S08]  /*e610*/  HMMA.16816.F32 R12, R196.reuse, R192, R12 ;  /* 0x000000c0c40c723c */ /* 0x042ff0000000180c */
[C---:B------:R-:W-:Y:S01]  /*e620*/  HMMA.16816.F32 R16, R196.reuse, R194, R16 ;  /* 0x000000c2c410723c */ /* 0x040fe20000001810 */
[----:B------:R-:W1:Y:S07]  /*e630*/  LDSM.16.M88.4 R192, [R216+0x17900] ;  /* 0x01790000d8c0783b */ /* 0x000e6e0000000200 */
[C---:B--2---:R-:W-:Y:S08]  /*e640*/  HMMA.16816.F32 R20, R196.reuse, R184, R20 ;  /* 0x000000b8c414723c */ /* 0x044ff00000001814 */
[C---:B------:R-:W-:Y:S01]  /*e650*/  HMMA.16816.F32 R24, R196.reuse, R186, R24 ;  /* 0x000000bac418723c */ /* 0x040fe20000001818 */
[----:B------:R-:W-:Y:S07]  /*e660*/  LDSM.16.M88.4 R184, [R224+0x24100] ;  /* 0x02410000e0b8783b */ /* 0x000fee0000000200 */
[C---:B----4-:R-:W-:Y:S08]  /*e670*/  HMMA.16816.F32 R28, R196.reuse, R188, R28 ;  /* 0x000000bcc41c723c */ /* 0x050ff0000000181c */
[C---:B------:R-:W-:Y:S01]  /*e680*/  HMMA.16816.F32 R32, R196.reuse, R190, R32 ;  /* 0x000000bec420723c */ /* 0x040fe20000001820 */
[----:B------:R-:W2:Y:S07]  /*e690*/  LDSM.16.M88.4 R188, [R233] ;  /* 0x00000000e9bc783b */ /* 0x000eae0000000200 */
[C---:B---3--:R-:W-:Y:S08]  /*e6a0*/  HMMA.16816.F32 R36, R196.reuse, R200, R36 ;  /* 0x000000c8c424723c */ /* 0x048ff00000001824 */
[C---:B------:R-:W-:Y:S01]  /*e6b0*/  HMMA.16816.F32 R40, R196.reuse, R202, R40 ;  /* 0x000000cac428723c */ /* 0x040fe20000001828 */
[----:B------:R-:W3:Y:S07]  /*e6c0*/  LDSM.16.M88.4 R200, [R232] ;  /* 0x00000000e8c8783b */ /* 0x000eee0000000200 */
[C---:B-1----:R-:W-:Y:S08]  /*e6d0*/  HMMA.16816.F32 R44, R196.reuse, R192, R44 ;  /* 0x000000c0c42c723c */ /* 0x042ff0000000182c */
[----:B------:R-:W-:Y:S01]  /*e6e0*/  HMMA.16816.F32 R48, R196, R194, R48 ;  /* 0x000000c2c430723c */ /* 0x000fe20000001830 */
[----:B------:R-:W1:Y:S06]  /*e6f0*/  LDSM.16.M88.4 R192, [R231] ;  /* 0x00000000e7c0783b */ /* 0x000e6c0000000200 */
[----:B------:R-:W4:Y:S01]  /*e700*/  LDSM.16.M88.4 R196, [R230] ;  /* 0x00000000e6c4783b */ /* 0x000f220000000200 */
[C---:B--2---:R-:W-:Y:S08]  /*e710*/  HMMA.16816.F32 R4, R184.reuse, R188, R4 ;  /* 0x000000bcb804723c */ /* 0x044ff00000001804 */
[C---:B------:R-:W-:Y:S01]  /*e720*/  HMMA.16816.F32 R8, R184.reuse, R190, R8 ;  /* 0x000000beb808723c */ /* 0x040fe20000001808 */
[----:B------:R-:W2:Y:S07]  /*e730*/  LDSM.16.M88.4 R188, [R229] ;  /* 0x00000000e5bc783b */ /* 0x000eae0000000200 */
[C---:B---3--:R-:W-:Y:S08]  /*e740*/  HMMA.16816.F32 R12, R184.reuse, R200, R12 ;  /* 0x000000c8b80c723c */ /* 0x048ff0000000180c */
[C---:B------:R-:W-:Y:S01]  /*e750*/  HMMA.16816.F32 R16, R184.reuse, R202, R16 ;  /* 0x000000cab810723c */ /* 0x040fe20000001810 */
[----:B------:R-:W3:Y:S07]  /*e760*/  LDSM.16.M88.4 R200, [R228] ;  /* 0x00000000e4c8783b */ /* 0x000eee0000000200 */
[C---:B-1----:R-:W-:Y:S08]  /*e770*/  HMMA.16816.F32 R20, R184.reuse, R192, R20 ;  /* 0x000000c0b814723c */ /* 0x042ff00000001814 */
[C---:B------:R-:W-:Y:S01]  /*e780*/  HMMA.16816.F32 R24, R184.reuse, R194, R24 ;  /* 0x000000c2b818723c */ /* 0x040fe20000001818 */
[----:B------:R-:W-:Y:S07]  /*e790*/  LDSM.16.M88.4 R192, [R226+0x24100] ;  /* 0x02410000e2c0783b */ /* 0x000fee0000000200 */
[C---:B----4-:R-:W-:Y:S08]  /*e7a0*/  HMMA.16816.F32 R28, R184.reuse, R196, R28 ;  /* 0x000000c4b81c723c */ /* 0x050ff0000000181c */
[C---:B------:R-:W-:Y:S01]  /*e7b0*/  HMMA.16816.F32 R32, R184.reuse, R198, R32 ;  /* 0x000000c6b820723c */ /* 0x040fe20000001820 */
[----:B------:R-:W1:Y:S07]  /*e7c0*/  LDSM.16.M88.4 R196, [R222+0x15100] ;  /* 0x01510000dec4783b */ /* 0x000e6e0000000200 */
[C---:B--2---:R-:W-:Y:S08]  /*e7d0*/  HMMA.16816.F32 R36, R184.reuse, R188, R36 ;  /* 0x000000bcb824723c */ /* 0x044ff00000001824 */
[C---:B------:R-:W-:Y:S01]  /*e7e0*/  HMMA.16816.F32 R40, R184.reuse, R190, R40 ;  /* 0x000000beb828723c */ /* 0x040fe20000001828 */
[----:B------:R-:W2:Y:S07]  /*e7f0*/  LDSM.16.M88.4 R188, [R222+0x15900] ;  /* 0x01590000debc783b */ /* 0x000eae0000000200 */
[C---:B---3--:R-:W-:Y:S08]  /*e800*/  HMMA.16816.F32 R44, R184.reuse, R200, R44 ;  /* 0x000000c8b82c723c */ /* 0x048ff0000000182c */
[----:B------:R-:W-:Y:S01]  /*e810*/  HMMA.16816.F32 R48, R184, R202, R48 ;  /* 0x000000cab830723c */ /* 0x000fe20000001830 */
[----:B------:R-:W3:Y:S06]  /*e820*/  LDSM.16.M88.4 R184, [R222+0x16100] ;  /* 0x01610000deb8783b */ /* 0x000eec0000000200 */
[----:B------:R-:W4:Y:S01]  /*e830*/  LDSM.16.M88.4 R200, [R222+0x16900] ;  /* 0x01690000dec8783b */ /* 0x000f220000000200 */
        /* <DEDUP_REMOVED lines=20> */
[C---:B------:R-:W-:Y:S08]  /*e980*/  HMMA.16816.F32 R8, R184.reuse, R202, R8 ;  /* 0x000000cab808723c */ /* 0x040ff00000001808 */
[C---:B-1----:R-:W-:Y:S08]  /*e990*/  HMMA.16816.F32 R12, R184.reuse, R196, R12 ;  /* 0x000000c4b80c723c */ /* 0x042ff0000000180c */
[C---:B------:R-:W-:Y:S01]  /*e9a0*/  HMMA.16816.F32 R16, R184.reuse, R198, R16 ;  /* 0x000000c6b810723c */ /* 0x040fe20000001810 */
[----:B------:R-:W1:Y:S03]  /*e9b0*/  LDSM.16.M88.4 R196, [R221+0xb000] ;  /* 0x00b00000ddc4783b */ /* 0x000e660000000200 */
[----:B------:R-:W-:Y:S02]  /*e9c0*/  FMNMX.FTZ R0, R4, R174, !PT ;  /* 0x000000ae04007209 */ /* 0x000fe40007810000 */
[----:B------:R-:W-:Y:S02]  /*e9d0*/  FMNMX.FTZ R2, R6, R175, !PT ;  /* 0x000000af06027209 */ /* 0x000fe40007810000 */
[C---:B--2---:R-:W-:Y:S04]  /*e9e0*/  HMMA.16816.F32 R20, R184.reuse, R188, R20 ;  /* 0x000000bcb814723c */ /* 0x044fe80000001814 */
[----:B------:R-:W-:Y:S02]  /*e9f0*/  FMNMX.FTZ R0, R5, R0, !PT ;  /* 0x0000000005007209 */ /* 0x000fe40007810000 */
[----:B------:R-:W-:Y:S02]  /*ea00*/  FMNMX.FTZ R2, R7, R2, !PT ;  /* 0x0000000207027209 */ /* 0x000fe40007810000 */
[C---:B------:R-:W-:Y:S01]  /*ea10*/  HMMA.16816.F32 R24, R184.reuse, R190, R24 ;  /* 0x000000beb818723c */ /* 0x040fe20000001818 */
[----:B------:R-:W2:Y:S01]  /*ea20*/  LDSM.16.M88.4 R188, [R221+0xb800] ;  /* 0x00b80000ddbc783b */ /* 0x000ea20000000200 */
[----:B------:R-:W-:Y:S04]  /*ea30*/  DEPBAR.LE SB0, 0x0 ;  /* 0x000080000000791a */ /* 0x000fe80000000000 */
[----:B------:R-:W-:Y:S01]  /*ea40*/  FMNMX.FTZ R0, R8, R0, !PT ;  /* 0x0000000008007209 */ /* 0x000fe20007810000 */
[----:B------:R-:W-:Y:S01]  /*ea50*/  BAR.SYNC.DEFER_BLOCKING 0x0 ;  /* 0x0000000000007b1d */ /* 0x000fe20000010000 */
[C---:B----4-:R-:W-:Y:S05]  /*ea60*/  HMMA.16816.F32 R28, R184.reuse, R192, R28 ;  /* 0x000000c0b81c723c */ /* 0x050fea000000181c */
        /* <DEDUP_REMOVED lines=12> */
[----:B------:R-:W-:Y:S02]  /*eb30*/  FMNMX.FTZ R2, R15, R2, !PT ;  /* 0x000000020f027209 */ /* 0x000fe40007810000 */
[C---:B--2---:R-:W-:Y:S04]  /*eb40*/  HMMA.16816.F32 R44, R184.reuse, R188, R44 ;  /* 0x000000bcb82c723c */ /* 0x044fe8000000182c */
        /* <DEDUP_REMOVED lines=35> */
[----:B------:R-:W-:Y:S04]  /*ed80*/  FMNMX.FTZ R0, R50, R0, !PT ;  /* 0x0000000032007209 */ /* 0x000fe80007810000 */
[----:B------:R-:W-:Y:S05]  /*ed90*/  FMNMX.FTZ R0, R51, R0, !PT ;  /* 0x0000000033007209 */ /* 0x000fea0007810000 */
[----:B------:R-:W2:Y:S01]  /*eda0*/  SHFL.BFLY PT, R2, R0, 0x2, 0x1f ;  /* 0x0c401f0000027f89 */ /* 0x000ea200000e0000 */
[----:B-1----:R-:W-:Y:S05]  /*edb0*/  FMNMX.FTZ R173, R173, R3, !PT ;  /* 0x00000003adad7209 */ /* 0x002fea0007810000 */
[----:B------:R-:W1:Y:S01]  /*edc0*/  SHFL.BFLY PT, R172, R173, 0x1, 0x1f ;  /* 0x0c201f00adac7f89 */ /* 0x000e6200000e0000 */
[----:B--2---:R-:W-:Y:S02]  /*edd0*/  FMNMX.FTZ R0, R0, R2, !PT ;  /* 0x0000000200007209 */ /* 0x004fe40007810000 */
[----:B------:R-:W-:Y:S03]  /*ede0*/  MOV R2, UR26 ;  /* 0x0000001a00027c02 */ /* 0x000fe60008000f00 */
[----:B------:R-:W2:Y:S02]  /*edf0*/  SHFL.BFLY PT, R3, R0, 0x1, 0x1f ;  /* 0x0c201f0000037f89 */ /* 0x000ea400000e0000 */
[----:B------:R-:W-:Y:S01]  /*ee00*/  @P0 IMAD.WIDE.U32 R184, R2, 0x60, R184 ;  /* 0x0000006002b80825 */ /* 0x000fe200078e00b8 */
[----:B-1----:R-:W-:Y:S05]  /*ee10*/  FMNMX.FTZ R173, R173, R172, !PT ;  /* 0x000000acadad7209 */ /* 0x002fea0007810000 */
[C---:B------:R-:W-:Y:S02]  /*ee20*/  FMUL.FTZ R196, R173.reuse, c[0x0][0x2d0] ;  /* 0x0000b400adc47a20 */ /* 0x040fe40000410000 */
[----:B------:R-:W-:Y:S01]  /*ee30*/  FADD.FTZ R2, -R173, R174 ;  /* 0x000000aead027221 */ /* 0x000fe20000010100 */
[----:B------:R-:W-:Y:S01]  /*ee40*/  @P0 SHF.L.U32 R174, R184, 0x1, RZ ;  /* 0x00000001b8ae0819 */ /* 0x000fe200000006ff */
[--C-:B------:R-:W-:Y:S02]  /*ee50*/  FFMA.FTZ R4, R4, c[0x0][0x2d0], -R196.reuse ;  /* 0x0000b40004047a23 */ /* 0x100fe400000108c4 */
[--C-:B------:R-:W-:Y:S01]  /*ee60*/  FFMA.FTZ R8, R8, c[0x0][0x2d0], -R196.reuse ;  /* 0x0000b40008087a23 */ /* 0x100fe200000108c4 */
[----:B------:R-:W-:Y:S01]  /*ee70*/  @P0 IADD3 R186, P6, R174, 0x80, RZ ;  /* 0x00000080aeba0810 */ /* 0x000fe20007fde0ff */
[----:B------:R1:W-:Y:S01]  /*ee80*/  MUFU.EX2 R212, R4 ;  /* 0x0000000400d47308 */ /* 0x0003e20000000800 */
[----:B--2---:R-:W-:Y:S01]  /*ee90*/  FMNMX.FTZ R172, R0, R3, !PT ;  /* 0x0000000300ac7209 */ /* 0x004fe20007810000 */
[----:B------:R-:W-:Y:S01]  /*eea0*/  FMUL.FTZ R0, R2, c[0x0][0x2d0] ;  /* 0x0000b40002007a20 */ /* 0x000fe20000410000 */
[----:B------:R-:W-:Y:S01]  /*eeb0*/  @P0 IADD3 R3, R185, UR4, RZ ;  /* 0x00000004b9030c10 */ /* 0x000fe2000fffe0ff */
[--C-:B------:R-:W-:Y:S01]  /*eec0*/  FFMA.FTZ R9, R9, c[0x0][0x2d0], -R196.reuse ;  /* 0x0000b40009097a23 */ /* 0x100fe200000108c4 */
[----:B------:R-:W-:Y:S01]  /*eed0*/  @P0 IADD3 R186, P1, R186, c[0x0][0x1c8], RZ ;  /* 0x00007200baba0a10 */ /* 0x000fe20007f3e0ff */
[--C-:B------:R-:W-:Y:S01]  /*eee0*/  FFMA.FTZ R12, R12, c[0x0][0x2d0], -R196.reuse ;  /* 0x0000b4000c0c7a23 */ /* 0x100fe200000108c4 */
[----:B------:R-:W-:Y:S01]  /*eef0*/  @P0 SHF.L.U64.HI R3, R184, 0x1, R3 ;  /* 0x00000001b8030819 */ /* 0x000fe20000010203 */
[--C-:B------:R-:W-:Y:S02]  /*ef00*/  FFMA.FTZ R13, R13, c[0x0][0x2d0], -R196.reuse ;  /* 0x0000b4000d0d7a23 */ /* 0x100fe400000108c4 */
[----:B------:R2:W3:Y:S01]  /*ef10*/  MUFU.EX2 R2, R0 ;  /* 0x0000000000027308 */ /* 0x0004e20000000800 */
[--C-:B------:R-:W-:Y:S01]  /*ef20*/  @P0 IADD3.X R187, RZ, c[0x0][0x1cc], R3.reuse, P1, P6 ;  /* 0x00007300ffbb0a10 */ /* 0x100fe20000fec403 */
[--C-:B------:R-:W-:Y:S01]  /*ef30*/  FFMA.FTZ R16, R16, c[0x0][0x2d0], -R196.reuse ;  /* 0x0000b40010107a23 */ /* 0x100fe200000108c4 */
[----:B------:R-:W-:Y:S01]  /*ef40*/  @P0 IADD3 R184, P6, R174, 0x100, RZ ;  /* 0x00000100aeb80810 */ /* 0x000fe20007fde0ff */
[--C-:B------:R-:W-:Y:S02]  /*ef50*/  FFMA.FTZ R17, R17, c[0x0][0x2d0], -R196.reuse ;  /* 0x0000b40011117a23 */ /* 0x100fe400000108c4 */
[--C-:B------:R-:W-:Y:S01]  /*ef60*/  FFMA.FTZ R20, R20, c[0x0][0x2d0], -R196.reuse ;  /* 0x0000b40014147a23 */ /* 0x100fe200000108c4 */
[----:B------:R-:W-:Y:S01]  /*ef70*/  @P0 IADD3 R184, P1, R184, c[0x0][0x1c8], RZ ;  /* 0x00007200b8b80a10 */ /* 0x000fe20007f3e0ff */
[--C-:B------:R-:W-:Y:S02]  /*ef80*/  FFMA.FTZ R21, R21, c[0x0][0x2d0], -R196.reuse ;  /* 0x0000b40015157a23 */ /* 0x100fe400000108c4 */
[----:B------:R-:W-:Y:S01]  /*ef90*/  MUFU.EX2 R204, R8 ;  /* 0x0000000800cc7308 */ /* 0x000fe20000000800 */
[----:B------:R-:W-:Y:S01]  /*efa0*/  @P0 IADD3.X R185, RZ, c[0x0][0x1cc], R3, P1, P6 ;  /* 0x00007300ffb90a10 */ /* 0x000fe20000fec403 */
[--C-:B------:R-:W-:Y:S01]  /*efb0*/  FFMA.FTZ R24, R24, c[0x0][0x2d0], -R196.reuse ;  /* 0x0000b40018187a23 */ /* 0x100fe200000108c4 */
[C---:B-1----:R-:W-:Y:S01]  /*efc0*/  @P0 IADD3 R4, P1, R174.reuse, c[0x0][0x1c8], RZ ;  /* 0x00007200ae040a10 */ /* 0x042fe20007f3e0ff */
[--C-:B------:R-:W-:Y:S01]  /*efd0*/  FFMA.FTZ R25, R25, c[0x0][0x2d0], -R196.reuse ;  /* 0x0000b40019197a23 */ /* 0x100fe200000108c4 */
[----:B------:R-:W-:Y:S01]  /*efe0*/  @P0 IADD3 R174, P6, R174, 0x180, RZ ;  /* 0x00000180aeae0810 */ /* 0x000fe20007fde0ff */
[--C-:B------:R-:W-:Y:S02]  /*eff0*/  FFMA.FTZ R28, R28, c[0x0][0x2d0], -R196.reuse ;  /* 0x0000b4001c1c7a23 */ /* 0x100fe400000108c4 */
[--C-:B------:R-:W-:Y:S02]  /*f000*/  FFMA.FTZ R29, R29, c[0x0][0x2d0], -R196.reuse ;  /* 0x0000b4001d1d7a23 */ /* 0x100fe400000108c4 */
[----:B------:R-:W-:Y:S01]  /*f010*/  MUFU.EX2 R203, R9 ;  /* 0x0000000900cb7308 */ /* 0x000fe20000000800 */
[--C-:B------:R-:W-:Y:S02]  /*f020*/  FFMA.FTZ R32, R32, c[0x0][0x2d0], -R196.reuse ;  /* 0x0000b40020207a23 */ /* 0x100fe400000108c4 */
[--C-:B------:R-:W-:Y:S02]  /*f030*/  FFMA.FTZ R33, R33, c[0x0][0x2d0], -R196.reuse ;  /* 0x0000b40021217a23 */ /* 0x100fe400000108c4 */
[----:B--2---:R-:W-:Y:S02]  /*f040*/  FADD.FTZ R0, -R172, R175 ;  /* 0x000000afac007221 */ /* 0x004fe40000010100 */
[--C-:B------:R-:W-:Y:S01]  /*f050*/  FFMA.FTZ R175, R5, c[0x0][0x2d0], -R196.reuse ;  /* 0x0000b40005af7a23 */ /* 0x100fe200000108c4 */
[----:B------:R-:W-:Y:S01]  /*f060*/  @P0 IADD3.X R5, R3, c[0x0][0x1cc], RZ, P1, !PT ;  /* 0x0000730003050a10 */ /* 0x000fe20000ffe4ff */
[----:B------:R-:W-:Y:S01]  /*f070*/  FMUL.FTZ R0, R0, c[0x0][0x2d0] ;  /* 0x0000b40000007a20 */ /* 0x000fe20000410000 */
[----:B------:R-:W-:Y:S01]  /*f080*/  @P0 IADD3 R174, P1, R174, c[0x0][0x1c8], RZ ;  /* 0x00007200aeae0a10 */ /* 0x000fe20007f3e0ff */
[----:B------:R1:W-:Y:S01]  /*f090*/  MUFU.EX2 R252, R175 ;  /* 0x000000af00fc7308 */ /* 0x0003e20000000800 */
[C---:B---3--:R-:W-:Y:S01]  /*f0a0*/  FMUL.FTZ R132, R2.reuse, R132 ;  /* 0x0000008402847220 */ /* 0x048fe20000410000 */
[----:B------:R2:W-:Y:S01]  /*f0b0*/  @P0 LDGSTS.E.BYPASS.LTC128B.128 [R251+0xc100], [R4.64], !P5 ;  /* 0x0c10000004fb0fae */ /* 0x0005e2000e901d5e */
[C---:B------:R-:W-:Y:S02]  /*f0c0*/  FMUL.FTZ R133, R2.reuse, R133 ;  /* 0x0000008502857220 */ /* 0x040fe40000410000 */
[C---:B------:R-:W-:Y:S02]  /*f0d0*/  FMUL.FTZ R136, R2.reuse, R136 ;  /* 0x0000008802887220 */ /* 0x040fe40000410000 */
[C---:B------:R-:W-:Y:S01]  /*f0e0*/  FMUL.FTZ R137, R2.reuse, R137 ;  /* 0x0000008902897220 */ /* 0x040fe20000410000 */
[----:B------:R3:W-:Y:S01]  /*f0f0*/  @P0 LDGSTS.E.BYPASS.LTC128B.128 [R251+0xf100], [R186.64], !P4 ;  /* 0x0f100000bafb0fae */ /* 0x0007e2000e101d5e */
[C---:B------:R-:W-:Y:S01]  /*f100*/  FMUL.FTZ R140, R2.reuse, R140 ;  /* 0x0000008c028c7220 */ /* 0x040fe20000410000 */
[----:B------:R-:W4:Y:S01]  /*f110*/  MUFU.EX2 R0, R0 ;  /* 0x0000000000007308 */ /* 0x000f220000000800 */
[C---:B------:R-:W-:Y:S02]  /*f120*/  FMUL.FTZ R141, R2.reuse, R141 ;  /* 0x0000008d028d7220 */ /* 0x040fe40000410000 */
[C---:B------:R-:W-:Y:S01]  /*f130*/  FMUL.FTZ R144, R2.reuse, R144 ;  /* 0x0000009002907220 */ /* 0x040fe20000410000 */
[----:B------:R3:W-:Y:S01]  /*f140*/  @P0 LDGSTS.E.BYPASS.LTC128B.128 [R251+0x12100], [R184.64], !P3 ;  /* 0x12100000b8fb0fae */ /* 0x0007e2000d901d5e */
[C---:B------:R-:W-:Y:S02]  /*f150*/  FMUL.FTZ R145, R2.reuse, R145 ;  /* 0x0000009102917220 */ /* 0x040fe40000410000 */
[C---:B------:R-:W-:Y:S02]  /*f160*/  FMUL.FTZ R148, R2.reuse, R148 ;  /* 0x0000009402947220 */ /* 0x040fe40000410000 */
[C---:B------:R-:W-:Y:S01]  /*f170*/  FMUL.FTZ R149, R2.reuse, R149 ;  /* 0x0000009502957220 */ /* 0x040fe20000410000 */
[----:B------:R-:W-:Y:S01]  /*f180*/  MUFU.EX2 R211, R12 ;  /* 0x0000000c00d37308 */ /* 0x000fe20000000800 */
[C---:B------:R-:W-:Y:S02]  /*f190*/  FMUL.FTZ R152, R2.reuse, R152 ;  /* 0x0000009802987220 */ /* 0x040fe40000410000 */
[----:B------:R-:W-:Y:S01]  /*f1a0*/  FMUL.FTZ R153, R2, R153 ;  /* 0x0000009902997220 */ /* 0x000fe20000410000 */
[----:B-1----:R-:W-:Y:S01]  /*f1b0*/  @P0 IADD3.X R175, RZ, c[0x0][0x1cc], R3, P1, P6 ;  /* 0x00007300ffaf0a10 */ /* 0x002fe20000fec403 */
[----:B------:R-:W-:Y:S02]  /*f1c0*/  FMUL.FTZ R3, R172, c[0x0][0x2d0] ;  /* 0x0000b400ac037a20 */ /* 0x000fe40000410000 */
[----:B------:R-:W-:Y:S01]  /*f1d0*/  FMUL.FTZ R156, R2, R156 ;  /* 0x0000009c029c7220 */ /* 0x000fe20000410000 */
[----:B--2---:R-:W-:Y:S01]  /*f1e0*/  @P0 IADD3 R4, P1, R4, UR6, RZ ;  /* 0x0000000604040c10 */ /* 0x004fe2000ff3e0ff */
[----:B------:R1:W-:Y:S01]  /*f1f0*/  @P0 LDGSTS.E.BYPASS.LTC128B.128 [R251+0x15100], [R174.64], !P2 ;  /* 0x15100000aefb0fae */ /* 0x0003e2000d101d5e */
[--C-:B------:R-:W-:Y:S01]  /*f200*/  FFMA.FTZ R6, R6, c[0x0][0x2d0], -R3.reuse ;  /* 0x0000b40006067a23 */ /* 0x100fe20000010803 */
[----:B------:R-:W-:Y:S01]  /*f210*/  MUFU.EX2 R215, R13 ;  /* 0x0000000d00d77308 */ /* 0x000fe20000000800 */
[----:B------:R-:W-:Y:S01]  /*f220*/  @P0 IADD3.X R5, R5, UR7, RZ, P1, !PT ;  /* 0x0000000705050c10 */ /* 0x000fe20008ffe4ff */
[--C-:B------:R-:W-:Y:S01]  /*f230*/  FFMA.FTZ R10, R10, c[0x0][0x2d0], -R3.reuse ;  /* 0x0000b4000a0a7a23 */ /* 0x100fe20000010803 */
[----:B------:R-:W-:Y:S01]  /*f240*/  @P0 IADD3 R8, P1, R4, UR11, RZ ;  /* 0x0000000b04080c10 */ /* 0x000fe2000ff3e0ff */
[--C-:B------:R-:W-:Y:S02]  /*f250*/  FFMA.FTZ R11, R11, c[0x0][0x2d0], -R3.reuse ;  /* 0x0000b4000b0b7a23 */ /* 0x100fe40000010803 */
[----:B------:R2:W-:Y:S01]  /*f260*/  @P0 LDGSTS.E.BYPASS.LTC128B.128 [R251+0xd100], [R4.64], !P5 ;  /* 0x0d10000004fb0fae */ /* 0x0005e2000e901d5e */
[----:B------:R-:W-:Y:S01]  /*f270*/  @P0 IADD3.X R9, R5, UR10, RZ, P1, !PT ;  /* 0x0000000a05090c10 */ /* 0x000fe20008ffe4ff */
[C---:B----4-:R-:W-:Y:S02]  /*f280*/  FMUL.FTZ R134, R0.reuse, R134 ;  /* 0x0000008600867220 */ /* 0x050fe40000410000 */
[----:B------:R4:W-:Y:S01]  /*f290*/  MUFU.EX2 R197, R6 ;  /* 0x0000000600c57308 */ /* 0x0009e20000000800 */
[--C-:B---3--:R-:W-:Y:S01]  /*f2a0*/  FFMA.FTZ R184, R7, c[0x0][0x2d0], -R3.reuse ;  /* 0x0000b40007b87a23 */ /* 0x108fe20000010803 */
[----:B------:R2:W-:Y:S01]  /*f2b0*/  @P0 LDGSTS.E.BYPASS.LTC128B.128 [R251+0x10100], [R4.64+0x80], !P4 ;  /* 0x1010008004fb0fae */ /* 0x0005e2000e101d5e */
[C---:B------:R-:W-:Y:S02]  /*f2c0*/  FMUL.FTZ R135, R0.reuse, R135 ;  /* 0x0000008700877220 */ /* 0x040fe40000410000 */
[C---:B------:R-:W-:Y:S02]  /*f2d0*/  FMUL.FTZ R138, R0.reuse, R138 ;  /* 0x0000008a008a7220 */ /* 0x040fe40000410000 */
[C---:B------:R-:W-:Y:S01]  /*f2e0*/  FMUL.FTZ R139, R0.reuse, R139 ;  /* 0x0000008b008b7220 */ /* 0x040fe20000410000 */
[----:B------:R2:W-:Y:S01]  /*f2f0*/  @P0 LDGSTS.E.BYPASS.LTC128B.128 [R251+0x13100], [R4.64+0x100], !P3 ;  /* 0x1310010004fb0fae */ /* 0x0005e2000d901d5e */
[C---:B------:R-:W-:Y:S01]  /*f300*/  FMUL.FTZ R142, R0.reuse, R142 ;  /* 0x0000008e008e7220 */ /* 0x040fe20000410000 */
[----:B------:R-:W-:Y:S01]  /*f310*/  MUFU.EX2 R202, R184 ;  /* 0x000000b800ca7308 */ /* 0x000fe20000000800 */
[C---:B------:R-:W-:Y:S02]  /*f320*/  FMUL.FTZ R143, R0.reuse, R143 ;  /* 0x0000008f008f7220 */ /* 0x040fe40000410000 */
[----:B------:R-:W-:Y:S01]  /*f330*/  FMUL.FTZ R146, R0, R146 ;  /* 0x0000009200927220 */ /* 0x000fe20000410000 */
[----:B------:R2:W-:Y:S01]  /*f340*/  @P0 LDGSTS.E.BYPASS.LTC128B.128 [R251+0x16100], [R4.64+0x180], !P2 ;  /* 0x1610018004fb0fae */ /* 0x0005e2000d101d5e */
[----:B-1----:R-:W-:Y:S01]  /*f350*/  @P0 IADD3 R174, P6, R4, UR6, RZ ;  /* 0x0000000604ae0c10 */ /* 0x002fe2000ffde0ff */
[C---:B------:R-:W-:Y:S02]  /*f360*/  FMUL.FTZ R147, R0.reuse, R147 ;  /* 0x0000009300937220 */ /* 0x040fe40000410000 */
[C---:B------:R-:W-:Y:S01]  /*f370*/  FMUL.FTZ R150, R0.reuse, R150 ;  /* 0x0000009600967220 */ /* 0x040fe20000410000 */
[----:B------:R-:W-:Y:S01]  /*f380*/  @P0 IADD3.X R175, R5, UR7, RZ, P6, !PT ;  /* 0x0000000705af0c10 */ /* 0x000fe2000b7fe4ff */
[----:B------:R1:W-:Y:S01]  /*f390*/  MUFU.EX2 R200, R10 ;  /* 0x0000000a00c87308 */ /* 0x0003e20000000800 */
[----:B------:R-:W-:Y:S02]  /*f3a0*/  FMUL.FTZ R151, R0, R151 ;  /* 0x0000009700977220 */ /* 0x000fe40000410000 */
[--C-:B------:R-:W-:Y:S01]  /*f3b0*/  FFMA.FTZ R14, R14, c[0x0][0x2d0], -R3.reuse ;  /* 0x0000b4000e0e7a23 */ /* 0x100fe20000010803 */
[----:B------:R3:W-:Y:S01]  /*f3c0*/  @P0 LDGSTS.E.BYPASS.LTC128B.128 [R251+0xe100], [R174.64], !P5 ;  /* 0x0e100000aefb0fae */ /* 0x0007e2000e901d5e */
[----:B----4-:R-:W-:Y:S01]  /*f3d0*/  @P0 IADD3 R6, P6, R4, UR13, RZ ;  /* 0x0000000d04060c10 */ /* 0x010fe2000ffde0ff */
[--C-:B------:R-:W-:Y:S02]  /*f3e0*/  FFMA.FTZ R15, R15, c[0x0][0x2d0], -R3.reuse ;  /* 0x0000b4000f0f7a23 */ /* 0x100fe40000010803 */
[--C-:B------:R-:W-:Y:S01]  /*f3f0*/  FFMA.FTZ R18, R18, c[0x0][0x2d0], -R3.reuse ;  /* 0x0000b40012127a23 */ /* 0x100fe20000010803 */
[----:B------:R-:W-:Y:S01]  /*f400*/  @P0 IADD3.X R7, R5, UR12, RZ, P6, !PT ;  /* 0x0000000c05070c10 */ /* 0x000fe2000b7fe4ff */
[----:B------:R4:W-:Y:S01]  /*f410*/  @P0 LDGSTS.E.BYPASS.LTC128B.128 [R251+0x11100], [R8.64], !P4 ;  /* 0x1110000008fb0fae */ /* 0x0009e2000e101d5e */
[----:B------:R4:W4:Y:S01]  /*f420*/  MUFU.EX2 R201, R11 ;  /* 0x0000000b00c97308 */ /* 0x0009220000000800 */
[--C-:B------:R-:W-:Y:S02]  /*f430*/  FFMA.FTZ R19, R19, c[0x0][0x2d0], -R3.reuse ;  /* 0x0000b40013137a23 */ /* 0x100fe40000010803 */
[--C-:B------:R-:W-:Y:S02]  /*f440*/  FFMA.FTZ R22, R22, c[0x0][0x2d0], -R3.reuse ;  /* 0x0000b40016167a23 */ /* 0x100fe40000010803 */
[----:B------:R4:W-:Y:S01]  /*f450*/  @P0 LDGSTS.E.BYPASS.LTC128B.128 [R251+0x14100], [R6.64], !P3 ;  /* 0x1410000006fb0fae */ /* 0x0009e2000d901d5e */
[--C-:B------:R-:W-:Y:S02]  /*f460*/  FFMA.FTZ R26, R26, c[0x0][0x2d0], -R3.reuse ;  /* 0x0000b4001a1a7a23 */ /* 0x100fe40000010803 */
[--C-:B------:R-:W-:Y:S01]  /*f470*/  FFMA.FTZ R27, R27, c[0x0][0x2d0], -R3.reuse ;  /* 0x0000b4001b1b7a23 */ /* 0x100fe20000010803 */
[----:B--2---:R-:W-:Y:S01]  /*f480*/  @P0 IADD3 R4, P1, R4, UR15, RZ ;  /* 0x0000000f04040c10 */ /* 0x004fe2000ff3e0ff */
[----:B------:R-:W-:Y:S01]  /*f490*/  MUFU.EX2 R199, R14 ;  /* 0x0000000e00c77308 */ /* 0x000fe20000000800 */
[--C-:B------:R-:W-:Y:S02]  /*f4a0*/  FFMA.FTZ R30, R30, c[0x0][0x2d0], -R3.reuse ;  /* 0x0000b4001e1e7a23 */ /* 0x100fe40000010803 */
[----:B------:R-:W-:Y:S01]  /*f4b0*/  @P0 IADD3.X R5, R5, UR14, RZ, P1, !PT ;  /* 0x0000000e05050c10 */ /* 0x000fe20008ffe4ff */
[----:B-1----:R-:W-:Y:S02]  /*f4c0*/  FMUL.FTZ R10, R0, R182 ;  /* 0x000000b6000a7220 */ /* 0x002fe40000410000 */
[--C-:B------:R-:W-:Y:S02]  /*f4d0*/  FFMA.FTZ R31, R31, c[0x0][0x2d0], -R3.reuse ;  /* 0x0000b4001f1f7a23 */ /* 0x100fe40000010803 */
[----:B------:R1:W-:Y:S01]  /*f4e0*/  @P0 LDGSTS.E.BYPASS.LTC128B.128 [R251+0x17100], [R4.64], !P2 ;  /* 0x1710000004fb0fae */ /* 0x0003e2000d101d5e */
[--C-:B---3--:R-:W-:Y:S01]  /*f4f0*/  FFMA.FTZ R174, R23, c[0x0][0x2d0], -R3.reuse ;  /* 0x0000b40017ae7a23 */ /* 0x108fe20000010803 */
[----:B------:R2:W3:Y:S01]  /*f500*/  MUFU.EX2 R198, R15 ;  /* 0x0000000f00c67308 */ /* 0x0004e20000000800 */
[--C-:B------:R-:W-:Y:S02]  /*f510*/  FFMA.FTZ R34, R34, c[0x0][0x2d0], -R3.reuse ;  /* 0x0000b40022227a23 */ /* 0x100fe40000010803 */
[----:B----4-:R-:W-:Y:S01]  /*f520*/  FMUL.FTZ R11, R0, R183 ;  /* 0x000000b7000b7220 */ /* 0x010fe20000410000 */
[----:B------:R-:W4:Y:S01]  /*f530*/  LDSM.16.MT88.4 R184, [R217+0x100] ;  /* 0x00010000d9b8783b */ /* 0x000f220000004200 */
[C---:B------:R-:W-:Y:S02]  /*f540*/  FMUL.FTZ R8, R2.reuse, R180 ;  /* 0x000000b402087220 */ /* 0x040fe40000410000 */
[----:B------:R-:W-:Y:S02]  /*f550*/  FMUL.FTZ R9, R2, R181 ;  /* 0x000000b502097220 */ /* 0x000fe40000410000 */
[--C-:B------:R-:W-:Y:S01]  /*f560*/  FFMA.FTZ R35, R35, c[0x0][0x2d0], -R3.reuse ;  /* 0x0000b40023237a23 */ /* 0x100fe20000010803 */
[----:B------:R-:W3:Y:S01]  /*f570*/  LDSM.16.MT88.4 R188, [R218+0x100] ;  /* 0x00010000dabc783b */ /* 0x000ee20000004200 */
[C---:B------:R-:W-:Y:S01]  /*f580*/  FMUL.FTZ R6, R0.reuse, R178 ;  /* 0x000000b200067220 */ /* 0x040fe20000410000 */
[----:B------:R-:W-:Y:S01]  /*f590*/  F2FP.PACK_AB R178, R203, R204 ;  /* 0x000000cccbb2723e */ /* 0x000fe200000000ff */
[C---:B------:R-:W-:Y:S01]  /*f5a0*/  FMUL.FTZ R7, R0.reuse, R179 ;  /* 0x000000b300077220 */ /* 0x040fe20000410000 */
[----:B------:R-:W-:Y:S01]  /*f5b0*/  F2FP.PACK_AB R179, R201, R200 ;  /* 0x000000c8c9b3723e */ /* 0x000fe200000000ff */
[----:B------:R-:W-:Y:S01]  /*f5c0*/  MUFU.EX2 R214, R16 ;  /* 0x0000001000d67308 */ /* 0x000fe20000000800 */
[----:B------:R-:W3:Y:S01]  /*f5d0*/  LDSM.16.MT88.4 R192, [R220+0x100] ;  /* 0x00010000dcc0783b */ /* 0x000ee20000004200 */
[C---:B------:R-:W-:Y:S02]  /*f5e0*/  FMUL.FTZ R154, R0.reuse, R154 ;  /* 0x0000009a009a7220 */ /* 0x040fe40000410000 */
[----:B------:R-:W-:Y:S02]  /*f5f0*/  FMUL.FTZ R155, R0, R155 ;  /* 0x0000009b009b7220 */ /* 0x000fe40000410000 */
[----:B------:R-:W-:Y:S01]  /*f600*/  FMUL.FTZ R157, R2, R157 ;  /* 0x0000009d029d7220 */ /* 0x000fe20000410000 */
[----:B------:R-:W3:Y:S01]  /*f610*/  LDSM.16.MT88.4 R180, [R219+0x100] ;  /* 0x00010000dbb4783b */ /* 0x000ee20000004200 */
[----:B------:R-:W-:Y:S02]  /*f620*/  FMUL.FTZ R158, R0, R158 ;  /* 0x0000009e009e7220 */ /* 0x000fe40000410000 */
[----:B-1----:R-:W-:Y:S01]  /*f630*/  FMUL.FTZ R4, R2, R176 ;  /* 0x000000b002047220 */ /* 0x002fe20000410000 */
[----:B------:R-:W-:Y:S01]  /*f640*/  F2FP.PACK_AB R176, R252, R212 ;  /* 0x000000d4fcb0723e */ /* 0x000fe200000000ff */
[----:B------:R-:W-:Y:S01]  /*f650*/  FMUL.FTZ R5, R2, R177 ;  /* 0x000000b102057220 */ /* 0x000fe20000410000 */
[----:B------:R-:W-:Y:S01]  /*f660*/  F2FP.PACK_AB R177, R202, R197 ;  /* 0x000000c5cab1723e */ /* 0x000fe200000000ff */
[----:B--2---:R-:W-:Y:S01]  /*f670*/  LDSM.16.MT88.4 R12, [R219+0x9100] ;  /* 0x00910000db0c783b */ /* 0x004fe20000004200 */
[----:B------:R-:W1:Y:S01]  /*f680*/  MUFU.EX2 R213, R17 ;  /* 0x0000001100d57308 */ /* 0x000e620000000800 */
[----:B------:R-:W-:Y:S02]  /*f690*/  FMUL.FTZ R159, R0, R159 ;  /* 0x0000009f009f7220 */ /* 0x000fe40000410000 */
[C---:B------:R-:W-:Y:S02]  /*f6a0*/  FMUL.FTZ R160, R2.reuse, R160 ;  /* 0x000000a002a07220 */ /* 0x040fe40000410000 */
[----:B------:R-:W0:Y:S01]  /*f6b0*/  LDGDEPBAR ;  /* 0x00000000000079af */ /* 0x000e220000000000 */
[----:B------:R-:W-:Y:S02]  /*f6c0*/  FMUL.FTZ R161, R2, R161 ;  /* 0x000000a102a17220 */ /* 0x000fe40000410000 */
[C---:B------:R-:W-:Y:S02]  /*f6d0*/  FMUL.FTZ R162, R0.reuse, R162 ;  /* 0x000000a200a27220 */ /* 0x040fe40000410000 */
[----:B------:R-:W-:Y:S01]  /*f6e0*/  MUFU.EX2 R210, R20 ;  /* 0x0000001400d27308 */ /* 0x000fe20000000800 */
[----:B------:R-:W-:Y:S02]  /*f6f0*/  FMUL.FTZ R163, R0, R163 ;  /* 0x000000a300a37220 */ /* 0x000fe40000410000 */
[C---:B------:R-:W-:Y:S01]  /*f700*/  FMUL.FTZ R164, R2.reuse, R164 ;  /* 0x000000a402a47220 */ /* 0x040fe20000410000 */
[C---:B----4-:R-:W-:Y:S05]  /*f710*/  HMMA.16816.F32 R4, R176.reuse, R184, R4 ;  /* 0x000000b8b004723c */ /* 0x050fea0000001804 */
[----:B------:R-:W-:Y:S01]  /*f720*/  FMUL.FTZ R165, R2, R165 ;  /* 0x000000a502a57220 */ /* 0x000fe20000410000 */
[----:B------:R-:W-:Y:S01]  /*f730*/  MUFU.EX2 R209, R21 ;  /* 0x0000001500d17308 */ /* 0x000fe20000000800 */
[C---:B------:R-:W-:Y:S01]  /*f740*/  FMUL.FTZ R166, R0.reuse, R166 ;  /* 0x000000a600a67220 */ /* 0x040fe20000410000 */
[C---:B------:R-:W-:Y:S01]  /*f750*/  HMMA.16816.F32 R8, R176.reuse, R186, R8 ;  /* 0x000000bab008723c */ /* 0x040fe20000001808 */
[----:B------:R-:W2:Y:S03]  /*f760*/  LDSM.16.MT88.4 R184, [R217+0x3100] ;  /* 0x00310000d9b8783b */ /* 0x000ea60000004200 */
[----:B------:R-:W-:Y:S02]  /*f770*/  FMUL.FTZ R167, R0, R167 ;  /* 0x000000a700a77220 */ /* 0x000fe40000410000 */
[C---:B------:R-:W-:Y:S02]  /*f780*/  FMUL.FTZ R168, R2.reuse, R168 ;  /* 0x000000a802a87220 */ /* 0x040fe40000410000 */
[C---:B---3--:R-:W-:Y:S01]  /*f790*/  HMMA.16816.F32 R132, R176.reuse, R188, R132 ;  /* 0x000000bcb084723c */ /* 0x048fe20000001884 */
[----:B------:R-:W-:Y:S03]  /*f7a0*/  MUFU.EX2 R208, R24 ;  /* 0x0000001800d07308 */ /* 0x000fe60000000800 */
[----:B------:R-:W-:Y:S02]  /*f7b0*/  FMUL.FTZ R169, R2, R169 ;  /* 0x000000a902a97220 */ /* 0x000fe40000410000 */
[C---:B------:R-:W-:Y:S02]  /*f7c0*/  FMUL.FTZ R170, R0.reuse, R170 ;  /* 0x000000aa00aa7220 */ /* 0x040fe40000410000 */
[C---:B------:R-:W-:Y:S01]  /*f7d0*/  HMMA.16816.F32 R136, R176.reuse, R190, R136 ;  /* 0x000000beb088723c */ /* 0x040fe20000001888 */
[----:B------:R-:W3:Y:S02]  /*f7e0*/  LDSM.16.MT88.4 R188, [R218+0x3100] ;  /* 0x00310000dabc783b */ /* 0x000ee40000004200 */
[----:B------:R-:W-:Y:S01]  /*f7f0*/  MUFU.EX2 R207, R25 ;  /* 0x0000001900cf7308 */ /* 0x000fe20000000800 */
[----:B------:R-:W-:Y:S02]  /*f800*/  FMUL.FTZ R171, R0, R171 ;  /* 0x000000ab00ab7220 */ /* 0x000fe40000410000 */
[C---:B------:R-:W-:Y:S02]  /*f810*/  FMUL.FTZ R52, R2.reuse, R52 ;  /* 0x0000003402347220 */ /* 0x040fe40000410000 */
[C---:B------:R-:W-:Y:S04]  /*f820*/  HMMA.16816.F32 R140, R176.reuse, R192, R140 ;  /* 0x000000c0b08c723c */ /* 0x040fe8000000188c */
[----:B------:R-:W-:Y:S01]  /*f830*/  FMUL.FTZ R53, R2, R53 ;  /* 0x0000003502357220 */ /* 0x000fe20000410000 */
[----:B------:R-:W-:Y:S01]  /*f840*/  MUFU.EX2 R192, R19 ;  /* 0x0000001300c07308 */ /* 0x000fe20000000800 */
[C---:B------:R-:W-:Y:S02]  /*f850*/  FMUL.FTZ R54, R0.reuse, R54 ;  /* 0x0000003600367220 */ /* 0x040fe40000410000 */
[C---:B------:R-:W-:Y:S04]  /*f860*/  HMMA.16816.F32 R144, R176.reuse, R194, R144 ;  /* 0x000000c2b090723c */ /* 0x040fe80000001890 */
[----:B------:R-:W-:Y:S02]  /*f870*/  FMUL.FTZ R55, R0, R55 ;  /* 0x0000003700377220 */ /* 0x000fe40000410000 */
[C---:B------:R-:W-:Y:S01]  /*f880*/  FMUL.FTZ R56, R2.reuse, R56 ;  /* 0x0000003802387220 */ /* 0x040fe20000410000 */
[----:B------:R4:W1:Y:S01]  /*f890*/  MUFU.EX2 R194, R18 ;  /* 0x0000001200c27308 */ /* 0x0008620000000800 */
[C---:B------:R-:W-:Y:S04]  /*f8a0*/  HMMA.16816.F32 R148, R176.reuse, R180, R148 ;  /* 0x000000b4b094723c */ /* 0x040fe80000001894 */
[----:B------:R-:W-:Y:S02]  /*f8b0*/  FMUL.FTZ R57, R2, R57 ;  /* 0x0000003902397220 */ /* 0x000fe40000410000 */
[C---:B------:R-:W-:Y:S02]  /*f8c0*/  FMUL.FTZ R58, R0.reuse, R58 ;  /* 0x0000003a003a7220 */ /* 0x040fe40000410000 */
[C---:B------:R-:W-:Y:S01]  /*f8d0*/  HMMA.16816.F32 R152, R176.reuse, R182, R152 ;  /* 0x000000b6b098723c */ /* 0x040fe20000001898 */
[----:B------:R-:W1:Y:S01]  /*f8e0*/  LDSM.16.MT88.4 R180, [R220+0x3100] ;  /* 0x00310000dcb4783b */ /* 0x000e620000004200 */
[----:B------:R-:W-:Y:S02]  /*f8f0*/  MUFU.EX2 R206, R28 ;  /* 0x0000001c00ce7308 */ /* 0x000fe40000000800 */
[----:B------:R-:W-:Y:S02]  /*f900*/  FMUL.FTZ R59, R0, R59 ;  /* 0x0000003b003b7220 */ /* 0x000fe40000410000 */
[C---:B------:R-:W-:Y:S02]  /*f910*/  FMUL.FTZ R60, R2.reuse, R60 ;  /* 0x0000003c023c7220 */ /* 0x040fe40000410000 */
[C---:B--2---:R-:W-:Y:S04]  /*f920*/  HMMA.16816.F32 R156, R176.reuse, R184, R156 ;  /* 0x000000b8b09c723c */ /* 0x044fe8000000189c */
[----:B------:R-:W-:Y:S01]  /*f930*/  MUFU.EX2 R205, R29 ;  /* 0x0000001d00cd7308 */ /* 0x000fe20000000800 */
[----:B------:R-:W-:Y:S01]  /*f940*/  FMUL.FTZ R61, R2, R61 ;  /* 0x0000003d023d7220 */ /* 0x000fe20000410000 */
[----:B----4-:R-:W-:Y:S02]  /*f950*/  LDSM.16.MT88.4 R16, [R218+0x900] ;  /* 0x00090000da10783b */ /* 0x010fe40000004200 */
[C---:B------:R-:W-:Y:S04]  /*f960*/  HMMA.16816.F32 R160, R176.reuse, R186, R160 ;  /* 0x000000bab0a0723c */ /* 0x040fe800000018a0 */
[C---:B------:R-:W-:Y:S01]  /*f970*/  FMUL.FTZ R62, R0.reuse, R62 ;  /* 0x0000003e003e7220 */ /* 0x040fe20000410000 */
[----:B------:R-:W2:Y:S01]  /*f980*/  LDSM.16.MT88.4 R184, [R219+0x3100] ;  /* 0x00310000dbb8783b */ /* 0x000ea20000004200 */
[----:B------:R-:W-:Y:S01]  /*f990*/  MUFU.EX2 R175, R34 ;  /* 0x0000002200af7308 */ /* 0x000fe20000000800 */
[----:B------:R-:W-:Y:S01]  /*f9a0*/  FMUL.FTZ R63, R0, R63 ;  /* 0x0000003f003f7220 */ /* 0x000fe20000410000 */
[C---:B---3--:R-:W-:Y:S04]  /*f9b0*/  HMMA.16816.F32 R164, R176.reuse, R188, R164 ;  /* 0x000000bcb0a4723c */ /* 0x048fe800000018a4 */
[C---:B------:R-:W-:Y:S02]  /*f9c0*/  FMUL.FTZ R64, R2.reuse, R64 ;  /* 0x0000004002407220 */ /* 0x040fe40000410000 */
[----:B------:R-:W-:Y:S02]  /*f9d0*/  FMUL.FTZ R65, R2, R65 ;  /* 0x0000004102417220 */ /* 0x000fe40000410000 */
[C---:B------:R-:W-:Y:S01]  /*f9e0*/  HMMA.16816.F32 R168, R176.reuse, R190, R168 ;  /* 0x000000beb0a8723c */ /* 0x040fe200000018a8 */
[----:B------:R-:W3:Y:S03]  /*f9f0*/  LDSM.16.MT88.4 R188, [R217+0x6100] ;  /* 0x00610000d9bc783b */ /* 0x000ee60000004200 */
[C---:B------:R-:W-:Y:S02]  /*fa00*/  FMUL.FTZ R66, R0.reuse, R66 ;  /* 0x0000004200427220 */ /* 0x040fe40000410000 */
[----:B------:R-:W-:Y:S02]  /*fa10*/  FMUL.FTZ R67, R0, R67 ;  /* 0x0000004300437220 */ /* 0x000fe40000410000 */
[C---:B------:R-:W-:Y:S01]  /*fa20*/  FMUL.FTZ R68, R2.reuse, R68 ;  /* 0x0000004402447220 */ /* 0x040fe20000410000 */
[C---:B-1----:R-:W-:Y:S03]  /*fa30*/  HMMA.16816.F32 R52, R176.reuse, R180, R52 ;  /* 0x000000b4b034723c */ /* 0x042fe60000001834 */
[----:B------:R-:W-:Y:S02]  /*fa40*/  FMUL.FTZ R69, R2, R69 ;  /* 0x0000004502457220 */ /* 0x000fe40000410000 */
[C---:B------:R-:W-:Y:S02]  /*fa50*/  FMUL.FTZ R70, R0.reuse, R70 ;  /* 0x0000004600467220 */ /* 0x040fe40000410000 */
[----:B------:R-:W-:Y:S01]  /*fa60*/  FMUL.FTZ R71, R0, R71 ;  /* 0x0000004700477220 */ /* 0x000fe20000410000 */
[C---:B------:R-:W-:Y:S01]  /*fa70*/  HMMA.16816.F32 R56, R176.reuse, R182, R56 ;  /* 0x000000b6b038723c */ /* 0x040fe20000001838 */
[----:B------:R-:W1:Y:S03]  /*fa80*/  LDSM.16.MT88.4 R180, [R218+0x6100] ;  /* 0x00610000dab4783b */ /* 0x000e660000004200 */
        /* <DEDUP_REMOVED lines=25> */
[C---:B------:R-:W-:Y:S04]  /*fc20*/  FMUL.FTZ R88, R2.reuse, R88 ;  /* 0x0000005802587220 */ /* 0x040fe80000410000 */
[----:B------:R-:W-:Y:S01]  /*fc30*/  FMUL.FTZ R89, R2, R89 ;  /* 0x0000005902597220 */ /* 0x000fe20000410000 */
        /* <DEDUP_REMOVED lines=33> */
[C---:B--2---:R-:W-:Y:S01]  /*fe50*/  HMMA.16816.F32 R108, R176.reuse, R184, R108 ;  /* 0x000000b8b06c723c */ /* 0x044fe2000000186c */
[----:B------:R-:W-:Y:S02]  /*fe60*/  MUFU.EX2 R185, R30 ;  /* 0x0000001e00b97308 */ /* 0x000fe40000000800 */
[C---:B------:R-:W-:Y:S02]  /*fe70*/  FMUL.FTZ R114, R0.reuse, R114 ;  /* 0x0000007200727220 */ /* 0x040fe40000410000 */
[----:B------:R-:W-:Y:S02]  /*fe80*/  FMUL.FTZ R115, R0, R115 ;  /* 0x0000007300737220 */ /* 0x000fe40000410000 */
[C---:B------:R-:W-:Y:S02]  /*fe90*/  FMUL.FTZ R116, R2.reuse, R116 ;  /* 0x0000007402747220 */ /* 0x040fe40000410000 */
[----:B------:R-:W-:Y:S02]  /*fea0*/  FMUL.FTZ R117, R2, R117 ;  /* 0x0000007502757220 */ /* 0x000fe40000410000 */
[----:B------:R2:W-:Y:S01]  /*feb0*/  MUFU.EX2 R184, R31 ;  /* 0x0000001f00b87308 */ /* 0x0005e20000000800 */
[C---:B------:R-:W-:Y:S03]  /*fec0*/  HMMA.16816.F32 R112, R176.reuse, R186, R112 ;  /* 0x000000bab070723c */ /* 0x040fe60000001870 */
[C---:B------:R-:W-:Y:S02]  /*fed0*/  FMUL.FTZ R118, R0.reuse, R118 ;  /* 0x0000007600767220 */ /* 0x040fe40000410000 */
[----:B------:R-:W-:Y:S02]  /*fee0*/  FMUL.FTZ R119, R0, R119 ;  /* 0x0000007700777220 */ /* 0x000fe40000410000 */
[C---:B------:R-:W-:Y:S02]  /*fef0*/  FMUL.FTZ R120, R2.reuse, R120 ;  /* 0x0000007802787220 */ /* 0x040fe40000410000 */
[----:B------:R-:W-:Y:S03]  /*ff00*/  MUFU.EX2 R187, R26 ;  /* 0x0000001a00bb7308 */ /* 0x000fe60000000800 */
[C---:B---3--:R-:W-:Y:S03]  /*ff10*/  HMMA.16816.F32 R116, R176.reuse, R188, R116 ;  /* 0x000000bcb074723c */ /* 0x048fe60000001874 */
[----:B------:R-:W-:Y:S02]  /*ff20*/  FMUL.FTZ R121, R2, R121 ;  /* 0x0000007902797220 */ /* 0x000fe40000410000 */
[C---:B------:R-:W-:Y:S02]  /*ff30*/  FMUL.FTZ R122, R0.reuse, R122 ;  /* 0x0000007a007a7220 */ /* 0x040fe40000410000 */
[----:B------:R-:W-:Y:S01]  /*ff40*/  FMUL.FTZ R123, R0, R123 ;  /* 0x0000007b007b7220 */ /* 0x000fe20000410000 */
[----:B------:R3:W-:Y:S01]  /*ff50*/  MUFU.EX2 R189, R22 ;  /* 0x0000001600bd7308 */ /* 0x0007e20000000800 */
[C---:B------:R-:W-:Y:S01]  /*ff60*/  FMUL.FTZ R124, R2.reuse, R124 ;  /* 0x0000007c027c7220 */ /* 0x040fe20000410000 */
[----:B--2---:R-:W-:Y:S02]  /*ff70*/  LDSM.16.MT88.4 R28, [R220+0x2100] ;  /* 0x00210000dc1c783b */ /* 0x004fe40000004200 */
[----:B------:R-:W-:Y:S02]  /*ff80*/  FMUL.FTZ R125, R2, R125 ;  /* 0x0000007d027d7220 */ /* 0x000fe40000410000 */
[C---:B------:R-:W-:Y:S03]  /*ff90*/  HMMA.16816.F32 R120, R176.reuse, R190, R120 ;  /* 0x000000beb078723c */ /* 0x040fe60000001878 */
[C---:B------:R-:W-:Y:S01]  /*ffa0*/  FMUL.FTZ R126, R0.reuse, R126 ;  /* 0x0000007e007e7220 */ /* 0x040fe20000410000 */
[----:B------:R2:W-:Y:S01]  /*ffb0*/  MUFU.EX2 R186, R27 ;  /* 0x0000001b00ba7308 */ /* 0x0005e20000000800 */
[----:B------:R-:W-:Y:S02]  /*ffc0*/  FMUL.FTZ R127, R0, R127 ;  /* 0x0000007f007f7220 */ /* 0x000fe40000410000 */
[C---:B------:R-:W-:Y:S02]  /*ffd0*/  FMUL.FTZ R128, R2.reuse, R128 ;  /* 0x0000008002807220 */ /* 0x040fe40000410000 */
[----:B------:R-:W-:Y:S03]  /*ffe0*/  FMUL.FTZ R129, R2, R129 ;  /* 0x0000008102817220 */ /* 0x000fe60000410000 */
[C---:B------:R-:W-:Y:S02]  /*fff0*/  HMMA.16816.F32 R124, R176.reuse, R12, R124 ;  /* 0x0000000cb07c723c */ /* 0x040fe4000000187c */
[----:B------:R-:W4:Y:S01]  /*10000*/  MUFU.EX2 R188, R174 ;  /* 0x000000ae00bc7308 */ /* 0x000f220000000800 */
[C---:B------:R-:W-:Y:S02]  /*10010*/  FMUL.FTZ R130, R0.reuse, R130 ;  /* 0x0000008200827220 */ /* 0x040fe40000410000 */
[----:B------:R-:W-:Y:S01]  /*10020*/  FMUL.FTZ R131, R0, R131 ;  /* 0x0000008300837220 */ /* 0x000fe20000410000 */
[----:B---3--:R-:W-:Y:S01]  /*10030*/  LDSM.16.MT88.4 R20, [R220+0x9900] ;  /* 0x00990000dc14783b */ /* 0x008fe20000004200 */
[----:B------:R-:W-:Y:S01]  /*10040*/  F2FP.PACK_AB R12, R215, R211 ;  /* 0x000000d3d70c723e */ /* 0x000fe200000000ff */
[--C-:B------:R-:W-:Y:S01]  /*10050*/  FFMA.FTZ R37, R37, c[0x0][0x2d0], -R196.reuse ;  /* 0x0000b40025257a23 */ /* 0x100fe200000108c4 */
[----:B------:R-:W-:Y:S03]  /*10060*/  F2FP.PACK_AB R13, R198, R199 ;  /* 0x000000c7c60d723e */ /* 0x000fe600000000ff */
[----:B------:R-:W-:Y:S01]  /*10070*/  HMMA.16816.F32 R128, R176, R14, R128 ;  /* 0x0000000eb080723c */ /* 0x000fe20000001880 */
[----:B------:R-:W3:Y:S01]  /*10080*/  LDSM.16.MT88.4 R176, [R220+0x900] ;  /* 0x00090000dcb0783b */ /* 0x000ee20000004200 */
[----:B------:R-:W-:Y:S01]  /*10090*/  MUFU.EX2 R174, R35 ;  /* 0x0000002300ae7308 */ /* 0x000fe20000000800 */
[--C-:B------:R-:W-:Y:S02]  /*100a0*/  FFMA.FTZ R36, R36, c[0x0][0x2d0], -R196.reuse ;  /* 0x0000b40024247a23 */ /* 0x100fe400000108c4 */
[--C-:B------:R-:W-:Y:S02]  /*100b0*/  FFMA.FTZ R40, R40, c[0x0][0x2d0], -R196.reuse ;  /* 0x0000b40028287a23 */ /* 0x100fe400000108c4 */
[----:B------:R-:W-:Y:S01]  /*100c0*/  F2FP.PACK_AB R14, R213, R214 ;  /* 0x000000d6d50e723e */ /* 0x000fe200000000ff */
[----:B--2---:R-:W-:Y:S01]  /*100d0*/  LDSM.16.MT88.4 R24, [R220+0x1100] ;  /* 0x00110000dc18783b */ /* 0x004fe20000004200 */
[----:B------:R-:W-:Y:S03]  /*100e0*/  F2FP.PACK_AB R15, R192, R194 ;  /* 0x000000c2c00f723e */ /* 0x000fe600000000ff */
[----:B------:R-:W-:Y:S01]  /*100f0*/  MUFU.EX2 R193, R37 ;  /* 0x0000002500c17308 */ /* 0x000fe20000000800 */
[--C-:B------:R-:W-:Y:S02]  /*10100*/  FFMA.FTZ R38, R38, c[0x0][0x2d0], -R3.reuse ;  /* 0x0000b40026267a23 */ /* 0x100fe40000010803 */
[--C-:B------:R-:W-:Y:S01]  /*10110*/  FFMA.FTZ R39, R39, c[0x0][0x2d0], -R3.reuse ;  /* 0x0000b40027277a23 */ /* 0x100fe20000010803 */
[C---:B-1----:R-:W-:Y:S05]  /*10120*/  HMMA.16816.F32 R4, R12.reuse, R180, R4 ;  /* 0x000000b40c04723c */ /* 0x042fea0000001804 */
[--C-:B------:R-:W-:Y:S01]  /*10130*/  FFMA.FTZ R42, R42, c[0x0][0x2d0], -R3.reuse ;  /* 0x0000b4002a2a7a23 */ /* 0x100fe20000010803 */
[----:B------:R-:W-:Y:S01]  /*10140*/  MUFU.EX2 R195, R36 ;  /* 0x0000002400c37308 */ /* 0x000fe20000000800 */
[--C-:B------:R-:W-:Y:S01]  /*10150*/  FFMA.FTZ R43, R43, c[0x0][0x2d0], -R3.reuse ;  /* 0x0000b4002b2b7a23 */ /* 0x100fe20000010803 */
[C---:B------:R-:W-:Y:S01]  /*10160*/  HMMA.16816.F32 R8, R12.reuse, R182, R8 ;  /* 0x000000b60c08723c */ /* 0x040fe20000001808 */
[----:B------:R-:W1:Y:S03]  /*10170*/  LDSM.16.MT88.4 R180, [R219+0x900] ;  /* 0x00090000dbb4783b */ /* 0x000e660000004200 */
[--C-:B------:R-:W-:Y:S02]  /*10180*/  FFMA.FTZ R41, R41, c[0x0][0x2d0], -R196.reuse ;  /* 0x0000b40029297a23 */ /* 0x100fe400000108c4 */
[--C-:B------:R-:W-:Y:S02]  /*10190*/  FFMA.FTZ R44, R44, c[0x0][0x2d0], -R196.reuse ;  /* 0x0000b4002c2c7a23 */ /* 0x100fe400000108c4 */
[C---:B------:R-:W-:Y:S01]  /*101a0*/  HMMA.16816.F32 R132, R12.reuse, R16, R132 ;  /* 0x000000100c84723c */ /* 0x040fe20000001884 */
[----:B------:R-:W-:Y:S03]  /*101b0*/  MUFU.EX2 R38, R38 ;  /* 0x0000002600267308 */ /* 0x000fe60000000800 */
[--C-:B------:R-:W-:Y:S02]  /*101c0*/  FFMA.FTZ R45, R45, c[0x0][0x2d0], -R196.reuse ;  /* 0x0000b4002d2d7a23 */ /* 0x100fe400000108c4 */
[--C-:B------:R-:W-:Y:S02]  /*101d0*/  FFMA.FTZ R46, R46, c[0x0][0x2d0], -R3.reuse ;  /* 0x0000b4002e2e7a23 */ /* 0x100fe40000010803 */
[C---:B------:R-:W-:Y:S01]  /*101e0*/  HMMA.16816.F32 R136, R12.reuse, R18, R136 ;  /* 0x000000120c88723c */ /* 0x040fe20000001888 */
[----:B------:R-:W2:Y:S02]  /*101f0*/  LDSM.16.MT88.4 R16, [R217+0x3900] ;  /* 0x00390000d910783b */ /* 0x000ea40000004200 */
[----:B------:R-:W-:Y:S01]  /*10200*/  MUFU.EX2 R39, R39 ;  /* 0x0000002700277308 */ /* 0x000fe20000000800 */
[--C-:B------:R-:W-:Y:S02]  /*10210*/  FFMA.FTZ R47, R47, c[0x0][0x2d0], -R3.reuse ;  /* 0x0000b4002f2f7a23 */ /* 0x100fe40000010803 */
[--C-:B------:R-:W-:Y:S02]  /*10220*/  FFMA.FTZ R50, R50, c[0x0][0x2d0], -R3.reuse ;  /* 0x0000b40032327a23 */ /* 0x100fe40000010803 */
[C---:B---3--:R-:W-:Y:S04]  /*10230*/  HMMA.16816.F32 R140, R12.reuse, R176, R140 ;  /* 0x000000b00c8c723c */ /* 0x048fe8000000188c */
[----:B------:R-:W-:Y:S01]  /*10240*/  FFMA.FTZ R3, R51, c[0x0][0x2d0], -R3 ;  /* 0x0000b40033037a23 */ /* 0x000fe20000010803 */
[----:B------:R-:W-:Y:S03]  /*10250*/  MUFU.EX2 R191, R40 ;  /* 0x0000002800bf7308 */ /* 0x000fe60000000800 */
[C---:B------:R-:W-:Y:S01]  /*10260*/  HMMA.16816.F32 R144, R12.reuse, R178, R144 ;  /* 0x000000b20c90723c */ /* 0x040fe20000001890 */
[----:B------:R-:W3:Y:S06]  /*10270*/  LDSM.16.MT88.4 R176, [R218+0x3900] ;  /* 0x00390000dab0783b */ /* 0x000eec0000004200 */
[----:B------:R-:W-:Y:S01]  /*10280*/  MUFU.EX2 R36, R3 ;  /* 0x0000000300247308 */ /* 0x000fe20000000800 */
[C---:B-1----:R-:W-:Y:S08]  /*10290*/  HMMA.16816.F32 R148, R12.reuse, R180, R148 ;  /* 0x000000b40c94723c */ /* 0x042ff00000001894 */
[C---:B------:R-:W-:Y:S01]  /*102a0*/  HMMA.16816.F32 R152, R12.reuse, R182, R152 ;  /* 0x000000b60c98723c */ /* 0x040fe20000001898 */
[----:B------:R-:W1:Y:S01]  /*102b0*/  LDSM.16.MT88.4 R180, [R220+0x3900] ;  /* 0x00390000dcb4783b */ /* 0x000e620000004200 */
[----:B------:R4:W-:Y:S06]  /*102c0*/  MUFU.EX2 R190, R41 ;  /* 0x0000002900be7308 */ /* 0x0009ec0000000800 */
[C---:B--2---:R-:W-:Y:S04]  /*102d0*/  HMMA.16816.F32 R156, R12.reuse, R16, R156 ;  /* 0x000000100c9c723c */ /* 0x044fe8000000189c */
[----:B------:R-:W-:Y:S04]  /*102e0*/  MUFU.EX2 R42, R42 ;  /* 0x0000002a002a7308 */ /* 0x000fe80000000800 */
[C---:B------:R-:W-:Y:S01]  /*102f0*/  HMMA.16816.F32 R160, R12.reuse, R18, R160 ;  /* 0x000000120ca0723c */ /* 0x040fe200000018a0 */
[----:B------:R-:W2:Y:S05]  /*10300*/  LDSM.16.MT88.4 R16, [R219+0x3900] ;  /* 0x00390000db10783b */ /* 0x000eaa0000004200 */
[----:B------:R-:W-:Y:S02]  /*10310*/  MUFU.EX2 R43, R43 ;  /* 0x0000002b002b7308 */ /* 0x000fe40000000800 */
[C---:B---3--:R-:W-:Y:S04]  /*10320*/  HMMA.16816.F32 R164, R12.reuse, R176, R164 ;  /* 0x000000b00ca4723c */ /* 0x048fe800000018a4 */
[--C-:B----4-:R-:W-:Y:S02]  /*10330*/  FFMA.FTZ R41, R48, c[0x0][0x2d0], -R196.reuse ;  /* 0x0000b40030297a23 */ /* 0x110fe400000108c4 */
[----:B------:R-:W-:Y:S02]  /*10340*/  FFMA.FTZ R196, R49, c[0x0][0x2d0], -R196 ;  /* 0x0000b40031c47a23 */ /* 0x000fe400000108c4 */
[C---:B------:R-:W-:Y:S01]  /*10350*/  HMMA.16816.F32 R168, R12.reuse, R178, R168 ;  /* 0x000000b20ca8723c */ /* 0x040fe200000018a8 */
[----:B------:R-:W3:Y:S01]  /*10360*/  LDSM.16.MT88.4 R176, [R217+0x6900] ;  /* 0x00690000d9b0783b */ /* 0x000ee20000004200 */
[----:B------:R-:W-:Y:S06]  /*10370*/  MUFU.EX2 R40, R196 ;  /* 0x000000c400287308 */ /* 0x000fec0000000800 */
[C---:B-1----:R-:W-:Y:S04]  /*10380*/  HMMA.16816.F32 R52, R12.reuse, R180, R52 ;  /* 0x000000b40c34723c */ /* 0x042fe80000001834 */
[----:B------:R-:W-:Y:S04]  /*10390*/  MUFU.EX2 R44, R44 ;  /* 0x0000002c002c7308 */ /* 0x000fe80000000800 */
[C---:B------:R-:W-:Y:S01]  /*103a0*/  HMMA.16816.F32 R56, R12.reuse, R182, R56 ;  /* 0x000000b60c38723c */ /* 0x040fe20000001838 */
[----:B------:R-:W1:Y:S05]  /*103b0*/  LDSM.16.MT88.4 R180, [R218+0x6900] ;  /* 0x00690000dab4783b */ /* 0x000e6a0000004200 */
[----:B------:R-:W-:Y:S02]  /*103c0*/  MUFU.EX2 R45, R45 ;  /* 0x0000002d002d7308 */ /* 0x000fe40000000800 */
[C---:B--2---:R-:W-:Y:S08]  /*103d0*/  HMMA.16816.F32 R60, R12.reuse, R16, R60 ;  /* 0x000000100c3c723c */ /* 0x044ff0000000183c */
[----:B------:R-:W-:Y:S01]  /*103e0*/  MUFU.EX2 R46, R46 ;  /* 0x0000002e002e7308 */ /* 0x000fe20000000800 */
[C---:B------:R-:W-:Y:S01]  /*103f0*/  HMMA.16816.F32 R64, R12.reuse, R18, R64 ;  /* 0x000000120c40723c */ /* 0x040fe20000001840 */
[----:B------:R-:W2:Y:S07]  /*10400*/  LDSM.16.MT88.4 R16, [R220+0x6900] ;  /* 0x00690000dc10783b */ /* 0x000eae0000004200 */
[C---:B---3--:R-:W-:Y:S01]  /*10410*/  HMMA.16816.F32 R68, R12.reuse, R176, R68 ;  /* 0x000000b00c44723c */ /* 0x048fe20000001844 */
[----:B------:R-:W-:Y:S07]  /*10420*/  MUFU.EX2 R47, R47 ;  /* 0x0000002f002f7308 */ /* 0x000fee0000000800 */
[C---:B------:R-:W-:Y:S01]  /*10430*/  HMMA.16816.F32 R72, R12.reuse, R178, R72 ;  /* 0x000000b20c48723c */ /* 0x040fe20000001848 */
[----:B------:R-:W3:Y:S02]  /*10440*/  LDSM.16.MT88.4 R176, [R219+0x6900] ;  /* 0x00690000dbb0783b */ /* 0x000ee40000004200 */
[----:B------:R-:W-:Y:S05]  /*10450*/  MUFU.EX2 R41, R41 ;  /* 0x0000002900297308 */ /* 0x000fea0000000800 */
[C---:B-1----:R-:W-:Y:S05]  /*10460*/  HMMA.16816.F32 R76, R12.reuse, R180, R76 ;  /* 0x000000b40c4c723c */ /* 0x042fea000000184c */
[----:B------:R-:W-:Y:S03]  /*10470*/  MUFU.EX2 R50, R50 ;  /* 0x0000003200327308 */ /* 0x000fe60000000800 */
        /* <DEDUP_REMOVED lines=8> */
[C---:B-1----:R-:W-:Y:S07]  /*10500*/  HMMA.16816.F32 R100, R12.reuse, R180, R100 ;  /* 0x000000b40c64723c */ /* 0x042fee0000001864 */
[----:B------:R-:W-:Y:S01]  /*10510*/  MOV R181, R204 ;  /* 0x000000cc00b57202 */ /* 0x000fe20000000f00 */
[C---:B------:R-:W-:Y:S01]  /*10520*/  HMMA.16816.F32 R104, R12.reuse, R182, R104 ;  /* 0x000000b60c68723c */ /* 0x040fe20000001868 */
[----:B------:R-:W4:Y:S01]  /*10530*/  LDL.LU R182, [R1+0x20] ;  /* 0x0000200001b67983 */ /* 0x000f220000300800 */
[----:B------:R-:W-:Y:S02]  /*10540*/  MUFU.EX2 R204, R32 ;  /* 0x0000002000cc7308 */ /* 0x000fe40000000800 */
[----:B------:R-:W-:Y:S03]  /*10550*/  MOV R180, R203 ;  /* 0x000000cb00b47202 */ /* 0x000fe60000000f00 */
[----:B------:R-:W4:Y:S01]  /*10560*/  LDL.LU R183, [R1+0x24] ;  /* 0x0000240001b77983 */ /* 0x000f220000300800 */
[C---:B--2---:R-:W-:Y:S04]  /*10570*/  HMMA.16816.F32 R108, R12.reuse, R16, R108 ;  /* 0x000000100c6c723c */ /* 0x044fe8000000186c */
[----:B------:R1:W2:Y:S04]  /*10580*/  MUFU.EX2 R203, R33 ;  /* 0x0000002100cb7308 */ /* 0x0002a80000000800 */
[C---:B------:R-:W-:Y:S01]  /*10590*/  HMMA.16816.F32 R112, R12.reuse, R18, R112 ;  /* 0x000000120c70723c */ /* 0x040fe20000001870 */
[----:B------:R-:W2:Y:S07]  /*105a0*/  LDSM.16.MT88.4 R16, [R217+0x1100] ;  /* 0x00110000d910783b */ /* 0x000eae0000004200 */
[C---:B------:R-:W-:Y:S08]  /*105b0*/  HMMA.16816.F32 R116, R12.reuse, R20, R116 ;  /* 0x000000140c74723c */ /* 0x040ff00000001874 */
[C---:B------:R-:W-:Y:S01]  /*105c0*/  HMMA.16816.F32 R120, R12.reuse, R22, R120 ;  /* 0x000000160c78723c */ /* 0x040fe20000001878 */
[----:B------:R-:W2:Y:S06]  /*105d0*/  LDSM.16.MT88.4 R20, [R218+0x1100] ;  /* 0x00110000da14783b */ /* 0x000eac0000004200 */
[----:B-1----:R-:W-:Y:S01]  /*105e0*/  LDSM.16.MT88.4 R32, [R218+0x5100] ;  /* 0x00510000da20783b */ /* 0x002fe20000004200 */
[C---:B---3--:R-:W-:Y:S07]  /*105f0*/  HMMA.16816.F32 R124, R12.reuse, R176, R124 ;  /* 0x000000b00c7c723c */ /* 0x048fee000000187c */
[----:B------:R-:W-:Y:S01]  /*10600*/  MOV R177, R180 ;  /* 0x000000b400b17202 */ /* 0x000fe20000000f00 */
[----:B------:R-:W-:Y:S04]  /*10610*/  HMMA.16816.F32 R128, R12, R178, R128 ;  /* 0x000000b20c80723c */ /* 0x000fe80000001880 */
[----:B------:R-:W-:Y:S03]  /*10620*/  MOV R176, R181 ;  /* 0x000000b500b07202 */ /* 0x000fe60000000f00 */
[----:B------:R-:W-:Y:S02]  /*10630*/  F2FP.PACK_AB R12, R209, R210 ;  /* 0x000000d2d10c723e */ /* 0x000fe400000000ff */
[----:B------:R-:W-:Y:S03]  /*10640*/  F2FP.PACK_AB R13, R188, R189 ;  /* 0x000000bdbc0d723e */ /* 0x000fe600000000ff */
[----:B------:R-:W-:Y:S02]  /*10650*/  F2FP.PACK_AB R14, R207, R208 ;  /* 0x000000d0cf0e723e */ /* 0x000fe400000000ff */
[----:B------:R-:W-:Y:S07]  /*10660*/  F2FP.PACK_AB R15, R186, R187 ;  /* 0x000000bbba0f723e */ /* 0x000fee00000000ff */
[C---:B--2---:R-:W-:Y:S08]  /*10670*/  HMMA.16816.F32 R4, R12.reuse, R16, R4 ;  /* 0x000000100c04723c */ /* 0x044ff00000001804 */
        /* <DEDUP_REMOVED lines=41> */
[C---:B---3--:R-:W-:Y:S04]  /*10910*/  HMMA.16816.F32 R116, R12.reuse, R24, R116 ;  /* 0x000000180c74723c */ /* 0x048fe80000001874 */
[----:B----4-:R-:W-:Y:S04]  /*10920*/  FFMA.FTZ R2, R2, R182, R212 ;  /* 0x000000b602027223 */ /* 0x010fe800000100d4 */
[C---:B------:R-:W-:Y:S01]  /*10930*/  HMMA.16816.F32 R120, R12.reuse, R26, R120 ;  /* 0x0000001a0c78723c */ /* 0x040fe20000001878 */
[----:B------:R-:W3:Y:S03]  /*10940*/  LDSM.16.MT88.4 R24, [R218+0x1900] ;  /* 0x00190000da18783b */ /* 0x000ee60000004200 */
[----:B------:R-:W-:Y:S02]  /*10950*/  FFMA.FTZ R37, R0, R183, R197 ;  /* 0x000000b700257223 */ /* 0x000fe400000100c5 */
[----:B------:R-:W-:Y:S01]  /*10960*/  FADD.FTZ R0, R252, R2 ;  /* 0x00000002fc007221 */ /* 0x000fe20000010000 */
[----:B------:R-:W-:Y:S01]  /*10970*/  LDSM.16.MT88.4 R180, [R217+0x2900] ;  /* 0x00290000d9b4783b */ /* 0x000fe20000004200 */
[----:B------:R-:W-:Y:S01]  /*10980*/  FADD.FTZ R2, R202, R37 ;  /* 0x00000025ca027221 */ /* 0x000fe20000010000 */
[C---:B-1----:R-:W-:Y:S03]  /*10990*/  HMMA.16816.F32 R124, R12.reuse, R16, R124 ;  /* 0x000000100c7c723c */ /* 0x042fe6000000187c */
[----:B------:R-:W-:Y:S02]  /*109a0*/  FADD.FTZ R0, R176, R0 ;  /* 0x00000000b0007221 */ /* 0x000fe40000010000 */
[----:B------:R-:W-:Y:S02]  /*109b0*/  FADD.FTZ R2, R200, R2 ;  /* 0x00000002c8027221 */ /* 0x000fe40000010000 */
[----:B------:R-:W-:Y:S01]  /*109c0*/  FADD.FTZ R0, R177, R0 ;  /* 0x00000000b1007221 */ /* 0x000fe20000010000 */
[----:B------:R-:W-:Y:S01]  /*109d0*/  HMMA.16816.F32 R128, R12, R18, R128 ;  /* 0x000000120c80723c */ /* 0x000fe20000001880 */
[----:B------:R-:W1:Y:S03]  /*109e0*/  LDSM.16.MT88.4 R16, [R220+0x1900] ;  /* 0x00190000dc10783b */ /* 0x000e660000004200 */
        /* <DEDUP_REMOVED lines=11> */
[C---:B--2---:R-:W-:Y:S03]  /*10aa0*/  HMMA.16816.F32 R4, R12.reuse, R20, R4 ;  /* 0x000000140c04723c */ /* 0x044fe60000001804 */
[----:B------:R-:W-:Y:S02]  /*10ab0*/  FADD.FTZ R2, R213, R2 ;  /* 0x00000002d5027221 */ /* 0x000fe40000010000 */
[----:B------:R-:W-:Y:S02]  /*10ac0*/  FADD.FTZ R0, R192, R0 ;  /* 0x00000000c0007221 */ /* 0x000fe40000010000 */
[----:B------:R-:W-:Y:S01]  /*10ad0*/  FADD.FTZ R2, R210, R2 ;  /* 0x00000002d2027221 */ /* 0x000fe20000010000 */
        /* <DEDUP_REMOVED lines=18> */
[----:B------:R-:W-:Y:S01]  /*10c00*/  FADD.FTZ R2, R204, R2 ;  /* 0x00000002cc027221 */ /* 0x000fe20000010000 */
[C---:B--2---:R-:W-:Y:S03]  /*10c10*/  HMMA.16816.F32 R148, R12.reuse, R20, R148 ;  /* 0x000000140c94723c */ /* 0x044fe60000001894 */
[----:B------:R-:W-:Y:S02]  /*10c20*/  FADD.FTZ R2, R203, R2 ;  /* 0x00000002cb027221 */ /* 0x000fe40000010000 */
[----:B------:R-:W-:Y:S02]  /*10c30*/  FADD.FTZ R0, R184, R0 ;  /* 0x00000000b8007221 */ /* 0x000fe40000010000 */
[----:B------:R-:W-:Y:S01]  /*10c40*/  FADD.FTZ R2, R195, R2 ;  /* 0x00000002c3027221 */ /* 0x000fe20000010000 */
[C---:B------:R-:W-:Y:S01]  /*10c50*/  HMMA.16816.F32 R152, R12.reuse, R22, R152 ;  /* 0x000000160c98723c */ /* 0x040fe20000001898 */
[----:B------:R-:W2:Y:S03]  /*10c60*/  LDSM.16.MT88.4 R20, [R220+0x4900] ;  /* 0x00490000dc14783b */ /* 0x000ea60000004200 */
[----:B------:R-:W-:Y:S02]  /*10c70*/  FADD.FTZ R2, R193, R2 ;  /* 0x00000002c1027221 */ /* 0x000fe40000010000 */
[----:B------:R-:W-:Y:S01]  /*10c80*/  FADD.FTZ R0, R175, R0 ;  /* 0x00000000af007221 */ /* 0x000fe20000010000 */
[----:B------:R-:W-:Y:S01]  /*10c90*/  MOV R175, R172 ;  /* 0x000000ac00af7202 */ /* 0x000fe20000000f00 */
[C---:B---3--:R-:W-:Y:S04]  /*10ca0*/  HMMA.16816.F32 R156, R12.reuse, R24, R156 ;  /* 0x000000180c9c723c */ /* 0x048fe8000000189c */
[----:B------:R-:W-:Y:S02]  /*10cb0*/  FADD.FTZ R2, R191, R2 ;  /* 0x00000002bf027221 */ /* 0x000fe40000010000 */
[----:B------:R-:W-:Y:S01]  /*10cc0*/  FADD.FTZ R0, R174, R0 ;  /* 0x00000000ae007221 */ /* 0x000fe20000010000 */
[----:B------:R-:W-:Y:S01]  /*10cd0*/  MOV R174, R173 ;  /* 0x000000ad00ae7202 */ /* 0x000fe20000000f00 */
[C---:B------:R-:W-:Y:S01]  /*10ce0*/  HMMA.16816.F32 R160, R12.reuse, R26, R160 ;  /* 0x0000001a0ca0723c */ /* 0x040fe200000018a0 */
[----:B------:R-:W3:Y:S03]  /*10cf0*/  LDSM.16.MT88.4 R24, [R219+0x4900] ;  /* 0x00490000db18783b */ /* 0x000ee60000004200 */
[----:B------:R-:W-:Y:S02]  /*10d00*/  FADD.FTZ R2, R190, R2 ;  /* 0x00000002be027221 */ /* 0x000fe40000010000 */
[----:B------:R-:W-:Y:S02]  /*10d10*/  FADD.FTZ R0, R38, R0 ;  /* 0x0000000026007221 */ /* 0x000fe40000010000 */
[C---:B-1----:R-:W-:Y:S04]  /*10d20*/  HMMA.16816.F32 R164, R12.reuse, R16, R164 ;  /* 0x000000100ca4723c */ /* 0x042fe800000018a4 */
[----:B------:R-:W-:Y:S04]  /*10d30*/  FADD.FTZ R0, R39, R0 ;  /* 0x0000000027007221 */ /* 0x000fe80000010000 */
[C---:B------:R-:W-:Y:S01]  /*10d40*/  HMMA.16816.F32 R168, R12.reuse, R18, R168 ;  /* 0x000000120ca8723c */ /* 0x040fe200000018a8 */
[----:B------:R-:W1:Y:S03]  /*10d50*/  LDSM.16.MT88.4 R16, [R217+0x7900] ;  /* 0x00790000d910783b */ /* 0x000e660000004200 */
[----:B------:R-:W-:Y:S04]  /*10d60*/  FADD.FTZ R0, R42, R0 ;  /* 0x000000002a007221 */ /* 0x000fe80000010000 */
        /* <DEDUP_REMOVED lines=14> */
[----:B------:R-:W-:Y:S03]  /*10e50*/  FADD.FTZ R0, R36, R0 ;  /* 0x0000000024007221 */ /* 0x000fe60000010000 */
[----:B------:R-:W-:Y:S01]  /*10e60*/  STL [R1+0x20], R2 ;  /* 0x0000200201007387 */ /* 0x000fe20000100800 */
[C---:B-1----:R-:W-:Y:S05]  /*10e70*/  HMMA.16816.F32 R68, R12.reuse, R16, R68 ;  /* 0x000000100c44723c */ /* 0x042fea0000001844 */
[----:B------:R-:W-:Y:S03]  /*10e80*/  STL [R1+0x24], R0 ;  /* 0x0000240001007387 */ /* 0x000fe60000100800 */
[C---:B------:R-:W-:Y:S03]  /*10e90*/  HMMA.16816.F32 R72, R12.reuse, R18, R72 ;  /* 0x000000120c48723c */ /* 0x040fe60000001848 */
[----:B------:R-:W1:Y:S05]  /*10ea0*/  LDSM.16.MT88.4 R16, [R219+0x7900] ;  /* 0x00790000db10783b */ /* 0x000e6a0000004200 */
        /* <DEDUP_REMOVED lines=45> */
[----:B------:R-:W1:Y:S07]  /*11180*/  LDSM.16.MT88.4 R16, [R219+0x8100] ;  /* 0x00810000db10783b */ /* 0x000e6e0000004200 */
[C---:B----4-:R-:W-:Y:S08]  /*11190*/  HMMA.16816.F32 R60, R12.reuse, R28, R60 ;  /* 0x0000001c0c3c723c */ /* 0x050ff0000000183c */
[C---:B------:R-:W-:Y:S01]  /*111a0*/  HMMA.16816.F32 R64, R12.reuse, R30, R64 ;  /* 0x0000001e0c40723c */ /* 0x040fe20000001840 */
[----:B------:R-:W-:Y:S07]  /*111b0*/  LDSM.16.MT88.4 R28, [R218+0xb100] ;  /* 0x00b10000da1c783b */ /* 0x000fee0000004200 */
        /* <DEDUP_REMOVED lines=21> */
[C---:B----4-:R-:W-:Y:S08]  /*11310*/  HMMA.16816.F32 R124, R12.reuse, R32, R124 ;  /* 0x000000200c7c723c */ /* 0x050ff0000000187c */
[----:B------:R-:W-:Y:S01]  /*11320*/  HMMA.16816.F32 R128, R12, R34, R128 ;  /* 0x000000220c80723c */ /* 0x000fe20000001880 */
[----:B------:R-:W4:Y:S06]  /*11330*/  LDSM.16.MT88.4 R32, [R218+0x5900] ;  /* 0x00590000da20783b */ /* 0x000f2c0000004200 */
[----:B------:R-:W-:Y:S02]  /*11340*/  F2FP.PACK_AB R12, R45, R44 ;  /* 0x0000002c2d0c723e */ /* 0x000fe400000000ff */
[----:B------:R-:W-:Y:S03]  /*11350*/  F2FP.PACK_AB R13, R47, R46 ;  /* 0x0000002e2f0d723e */ /* 0x000fe600000000ff */
[----:B------:R-:W-:Y:S02]  /*11360*/  F2FP.PACK_AB R14, R40, R41 ;  /* 0x00000029280e723e */ /* 0x000fe400000000ff */
[----:B------:R-:W-:Y:S07]  /*11370*/  F2FP.PACK_AB R15, R36, R50 ;  /* 0x00000032240f723e */ /* 0x000fee00000000ff */
[C---:B------:R-:W-:Y:S01]  /*11380*/  HMMA.16816.F32 R176, R12.reuse, R180, R4 ;  /* 0x000000b40cb0723c */ /* 0x040fe20000001804 */
[----:B------:R-:W3:Y:S07]  /*11390*/  LDSM.16.MT88.4 R4, [R220+0x5900] ;  /* 0x00590000dc04783b */ /* 0x000eee0000004200 */
        /* <DEDUP_REMOVED lines=27> */
[C---:B------:R-:W-:Y:S08]  /*11550*/  HMMA.16816.F32 R80, R12.reuse, R22, R80 ;  /* 0x000000160c50723c */ /* 0x040ff00000001850 */
        /* <DEDUP_REMOVED lines=10> */
[C---:B-1----:R-:W-:Y:S08]  /*11600*/  HMMA.16816.F32 R124, R12.reuse, R16, R124 ;  /* 0x000000100c7c723c */ /* 0x042ff0000000187c */
[----:B------:R-:W-:Y:S01]  /*11610*/  HMMA.16816.F32 R128, R12, R18, R128 ;  /* 0x000000120c80723c */ /* 0x000fe20000001880 */
[----:B------:R-:W-:-:S07]  /*11620*/  @P0 BRA `(.L_x_1292) ;  /* 0xffffbd1000000947 */ /* 0x000fce000383ffff */
.L_x_1291:
[----:B------:R-:W2:Y:S04]  /*11630*/  LDL.LU R4, [R1+0x20] ;  /* 0x0000200001047983 */ /* 0x000ea80000300800 */
        /* <DEDUP_REMOVED lines=156> */
.L_x_1281:
[----:B------:R-:W-:Y:S05]  /*12000*/  @P1 BRA `(.L_x_1293) ;  /* 0x00001ab000001947 */ /* 0x000fea0003800000 */
        /* <DEDUP_REMOVED lines=183> */
.L_x_1294:
        /* <DEDUP_REMOVED lines=15> */
[----:B------:R-:W-:Y:S02]  /*12c70*/  IADD3 R7, -R5, R47, RZ ;  /* 0x0000002f05077210 */ /* 0x000fe40007ffe1ff */
        /* <DEDUP_REMOVED lines=86> */
[----:B------:R-:W-:Y:S01]  /*131e0*/  IMAD.IADD R3, R5, 0x1, R6 ;  /* 0x0000000105037824 */ /* 0x000fe200078e0206 */
[C---:B------:R-:W-:Y:S01]  /*131f0*/  LEA R31, P0, R4.reuse, c[0x0][0x380], 0x1 ;  /* 0x0000e000041f7a11 */ /* 0x040fe200078008ff */
[----:B----4-:R1:W-:Y:S03]  /*13200*/  @!P2 ST.E [R8.64], R50 ;  /* 0x000000320800a985 */ /* 0x0103e6000c10191e */
[----:B------:R-:W-:Y:S01]  /*13210*/  LEA.HI.X R30, R4, c[0x0][0x384], R3, 0x1, P0 ;  /* 0x0000e100041e7a11 */ /* 0x000fe200000f0c03 */
[----:B------:R1:W2:Y:S01]  /*13220*/  LDS.128 R44, [R2+0x1080] ;  /* 0x00108000022c7984 */ /* 0x0002a20000000c00 */
[----:B------:R-:W-:-:S03]  /*13230*/  ISETP.GE.AND P0, PT, R28, R29, PT ;  /* 0x0000001d1c00720c */ /* 0x000fc60003f06270 */
        /* <DEDUP_REMOVED lines=42> */
.L_x_1296:
[----:B--234-:R-:W-:Y:S05]  /*134e0*/  BSYNC B0 ;  /* 0x0000000000007941 */ /* 0x01cfea0003800000 */
.L_x_1295:
        /* <DEDUP_REMOVED lines=30> */
.L_x_1298:
[----:B------:R-:W-:Y:S05]  /*136d0*/  BSYNC B0 ;  /* 0x0000000000007941 */ /* 0x000fea0003800000 */
.L_x_1297:
        /* <DEDUP_REMOVED lines=30> */
.L_x_1300:
[----:B------:R-:W-:Y:S05]  /*138c0*/  BSYNC B0 ;  /* 0x0000000000007941 */ /* 0x000fea0003800000 */
.L_x_1299:
        /* <DEDUP_REMOVED lines=31> */
.L_x_1293:
        /* <DEDUP_REMOVED lines=19> */
.L_x_1301:
        /* <DEDUP_REMOVED lines=42> */
.L_x_1303:
[----:B------:R-:W-:Y:S05]  /*13e90*/  BSYNC B0 ;  /* 0x0000000000007941 */ /* 0x000fea0003800000 */
.L_x_1302:
        /* <DEDUP_REMOVED lines=73> */
.L_x_1305:
[----:B------:R-:W-:Y:S05]  /*14330*/  BSYNC B0 ;  /* 0x0000000000007941 */ /* 0x000fea0003800000 */
.L_x_1304:
        /* <DEDUP_REMOVED lines=27> */
.L_x_1307:
[----:B------:R-:W-:Y:S05]  /*144f0*/  BSYNC B0 ;  /* 0x0000000000007941 */ /* 0x000fea0003800000 */
.L_x_1306:
        /* <DEDUP_REMOVED lines=27> */
.L_x_1309:
[----:B------:R-:W-:Y:S05]  /*146b0*/  BSYNC B0 ;  /* 0x0000000000007941 */ /* 0x000fea0003800000 */
.L_x_1308:
        /* <DEDUP_REMOVED lines=28> */
.L_x_1310:
        /* <DEDUP_REMOVED lines=16> */
.L_x_1481:


//--------------------- .text._ZN7cutlass13device_kernelIN5flash19enable_sm80_to_sm89INS1_16FlashAttnFwdSm80INS1_25CollectiveMainloopFwdSm80ILi8ELi1ELb0EN4cute5tupleIJNS5_1CILi128EEENS7_ILi48EEENS7_ILi256EEEEEELi256ENS_6half_tEfNS_4arch4Sm80ELb1ELb0ELb0ELb1ELb0ELb1ELb1ELb0EEENS1_21CollectiveEpilogueFwdINS6_IJS8_SA_S9_EEENS6_IJNS7_ILi1EEESI_SI_EEESC_SE_Li256ELb1ELb1ELb0ELb0EEENS1_19SingleTileSchedulerILb1ELb0ELb1ELi128EEEEEEEEEvNT_6ParamsE --------------------------
	.section	.text._ZN7cutlass13device_kernelIN5flash19enable_sm80_to_sm89INS1_16FlashAttnFwdSm80INS1_25CollectiveMainloopFwdSm80ILi8ELi1ELb0EN4cute5tupleIJNS5_1CILi128EEENS7_ILi48EEENS7_ILi256EEEEEELi256ENS_6half_tEfNS_4arch4Sm80ELb1ELb0ELb0ELb1ELb0ELb1ELb1ELb0EEENS1_21CollectiveEpilogueFwdINS6_IJS8_SA_S9_EEENS6_IJNS7_ILi1EEESI_SI_EEESC_SE_Li256ELb1ELb1ELb0ELb0EEENS1_19SingleTileSchedulerILb1ELb0ELb1ELi128EEEEEEEEEvNT_6ParamsE,"ax",@progbits
	.sectioninfo	@"SHI_REGISTERS=253"
	.align	128
.text._ZN7cutlass13device_kernelIN5flash19enable_sm80_to_sm89INS1_16FlashAttnFwdSm80INS1_25CollectiveMainloopFwdSm80ILi8ELi1ELb0EN4cute5tupleIJNS5_1CILi128EEENS7_ILi48EEENS7_ILi256EEEEEELi256ENS_6half_tEfNS_4arch4Sm80ELb1ELb0ELb0ELb1ELb0ELb1ELb1ELb0EEENS1_21CollectiveEpilogueFwdINS6_IJS8_SA_S9_EEENS6_IJNS7_ILi1EEESI_SI_EEESC_SE_Li256ELb1ELb1ELb0ELb0EEENS1_19SingleTileSchedulerILb1ELb0ELb1ELi128EEEEEEEEEvNT_6ParamsE:
        .type           _ZN7cutlass13device_kernelIN5flash19enable_sm80_to_sm89INS1_16FlashAttnFwdSm80INS1_25CollectiveMainloopFwdSm80ILi8ELi1ELb0EN4cute5tupleIJNS5_1CILi128EEENS7_ILi48EEENS7_ILi256EEEEEELi256ENS_6half_tEfNS_4arch4Sm80ELb1ELb0ELb0ELb1ELb0ELb1ELb1ELb0EEENS1_21CollectiveEpilogueFwdINS6_IJS8_SA_S9_EEENS6_IJNS7_ILi1EEESI_SI_EEESC_SE_Li256ELb1ELb1ELb0ELb0EEENS1_19SingleTileSchedulerILb1ELb0ELb1ELi128EEEEEEEEEvNT_6ParamsE,@function
        .size           _ZN7cutlass13device_kernelIN5flash19enable_sm80_to_sm89INS1_16FlashAttnFwdSm80INS1_25CollectiveMainloopFwdSm80ILi8ELi1ELb0EN4cute5tupleIJNS5_1CILi128EEENS7_ILi48EEENS7_ILi256EEEEEELi256ENS_6half_tEfNS_4arch4Sm80ELb1ELb0ELb0ELb1ELb0ELb1ELb1ELb0EEENS1_21CollectiveEpilogueFwdINS6_IJS8_SA_S9_EEENS6_IJNS7_ILi1EEESI_SI_EEESC_SE_Li256ELb1ELb1ELb0ELb0EEENS1_19SingleTileSchedulerILb1ELb0ELb1ELi128EEEEEEEEEvNT_6ParamsE,(.L_x_1482 - _ZN7cutlass13device_kernelIN5flash19enable_sm80_to_sm89INS1_16FlashAttnFwdSm80INS1_25CollectiveMainloopFwdSm80ILi8ELi1ELb0EN4cute5tupleIJNS5_1CILi128EEENS7_ILi48EEENS7_ILi256EEEEEELi256ENS_6half_tEfNS_4arch4Sm80ELb1ELb0ELb0ELb1ELb0ELb1ELb1ELb0EEENS1_21CollectiveEpilogueFwdINS6_IJS8_SA_S9_EEENS6_IJNS7_ILi1EEESI_SI_EEESC_SE_Li256ELb1ELb1ELb0ELb0EEENS1_19SingleTileSchedulerILb1ELb0ELb1ELi128EEEEEEEEEvNT_6ParamsE)
        .other          _ZN7cutlass13device_kernelIN5flash19enable_sm80_to_sm89INS1_16FlashAttnFwdSm80INS1_25CollectiveMainloopFwdSm80ILi8ELi1ELb0EN4cute5tupleIJNS5_1CILi128EEENS7_ILi48EEENS7_ILi256EEEEEELi256ENS_6half_tEfNS_4arch4Sm80ELb1ELb0ELb0ELb1ELb0ELb1ELb1ELb0EEENS1_21CollectiveEpilogueFwdINS6_IJS8_SA_S9_EEENS6_IJNS7_ILi1EEESI_SI_EEESC_SE_Li256ELb1ELb1ELb0ELb0EEENS1_19SingleTileSchedulerILb1ELb0ELb1ELi128EEEEEEEEEvNT_6ParamsE,@"STO_CUDA_ENTRY STV_DEFAULT"
_ZN7cutlass13device_kernelIN5flash19enable_sm80_to_sm89INS1_16FlashAttnFwdSm80INS1_25CollectiveMainloopFwdSm80ILi8ELi1ELb0EN4cute5tupleIJNS5_1CILi128EEENS7_ILi48EEENS7_ILi256EEEEEELi256ENS_6half_tEfNS_4arch4Sm80ELb1ELb0ELb0ELb1ELb0ELb1ELb1ELb0EEENS1_21CollectiveEpilogueFwdINS6_IJS8_SA_S9_EEENS6_IJNS7_ILi1EEESI_SI_EEESC_SE_Li256ELb1ELb1ELb0ELb0EEENS1_19SingleTileSchedulerILb1ELb0ELb1ELi128EEEEEEEEEvNT_6ParamsE:
[----:B------:R-:W-:Y:S02]  /*0000*/  MOV R1, c[0x0][0x28] ;  /* 0x00000a0000017a02 */ /* 0x000fe40000000f00 */
[----:B------:R-:W1:Y:S01]  /*0010*/  S2R R84, SR_TID.X ;  /* 0x0000000000547919 */ /* 0x000e620000002100 */
[----:B------:R-:W2:Y:S01]  /*0020*/  S2UR UR17, SR_CTAID.X ;  /* 0x00000000001179c3 */ /* 0x000ea20000002500 */
[----:B------:R-:W-:Y:S02]  /*0030*/  ULDC.64 UR26, c[0x0][0x118] ;  /* 0x00004600001a7ab9 */ /* 0x000fe40000000a00 */
[----:B------:R-:W3:Y:S05]  /*0040*/  S2R R5, SR_CTAID.Z ;  /* 0x0000000000057919 */ /* 0x000eea0000002700 */
[----:B------:R-:W4:Y:S01]  /*0050*/  S2UR UR24, SR_CTAID.Z ;  /* 0x00000000001879c3 */ /* 0x000f220000002700 */
[----:B-1----:R-:W-:-:S05]  /*0060*/  SHF.R.U32.HI R4, RZ, 0x5, R84 ;  /* 0x00000005ff047819 */ /* 0x002fca0000011654 */
[----:B------:R-:W1:Y:S02]  /*0070*/  SHFL.IDX PT, R0, R4, RZ, 0x1f ;  /* 0x00001fff04007589 */ /* 0x000e6400000e0000 */
[----:B-1----:R-:W-:Y:S02]  /*0080*/  ISETP.NE.AND P0, PT, R0, RZ, PT ;  /* 0x000000ff0000720c */ /* 0x002fe40003f05270 */
[----:B------:R-:W-:-:S05]  /*0090*/  MOV R0, 0x4 ;  /* 0x0000000400007802 */ /* 0x000fca0000000f00 */
[----:B---3--:R-:W-:-:S06]  /*00a0*/  IMAD.WIDE R2, R5, R0, c[0x0][0x568] ;  /* 0x00015a0005027625 */ /* 0x008fcc00078e0200 */
[----:B----4-:R-:W-:Y:S05]  /*00b0*/  @!P0 BRA `(.L_x_1311) ;  /* 0x0000017000008947 */ /* 0x010fea0003800000 */
[----:B--2---:R-:W-:-:S04]  /*00c0*/  ISETP.NE.U32.AND P0, PT, RZ, c[0x0][0x568], PT ;  /* 0x00015a00ff007a0c */ /* 0x004fc80003f05070 */
[----:B------:R-:W-:-:S13]  /*00d0*/  ISETP.NE.AND.EX P0, PT, RZ, c[0x0][0x56c], PT, P0 ;  /* 0x00015b00ff007a0c */ /* 0x000fda0003f05300 */
[----:B------:R-:W-:Y:S05]  /*00e0*/  @!P0 BRA `(.L_x_1312) ;  /* 0x0000003000008947 */ /* 0x000fea0003800000 */
[----:B------:R-:W2:Y:S02]  /*00f0*/  LDG.E R2, [R2.64] ;  /* 0x0000001a02027981 */ /* 0x000ea4000c1e1900 */
[----:B--2---:R1:W2:Y:S02]  /*0100*/  R2UR UR5, R2 ;  /* 0x00000000020573c2 */ /* 0x0042a400000e0000 */
[----:B-12---:R-:W-:Y:S05]  /*0110*/  BRA `(.L_x_1313) ;  /* 0x000000b000007947 */ /* 0x006fea0003800000 */
.L_x_1312:
[----:B------:R-:W-:-:S04]  /*0120*/  ISETP.NE.U32.AND P0, PT, RZ, c[0x0][0x560], PT ;  /* 0x00015800ff007a0c */ /* 0x000fc80003f05070 */
[----:B------:R-:W-:-:S13]  /*0130*/  ISETP.NE.AND.EX P0, PT, RZ, c[0x0][0x564], PT, P0 ;  /* 0x00015900ff007a0c */ /* 0x000fda0003f05300 */
[----:B------:R-:W-:Y:S05]  /*0140*/  @!P0 BRA `(.L_x_1314) ;  /* 0x0000007000008947 */ /* 0x000fea0003800000 */
[----:B------:R-:W-:-:S05]  /*0150*/  IMAD.WIDE R4, R5, R0, c[0x0][0x560] ;  /* 0x0001580005047625 */ /* 0x000fca00078e0200 */
[----:B------:R-:W2:Y:S04]  /*0160*/  LDG.E R3, [R4.64] ;  /* 0x0000001a04037981 */ /* 0x000ea8000c1e1900 */
[----:B------:R-:W3:Y:S01]  /*0170*/  LDG.E R2, [R4.64+0x4] ;  /* 0x0000041a04027981 */ /* 0x000ee2000c1e1900 */
[----:B--2---:R-:W1:Y:S08]  /*0180*/  R2UR UR4, R3 ;  /* 0x00000000030473c2 */ /* 0x004e7000000e0000 */
[----:B---3--:R-:W1:Y:S02]  /*0190*/  R2UR UR5, R2 ;  /* 0x00000000020573c2 */ /* 0x008e6400000e0000 */
[----:B-1----:R-:W-:Y:S01]  /*01a0*/  UIADD3 UR5, -UR4, UR5, URZ ;  /* 0x0000000504057290 */ /* 0x002fe2000fffe13f */
[----:B------:R-:W-:Y:S05]  /*01b0*/  BRA `(.L_x_1313) ;  /* 0x0000001000007947 */ /* 0x000fea0003800000 */
.L_x_1314:
[----:B------:R-:W-:Y:S02]  /*01c0*/  ULDC UR5, c[0x0][0x54c] ;  /* 0x0001530000057ab9 */ /* 0x000fe40000000800 */
.L_x_1313:
[----:B------:R-:W-:Y:S02]  /*01d0*/  ULDC UR4, c[0x0][0x548] ;  /* 0x0001520000047ab9 */ /* 0x000fe40000000800 */
[----:B------:R-:W-:-:S02]  /*01e0*/  USHF.L.U32 UR18, UR17, 0x7, URZ ;  /* 0x0000000711127899 */ /* 0x000fc4000800063f */
[----:B------:R-:W-:-:S04]  /*01f0*/  UIMAD UR4, UR5, UR4, URZ ;  /* 0x00000004050472a4 */ /* 0x000fc8000f8e023f */
[----:B------:R-:W-:-:S04]  /*0200*/  UISETP.GE.AND UP0, UPT, UR18, UR4, UPT ;  /* 0x000000041200728c */ /* 0x000fc8000bf06270 */
[----:B------:R-:W-:Y:S01]  /*0210*/  USEL UR24, UR24, 0xffffffff, !UP0 ;  /* 0xffffffff18187887 */ /* 0x000fe2000c000000 */
[----:B------:R-:W-:Y:S05]  /*0220*/  BRA `(.L_x_1315) ;  /* 0x0000016000007947 */ /* 0x000fea0003800000 */
.L_x_1311:
[----:B--2---:R-:W-:-:S04]  /*0230*/  ISETP.NE.U32.AND P0, PT, RZ, c[0x0][0x568], PT ;  /* 0x00015a00ff007a0c */ /* 0x004fc80003f05070 */
[----:B------:R-:W-:-:S13]  /*0240*/  ISETP.NE.AND.EX P0, PT, RZ, c[0x0][0x56c], PT, P0 ;  /* 0x00015b00ff007a0c */ /* 0x000fda0003f05300 */
[----:B------:R-:W-:Y:S05]  /*0250*/  @!P0 BRA `(.L_x_1316) ;  /* 0x0000003000008947 */ /* 0x000fea0003800000 */
[----:B------:R-:W2:Y:S02]  /*0260*/  LDG.E R2, [R2.64] ;  /* 0x0000001a02027981 */ /* 0x000ea4000c1e1900 */
[----:B--2---:R1:W2:Y:S02]  /*0270*/  R2UR UR5, R2 ;  /* 0x00000000020573c2 */ /* 0x0042a400000e0000 */
[----:B-12---:R-:W-:Y:S05]  /*0280*/  BRA `(.L_x_1317) ;  /* 0x000000b000007947 */ /* 0x006fea0003800000 */
.L_x_1316:
        /* <DEDUP_REMOVED lines=10> */
.L_x_1318:
[----:B------:R-:W-:Y:S02]  /*0330*/  ULDC UR5, c[0x0][0x54c] ;  /* 0x0001530000057ab9 */ /* 0x000fe40000000800 */
.L_x_1317:
[----:B------:R-:W-:Y:S02]  /*0340*/  ULDC UR4, c[0x0][0x548] ;  /* 0x0001520000047ab9 */ /* 0x000fe40000000800 */
[----:B------:R-:W-:-:S02]  /*0350*/  USHF.L.U32 UR18, UR17, 0x7, URZ ;  /* 0x0000000711127899 */ /* 0x000fc4000800063f */
[----:B------:R-:W-:-:S04]  /*0360*/  UIMAD UR4, UR5, UR4, URZ ;  /* 0x00000004050472a4 */ /* 0x000fc8000f8e023f */
[----:B------:R-:W-:-:S04]  /*0370*/  UISETP.GE.AND UP0, UPT, UR18, UR4, UPT ;  /* 0x000000041200728c */ /* 0x000fc8000bf06270 */
[----:B------:R-:W-:-:S06]  /*0380*/  USEL UR24, UR24, 0xffffffff, !UP0 ;  /* 0xffffffff18187887 */ /* 0x000fcc000c000000 */
.L_x_1315:
[----:B------:R-:W-:-:S13]  /*0390*/  ISETP.LE.AND P0, PT, RZ, UR24, PT ;  /* 0x00000018ff007c0c */ /* 0x000fda000bf03270 */
[----:B------:R-:W-:Y:S05]  /*03a0*/  @!P0 EXIT ;  /* 0x000000000000894d */ /* 0x000fea0003800000 */
[----:B------:R-:W-:Y:S01]  /*03b0*/  ISETP.NE.U32.AND P0, PT, RZ, c[0x0][0x370], PT ;  /* 0x0000dc00ff007a0c */ /* 0x000fe20003f05070 */
[----:B------:R-:W-:Y:S01]  /*03c0*/  IMAD.U32 R13, RZ, RZ, UR24 ;  /* 0x00000018ff0d7e24 */ /* 0x000fe2000f8e00ff */
[----:B------:R-:W-:Y:S01]  /*03d0*/  ISETP.NE.U32.AND P1, PT, RZ, c[0x0][0x360], PT ;  /* 0x0000d800ff007a0c */ /* 0x000fe20003f25070 */
[----:B------:R-:W-:Y:S01]  /*03e0*/  ULDC.64 UR4, c[0x0][0x358] ;  /* 0x0000d60000047ab9 */ /* 0x000fe20000000a00 */
[----:B------:R-:W-:Y:S01]  /*03f0*/  ISETP.NE.AND.EX P3, PT, RZ, c[0x0][0x374], PT, P0 ;  /* 0x0000dd00ff007a0c */ /* 0x000fe20003f65300 */
[----:B------:R-:W-:Y:S01]  /*0400*/  IMAD.U32 R15, RZ, RZ, UR24 ;  /* 0x00000018ff0f7e24 */ /* 0x000fe2000f8e00ff */
[----:B------:R-:W-:Y:S01]  /*0410*/  ISETP.NE.AND.EX P1, PT, RZ, c[0x0][0x364], PT, P1 ;  /* 0x0000d900ff007a0c */ /* 0x000fe20003f25310 */
[----:B------:R-:W-:Y:S01]  /*0420*/  UISETP.NE.U32.AND UP3, UPT, URZ, UR4, UPT ;  /* 0x000000043f00728c */ /* 0x000fe2000bf65070 */
[----:B------:R-:W-:Y:S01]  /*0430*/  ISETP.NE.U32.AND P2, PT, RZ, c[0x0][0x348], PT ;  /* 0x0000d200ff007a0c */ /* 0x000fe20003f45070 */
[----:B------:R-:W-:Y:S01]  /*0440*/  IMAD.U32 R11, RZ, RZ, UR24 ;  /* 0x00000018ff0b7e24 */ /* 0x000fe2000f8e00ff */
[----:B------:R-:W-:Y:S01]  /*0450*/  ISETP.NE.U32.AND P0, PT, RZ, c[0x0][0x350], PT ;  /* 0x0000d400ff007a0c */ /* 0x000fe20003f05070 */
[----:B------:R-:W-:Y:S01]  /*0460*/  IMAD.U32 R9, RZ, RZ, UR24 ;  /* 0x00000018ff097e24 */ /* 0x000fe2000f8e00ff */
[----:B------:R-:W-:-:S05]  /*0470*/  ISETP.NE.AND.EX P2, PT, RZ, c[0x0][0x34c], PT, P2 ;  /* 0x0000d300ff007a0c */ /* 0x000fca0003f45320 */
[C---:B------:R-:W-:Y:S01]  /*0480*/  @P3 IMAD.WIDE R12, R0.reuse, R13, c[0x0][0x370] ;  /* 0x0000dc00000c3625 */ /* 0x040fe200078e020d */
[----:B------:R-:W-:Y:S01]  /*0490*/  ISETP.NE.AND.EX P4, PT, RZ, c[0x0][0x354], PT, P0 ;  /* 0x0000d500ff007a0c */ /* 0x000fe20003f85300 */
[----:B------:R-:W-:Y:S02]  /*04a0*/  UISETP.NE.AND.EX UP3, UPT, URZ, UR5, UPT, UP3 ;  /* 0x000000053f00728c */ /* 0x000fe4000bf65330 */
[C---:B------:R-:W-:Y:S01]  /*04b0*/  @P1 IMAD.WIDE R14, R0.reuse, R15, c[0x0][0x360] ;  /* 0x0000d800000e1625 */ /* 0x040fe200078e020f */
[----:B------:R1:W2:Y:S03]  /*04c0*/  @P3 LDG.E R6, [R12.64] ;  /* 0x0000001a0c063981 */ /* 0x0002a6000c1e1900 */
[----:B------:R-:W-:Y:S01]  /*04d0*/  IMAD.U32 R3, RZ, RZ, UR24 ;  /* 0x00000018ff037e24 */ /* 0x000fe2000f8e00ff */
[----:B------:R-:W-:Y:S01]  /*04e0*/  PLOP3.LUT P0, PT, PT, PT, UP3, 0x80, 0x0 ;  /* 0x000000000000781c */ /* 0x000fe20003f0f038 */
[C---:B------:R-:W-:Y:S01]  /*04f0*/  IMAD.WIDE R10, R0.reuse, R11, c[0x0][0x348] ;  /* 0x0000d200000a7625 */ /* 0x040fe200078e020b */
[----:B------:R-:W3:Y:S03]  /*0500*/  @P1 LDG.E R2, [R14.64] ;  /* 0x0000001a0e021981 */ /* 0x000ee6000c1e1900 */
[----:B------:R-:W-:Y:S01]  /*0510*/  IMAD.MOV.U32 R94, RZ, RZ, RZ ;  /* 0x000000ffff5e7224 */ /* 0x000fe200078e00ff */
[----:B------:R-:W4:Y:S01]  /*0520*/  @P2 LDG.E R5, [R10.64] ;  /* 0x0000001a0a052981 */ /* 0x000f22000c1e1900 */
[----:B------:R-:W-:Y:S01]  /*0530*/  IMAD.WIDE R8, R0, R9, c[0x0][0x350] ;  /* 0x0000d40000087625 */ /* 0x000fe200078e0209 */
[----:B------:R-:W1:Y:S01]  /*0540*/  S2UR UR16, SR_CTAID.Y ;  /* 0x00000000001079c3 */ /* 0x000e620000002600 */
[----:B------:R-:W-:Y:S01]  /*0550*/  UMOV UR20, URZ ;  /* 0x0000003f00147c82 */ /* 0x000fe20008000000 */
[----:B------:R-:W-:-:S02]  /*0560*/  P2R R7, PR, RZ, 0x10 ;  /* 0x00000010ff077803 */ /* 0x000fc40000000000 */
[----:B------:R-:W4:Y:S01]  /*0570*/  @P4 LDG.E R4, [R8.64] ;  /* 0x0000001a08044981 */ /* 0x000f22000c1e1900 */
[----:B-1----:R-:W-:-:S05]  /*0580*/  IMAD.WIDE R12, R0, R3, c[0x0][0x358] ;  /* 0x0000d600000c7625 */ /* 0x002fca00078e0203 */
[----:B------:R1:W5:Y:S01]  /*0590*/  @P0 LDG.E R94, [R12.64] ;  /* 0x0000001a0c5e0981 */ /* 0x000362000c1e1900 */
[----:B------:R-:W-:Y:S02]  /*05a0*/  ULDC UR22, c[0x0][0x168] ;  /* 0x00005a0000167ab9 */ /* 0x000fe40000000800 */
[----:B------:R-:W-:Y:S02]  /*05b0*/  UMOV UR21, URZ ;  /* 0x0000003f00157c82 */ /* 0x000fe40008000000 */
[----:B------:R-:W-:Y:S02]  /*05c0*/  UMOV UR19, URZ ;  /* 0x0000003f00137c82 */ /* 0x000fe40008000000 */
[----:B------:R-:W-:Y:S02]  /*05d0*/  USHF.R.S32.HI UR15, URZ, 0x1f, UR16 ;  /* 0x0000001f3f0f7899 */ /* 0x000fe40008011410 */
[----:B------:R-:W-:Y:S02]  /*05e0*/  ULDC UR35, c[0x0][0x1d0] ;  /* 0x0000740000237ab9 */ /* 0x000fe40000000800 */
[----:B------:R-:W-:Y:S01]  /*05f0*/  ULDC UR4, c[0x0][0x228] ;  /* 0x00008a0000047ab9 */ /* 0x000fe20000000800 */
[----:B--2---:R1:W2:Y:S01]  /*0600*/  @P3 R2UR UR20, R6 ;  /* 0x00000000061433c2 */ /* 0x0042a200000e0000 */
[----:B------:R-:W-:-:S07]  /*0610*/  ISETP.NE.AND P3, PT, R7, RZ, PT ;  /* 0x000000ff0700720c */ /* 0x000fce0003f65270 */
[----:B---3--:R1:W3:Y:S08]  /*0620*/  @P1 R2UR UR22, R2 ;  /* 0x00000000021613c2 */ /* 0x0082f000000e0000 */
[----:B----4-:R1:W4:Y:S08]  /*0630*/  @P2 R2UR UR21, R5 ;  /* 0x00000000051523c2 */ /* 0x01033000000e0000 */
[----:B------:R1:W1:Y:S01]  /*0640*/  @P3 R2UR UR19, R4 ;  /* 0x00000000041333c2 */ /* 0x00026200000e0000 */
[----:B------:R-:W-:Y:S05]  /*0650*/  @P1 BRA `(.L_x_1319) ;  /* 0x0000006000001947 */ /* 0x000fea0003800000 */
[----:B--2---:R-:W-:Y:S05]  /*0660*/  @!P2 BRA `(.L_x_1319) ;  /* 0x000000500000a947 */ /* 0x004fea0003800000 */
[----:B-1----:R-:W2:Y:S04]  /*0670*/  LDG.E R2, [R10.64] ;  /* 0x0000001a0a027981 */ /* 0x002ea8000c1e1900 */
[----:B----4-:R-:W4:Y:S01]  /*0680*/  LDG.E R3, [R10.64+0x4] ;  /* 0x0000041a0a037981 */ /* 0x010f22000c1e1900 */
[----:B--23--:R-:W1:Y:S08]  /*0690*/  R2UR UR22, R2 ;  /* 0x00000000021673c2 */ /* 0x00ce7000000e0000 */
[----:B----4-:R-:W1:Y:S02]  /*06a0*/  R2UR UR5, R3 ;  /* 0x00000000030573c2 */ /* 0x010e6400000e0000 */
[----:B-1----:R-:W-:-:S06]  /*06b0*/  UIADD3 UR22, -UR22, UR5, URZ ;  /* 0x0000000516167290 */ /* 0x002fcc000fffe13f */
.L_x_1319:
[----:B--2---:R-:W-:-:S04]  /*06c0*/  ISETP.NE.U32.AND P1, PT, RZ, c[0x0][0x368], PT ;  /* 0x0000da00ff007a0c */ /* 0x004fc80003f25070 */
[----:B------:R-:W-:-:S13]  /*06d0*/  ISETP.NE.AND.EX P1, PT, RZ, c[0x0][0x36c], PT, P1 ;  /* 0x0000db00ff007a0c */ /* 0x000fda0003f25310 */
[----:B------:R-:W-:Y:S05]  /*06e0*/  @!P1 BRA `(.L_x_1320) ;  /* 0x0000005000009947 */ /* 0x000fea0003800000 */
[----:B------:R-:W-:-:S05]  /*06f0*/  MOV R3, UR24 ;  /* 0x0000001800037c02 */ /* 0x000fca0008000f00 */
[----:B-1----:R-:W-:-:S06]  /*0700*/  IMAD.WIDE R2, R0, R3, c[0x0][0x368] ;  /* 0x0000da0000027625 */ /* 0x002fcc00078e0203 */
[----:B------:R-:W2:Y:S02]  /*0710*/  LDG.E R2, [R2.64] ;  /* 0x0000001a02027981 */ /* 0x000ea4000c1e1900 */
[----:B--2---:R1:W2:Y:S02]  /*0720*/  R2UR UR35, R2 ;  /* 0x00000000022373c2 */ /* 0x0042a400000e0000 */
[----:B-12---:R-:W-:Y:S05]  /*0730*/  BRA `(.L_x_1321) ;  /* 0x0000006000007947 */ /* 0x006fea0003800000 */
.L_x_1320:
[----:B------:R-:W-:Y:S05]  /*0740*/  @!P3 BRA `(.L_x_1321) ;  /* 0x000000500000b947 */ /* 0x000fea0003800000 */
[----:B-1----:R-:W2:Y:S04]  /*0750*/  LDG.E R2, [R8.64] ;  /* 0x0000001a08027981 */ /* 0x002ea8000c1e1900 */
[----:B----4-:R-:W4:Y:S01]  /*0760*/  LDG.E R3, [R8.64+0x4] ;  /* 0x0000041a08037981 */ /* 0x010f22000c1e1900 */
[----:B--2---:R-:W1:Y:S08]  /*0770*/  R2UR UR35, R2 ;  /* 0x00000000022373c2 */ /* 0x004e7000000e0000 */
[----:B----4-:R-:W1:Y:S02]  /*0780*/  R2UR UR5, R3 ;  /* 0x00000000030573c2 */ /* 0x010e6400000e0000 */
[----:B-1----:R-:W-:-:S06]  /*0790*/  UIADD3 UR35, -UR35, UR5, URZ ;  /* 0x0000000523237290 */ /* 0x002fcc000fffe13f */
.L_x_1321:
[----:B-1----:R-:W2:Y:S04]  /*07a0*/  @P0 LDG.E R2, [R12.64] ;  /* 0x0000001a0c020981 */ /* 0x002ea8000c1e1900 */
[----:B----4-:R-:W4:Y:S01]  /*07b0*/  @P0 LDG.E R4, [R12.64+0x4] ;  /* 0x0000041a0c040981 */ /* 0x010f22000c1e1900 */
[----:B------:R-:W-:Y:S01]  /*07c0*/  ISETP.NE.U32.AND P1, PT, RZ, c[0x0][0x378], PT ;  /* 0x0000de00ff007a0c */ /* 0x000fe20003f25070 */
[----:B------:R-:W-:-:S02]  /*07d0*/  IMAD.U32 R3, RZ, RZ, UR24 ;  /* 0x00000018ff037e24 */ /* 0x000fc4000f8e00ff */
[----:B------:R-:W-:Y:S01]  /*07e0*/  IMAD.U32 R85, RZ, RZ, UR35 ;  /* 0x00000023ff557e24 */ /* 0x000fe2000f8e00ff */
[----:B------:R-:W-:-:S13]  /*07f0*/  ISETP.NE.AND.EX P1, PT, RZ, c[0x0][0x37c], PT, P1 ;  /* 0x0000df00ff007a0c */ /* 0x000fda0003f25310 */
[----:B------:R-:W-:-:S05]  /*0800*/  @P1 IMAD.WIDE R6, R0, R3, c[0x0][0x378] ;  /* 0x0000de0000061625 */ /* 0x000fca00078e0203 */
[----:B------:R1:W5:Y:S01]  /*0810*/  @P1 LDG.E R85, [R6.64] ;  /* 0x0000001a06551981 */ /* 0x000362000c1e1900 */
[----:B------:R-:W-:Y:S02]  /*0820*/  ULDC UR5, c[0x0][0x2c4] ;  /* 0x0000b10000057ab9 */ /* 0x000fe40000000800 */
[----:B------:R-:W-:Y:S02]  /*0830*/  UISETP.NE.AND UP2, UPT, UR5, 0x1, UPT ;  /* 0x000000010500788c */ /* 0x000fe4000bf45270 */
[----:B------:R-:W-:-:S09]  /*0840*/  UIADD3 UR5, -UR20, UR35, URZ ;  /* 0x0000002314057290 */ /* 0x000fd2000fffe13f */
[----:B------:R-:W-:Y:S01]  /*0850*/  @UP2 UIADD3 UR8, UR18, 0x7f, URZ ;  /* 0x0000007f12082890 */ /* 0x000fe2000fffe03f */
[----:B--2---:R-:W2:Y:S08]  /*0860*/  @P0 R2UR UR6, R2 ;  /* 0x00000000020603c2 */ /* 0x004eb000000e0000 */
[----:B----4-:R-:W2:Y:S02]  /*0870*/  @P0 R2UR UR7, R4 ;  /* 0x00000000040703c2 */ /* 0x010ea400000e0000 */
[----:B--2---:R-:W-:-:S03]  /*0880*/  @UP3 UIADD3 UR4, -UR6, UR7, URZ ;  /* 0x0000000706043290 */ /* 0x004fc6000fffe13f */
[----:B------:R-:W-:Y:S02]  /*0890*/  ULDC.64 UR6, c[0x0][0x2c8] ;  /* 0x0000b20000067ab9 */ /* 0x000fe40000000a00 */
[----:B------:R-:W-:Y:S02]  /*08a0*/  UIMAD.WIDE.U32 UR8, UR8, UR6, URZ ;  /* 0x00000006080872a5 */ /* 0x000fe4000f8e003f */
[----:B------:R-:W-:Y:S02]  /*08b0*/  UIADD3 UR14, UR5, UR4, URZ ;  /* 0x00000004050e7290 */ /* 0x000fe4000fffe03f */
[----:B------:R-:W-:Y:S02]  /*08c0*/  UIADD3 UR6, UR18, 0x7f, URZ ;  /* 0x0000007f12067890 */ /* 0x000fe4000fffe03f */
[----:B---3--:R-:W-:Y:S02]  /*08d0*/  UIADD3 UR12, UR14, 0x30, -UR22 ;  /* 0x000000300e0c7890 */ /* 0x008fe4000fffe816 */
[----:B------:R-:W-:-:S02]  /*08e0*/  @UP2 USHF.R.U32.HI UR6, URZ, UR7, UR9 ;  /* 0x000000073f062299 */ /* 0x000fc40008011609 */
[----:B------:R-:W-:Y:S02]  /*08f0*/  UIADD3 UR7, UR14, 0x2f, URZ ;  /* 0x0000002f0e077890 */ /* 0x000fe4000fffe03f */
[----:B------:R-:W-:Y:S02]  /*0900*/  UIADD3 UR6, UR12, UR6, URZ ;  /* 0x000000060c067290 */ /* 0x000fe4000fffe03f */
[----:B------:R-:W-:Y:S02]  /*0910*/  UIMAD.WIDE UR8, UR7, 0x2aaaaaab, URZ ;  /* 0x2aaaaaab070878a5 */ /* 0x000fe4000f8e023f */
[----:B------:R-:W-:Y:S02]  /*0920*/  UIMAD.WIDE UR6, UR6, 0x2aaaaaab, URZ ;  /* 0x2aaaaaab060678a5 */ /* 0x000fe4000f8e023f */
[----:B------:R-:W-:Y:S02]  /*0930*/  USHF.R.U32.HI UR13, URZ, 0x1f, UR9 ;  /* 0x0000001f3f0d7899 */ /* 0x000fe40008011609 */
[----:B------:R-:W-:-:S02]  /*0940*/  USHF.R.U32.HI UR6, URZ, 0x1f, UR7 ;  /* 0x0000001f3f067899 */ /* 0x000fc40008011607 */
[----:B------:R-:W-:Y:S02]  /*0950*/  ULEA.HI.SX32 UR13, UR9, UR13, 0x1d ;  /* 0x0000000d090d7291 */ /* 0x000fe4000f8fea3f */
[----:B------:R-:W-:-:S04]  /*0960*/  ULEA.HI.SX32 UR6, UR7, UR6, 0x1d ;  /* 0x0000000607067291 */ /* 0x000fc8000f8fea3f */
[----:B------:R-:W-:-:S04]  /*0970*/  UISETP.LT.AND UP0, UPT, UR13, UR6, UPT ;  /* 0x000000060d00728c */ /* 0x000fc8000bf01270 */
[----:B------:R-:W-:Y:S02]  /*0980*/  USEL UR7, UR13, UR6, UP0 ;  /* 0x000000060d077287 */ /* 0x000fe40008000000 */
[----:B------:R-:W-:Y:S02]  /*0990*/  UIADD3 UR6, -UR5, URZ, URZ ;  /* 0x0000003f05067290 */ /* 0x000fe4000fffe13f */
[----:B------:R-:W-:Y:S02]  /*09a0*/  UIMAD UR7, UR7, 0x30, -UR5 ;  /* 0x00000030070778a4 */ /* 0x000fe4000f8e0a05 */
[----:B------:R-:W-:Y:S02]  /*09b0*/  UISETP.LT.AND UP1, UPT, URZ, UR6, UPT ;  /* 0x000000063f00728c */ /* 0x000fe4000bf21270 */
[----:B------:R-:W-:Y:S02]  /*09c0*/  UISETP.LT.AND UP0, UPT, UR7, UR4, UPT ;  /* 0x000000040700728c */ /* 0x000fe4000bf01270 */
[----:B------:R-:W-:-:S02]  /*09d0*/  USEL UR6, URZ, UR6, !UP1 ;  /* 0x000000063f067287 */ /* 0x000fc4000c800000 */
[----:B------:R-:W-:Y:S02]  /*09e0*/  USEL UR7, UR7, UR4, UP0 ;  /* 0x0000000407077287 */ /* 0x000fe40008000000 */
[----:B------:R-:W-:Y:S02]  /*09f0*/  UIMAD.WIDE.U32 UR10, UR6, -0x55555555, URZ ;  /* 0xaaaaaaab060a78a5 */ /* 0x000fe4000f8e003f */
[----:B------:R-:W-:-:S11]  /*0a00*/  UISETP.GT.AND UP0, UPT, UR7, UR6, UPT ;  /* 0x000000060700728c */ /* 0x000fd6000bf04270 */
[----:B------:R-:W-:-:S04]  /*0a10*/  @UP0 UIADD3 UR7, UR7, 0x2f, URZ ;  /* 0x0000002f07070890 */ /* 0x000fc8000fffe03f */
[----:B------:R-:W-:Y:S02]  /*0a20*/  UIMAD.WIDE UR8, UR7, 0x2aaaaaab, URZ ;  /* 0x2aaaaaab070878a5 */ /* 0x000fe4000f8e023f */
[----:B------:R-:W-:Y:S02]  /*0a30*/  USHF.R.U32.HI UR7, URZ, 0x5, UR11 ;  /* 0x000000053f077899 */ /* 0x000fe4000801160b */
[----:B------:R-:W-:-:S05]  /*0a40*/  @UP0 USHF.R.U32.HI UR6, URZ, 0x1f, UR9 ;  /* 0x0000001f3f060899 */ /* 0x000fca0008011609 */
[----:B------:R-:W-:Y:S02]  /*0a50*/  UMOV UR5, UR7 ;  /* 0x0000000700057c82 */ /* 0x000fe40008000000 */
[----:B------:R-:W-:-:S04]  /*0a60*/  @UP0 ULEA.HI.SX32 UR5, UR9, UR6, 0x1d ;  /* 0x0000000609050291 */ /* 0x000fc8000f8fea3f */
[----:B------:R-:W-:-:S06]  /*0a70*/  UISETP.GT.AND UP0, UPT, UR5, UR7, UPT ;  /* 0x000000070500728c */ /* 0x000fcc000bf04270 */
[----:B------:R-:W-:-:S13]  /*0a80*/  PLOP3.LUT P0, PT, PT, PT, UP0, 0x80, 0x0 ;  /* 0x000000000000781c */ /* 0x000fda0003f0f008 */
[----:B------:R-:W-:Y:S05]  /*0a90*/  @!P0 BRA `(.L_x_1322) ;  /* 0x00006b7000008947 */ /* 0x000fea0003800000 */
[----:B-1----:R-:W-:Y:S01]  /*0aa0*/  SHF.R.S32.HI R5, RZ, 0x1f, R84 ;  /* 0x0000001fff057819 */ /* 0x002fe20000011454 */
[----:B------:R-:W-:Y:S01]  /*0ab0*/  UIADD3 UR6, UR5, -0x1, URZ ;  /* 0xffffffff05067890 */ /* 0x000fe2000fffe03f */
[----:B------:R-:W-:Y:S01]  /*0ac0*/  IMAD.U32 R2, RZ, RZ, UR16 ;  /* 0x00000010ff027e24 */ /* 0x000fe2000f8e00ff */
[----:B------:R-:W-:Y:S01]  /*0ad0*/  ULDC.64 UR8, c[0x0][0x240] ;  /* 0x0000900000087ab9 */ /* 0x000fe20000000a00 */
[----:B------:R-:W-:Y:S01]  /*0ae0*/  LEA.HI R3, R5, R84, RZ, 0x3 ;  /* 0x0000005405037211 */ /* 0x000fe200078f18ff */
[----:B------:R-:W-:Y:S02]  /*0af0*/  UIMAD UR5, UR6, -0x30, UR4 ;  /* 0xffffffd0060578a4 */ /* 0x000fe4000f8e0204 */
[----:B------:R-:W-:Y:S01]  /*0b00*/  UIMAD UR8, UR15, UR8, URZ ;  /* 0x000000080f0872a4 */ /* 0x000fe2000f8e023f */
[----:B------:R-:W-:Y:S01]  /*0b10*/  SHF.R.S32.HI R125, RZ, 0x3, R3 ;  /* 0x00000003ff7d7819 */ /* 0x000fe20000011403 */
[----:B------:R-:W-:Y:S01]  /*0b20*/  UISETP.LT.AND UP0, UPT, UR5, 0x30, UPT ;  /* 0x000000300500788c */ /* 0x000fe2000bf01270 */
[----:B------:R-:W-:Y:S01]  /*0b30*/  LOP3.LUT R3, R3, 0xfffffff8, RZ, 0xc0, !PT ;  /* 0xfffffff803037812 */ /* 0x000fe200078ec0ff */
[----:B------:R-:W-:Y:S01]  /*0b40*/  UMOV UR30, 0x30 ;  /* 0x00000030001e7882 */ /* 0x000fe20000000000 */
[----:B------:R-:W-:Y:S01]  /*0b50*/  SHF.R.S32.HI R88, RZ, 0x1f, R125 ;  /* 0x0000001fff587819 */ /* 0x000fe2000001147d */
[----:B------:R-:W-:Y:S01]  /*0b60*/  ULDC.64 UR10, c[0x0][0x238] ;  /* 0x00008e00000a7ab9 */ /* 0x000fe20000000a00 */
[C---:B-----5:R-:W-:Y:S01]  /*0b70*/  IADD3 R95, P0, R125.reuse, R94, RZ ;  /* 0x0000005e7d5f7210 */ /* 0x060fe20007f1e0ff */
[----:B------:R-:W-:Y:S01]  /*0b80*/  IMAD.IADD R16, R84, 0x1, -R3 ;  /* 0x0000000154107824 */ /* 0x000fe200078e0a03 */
[----:B------:R-:W-:Y:S01]  /*0b90*/  USHF.R.S32.HI UR25, URZ, 0x1f, UR24 ;  /* 0x0000001f3f197899 */ /* 0x000fe20008011418 */
[----:B------:R-:W-:Y:S01]  /*0ba0*/  IMAD.SHL.U32 R21, R125, 0x40, RZ ;  /* 0x000000407d157824 */ /* 0x000fe200078e00ff */
[----:B------:R-:W-:Y:S01]  /*0bb0*/  LEA.HI.X.SX32 R94, R94, R88, 0x1, P0 ;  /* 0x000000585e5e7211 */ /* 0x000fe200000f0eff */
[C---:B------:R-:W-:Y:S01]  /*0bc0*/  IMAD.SHL.U32 R14, R16.reuse, 0x8, RZ ;  /* 0x00000008100e7824 */ /* 0x040fe200078e00ff */
[----:B------:R-:W-:Y:S01]  /*0bd0*/  UIMAD UR31, UR16, UR9, UR8 ;  /* 0x00000009101f72a4 */ /* 0x000fe2000f8e0208 */
[----:B------:R-:W-:Y:S01]  /*0be0*/  IMAD.SHL.U32 R16, R16, 0x4, RZ ;  /* 0x0000000410107824 */ /* 0x000fe200078e00ff */
[----:B------:R-:W-:Y:S01]  /*0bf0*/  UIMAD.WIDE.U32 UR28, UR30, UR10, URZ ;  /* 0x0000000a1e1c72a5 */ /* 0x000fe2000f8e003f */
[----:B------:R-:W-:Y:S01]  /*0c00*/  IMAD R6, R94, c[0x0][0x238], RZ ;  /* 0x00008e005e067a24 */ /* 0x000fe200078e02ff */
[----:B------:R-:W-:Y:S01]  /*0c10*/  SHF.R.S32.HI R15, RZ, 0x1f, R14 ;  /* 0x0000001fff0f7819 */ /* 0x000fe2000001140e */
[----:B------:R-:W-:Y:S01]  /*0c20*/  USEL UR10, UR5, 0x30, UP0 ;  /* 0x00000030050a7887 */ /* 0x000fe20008000000 */
[----:B------:R-:W-:Y:S01]  /*0c30*/  ISETP.GE.AND P2, PT, R14, c[0x0][0x1d4], PT ;  /* 0x000075000e007a0c */ /* 0x000fe20003f46270 */
[C---:B------:R-:W-:Y:S01]  /*0c40*/  IMAD R6, R95.reuse, c[0x0][0x23c], R6 ;  /* 0x00008f005f067a24 */ /* 0x040fe200078e0206 */
[----:B------:R-:W-:Y:S01]  /*0c50*/  USEL UR23, UR24, URZ, !UP3 ;  /* 0x0000003f18177287 */ /* 0x000fe2000d800000 */
[----:B------:R-:W-:Y:S01]  /*0c60*/  IMAD.WIDE.U32 R8, R95, c[0x0][0x238], R14 ;  /* 0x00008e005f087a25 */ /* 0x000fe200078e000e */
[----:B------:R-:W-:Y:S01]  /*0c70*/  USEL UR5, UR25, URZ, !UP3 ;  /* 0x0000003f19057287 */ /* 0x000fe2000d800000 */
[----:B------:R-:W-:Y:S01]  /*0c80*/  IADD3 R4, -R125, UR10, RZ ;  /* 0x0000000a7d047c10 */ /* 0x000fe2000fffe1ff */
[----:B------:R-:W-:Y:S01]  /*0c90*/  ULDC.64 UR8, c[0x0][0x248] ;  /* 0x0000920000087ab9 */ /* 0x000fe20000000a00 */
[----:B------:R-:W-:Y:S01]  /*0ca0*/  IMAD.IADD R7, R9, 0x1, R6 ;  /* 0x0000000109077824 */ /* 0x000fe200078e0206 */
[----:B------:R-:W-:Y:S01]  /*0cb0*/  UIMAD UR8, UR5, UR8, URZ ;  /* 0x00000008050872a4 */ /* 0x000fe2000f8e023f */
[----:B------:R-:W-:Y:S01]  /*0cc0*/  IMAD.MOV.U32 R6, RZ, RZ, R8 ;  /* 0x000000ffff067224 */ /* 0x000fe200078e0008 */
[----:B------:R-:W-:Y:S01]  /*0cd0*/  UIMAD UR11, UR30, UR11, URZ ;  /* 0x0000000b1e0b72a4 */ /* 0x000fe2000f8e023f */
[----:B------:R-:W-:Y:S01]  /*0ce0*/  IMAD.U32 R130, RZ, RZ, UR23 ;  /* 0x00000017ff827e24 */ /* 0x000fe2000f8e00ff */
[----:B------:R-:W-:Y:S01]  /*0cf0*/  UIMAD UR9, UR23, UR9, UR8 ;  /* 0x00000009170972a4 */ /* 0x000fe2000f8e0208 */
[----:B------:R-:W-:Y:S01]  /*0d00*/  IMAD.WIDE.U32 R2, R2, c[0x0][0x240], R6 ;  /* 0x0000900002027a25 */ /* 0x000fe200078e0006 */
[C---:B------:R-:W-:Y:S01]  /*0d10*/  ISETP.GE.AND P1, PT, R4.reuse, 0x1, PT ;  /* 0x000000010400780c */ /* 0x040fe20003f26270 */
[----:B------:R-:W-:Y:S01]  /*0d20*/  USHF.R.S32.HI UR10, URZ, 0x1f, UR6 ;  /* 0x0000001f3f0a7899 */ /* 0x000fe20008011406 */
[----:B------:R-:W-:Y:S01]  /*0d30*/  ISETP.GT.AND P0, PT, R4, 0x20, PT ;  /* 0x000000200400780c */ /* 0x000fe20003f04270 */
[----:B------:R-:W-:Y:S01]  /*0d40*/  IMAD.U32 R86, RZ, RZ, UR28 ;  /* 0x0000001cff567e24 */ /* 0x000fe2000f8e00ff */
[----:B------:R-:W-:Y:S01]  /*0d50*/  IADD3 R3, R3, UR31, RZ ;  /* 0x0000001f03037c10 */ /* 0x000fe2000fffe0ff */
[----:B------:R-:W-:Y:S01]  /*0d60*/  UIADD3 UR31, UR29, UR11, URZ ;  /* 0x0000000b1d1f7290 */ /* 0x000fe2000fffe03f */
[----:B------:R-:W-:Y:S01]  /*0d70*/  LEA.HI R4, R5, R84, RZ, 0x6 ;  /* 0x0000005405047211 */ /* 0x000fe200078f30ff */
[----:B------:R-:W-:Y:S01]  /*0d80*/  ULDC UR33, c[0x0][0x238] ;  /* 0x00008e0000217ab9 */ /* 0x000fe20000000800 */
[----:B------:R-:W-:Y:S01]  /*0d90*/  IADD3 R12, R16, 0x40, RZ ;  /* 0x00000040100c7810 */ /* 0x000fe20007ffe0ff */
[----:B------:R-:W-:Y:S01]  /*0da0*/  IMAD.WIDE.U32 R132, R130, c[0x0][0x248], R2 ;  /* 0x0000920082847a25 */ /* 0x000fe200078e0002 */
[----:B------:R-:W-:Y:S01]  /*0db0*/  UIMAD UR8, UR31, UR6, URZ ;  /* 0x000000061f0872a4 */ /* 0x000fe2000f8e023f */
[----:B------:R-:W-:Y:S01]  /*0dc0*/  P2R R127, PR, RZ, 0x4 ;  /* 0x00000004ff7f7803 */ /* 0x000fe20000000000 */
[----:B------:R-:W-:Y:S01]  /*0dd0*/  UMOV UR36, 0x5 ;  /* 0x0000000500247882 */ /* 0x000fe20000000000 */
[----:B------:R-:W-:Y:S01]  /*0de0*/  IMAD.MOV.U32 R148, RZ, RZ, R132 ;  /* 0x000000ffff947224 */ /* 0x000fe200078e0084 */
[----:B------:R-:W-:Y:S01]  /*0df0*/  IADD3 R149, R133, UR9, RZ ;  /* 0x0000000985957c10 */ /* 0x000fe2000fffe0ff */
[----:B------:R-:W-:Y:S01]  /*0e00*/  UIMAD UR8, UR10, UR28, UR8 ;  /* 0x0000001c0a0872a4 */ /* 0x000fe2000f8e0208 */
[----:B------:R-:W-:Y:S01]  /*0e10*/  IMAD.SHL.U32 R4, R4, 0x8, RZ ;  /* 0x0000000804047824 */ /* 0x000fe200078e00ff */
[----:B------:R-:W-:Y:S01]  /*0e20*/  LOP3.LUT R21, R21, 0x1c0, RZ, 0xc0, !PT ;  /* 0x000001c015157812 */ /* 0x000fe200078ec0ff */
[----:B------:R-:W-:Y:S01]  /*0e30*/  IMAD.IADD R11, R16, 0x1, R12 ;  /* 0x00000001100b7824 */ /* 0x000fe200078e020c */
[----:B------:R-:W-:Y:S01]  /*0e40*/  IADD3 R123, R14, 0x80, RZ ;  /* 0x000000800e7b7810 */ /* 0x000fe20007ffe0ff */
[----:B------:R-:W-:Y:S01]  /*0e50*/  IMAD.WIDE.U32 R6, R86, UR6, R148 ;  /* 0x0000000656067c25 */ /* 0x000fe2000f8e0094 */
[----:B------:R-:W-:Y:S01]  /*0e60*/  LOP3.LUT R4, R4, 0xfffffe00, RZ, 0xc0, !PT ;  /* 0xfffffe0004047812 */ /* 0x000fe200078ec0ff */
[----:B------:R-:W-:Y:S01]  /*0e70*/  ULDC UR32, c[0x0][0x23c] ;  /* 0x00008f0000207ab9 */ /* 0x000fe20000000800 */
[----:B------:R-:W-:Y:S01]  /*0e80*/  LOP3.LUT R124, R21, 0x38, R14, 0xf8, !PT ;  /* 0x00000038157c7812 */ /* 0x000fe200078ef80e */
[----:B------:R-:W-:Y:S01]  /*0e90*/  USHF.L.U64.HI UR32, UR33, UR36, UR32 ;  /* 0x0000002421207299 */ /* 0x000fe20008010220 */
[----:B------:R-:W-:Y:S01]  /*0ea0*/  IADD3 R2, R7, UR8, RZ ;  /* 0x0000000807027c10 */ /* 0x000fe2000fffe0ff */
[----:B------:R-:W-:Y:S01]  /*0eb0*/  USHF.L.U32 UR33, UR33, 0x5, URZ ;  /* 0x0000000521217899 */ /* 0x000fe2000800063f */
[----:B------:R-:W-:Y:S01]  /*0ec0*/  @P1 LEA R18, P2, R6, c[0x0][0x220], 0x1 ;  /* 0x0000880006121a11 */ /* 0x000fe200078408ff */
[----:B------:R-:W-:Y:S01]  /*0ed0*/  UIADD3 UR35, UR19, UR35, URZ ;  /* 0x0000002313237290 */ /* 0x000fe2000fffe03f */
[----:B------:R-:W-:Y:S01]  /*0ee0*/  SHF.R.U32.HI R13, RZ, 0x3, R21 ;  /* 0x00000003ff0d7819 */ /* 0x000fe20000011615 */
[----:B------:R-:W-:Y:S01]  /*0ef0*/  IMAD.MOV.U32 R101, RZ, RZ, c[0x0][0x27c] ;  /* 0x00009f00ff657624 */ /* 0x000fe200078e00ff */
[----:B------:R-:W-:Y:S01]  /*0f00*/  IADD3 R122, R14, 0xc0, RZ ;  /* 0x000000c00e7a7810 */ /* 0x000fe20007ffe0ff */
[----:B------:R-:W-:Y:S01]  /*0f10*/  ULDC.64 UR8, c[0x0][0x1e0] ;  /* 0x0000780000087ab9 */ /* 0x000fe20000000a00 */
[----:B------:R-:W-:-:S02]  /*0f20*/  @P1 LEA.HI.X R19, R6, c[0x0][0x224], R2, 0x1, P2 ;  /* 0x0000890006131a11 */ /* 0x000fc400010f0c02 */
[----:B------:R-:W-:Y:S01]  /*0f30*/  IADD3 R121, R125, 0x20, RZ ;  /* 0x000000207d797810 */ /* 0x000fe20007ffe0ff */
[C---:B------:R-:W-:Y:S01]  /*0f40*/  IMAD R138, R88.reuse, c[0x0][0x280], RZ ;  /* 0x0000a000588a7a24 */ /* 0x040fe200078e02ff */
[----:B------:R-:W-:Y:S01]  /*0f50*/  ISETP.NE.AND P2, PT, R127, RZ, PT ;  /* 0x000000ff7f00720c */ /* 0x000fe20003f45270 */
[----:B------:R-:W-:Y:S01]  /*0f60*/  IMAD R136, R88, c[0x0][0x290], RZ ;  /* 0x0000a40058887a24 */ /* 0x000fe200078e02ff */
[----:B------:R-:W-:Y:S01]  /*0f70*/  ISETP.GE.AND P6, PT, R11, c[0x0][0x1d4], PT ;  /* 0x000075000b007a0c */ /* 0x000fe20003fc6270 */
[----:B------:R-:W-:Y:S01]  /*0f80*/  IMAD.U32 R87, RZ, RZ, UR29 ;  /* 0x0000001dff577e24 */ /* 0x000fe2000f8e00ff */
[----:B------:R-:W-:Y:S02]  /*0f90*/  ISETP.GE.AND P5, PT, R123, c[0x0][0x1d4], PT ;  /* 0x000075007b007a0c */ /* 0x000fe40003fa6270 */
[----:B------:R-:W-:Y:S02]  /*0fa0*/  ISETP.GE.AND P4, PT, R122, c[0x0][0x1d4], PT ;  /* 0x000075007a007a0c */ /* 0x000fe40003f86270 */
[----:B------:R-:W-:-:S05]  /*0fb0*/  LOP3.LUT R124, R4, R124, R13, 0xf6, !PT ;  /* 0x0000007c047c7212 */ /* 0x000fca00078ef60d */
[----:B------:R-:W-:-:S05]  /*0fc0*/  IMAD.SHL.U32 R124, R124, 0x2, RZ ;  /* 0x000000027c7c7824 */ /* 0x000fca00078e00ff */
[----:B------:R-:W-:Y:S01]  /*0fd0*/  @!PT LDS RZ, [RZ] ;  /* 0x00000000fffff984 */ /* 0x000fe20000000800 */
[----:B------:R-:W-:Y:S01]  /*0fe0*/  @!PT LDS RZ, [RZ] ;  /* 0x00000000fffff984 */ /* 0x000fe20000000800 */
[----:B------:R-:W-:Y:S01]  /*0ff0*/  @!PT LDS RZ, [RZ] ;  /* 0x00000000fffff984 */ /* 0x000fe20000000800 */
[----:B------:R1:W-:Y:S04]  /*1000*/  @P1 LDGSTS.E.BYPASS.LTC128B.128 [R124+0xa080], [R18.64], !P2 ;  /* 0x0a080000127c1fae */ /* 0x0003e8000d101d5a */
[----:B------:R1:W-:Y:S04]  /*1010*/  @P1 LDGSTS.E.BYPASS.LTC128B.128 [R124+0xb880], [R18.64+0x80], !P6 ;  /* 0x0b880080127c1fae */ /* 0x0003e8000f101d5a */
[----:B------:R1:W-:Y:S04]  /*1020*/  @P1 LDGSTS.E.BYPASS.LTC128B.128 [R124+0xd080], [R18.64+0x100], !P5 ;  /* 0x0d080100127c1fae */ /* 0x0003e8000e901d5a */
[----:B------:R1:W-:Y:S01]  /*1030*/  @P1 LDGSTS.E.BYPASS.LTC128B.128 [R124+0xe880], [R18.64+0x180], !P4 ;  /* 0x0e880180127c1fae */ /* 0x0003e2000e101d5a */
[----:B------:R-:W-:-:S04]  /*1040*/  @P0 IADD3 R3, P1, R6, UR33, RZ ;  /* 0x0000002106030c10 */ /* 0x000fc8000ff3e0ff */
[----:B------:R-:W-:Y:S02]  /*1050*/  @P0 IADD3.X R2, R2, UR32, RZ, P1, !PT ;  /* 0x0000002002020c10 */ /* 0x000fe40008ffe4ff */
[----:B------:R-:W-:-:S04]  /*1060*/  @P0 LEA R8, P1, R3, c[0x0][0x220], 0x1 ;  /* 0x0000880003080a11 */ /* 0x000fc800078208ff */
[----:B------:R-:W-:Y:S01]  /*1070*/  @P0 LEA.HI.X R9, R3, c[0x0][0x224], R2, 0x1, P1 ;  /* 0x0000890003090a11 */ /* 0x000fe200008f0c02 */
[----:B------:R-:W-:Y:S01]  /*1080*/  IMAD.U32 R3, RZ, RZ, UR24 ;  /* 0x00000018ff037e24 */ /* 0x000fe2000f8e00ff */
[----:B------:R-:W-:-:S03]  /*1090*/  ISETP.NE.U32.AND P1, PT, RZ, c[0x0][0x340], PT ;  /* 0x0000d000ff007a0c */ /* 0x000fc60003f25070 */
[----:B------:R2:W-:Y:S01]  /*10a0*/  @P0 LDGSTS.E.BYPASS.LTC128B.128 [R124+0xb080], [R8.64], !P2 ;  /* 0x0b080000087c0fae */ /* 0x0005e2000d101d5a */
[----:B------:R-:W-:-:S03]  /*10b0*/  ISETP.NE.AND.EX P1, PT, RZ, c[0x0][0x344], PT, P1 ;  /* 0x0000d100ff007a0c */ /* 0x000fc60003f25310 */
[----:B------:R2:W-:Y:S04]  /*10c0*/  @P0 LDGSTS.E.BYPASS.LTC128B.128 [R124+0xc880], [R8.64+0x80], !P6 ;  /* 0x0c880080087c0fae */ /* 0x0005e8000f101d5a */
[----:B------:R2:W-:Y:S04]  /*10d0*/  @P0 LDGSTS.E.BYPASS.LTC128B.128 [R124+0xe080], [R8.64+0x100], !P5 ;  /* 0x0e080100087c0fae */ /* 0x0005e8000e901d5a */
[----:B------:R2:W-:Y:S02]  /*10e0*/  @P0 LDGSTS.E.BYPASS.LTC128B.128 [R124+0xf880], [R8.64+0x180], !P4 ;  /* 0x0f880180087c0fae */ /* 0x0005e4000e101d5a */
[----:B------:R-:W-:Y:S01]  /*10f0*/  @P1 IMAD.WIDE R6, R0, R3, c[0x0][0x340] ;  /* 0x0000d00000061625 */ /* 0x000fe200078e0203 */
[----:B------:R-:W-:Y:S01]  /*1100*/  ISETP.GE.AND P0, PT, R14, c[0x0][0x27c], PT ;  /* 0x00009f000e007a0c */ /* 0x000fe20003f06270 */
[----:B------:R-:W-:Y:S01]  /*1110*/  USHF.R.S32.HI UR34, URZ, 0x1f, UR35 ;  /* 0x0000001f3f227899 */ /* 0x000fe20008011423 */
[----:B------:R-:W-:Y:S01]  /*1120*/  SHF.R.S32.HI R17, RZ, 0x1f, R16 ;  /* 0x0000001fff117819 */ /* 0x000fe20000011410 */
[----:B------:R-:W-:Y:S01]  /*1130*/  IMAD.SHL.U32 R2, R101, 0x2, RZ ;  /* 0x0000000265027824 */ /* 0x000fe200078e00ff */
[----:B------:R-:W-:Y:S01]  /*1140*/  SEL R3, RZ, c[0x0][0x27c], !P0 ;  /* 0x00009f00ff037a07 */ /* 0x000fe20004000000 */
[----:B------:R-:W-:Y:S01]  /*1150*/  UIMAD UR10, UR34, UR8, URZ ;  /* 0x00000008220a72a4 */ /* 0x000fe2000f8e023f */
[----:B------:R3:W4:Y:S01]  /*1160*/  @P1 LDG.E R0, [R6.64] ;  /* 0x0000001a06001981 */ /* 0x000722000c1e1900 */
[----:B------:R-:W-:Y:S01]  /*1170*/  UIMAD.WIDE.U32 UR38, UR35, UR8, URZ ;  /* 0x00000008232672a5 */ /* 0x000fe2000f8e003f */
[----:B------:R-:W-:Y:S01]  /*1180*/  IADD3 R5, -R2, c[0x0][0x1d4], RZ ;  /* 0x0000750002057a10 */ /* 0x000fe20007ffe1ff */
[----:B------:R-:W-:Y:S01]  /*1190*/  IMAD.IADD R3, R14, 0x1, R3 ;  /* 0x000000010e037824 */ /* 0x000fe200078e0203 */
[----:B------:R-:W-:Y:S01]  /*11a0*/  UIMAD UR10, UR35, UR9, UR10 ;  /* 0x00000009230a72a4 */ /* 0x000fe2000f8e020a */
[C---:B------:R-:W-:Y:S01]  /*11b0*/  IMAD R138, R125.reuse, c[0x0][0x284], R138 ;  /* 0x0000a1007d8a7a24 */ /* 0x040fe200078e028a */
[----:B------:R-:W0:Y:S01]  /*11c0*/  LDGDEPBAR ;  /* 0x00000000000079af */ /* 0x000e220000000000 */
[----:B------:R-:W-:Y:S01]  /*11d0*/  ULDC.64 UR8, c[0x0][0x1e8] ;  /* 0x00007a0000087ab9 */ /* 0x000fe20000000a00 */
[----:B-1----:R-:W-:Y:S01]  /*11e0*/  SHF.R.S32.HI R18, RZ, 0x1f, R3 ;  /* 0x0000001fff127819 */ /* 0x002fe20000011403 */
[----:B------:R-:W-:Y:S01]  /*11f0*/  UIADD3 UR39, UR39, UR10, URZ ;  /* 0x0000000a27277290 */ /* 0x000fe2000fffe03f */
[C---:B------:R-:W-:Y:S01]  /*1200*/  IMAD.WIDE.U32 R142, R125.reuse, c[0x0][0x280], R16 ;  /* 0x0000a0007d8e7a25 */ /* 0x040fe200078e0010 */
[----:B------:R-:W-:Y:S01]  /*1210*/  UIMAD UR10, UR15, UR8, URZ ;  /* 0x000000080f0a72a4 */ /* 0x000fe2000f8e023f */
[CC--:B------:R-:W-:Y:S01]  /*1220*/  LEA.HI R120, R18.reuse, R3.reuse, RZ, 0x3 ;  /* 0x0000000312787211 */ /* 0x0c0fe200078f18ff */
[----:B------:R-:W-:Y:S01]  /*1230*/  UIMAD.WIDE.U32 UR38, UR16, UR8, UR38 ;  /* 0x00000008102672a5 */ /* 0x000fe2000f8e0026 */
[----:B------:R-:W-:Y:S01]  /*1240*/  LEA.HI R18, R18, R3, RZ, 0x6 ;  /* 0x0000000312127211 */ /* 0x000fe200078f30ff */
[----:B------:R-:W-:Y:S01]  /*1250*/  IMAD.U32 R3, RZ, RZ, UR16 ;  /* 0x00000010ff037e24 */ /* 0x000fe2000f8e00ff */
[----:B------:R-:W-:Y:S01]  /*1260*/  UIMAD UR9, UR16, UR9, UR10 ;  /* 0x00000009100972a4 */ /* 0x000fe2000f8e020a */
[C---:B------:R-:W-:Y:S01]  /*1270*/  IMAD.WIDE.U32 R24, R125.reuse, c[0x0][0x280], R14 ;  /* 0x0000a0007d187a25 */ /* 0x040fe200078e000e */
[----:B------:R-:W-:Y:S01]  /*1280*/  SHF.R.S32.HI R18, RZ, 0x6, R18 ;  /* 0x00000006ff127819 */ /* 0x000fe20000011412 */
[----:B------:R-:W-:Y:S01]  /*1290*/  ULDC.64 UR10, c[0x0][0x260] ;  /* 0x00009800000a7ab9 */ /* 0x000fe20000000a00 */
[----:B------:R-:W-:Y:S01]  /*12a0*/  IADD3 R118, -R125, 0x30, RZ ;  /* 0x000000307d767810 */ /* 0x000fe20007ffe1ff */
[----:B------:R-:W-:Y:S01]  /*12b0*/  IMAD.WIDE.U32 R22, R3, c[0x0][0x260], R14 ;  /* 0x0000980003167a25 */ /* 0x000fe200078e000e */
[----:B------:R-:W-:-:S02]  /*12c0*/  UIMAD UR10, UR15, UR10, URZ ;  /* 0x0000000a0f0a72a4 */ /* 0x000fc4000f8e023f */
[----:B------:R-:W-:Y:S01]  /*12d0*/  UIADD3 UR37, UR39, UR9, URZ ;  /* 0x0000000927257290 */ /* 0x000fe2000fffe03f */
[CC--:B---3--:R-:W-:Y:S01]  /*12e0*/  SEL R6, R2.reuse, R5.reuse, !P0 ;  /* 0x0000000502067207 */ /* 0x0c8fe20004000000 */
[----:B------:R-:W-:Y:S01]  /*12f0*/  UIMAD UR10, UR16, UR11, UR10 ;  /* 0x0000000b100a72a4 */ /* 0x000fe2000f8e020a */
[----:B------:R-:W-:Y:S01]  /*1300*/  ISETP.GE.AND P0, PT, R11, c[0x0][0x27c], PT ;  /* 0x00009f000b007a0c */ /* 0x000fe20003f06270 */
[----:B------:R-:W-:Y:S01]  /*1310*/  IMAD.SHL.U32 R10, R121, 0x40, RZ ;  /* 0x00000040790a7824 */ /* 0x000fe200078e00ff */
[----:B------:R-:W-:Y:S01]  /*1320*/  SHF.R.S32.HI R117, RZ, 0x1f, R6 ;  /* 0x0000001fff757819 */ /* 0x000fe20000011406 */
[----:B------:R-:W-:Y:S01]  /*1330*/  IMAD.IADD R143, R143, 0x1, R138 ;  /* 0x000000018f8f7824 */ /* 0x000fe200078e028a */
[----:B------:R-:W-:Y:S01]  /*1340*/  SEL R5, R2, R5, !P0 ;  /* 0x0000000502057207 */ /* 0x000fe20004000000 */
[----:B------:R-:W-:Y:S01]  /*1350*/  IMAD.IADD R139, R138, 0x1, R25 ;  /* 0x000000018a8b7824 */ /* 0x000fe200078e0219 */
[----:B------:R-:W-:Y:S01]  /*1360*/  SEL R2, RZ, c[0x0][0x27c], !P0 ;  /* 0x00009f00ff027a07 */ /* 0x000fe20004000000 */
[----:B------:R-:W-:Y:S01]  /*1370*/  IMAD.MOV.U32 R138, RZ, RZ, R24 ;  /* 0x000000ffff8a7224 */ /* 0x000fe200078e0018 */
[----:B------:R-:W-:Y:S01]  /*1380*/  IADD3 R23, R23, UR10, RZ ;  /* 0x0000000a17177c10 */ /* 0x000fe2000fffe0ff */
[----:B------:R-:W-:Y:S01]  /*1390*/  IMAD R136, R125, c[0x0][0x294], R136 ;  /* 0x0000a5007d887a24 */ /* 0x000fe200078e0288 */
[----:B------:R-:W-:Y:S01]  /*13a0*/  LOP3.LUT R24, R21, 0x38, R120, 0xf8, !PT ;  /* 0x0000003815187812 */ /* 0x000fe200078ef878 */
[----:B------:R-:W-:Y:S01]  /*13b0*/  IMAD.IADD R3, R11, 0x1, R2 ;  /* 0x000000010b037824 */ /* 0x000fe200078e0202 */
[----:B------:R-:W-:Y:S01]  /*13c0*/  SHF.R.S32.HI R2, RZ, 0x1f, R121 ;  /* 0x0000001fff027819 */ /* 0x000fe20000011479 */
[----:B------:R-:W-:Y:S01]  /*13d0*/  IMAD.WIDE.U32 R130, R130, c[0x0][0x268], R22 ;  /* 0x00009a0082827a25 */ /* 0x000fe200078e0016 */
[----:B------:R-:W-:Y:S01]  /*13e0*/  LOP3.LUT R10, R10, 0x1c0, RZ, 0xc0, !PT ;  /* 0x000001c00a0a7812 */ /* 0x000fe200078ec0ff */
[----:B------:R-:W-:Y:S01]  /*13f0*/  ULDC.64 UR8, c[0x0][0x210] ;  /* 0x0000840000087ab9 */ /* 0x000fe20000000a00 */
[----:B------:R-:W-:Y:S01]  /*1400*/  SHF.R.S32.HI R20, RZ, 0x1f, R3 ;  /* 0x0000001fff147819 */ /* 0x000fe20000011403 */
[----:B------:R-:W-:Y:S01]  /*1410*/  IMAD R22, R18, 0xc00, R4 ;  /* 0x00000c0012167824 */ /* 0x000fe200078e0204 */
[----:B------:R-:W-:Y:S01]  /*1420*/  LEA.HI R2, R2, R121, RZ, 0x3 ;  /* 0x0000007902027211 */ /* 0x000fe200078f18ff */
[C---:B------:R-:W-:Y:S01]  /*1430*/  IMAD.WIDE.U32 R140, R125.reuse, c[0x0][0x290], R16 ;  /* 0x0000a4007d8c7a25 */ /* 0x040fe200078e0010 */
[CC--:B------:R-:W-:Y:S01]  /*1440*/  LEA.HI R119, R20.reuse, R3.reuse, RZ, 0x3 ;  /* 0x0000000314777211 */ /* 0x0c0fe200078f18ff */
[----:B------:R-:W-:Y:S01]  /*1450*/  UIMAD UR8, UR15, UR8, URZ ;  /* 0x000000080f0872a4 */ /* 0x000fe2000f8e023f */
[----:B------:R-:W-:Y:S01]  /*1460*/  LEA.HI R20, R20, R3, RZ, 0x6 ;  /* 0x0000000314147211 */ /* 0x000fe200078f30ff */
[----:B------:R-:W-:Y:S01]  /*1470*/  IMAD.SHL.U32 R3, R2, 0x40, RZ ;  /* 0x0000004002037824 */ /* 0x000fe200078e00ff */
[-C--:B------:R-:W-:Y:S01]  /*1480*/  LOP3.LUT R115, R24, R13.reuse, RZ, 0x3c, !PT ;  /* 0x0000000d18737212 */ /* 0x080fe200078e3cff */
[----:B--2---:R-:W-:Y:S01]  /*1490*/  IMAD.WIDE.U32 R8, R125, c[0x0][0x290], R14 ;  /* 0x0000a4007d087a25 */ /* 0x004fe200078e000e */
[----:B------:R-:W-:Y:S01]  /*14a0*/  SHF.R.U32.HI R2, RZ, 0x3, R10 ;  /* 0x00000003ff027819 */ /* 0x000fe2000001160a */
[----:B------:R-:W-:Y:S01]  /*14b0*/  UIMAD UR8, UR16, UR9, UR8 ;  /* 0x00000009100872a4 */ /* 0x000fe2000f8e0208 */
[----:B------:R-:W-:Y:S01]  /*14c0*/  LOP3.LUT R3, R3, 0xfffffe00, RZ, 0xc0, !PT ;  /* 0xfffffe0003037812 */ /* 0x000fe200078ec0ff */
[----:B------:R-:W-:Y:S01]  /*14d0*/  IMAD.IADD R115, R22, 0x1, R115 ;  /* 0x0000000116737824 */ /* 0x000fe200078e0273 */
[----:B------:R-:W-:Y:S01]  /*14e0*/  LOP3.LUT R111, R10, 0x38, R120, 0xf8, !PT ;  /* 0x000000380a6f7812 */ /* 0x000fe200078ef878 */
[----:B------:R-:W-:Y:S01]  /*14f0*/  IMAD.IADD R141, R141, 0x1, R136 ;  /* 0x000000018d8d7824 */ /* 0x000fe200078e0288 */
[----:B------:R-:W-:Y:S01]  /*1500*/  LEA.HI R117, R117, R6, RZ, 0x4 ;  /* 0x0000000675757211 */ /* 0x000fe200078f20ff */
[----:B------:R-:W-:Y:S01]  /*1510*/  IMAD R18, R18, 0xc00, R3 ;  /* 0x00000c0012127824 */ /* 0x000fe200078e0203 */
[----:B------:R-:W-:Y:S01]  /*1520*/  LOP3.LUT R111, R111, R2, RZ, 0x3c, !PT ;  /* 0x000000026f6f7212 */ /* 0x000fe200078e3cff */
[----:B------:R-:W-:Y:S01]  /*1530*/  IMAD.IADD R137, R136, 0x1, R9 ;  /* 0x0000000188897824 */ /* 0x000fe200078e0209 */
[----:B------:R-:W-:Y:S01]  /*1540*/  SHF.R.S32.HI R20, RZ, 0x6, R20 ;  /* 0x00000006ff147819 */ /* 0x000fe20000011414 */
[----:B------:R-:W-:Y:S01]  /*1550*/  IMAD.MOV.U32 R136, RZ, RZ, R8 ;  /* 0x000000ffff887224 */ /* 0x000fe200078e0008 */
[----:B------:R-:W-:Y:S01]  /*1560*/  LOP3.LUT R22, R21, 0x38, R119, 0xf8, !PT ;  /* 0x0000003815167812 */ /* 0x000fe200078ef877 */
[----:B------:R-:W-:Y:S01]  /*1570*/  IMAD.IADD R111, R18, 0x1, R111 ;  /* 0x00000001126f7824 */ /* 0x000fe200078e026f */
[----:B------:R-:W-:Y:S01]  /*1580*/  SHF.R.S32.HI R117, RZ, 0x4, R117 ;  /* 0x00000004ff757819 */ /* 0x000fe20000011475 */
[----:B------:R-:W-:Y:S01]  /*1590*/  IMAD R18, R20, 0xc00, R4 ;  /* 0x00000c0014127824 */ /* 0x000fe200078e0204 */
[----:B------:R-:W-:Y:S01]  /*15a0*/  LOP3.LUT R113, R22, R13, RZ, 0x3c, !PT ;  /* 0x0000000d16717212 */ /* 0x000fe200078e3cff */
[----:B------:R-:W-:Y:S01]  /*15b0*/  IMAD R20, R20, 0xc00, R3 ;  /* 0x00000c0014147824 */ /* 0x000fe200078e0203 */
[----:B------:R-:W-:Y:S01]  /*15c0*/  SHF.R.S32.HI R8, RZ, 0x1f, R5 ;  /* 0x0000001fff087819 */ /* 0x000fe20000011405 */
[----:B------:R-:W-:Y:S01]  /*15d0*/  IMAD.U32 R135, RZ, RZ, UR39 ;  /* 0x00000027ff877e24 */ /* 0x000fe2000f8e00ff */
[----:B------:R-:W-:Y:S01]  /*15e0*/  LEA.HI.SX32 R117, R120, R117, 0x1d ;  /* 0x0000007578757211 */ /* 0x000fe200078feaff */
[----:B------:R-:W-:Y:S01]  /*15f0*/  IMAD.IADD R113, R18, 0x1, R113 ;  /* 0x0000000112717824 */ /* 0x000fe200078e0271 */
[----:B------:R-:W-:Y:S01]  /*1600*/  LEA.HI R8, R8, R5, RZ, 0x4 ;  /* 0x0000000508087211 */ /* 0x000fe200078f20ff */
[----:B------:R-:W-:Y:S01]  /*1610*/  IMAD.U32 R134, RZ, RZ, UR38 ;  /* 0x00000026ff867e24 */ /* 0x000fe2000f8e00ff */
[----:B------:R-:W-:Y:S01]  /*1620*/  SHF.R.S32.HI R18, RZ, 0x1f, R117 ;  /* 0x0000001fff127819 */ /* 0x000fe20000011475 */
[----:B------:R-:W-:Y:S01]  /*1630*/  IMAD.U32 R135, RZ, RZ, UR37 ;  /* 0x00000025ff877e24 */ /* 0x000fe2000f8e00ff */
[----:B------:R-:W-:Y:S01]  /*1640*/  SHF.R.S32.HI R8, RZ, 0x4, R8 ;  /* 0x00000004ff087819 */ /* 0x000fe20000011408 */
[----:B------:R-:W-:Y:S01]  /*1650*/  IMAD.WIDE.U32 R146, R125, c[0x0][0x1e0], RZ ;  /* 0x000078007d927a25 */ /* 0x000fe200078e00ff */
[----:B------:R-:W-:Y:S01]  /*1660*/  LEA.HI R9, R18, R117, RZ, 0x3 ;  /* 0x0000007512097211 */ /* 0x000fe200078f18ff */
[----:B------:R-:W-:Y:S01]  /*1670*/  ULDC.U8 UR44, c[0x0][0x298] ;  /* 0x0000a600002c7ab9 */ /* 0x000fe20000000000 */
[----:B------:R-:W-:Y:S01]  /*1680*/  LEA.HI.SX32 R8, R119, R8, 0x1d ;  /* 0x0000000877087211 */ /* 0x000fe200078feaff */
[----:B------:R-:W-:Y:S01]  /*1690*/  IMAD.SHL.U32 R117, R117, 0x8, RZ ;  /* 0x0000000875757824 */ /* 0x000fe200078e00ff */
[----:B------:R-:W-:Y:S01]  /*16a0*/  SHF.R.S32.HI R9, RZ, 0x3, R9 ;  /* 0x00000003ff097819 */ /* 0x000fe20000011409 */
[----:B------:R-:W-:Y:S01]  /*16b0*/  IMAD.WIDE.U32 R144, R121, c[0x0][0x1e0], RZ ;  /* 0x0000780079907a25 */ /* 0x000fe200078e00ff */
[----:B------:R-:W-:Y:S01]  /*16c0*/  SHF.R.S32.HI R5, RZ, 0x1f, R8 ;  /* 0x0000001fff057819 */ /* 0x000fe20000011408 */
[----:B------:R-:W-:Y:S01]  /*16d0*/  ULDC UR46, c[0x0][0x280] ;  /* 0x0000a000002e7ab9 */ /* 0x000fe20000000800 */
[----:B------:R-:W-:Y:S01]  /*16e0*/  LOP3.LUT R114, R21, 0x38, R117, 0xf8, !PT ;  /* 0x0000003815727812 */ /* 0x000fe200078ef875 */
[----:B------:R-:W-:Y:S01]  /*16f0*/  IMAD.SHL.U32 R116, R8, 0x8, RZ ;  /* 0x0000000808747824 */ /* 0x000fe200078e00ff */
[----:B------:R-:W-:Y:S01]  /*1700*/  LEA.HI R5, R5, R8, RZ, 0x3 ;  /* 0x0000000805057211 */ /* 0x000fe200078f18ff */
[C---:B------:R-:W-:Y:S01]  /*1710*/  IMAD R19, R9.reuse, 0xc00, R4 ;  /* 0x00000c0009137824 */ /* 0x040fe200078e0204 */
[----:B------:R-:W-:Y:S01]  /*1720*/  LOP3.LUT R114, R114, R13, RZ, 0x3c, !PT ;  /* 0x0000000d72727212 */ /* 0x000fe200078e3cff */
[----:B------:R-:W-:Y:S01]  /*1730*/  IMAD R109, R9, 0xc00, R3 ;  /* 0x00000c00096d7824 */ /* 0x000fe200078e0203 */
[C---:B------:R-:W-:Y:S01]  /*1740*/  LOP3.LUT R107, R10.reuse, 0x38, R119, 0xf8, !PT ;  /* 0x000000380a6b7812 */ /* 0x040fe200078ef877 */
[----:B------:R-:W-:Y:S01]  /*1750*/  IMAD.WIDE.U32 R142, R85, c[0x0][0x280], R142 ;  /* 0x0000a000558e7a25 */ /* 0x000fe200078e008e */
[----:B------:R-:W-:Y:S01]  /*1760*/  SHF.R.S32.HI R5, RZ, 0x3, R5 ;  /* 0x00000003ff057819 */ /* 0x000fe20000011405 */
[----:B------:R-:W-:Y:S01]  /*1770*/  ULDC UR37, c[0x0][0x290] ;  /* 0x0000a40000257ab9 */ /* 0x000fe20000000800 */
[C---:B------:R-:W-:Y:S01]  /*1780*/  LOP3.LUT R9, R10.reuse, 0x38, R116, 0xf8, !PT ;  /* 0x000000380a097812 */ /* 0x040fe200078ef874 */
[----:B------:R-:W-:Y:S01]  /*1790*/  IMAD.IADD R114, R19, 0x1, R114 ;  /* 0x0000000113727824 */ /* 0x000fe200078e0272 */
[----:B------:R-:W-:Y:S01]  /*17a0*/  LOP3.LUT R19, R10, 0x38, R117, 0xf8, !PT ;  /* 0x000000380a137812 */ /* 0x000fe200078ef875 */
[----:B------:R-:W-:Y:S01]  /*17b0*/  IMAD.WIDE.U32 R138, R85, c[0x0][0x280], R138 ;  /* 0x0000a000558a7a25 */ /* 0x000fe200078e008a */
[-C--:B------:R-:W-:Y:S01]  /*17c0*/  LOP3.LUT R107, R107, R2.reuse, RZ, 0x3c, !PT ;  /* 0x000000026b6b7212 */ /* 0x080fe200078e3cff */
[----:B------:R-:W-:Y:S01]  /*17d0*/  ULDC UR45, c[0x0][0x294] ;  /* 0x0000a500002d7ab9 */ /* 0x000fe20000000800 */
[----:B------:R-:W-:Y:S01]  /*17e0*/  LOP3.LUT R8, R21, 0x38, R116, 0xf8, !PT ;  /* 0x0000003815087812 */ /* 0x000fe200078ef874 */
[----:B------:R-:W-:Y:S01]  /*17f0*/  IMAD.WIDE.U32 R140, R85, c[0x0][0x290], R140 ;  /* 0x0000a400558c7a25 */ /* 0x000fe200078e008c */
[----:B------:R-:W-:-:S02]  /*1800*/  LOP3.LUT R18, R19, R2, RZ, 0x3c, !PT ;  /* 0x0000000213127212 */ /* 0x000fc400078e3cff */
[----:B------:R-:W-:Y:S01]  /*1810*/  LOP3.LUT R9, R9, R2, RZ, 0x3c, !PT ;  /* 0x0000000209097212 */ /* 0x000fe200078e3cff */
[----:B------:R-:W-:Y:S01]  /*1820*/  IMAD R2, R5, 0xc00, R3 ;  /* 0x00000c0005027824 */ /* 0x000fe200078e0203 */
[----:B------:R-:W-:Y:S01]  /*1830*/  ISETP.GE.AND P0, PT, R101, 0x1, PT ;  /* 0x000000016500780c */ /* 0x000fe20003f06270 */
[----:B------:R-:W-:Y:S01]  /*1840*/  IMAD.U32 R3, RZ, RZ, UR25 ;  /* 0x00000019ff037e24 */ /* 0x000fe2000f8e00ff */
[----:B------:R-:W-:Y:S01]  /*1850*/  LOP3.LUT R8, R8, R13, RZ, 0x3c, !PT ;  /* 0x0000000d08087212 */ /* 0x000fe200078e3cff */
[----:B------:R-:W-:Y:S01]  /*1860*/  IMAD R13, R5, 0xc00, R4 ;  /* 0x00000c00050d7824 */ /* 0x000fe200078e0204 */
[----:B------:R-:W-:Y:S01]  /*1870*/  P2R R7, PR, RZ, 0x1 ;  /* 0x00000001ff077803 */ /* 0x000fe20000000000 */
[----:B------:R-:W-:Y:S01]  /*1880*/  IMAD.U32 R4, RZ, RZ, UR24 ;  /* 0x00000018ff047e24 */ /* 0x000fe2000f8e00ff */
[----:B------:R-:W-:Y:S01]  /*1890*/  LOP3.LUT R120, R120, 0xfffffff8, RZ, 0xc0, !PT ;  /* 0xfffffff878787812 */ /* 0x000fe200078ec0ff */
[----:B------:R-:W-:Y:S01]  /*18a0*/  IMAD.U32 R7, RZ, RZ, UR16 ;  /* 0x00000010ff077e24 */ /* 0x000fe2000f8e00ff */
[----:B------:R-:W-:Y:S01]  /*18b0*/  LOP3.LUT R119, R119, 0xfffffff8, RZ, 0xc0, !PT ;  /* 0xfffffff877777812 */ /* 0x000fe200078ec0ff */
[----:B------:R-:W-:Y:S01]  /*18c0*/  IMAD.IADD R109, R109, 0x1, R18 ;  /* 0x000000016d6d7824 */ /* 0x000fe200078e0212 */
[----:B------:R-:W-:Y:S01]  /*18d0*/  IADD3 R10, R16, 0x20, RZ ;  /* 0x00000020100a7810 */ /* 0x000fe20007ffe0ff */
[----:B------:R-:W-:Y:S01]  /*18e0*/  IMAD.WIDE.U32 R6, R7, c[0x0][0x210], R14 ;  /* 0x0000840007067a25 */ /* 0x000fe200078e000e */
[----:B------:R-:W-:Y:S01]  /*18f0*/  SHF.R.S32.HI R110, RZ, 0x1f, R120 ;  /* 0x0000001fff6e7819 */ /* 0x000fe20000011478 */
[----:B------:R-:W-:Y:S01]  /*1900*/  USHF.L.U32 UR25, UR46, 0x5, URZ ;  /* 0x000000052e197899 */ /* 0x000fe2000800063f */
[----:B------:R-:W-:Y:S01]  /*1910*/  SHF.R.S32.HI R106, RZ, 0x1f, R117 ;  /* 0x0000001fff6a7819 */ /* 0x000fe20000011475 */
[----:B------:R-:W-:Y:S01]  /*1920*/  IMAD.IADD R105, R2, 0x1, R9 ;  /* 0x0000000102697824 */ /* 0x000fe200078e0209 */
[----:B------:R-:W-:Y:S01]  /*1930*/  IADD3 R7, R7, UR8, RZ ;  /* 0x0000000807077c10 */ /* 0x000fe2000fffe0ff */
[----:B------:R-:W-:Y:S01]  /*1940*/  ULDC.64 UR8, c[0x0][0x1e0] ;  /* 0x0000780000087ab9 */ /* 0x000fe20000000a00 */
[----:B------:R-:W-:Y:S01]  /*1950*/  SHF.R.S32.HI R2, RZ, 0x1f, R85 ;  /* 0x0000001fff027819 */ /* 0x000fe20000011455 */
[----:B------:R-:W-:Y:S01]  /*1960*/  UIMAD UR10, UR30, UR9, URZ ;  /* 0x000000091e0a72a4 */ /* 0x000fe2000f8e023f */
[----:B------:R-:W-:Y:S01]  /*1970*/  IMAD.IADD R107, R20, 0x1, R107 ;  /* 0x00000001146b7824 */ /* 0x000fe200078e026b */
[----:B------:R-:W-:Y:S01]  /*1980*/  UIMAD.WIDE.U32 UR38, UR30, UR8, URZ ;  /* 0x000000081e2672a5 */ /* 0x000fe2000f8e003f */
[----:B------:R-:W-:Y:S01]  /*1990*/  IMAD.IADD R112, R13, 0x1, R8 ;  /* 0x000000010d707824 */ /* 0x000fe200078e0208 */
[----:B------:R-:W-:Y:S01]  /*19a0*/  IADD3 R9, R16, 0x60, RZ ;  /* 0x0000006010097810 */ /* 0x000fe20007ffe0ff */
[----:B------:R-:W-:Y:S01]  /*19b0*/  ULDC.64 UR8, c[0x0][0x280] ;  /* 0x0000a00000087ab9 */ /* 0x000fe20000000a00 */
[----:B------:R-:W-:Y:S01]  /*19c0*/  IMAD.WIDE.U32 R136, R85, c[0x0][0x290], R136 ;  /* 0x0000a40055887a25 */ /* 0x000fe200078e0088 */
[----:B------:R-:W-:Y:S01]  /*19d0*/  UIMAD UR11, UR30, UR9, URZ ;  /* 0x000000091e0b72a4 */ /* 0x000fe2000f8e023f */
[----:B------:R-:W-:Y:S01]  /*19e0*/  SHF.R.S32.HI R108, RZ, 0x1f, R119 ;  /* 0x0000001fff6c7819 */ /* 0x000fe20000011477 */
[----:B------:R-:W-:Y:S01]  /*19f0*/  UIMAD.WIDE.U32 UR40, UR30, UR8, URZ ;  /* 0x000000081e2872a5 */ /* 0x000fe2000f8e003f */
[----:B------:R-:W-:Y:S01]  /*1a00*/  IMAD.SHL.U32 R115, R115, 0x2, RZ ;  /* 0x0000000273737824 */ /* 0x000fe200078e00ff */
[----:B------:R-:W-:Y:S01]  /*1a10*/  SHF.R.S32.HI R104, RZ, 0x1f, R116 ;  /* 0x0000001fff687819 */ /* 0x000fe20000011474 */
[----:B------:R-:W-:Y:S01]  /*1a20*/  ULDC.64 UR8, c[0x0][0x290] ;  /* 0x0000a40000087ab9 */ /* 0x000fe20000000a00 */
[----:B------:R-:W-:Y:S01]  /*1a30*/  IMAD.SHL.U32 R111, R111, 0x2, RZ ;  /* 0x000000026f6f7824 */ /* 0x000fe200078e00ff */
[----:B------:R-:W-:Y:S01]  /*1a40*/  UIMAD.WIDE.U32 UR42, UR30, UR8, URZ ;  /* 0x000000081e2a72a5 */ /* 0x000fe2000f8e003f */
[----:B------:R-:W-:Y:S01]  /*1a50*/  IMAD.SHL.U32 R113, R113, 0x2, RZ ;  /* 0x0000000271717824 */ /* 0x000fe200078e00ff */
[----:B------:R-:W-:Y:S01]  /*1a60*/  UIMAD UR30, UR30, UR9, URZ ;  /* 0x000000091e1e72a4 */ /* 0x000fe2000f8e023f */
[----:B------:R-:W-:Y:S01]  /*1a70*/  IMAD.SHL.U32 R107, R107, 0x2, RZ ;  /* 0x000000026b6b7824 */ /* 0x000fe200078e00ff */
[----:B------:R-:W-:Y:S01]  /*1a80*/  UIADD3 UR10, UR39, UR10, URZ ;  /* 0x0000000a270a7290 */ /* 0x000fe2000fffe03f */
[----:B------:R-:W-:Y:S01]  /*1a90*/  IMAD.SHL.U32 R114, R114, 0x2, RZ ;  /* 0x0000000272727824 */ /* 0x000fe200078e00ff */
[----:B------:R-:W-:Y:S01]  /*1aa0*/  ULDC.64 UR8, c[0x0][0x268] ;  /* 0x00009a0000087ab9 */ /* 0x000fe20000000a00 */
[----:B------:R-:W-:Y:S01]  /*1ab0*/  IMAD.SHL.U32 R109, R109, 0x2, RZ ;  /* 0x000000026d6d7824 */ /* 0x000fe200078e00ff */
[----:B------:R-:W-:Y:S01]  /*1ac0*/  UIMAD UR5, UR5, UR8, URZ ;  /* 0x00000008050572a4 */ /* 0x000fe2000f8e023f */
[----:B------:R-:W-:Y:S01]  /*1ad0*/  IMAD.SHL.U32 R112, R112, 0x2, RZ ;  /* 0x0000000270707824 */ /* 0x000fe200078e00ff */
[----:B------:R-:W-:Y:S01]  /*1ae0*/  UIADD3 UR11, UR41, UR11, URZ ;  /* 0x0000000b290b7290 */ /* 0x000fe2000fffe03f */
[----:B------:R-:W-:Y:S01]  /*1af0*/  IMAD.SHL.U32 R105, R105, 0x2, RZ ;  /* 0x0000000269697824 */ /* 0x000fe200078e00ff */
[----:B------:R-:W-:-:S02]  /*1b00*/  UIMAD UR5, UR23, UR9, UR5 ;  /* 0x00000009170572a4 */ /* 0x000fc4000f8e0205 */
[----:B------:R-:W-:Y:S02]  /*1b10*/  ULDC UR8, c[0x0][0x1e4] ;  /* 0x0000790000087ab9 */ /* 0x000fe40000000800 */
[----:B------:R-:W-:Y:S02]  /*1b20*/  ULDC UR9, c[0x0][0x1e0] ;  /* 0x0000780000097ab9 */ /* 0x000fe40000000800 */
[----:B------:R-:W-:Y:S01]  /*1b30*/  ULDC UR23, c[0x0][0x284] ;  /* 0x0000a10000177ab9 */ /* 0x000fe20000000800 */
[----:B------:R-:W-:Y:S01]  /*1b40*/  IADD3 R91, R131, UR5, RZ ;  /* 0x00000005835b7c10 */ /* 0x000fe2000fffe0ff */
[----:B------:R-:W-:Y:S02]  /*1b50*/  USHF.L.U64.HI UR8, UR9, UR36, UR8 ;  /* 0x0000002409087299 */ /* 0x000fe40008010208 */
[----:B------:R-:W-:Y:S02]  /*1b60*/  USHF.L.U64.HI UR23, UR46, UR36, UR23 ;  /* 0x000000242e177299 */ /* 0x000fe40008010217 */
[----:B------:R-:W-:-:S02]  /*1b70*/  USHF.L.U64.HI UR36, UR37, UR36, UR45 ;  /* 0x0000002425247299 */ /* 0x000fc4000801022d */
[----:B------:R-:W-:Y:S02]  /*1b80*/  USHF.L.U32 UR9, UR9, 0x5, URZ ;  /* 0x0000000509097899 */ /* 0x000fe4000800063f */
[----:B------:R-:W-:Y:S02]  /*1b90*/  USHF.L.U32 UR37, UR37, 0x5, URZ ;  /* 0x0000000525257899 */ /* 0x000fe4000800063f */
[----:B------:R-:W-:Y:S01]  /*1ba0*/  UIADD3 UR30, UR43, UR30, URZ ;  /* 0x0000001e2b1e7290 */ /* 0x000fe2000fffe03f */
[--C-:B----4-:R-:W-:Y:S01]  /*1bb0*/  @P1 SHF.R.S32.HI R19, RZ, 0x1f, R0.reuse ;  /* 0x0000001fff131819 */ /* 0x110fe20000011400 */
[----:B------:R-:W-:Y:S02]  /*1bc0*/  @!P1 IMAD.MOV.U32 R19, RZ, RZ, R3 ;  /* 0x000000ffff139224 */ /* 0x000fe400078e0003 */
[----:B------:R-:W-:Y:S02]  /*1bd0*/  @P1 IMAD.MOV.U32 R18, RZ, RZ, R0 ;  /* 0x000000ffff121224 */ /* 0x000fe400078e0000 */
[----:B------:R-:W-:Y:S01]  /*1be0*/  @!P1 IMAD.MOV.U32 R18, RZ, RZ, R4 ;  /* 0x000000ffff129224 */ /* 0x000fe200078e0004 */
[----:B------:R-:W-:Y:S01]  /*1bf0*/  SEL R87, R19, RZ, !P3 ;  /* 0x000000ff13577207 */ /* 0x000fe20005800000 */
[----:B------:R-:W-:-:S02]  /*1c00*/  IMAD R0, R88, c[0x0][0x1e0], RZ ;  /* 0x0000780058007a24 */ /* 0x000fc400078e02ff */
[----:B------:R-:W-:Y:S01]  /*1c10*/  IMAD R4, R2, c[0x0][0x280], RZ ;  /* 0x0000a00002047a24 */ /* 0x000fe200078e02ff */
[----:B------:R-:W-:Y:S01]  /*1c20*/  SEL R128, R18, RZ, !P3 ;  /* 0x000000ff12807207 */ /* 0x000fe20005800000 */
[----:B------:R-:W-:Y:S02]  /*1c30*/  IMAD R97, R87, c[0x0][0x1f0], RZ ;  /* 0x00007c0057617a24 */ /* 0x000fe400078e02ff */
[----:B------:R-:W-:Y:S01]  /*1c40*/  IMAD R103, R125, c[0x0][0x1e4], R0 ;  /* 0x000079007d677a24 */ /* 0x000fe200078e0200 */
[----:B------:R-:W-:Y:S01]  /*1c50*/  SHF.R.S32.HI R0, RZ, 0x1f, R121 ;  /* 0x0000001fff007819 */ /* 0x000fe20000011479 */
[C---:B------:R-:W-:Y:S02]  /*1c60*/  IMAD R97, R128.reuse, c[0x0][0x1f4], R97 ;  /* 0x00007d0080617a24 */ /* 0x040fe400078e0261 */
[----:B------:R-:W-:-:S04]  /*1c70*/  IMAD.WIDE.U32 R134, R128, c[0x0][0x1f0], R134 ;  /* 0x00007c0080867a25 */ /* 0x000fc800078e0086 */
[----:B------:R-:W-:Y:S01]  /*1c80*/  IMAD.IADD R103, R147, 0x1, R103 ;  /* 0x0000000193677824 */ /* 0x000fe200078e0267 */
[----:B------:R-:W-:Y:S01]  /*1c90*/  BAR.SYNC.DEFER_BLOCKING 0x0 ;  /* 0x0000000000007b1d */ /* 0x000fe20000010000 */
[----:B------:R-:W-:Y:S01]  /*1ca0*/  IMAD.IADD R97, R135, 0x1, R97 ;  /* 0x0000000187617824 */ /* 0x000fe200078e0261 */
[----:B------:R-:W-:Y:S01]  /*1cb0*/  IADD3 R93, P1, P0, R134, R146, R14 ;  /* 0x00000092865d7210 */ /* 0x000fe2000783e00e */
[----:B------:R-:W-:Y:S02]  /*1cc0*/  IMAD R87, R87, c[0x0][0x218], RZ ;  /* 0x0000860057577a24 */ /* 0x000fe400078e02ff */
[----:B------:R-:W-:Y:S01]  /*1cd0*/  IMAD R2, R2, c[0x0][0x290], RZ ;  /* 0x0000a40002027a24 */ /* 0x000fe200078e02ff */
[----:B------:R-:W-:Y:S01]  /*1ce0*/  IADD3.X R92, R97, R103, R15, P1, P0 ;  /* 0x00000067615c7210 */ /* 0x000fe20000fe040f */
[----:B------:R-:W-:Y:S01]  /*1cf0*/  IMAD R0, R0, c[0x0][0x1e0], RZ ;  /* 0x0000780000007a24 */ /* 0x000fe200078e02ff */
[----:B------:R-:W-:Y:S01]  /*1d00*/  ISETP.NE.AND P0, PT, RZ, UR44, PT ;  /* 0x0000002cff007c0c */ /* 0x000fe2000bf05270 */
[----:B------:R-:W-:-:S02]  /*1d10*/  IMAD R87, R128, c[0x0][0x21c], R87 ;  /* 0x0000870080577a24 */ /* 0x000fc400078e0257 */
[----:B------:R-:W-:Y:S01]  /*1d20*/  IMAD.WIDE.U32 R128, R128, c[0x0][0x218], R6 ;  /* 0x0000860080807a25 */ /* 0x000fe200078e0006 */
[----:B------:R-:W-:Y:S02]  /*1d30*/  P2R R126, PR, RZ, 0x1 ;  /* 0x00000001ff7e7803 */ /* 0x000fe40000000000 */
[----:B------:R-:W-:Y:S01]  /*1d40*/  IADD3 R89, P0, R125, UR35, RZ ;  /* 0x000000237d597c10 */ /* 0x000fe2000ff1e0ff */
[C---:B------:R-:W-:Y:S02]  /*1d50*/  IMAD R5, R85.reuse, c[0x0][0x284], R4 ;  /* 0x0000a10055057a24 */ /* 0x040fe400078e0204 */
[----:B------:R-:W-:Y:S01]  /*1d60*/  IMAD R3, R85, c[0x0][0x294], R2 ;  /* 0x0000a50055037a24 */ /* 0x000fe200078e0202 */
[----:B------:R-:W-:Y:S01]  /*1d70*/  IADD3.X R88, R88, UR34, RZ, P0, !PT ;  /* 0x0000002258587c10 */ /* 0x000fe200087fe4ff */
[----:B------:R-:W-:Y:S02]  /*1d80*/  IMAD R7, R121, c[0x0][0x1e4], R0 ;  /* 0x0000790079077a24 */ /* 0x000fe400078e0200 */
[----:B------:R-:W-:-:S02]  /*1d90*/  IMAD.IADD R100, R143, 0x1, R5 ;  /* 0x000000018f647824 */ /* 0x000fc400078e0205 */
[----:B------:R-:W-:Y:S02]  /*1da0*/  IMAD.IADD R102, R145, 0x1, R7 ;  /* 0x0000000191667824 */ /* 0x000fe400078e0207 */
[----:B------:R-:W-:Y:S02]  /*1db0*/  IMAD.IADD R98, R5, 0x1, R139 ;  /* 0x0000000105627824 */ /* 0x000fe400078e028b */
[----:B------:R-:W-:Y:S02]  /*1dc0*/  IMAD.IADD R99, R141, 0x1, R3 ;  /* 0x000000018d637824 */ /* 0x000fe400078e0203 */
[----:B------:R-:W-:Y:S02]  /*1dd0*/  IMAD.IADD R96, R3, 0x1, R137 ;  /* 0x0000000103607824 */ /* 0x000fe400078e0289 */
[----:B------:R-:W-:Y:S02]  /*1de0*/  IMAD.IADD R87, R129, 0x1, R87 ;  /* 0x0000000181577824 */ /* 0x000fe400078e0257 */
.L_x_1362:
        /* <DEDUP_REMOVED lines=77> */
.L_x_1327:
[----:B------:R-:W-:Y:S05]  /*22c0*/  BSYNC B0 ;  /* 0x0000000000007941 */ /* 0x000fea0003800000 */
.L_x_1326:
        /* <DEDUP_REMOVED lines=42> */
[----:B------:R-:W-:Y:S01]  /*2570*/  CS2R R60, SRZ ;  /* 0x00000000003c7805 */ /* 0x000fe2000001ff00 */
[----:B------:R-:W-:Y:S01]  /*2580*/  CS2R R26, SRZ ;  /* 0x00000000001a7805 */ /* 0x000fe2000001ff00 */
[----:B------:R-:W-:Y:S01]  /*2590*/  CS2R R58, SRZ ;  /* 0x00000000003a7805 */ /* 0x000fe2000001ff00 */
[----:B------:R-:W-:Y:S01]  /*25a0*/  IADD3.X R2, R100, UR44, R3, P1, P0 ;  /* 0x0000002c64027c10 */ /* 0x000fe20008fe0403 */
[----:B------:R-:W-:Y:S01]  /*25b0*/  IMAD.U32 R3, RZ, RZ, UR37 ;  /* 0x00000025ff037e24 */ /* 0x000fe2000f8e00ff */
[----:B------:R-:W-:Y:S01]  /*25c0*/  CS2R R24, SRZ ;  /* 0x0000000000187805 */ /* 0x000fe2000001ff00 */
[----:B------:R-:W-:Y:S01]  /*25d0*/  CS2R R54, SRZ ;  /* 0x0000000000367805 */ /* 0x000fe2000001ff00 */
[----:B------:R-:W-:Y:S02]  /*25e0*/  CS2R R18, SRZ ;  /* 0x0000000000127805 */ /* 0x000fe4000001ff00 */
[----:B------:R-:W-:Y:S04]  /*25f0*/  IADD3 R3, P1, P0, R140, UR48, R3 ;  /* 0x000000308c037c10 */ /* 0x000fe8000f83e003 */
        /* <DEDUP_REMOVED lines=21> */
.L_x_1329:
[----:B------:R-:W-:Y:S05]  /*2750*/  BSYNC B0 ;  /* 0x0000000000007941 */ /* 0x000fea0003800000 */
.L_x_1328:
[----:B-----5:R-:W-:Y:S01]  /*2760*/  MOV R20, R59 ;  /* 0x0000003b00147202 */ /* 0x020fe20000000f00 */
[----:B------:R-:W-:Y:S01]  /*2770*/  IMAD.MOV.U32 R23, RZ, RZ, R54 ;  /* 0x000000ffff177224 */ /* 0x000fe200078e0036 */
[----:B------:R-:W-:Y:S01]  /*2780*/  MOV R3, R19 ;  /* 0x0000001300037202 */ /* 0x000fe20000000f00 */
[----:B------:R-:W-:Y:S01]  /*2790*/  IMAD.MOV.U32 R22, RZ, RZ, R55 ;  /* 0x000000ffff167224 */ /* 0x000fe200078e0037 */
[----:B------:R-:W-:Y:S01]  /*27a0*/  BSSY B1, `(.L_x_1330) ;  /* 0x00000f8000017945 */ /* 0x000fe20003800000 */
[----:B------:R-:W-:Y:S02]  /*27b0*/  IMAD.MOV.U32 R21, RZ, RZ, R58 ;  /* 0x000000ffff157224 */ /* 0x000fe400078e003a */
[----:B-1----:R-:W-:Y:S01]  /*27c0*/  IMAD.MOV.U32 R4, RZ, RZ, R18 ;  /* 0x000000ffff047224 */ /* 0x002fe200078e0012 */
        /* <DEDUP_REMOVED lines=75> */
.L_x_1333:
[----:B------:R-:W-:Y:S05]  /*2c80*/  BSYNC B0 ;  /* 0x0000000000007941 */ /* 0x000fea0003800000 */
.L_x_1332:
        /* <DEDUP_REMOVED lines=56> */
.L_x_1335:
[----:B------:R-:W-:Y:S05]  /*3010*/  BSYNC B0 ;  /* 0x0000000000007941 */ /* 0x000fea0003800000 */
.L_x_1334:
        /* <DEDUP_REMOVED lines=56> */
.L_x_1337:
[----:B------:R-:W-:Y:S05]  /*33a0*/  BSYNC B0 ;  /* 0x0000000000007941 */ /* 0x000fea0003800000 */
.L_x_1336:
        /* <DEDUP_REMOVED lines=55> */
.L_x_1331:
[----:B------:R-:W-:Y:S05]  /*3720*/  BSYNC B1 ;  /* 0x0000000000017941 */ /* 0x000fea0003800000 */
.L_x_1330:
        /* <DEDUP_REMOVED lines=57> */
.L_x_1340:
[----:B------:R-:W-:Y:S05]  /*3ac0*/  BSYNC B0 ;  /* 0x0000000000007941 */ /* 0x000fea0003800000 */
.L_x_1339:
        /* <DEDUP_REMOVED lines=56> */
.L_x_1342:
[----:B------:R-:W-:Y:S05]  /*3e50*/  BSYNC B0 ;  /* 0x0000000000007941 */ /* 0x000fea0003800000 */
.L_x_1341:
        /* <DEDUP_REMOVED lines=56> */
.L_x_1344:
[----:B------:R-:W-:Y:S05]  /*41e0*/  BSYNC B0 ;  /* 0x0000000000007941 */ /* 0x000fea0003800000 */
.L_x_1343:
        /* <DEDUP_REMOVED lines=56> */
.L_x_1325:
        /* <DEDUP_REMOVED lines=36> */
.L_x_1346:
[----:B------:R-:W-:Y:S05]  /*47b0*/  BSYNC B0 ;  /* 0x0000000000007941 */ /* 0x000fea0003800000 */
.L_x_1345:
        /* <DEDUP_REMOVED lines=39> */
[----:B------:R-:W-:Y:S01]  /*4a30*/  CS2R R26, SRZ ;  /* 0x00000000001a7805 */ /* 0x000fe2000001ff00 */
[----:B------:R-:W-:Y:S01]  /*4a40*/  IADD3 R7, P1, P0, R138, UR50, R7 ;  /* 0x000000328a077c10 */ /* 0x000fe2000f83e007 */
[----:B------:R-:W-:Y:S01]  /*4a50*/  IMAD.U32 R5, RZ, RZ, UR37 ;  /* 0x00000025ff057e24 */ /* 0x000fe2000f8e00ff */
[----:B------:R-:W-:Y:S01]  /*4a60*/  CS2R R24, SRZ ;  /* 0x0000000000187805 */ /* 0x000fe2000001ff00 */
[----:B------:R-:W-:Y:S01]  /*4a70*/  CS2R R66, SRZ ;  /* 0x0000000000427805 */ /* 0x000fe2000001ff00 */
[----:B------:R-:W-:Y:S01]  /*4a80*/  IADD3.X R0, R98, UR44, R3, P1, P0 ;  /* 0x0000002c62007c10 */ /* 0x000fe20008fe0403 */
[----:B------:R-:W-:Y:S01]  /*4a90*/  IMAD.U32 R3, RZ, RZ, UR36 ;  /* 0x00000024ff037e24 */ /* 0x000fe2000f8e00ff */
        /* <DEDUP_REMOVED lines=17> */
.L_x_1348:
[----:B------:R-:W-:Y:S05]  /*4bb0*/  BSYNC B0 ;  /* 0x0000000000007941 */ /* 0x000fea0003800000 */
.L_x_1347:
        /* <DEDUP_REMOVED lines=34> */
[CC--:B------:R-:W-:Y:S04]  /*4de0*/  IADD3 R155, P1, P0, R134.reuse, R151.reuse, R120 ;  /* 0x00000097869b7210 */ /* 0x0c0fe8000783e078 */
[CC--:B------:R-:W-:Y:S01]  /*4df0*/  IADD3.X R152, R97.reuse, R90.reuse, R110, P1, P0 ;  /* 0x0000005a61987210 */ /* 0x0c0fe20000fe046e */
        /* <DEDUP_REMOVED lines=107> */
.L_x_1352:
[----:B------:R-:W-:Y:S05]  /*54b0*/  BSYNC B0 ;  /* 0x0000000000007941 */ /* 0x000fea0003800000 */
.L_x_1351:
[----:B------:R-:W-:Y:S11]  /*54c0*/  ISETP.GE.AND P0, PT, R11, c[0x0][0x1d4], PT ;  /* 0x000075000b007a0c */ /* 0x000ff60003f06270 */
[----:B------:R-:W-:Y:S02]  /*54d0*/  @!UPT UIADD3 URZ, URZ, URZ, URZ ;  /* 0x0000003f3f3ff290 */ /* 0x000fe4000fffe03f */
[----:B------:R-:W-:-:S05]  /*54e0*/  @P0 BRA `(.L_x_1350) ;  /* 0x000006f000000947 */ /* 0x000fca0003800000 */
[----:B------:R-:W2:Y:S01]  /*54f0*/  LDS.128 R56, [R112+0xa080] ;  /* 0x00a0800070387984 */ /* 0x000ea20000000c00 */
[----:B------:R-:W-:Y:S02]  /*5500*/  ISETP.GE.AND P2, PT, R116, c[0x0][0x1d4], PT ;  /* 0x0000750074007a0c */ /* 0x000fe40003f46270 */
[CC--:B------:R-:W-:Y:S04]  /*5510*/  IADD3 R61, P1, P0, R134.reuse, R151.reuse, R119 ;  /* 0x00000097863d7210 */ /* 0x0c0fe8000783e077 */
[CC--:B------:R-:W-:Y:S01]  /*5520*/  IADD3.X R60, R97.reuse, R90.reuse, R108, P1, P0 ;  /* 0x0000005a613c7210 */ /* 0x0c0fe20000fe046c */
        /* <DEDUP_REMOVED lines=107> */
.L_x_1350:
[----:B------:R-:W-:Y:S05]  /*5be0*/  BSYNC B1 ;  /* 0x0000000000017941 */ /* 0x000fea0003800000 */
.L_x_1349:
        /* <DEDUP_REMOVED lines=118> */
.L_x_1354:
[----:B------:R-:W-:Y:S05]  /*6350*/  BSYNC B0 ;  /* 0x0000000000007941 */ /* 0x000fea0003800000 */
.L_x_1353:
[----:B------:R-:W-:Y:S11]  /*6360*/  ISETP.GE.AND P0, PT, R11, c[0x0][0x1d4], PT ;  /* 0x000075000b007a0c */ /* 0x000ff60003f06270 */
[----:B------:R-:W-:Y:S02]  /*6370*/  @!UPT UIADD3 URZ, URZ, URZ, URZ ;  /* 0x0000003f3f3ff290 */ /* 0x000fe4000fffe03f */
[----:B------:R-:W-:-:S05]  /*6380*/  @P0 BRA `(.L_x_1338) ;  /* 0x000009d000000947 */ /* 0x000fca0003800000 */
[----:B------:R-:W2:Y:S01]  /*6390*/  LDS.128 R48, [R105+0xa080] ;  /* 0x00a0800069307984 */ /* 0x000ea20000000c00 */
[----:B-1----:R-:W-:Y:S04]  /*63a0*/  IADD3 R53, P1, P0, R134, R57, R119 ;  /* 0x0000003986357210 */ /* 0x002fe8000783e077 */
[----:B------:R-:W-:Y:S02]  /*63b0*/  IADD3.X R46, R97, R56, R108, P1, P0 ;  /* 0x00000038612e7210 */ /* 0x000fe40000fe046c */
        /* <DEDUP_REMOVED lines=105> */
[----:B------:R-:W-:Y:S04]  /*6a50*/  IADD3 R57, P1, P0, R134, R57, R116 ;  /* 0x0000003986397210 */ /* 0x000fe8000783e074 */
[----:B------:R-:W-:Y:S02]  /*6a60*/  IADD3.X R56, R97, R56, R104, P1, P0 ;  /* 0x0000003861387210 */ /* 0x000fe40000fe0468 */
[C---:B------:R-:W-:Y:S04]  /*6a70*/  LEA R2, P0, R57.reuse, c[0x0][0x1c8], 0x1 ;  /* 0x0000720039027a11 */ /* 0x040fe800078008ff */
[----:B------:R-:W-:Y:S05]  /*6a80*/  LEA.HI.X R3, R57, c[0x0][0x1cc], R56, 0x1, P0 ;  /* 0x0000730039037a11 */ /* 0x000fea00000f0c38 */
[----:B------:R2:W-:Y:S01]  /*6a90*/  STG.E.128 [R2.64], R48 ;  /* 0x0000003002007986 */ /* 0x0005e2000c101d1a */
[----:B------:R-:W-:-:S05]  /*6aa0*/  BRA `(.L_x_1338) ;  /* 0x000002b000007947 */ /* 0x000fca0003800000 */
.L_x_1324:
        /* <DEDUP_REMOVED lines=23> */
.L_x_1356:
[----:B------:R-:W-:Y:S05]  /*6c20*/  BSYNC B0 ;  /* 0x0000000000007941 */ /* 0x000fea0003800000 */
.L_x_1355:
        /* <DEDUP_REMOVED lines=19> */
.L_x_1338:
[----:B------:R-:W-:Y:S05]  /*6d60*/  BSYNC B2 ;  /* 0x0000000000027941 */ /* 0x000fea0003800000 */
.L_x_1323:
        /* <DEDUP_REMOVED lines=69> */
.L_x_1358:
[----:B-1----:R-:W-:Y:S05]  /*71c0*/  BSYNC B0 ;  /* 0x0000000000007941 */ /* 0x002fea0003800000 */
.L_x_1357:
        /* <DEDUP_REMOVED lines=30> */
.L_x_1360:
[----:B------:R-:W-:Y:S05]  /*73b0*/  BSYNC B0 ;  /* 0x0000000000007941 */ /* 0x000fea0003800000 */
.L_x_1359:
        /* <DEDUP_REMOVED lines=14> */
[----:B------:R-:W-:Y:S02]  /*74a0*/  @P1 LEA.HI.X R5, R2, c[0x0][0x224], R0, 0x1, P0 ;  /* 0x0000890002051a11 */ /* 0x000fe400000f0c00 */
        /* <DEDUP_REMOVED lines=16> */
.L_x_1361:
[----:B------:R-:W0:Y:S01]  /*75b0*/  LDGDEPBAR ;  /* 0x00000000000079af */ /* 0x000e220000000000 */
[----:B------:R-:W-:Y:S01]  /*75c0*/  UIADD3 UR6, UR6, -0x1, URZ ;  /* 0xffffffff06067890 */ /* 0x000fe2000fffe03f */
[----:B------:R-:W-:Y:S11]  /*75d0*/  PLOP3.LUT P0, PT, PT, PT, UP0, 0x80, 0x0 ;  /* 0x000000000000781c */ /* 0x000ff60003f0f008 */
[----:B------:R-:W-:Y:S02]  /*75e0*/  @!UPT UIADD3 URZ, URZ, URZ, URZ ;  /* 0x0000003f3f3ff290 */ /* 0x000fe4000fffe03f */
[----:B------:R-:W-:-:S05]  /*75f0*/  @P0 BRA `(.L_x_1362) ;  /* 0xffffa7f000000947 */ /* 0x000fca000383ffff */
[----:B------:R-:W-:Y:S06]  /*7600*/  BAR.SYNC.DEFER_BLOCKING 0x0 ;  /* 0x0000000000007b1d */ /* 0x000fec0000010000 */
.L_x_1322:
[----:B-1----:R-:W-:Y:S01]  /*7610*/  UIADD3 UR6, UR18, 0x7f, URZ ;  /* 0x0000007f12067890 */ /* 0x002fe2000fffe03f */
[----:B------:R-:W-:Y:S01]  /*7620*/  PLOP3.LUT P2, PT, PT, PT, PT, 0x80, 0x0 ;  /* 0x000000000000781c */ /* 0x000fe20003f4f070 */
[----:B------:R-:W-:Y:S01]  /*7630*/  ULDC.64 UR4, c[0x0][0x2c8] ;  /* 0x0000b20000047ab9 */ /* 0x000fe20000000a00 */
[----:B------:R-:W-:Y:S01]  /*7640*/  CS2R R130, SRZ ;  /* 0x0000000000827805 */ /* 0x000fe2000001ff00 */
[----:B------:R-:W-:Y:S01]  /*7650*/  UIMAD.WIDE.U32 UR8, UR6, UR4, URZ ;  /* 0x00000004060872a5 */ /* 0x000fe2000f8e003f */
[----:B------:R-:W-:Y:S01]  /*7660*/  CS2R R128, SRZ ;  /* 0x0000000000807805 */ /* 0x000fe2000001ff00 */
[----:B------:R-:W-:Y:S01]  /*7670*/  UIADD3 UR19, UR19, UR20, URZ ;  /* 0x0000001413137290 */ /* 0x000fe2000fffe03f */
[----:B------:R-:W-:Y:S01]  /*7680*/  CS2R R126, SRZ ;  /* 0x00000000007e7805 */ /* 0x000fe2000001ff00 */
[----:B------:R-:W-:Y:S01]  /*7690*/  @UP2 USHF.R.U32.HI UR6, URZ, UR5, UR9 ;  /* 0x000000053f062299 */ /* 0x000fe20008011609 */
[----:B------:R-:W-:Y:S01]  /*76a0*/  CS2R R124, SRZ ;  /* 0x00000000007c7805 */ /* 0x000fe2000001ff00 */
[----:B------:R-:W-:Y:S01]  /*76b0*/  CS2R R122, SRZ ;  /* 0x00000000007a7805 */ /* 0x000fe2000001ff00 */
[----:B------:R-:W-:Y:S01]  /*76c0*/  CS2R R120, SRZ ;  /* 0x0000000000787805 */ /* 0x000fe2000001ff00 */
[----:B------:R-:W-:Y:S01]  /*76d0*/  UIADD3 UR6, UR12, UR6, URZ ;  /* 0x000000060c067290 */ /* 0x000fe2000fffe03f */
[----:B------:R-:W-:Y:S01]  /*76e0*/  CS2R R118, SRZ ;  /* 0x0000000000767805 */ /* 0x000fe2000001ff00 */
[----:B------:R-:W-:Y:S01]  /*76f0*/  CS2R R116, SRZ ;  /* 0x0000000000747805 */ /* 0x000fe2000001ff00 */
[----:B------:R-:W-:Y:S01]  /*7700*/  CS2R R114, SRZ ;  /* 0x0000000000727805 */ /* 0x000fe2000001ff00 */
[----:B------:R-:W-:Y:S01]  /*7710*/  UIMAD.WIDE UR4, UR6, 0x2aaaaaab, URZ ;  /* 0x2aaaaaab060478a5 */ /* 0x000fe2000f8e023f */
[----:B------:R-:W-:Y:S01]  /*7720*/  CS2R R112, SRZ ;  /* 0x0000000000707805 */ /* 0x000fe2000001ff00 */
[----:B------:R-:W-:Y:S01]  /*7730*/  CS2R R110, SRZ ;  /* 0x00000000006e7805 */ /* 0x000fe2000001ff00 */
[----:B------:R-:W-:Y:S01]  /*7740*/  CS2R R108, SRZ ;  /* 0x00000000006c7805 */ /* 0x000fe2000001ff00 */
[----:B------:R-:W-:Y:S01]  /*7750*/  USHF.R.U32.HI UR4, URZ, 0x1f, UR5 ;  /* 0x0000001f3f047899 */ /* 0x000fe20008011605 */
[----:B------:R-:W-:Y:S01]  /*7760*/  CS2R R106, SRZ ;  /* 0x00000000006a7805 */ /* 0x000fe2000001ff00 */
[----:B------:R-:W-:Y:S01]  /*7770*/  CS2R R104, SRZ ;  /* 0x0000000000687805 */ /* 0x000fe2000001ff00 */
[----:B------:R-:W-:Y:S01]  /*7780*/  CS2R R102, SRZ ;  /* 0x0000000000667805 */ /* 0x000fe2000001ff00 */
[----:B------:R-:W-:Y:S01]  /*7790*/  ULEA.HI.SX32 UR4, UR5, UR4, 0x1d ;  /* 0x0000000405047291 */ /* 0x000fe2000f8fea3f */
[----:B------:R-:W-:Y:S01]  /*77a0*/  CS2R R100, SRZ ;  /* 0x0000000000647805 */ /* 0x000fe2000001ff00 */
[----:B------:R-:W-:Y:S01]  /*77b0*/  CS2R R98, SRZ ;  /* 0x0000000000627805 */ /* 0x000fe2000001ff00 */
[----:B------:R-:W-:Y:S01]  /*77c0*/  CS2R R96, SRZ ;  /* 0x0000000000607805 */ /* 0x000fe2000001ff00 */
[----:B------:R-:W-:Y:S01]  /*77d0*/  UISETP.LT.AND UP0, UPT, UR13, UR4, UPT ;  /* 0x000000040d00728c */ /* 0x000fe2000bf01270 */
[----:B-----5:R-:W-:Y:S01]  /*77e0*/  CS2R R94, SRZ ;  /* 0x00000000005e7805 */ /* 0x020fe2000001ff00 */
[----:B------:R-:W-:Y:S01]  /*77f0*/  CS2R R92, SRZ ;  /* 0x00000000005c7805 */ /* 0x000fe2000001ff00 */
[----:B------:R-:W-:Y:S01]  /*7800*/  CS2R R90, SRZ ;  /* 0x00000000005a7805 */ /* 0x000fe2000001ff00 */
[----:B------:R-:W-:Y:S01]  /*7810*/  USEL UR13, UR13, UR4, UP0 ;  /* 0x000000040d0d7287 */ /* 0x000fe20008000000 */
[----:B------:R-:W-:Y:S01]  /*7820*/  CS2R R88, SRZ ;  /* 0x0000000000587805 */ /* 0x000fe2000001ff00 */
[----:B------:R-:W-:Y:S01]  /*7830*/  CS2R R86, SRZ ;  /* 0x0000000000567805 */ /* 0x000fe2000001ff00 */
[----:B------:R-:W-:Y:S01]  /*7840*/  CS2R R6, SRZ ;  /* 0x0000000000067805 */ /* 0x000fe2000001ff00 */
[----:B------:R-:W-:Y:S01]  /*7850*/  UISETP.GE.AND UP0, UPT, UR13, 0x1, UPT ;  /* 0x000000010d00788c */ /* 0x000fe2000bf06270 */
        /* <DEDUP_REMOVED lines=54> */
[----:B------:R-:W-:Y:S02]  /*7bc0*/  USHF.R.S32.HI UR6, URZ, 0x1f, UR21 ;  /* 0x0000001f3f067899 */ /* 0x000fe40008011415 */
[----:B------:R-:W-:Y:S01]  /*7bd0*/  ULDC.64 UR4, c[0x0][0x178] ;  /* 0x00005e0000047ab9 */ /* 0x000fe20000000a00 */
[----:B------:R1:W2:Y:S01]  /*7be0*/  @P0 LDG.E R6, [R6.64] ;  /* 0x0000001a06060981 */ /* 0x0002a2000c1e1900 */
[-C--:B------:R-:W-:Y:S01]  /*7bf0*/  LEA.HI R188, R3, R84.reuse, RZ, 0x3 ;  /* 0x0000005403bc7211 */ /* 0x080fe200078f18ff */
[----:B------:R-:W-:Y:S01]  /*7c00*/  UIMAD UR6, UR6, UR4, URZ ;  /* 0x00000004060672a4 */ /* 0x000fe2000f8e023f */
[----:B------:R-:W-:Y:S01]  /*7c10*/  PLOP3.LUT P2, PT, PT, PT, UP2, 0x80, 0x0 ;  /* 0x000000000000781c */ /* 0x000fe20003f4f028 */
[----:B------:R-:W-:Y:S01]  /*7c20*/  UIMAD.WIDE.U32 UR8, UR21, UR4, URZ ;  /* 0x00000004150872a5 */ /* 0x000fe2000f8e003f */
[----:B------:R-:W-:Y:S01]  /*7c30*/  LOP3.LUT R67, R188, 0xfffffff8, RZ, 0xc0, !PT ;  /* 0xfffffff8bc437812 */ /* 0x000fe200078ec0ff */
[----:B------:R-:W-:Y:S01]  /*7c40*/  UIMAD UR21, UR21, UR5, UR6 ;  /* 0x00000005151572a4 */ /* 0x000fe2000f8e0206 */
[----:B------:R-:W-:Y:S01]  /*7c50*/  SHF.R.S32.HI R188, RZ, 0x3, R188 ;  /* 0x00000003ffbc7819 */ /* 0x000fe200000114bc */
[----:B------:R-:W-:Y:S01]  /*7c60*/  IMAD.U32 R220, RZ, RZ, UR16 ;  /* 0x00000010ffdc7e24 */ /* 0x000fe2000f8e00ff */
[----:B------:R-:W-:Y:S01]  /*7c70*/  ULDC.64 UR6, c[0x0][0x348] ;  /* 0x0000d20000067ab9 */ /* 0x000fe20000000a00 */
[----:B------:R-:W-:Y:S01]  /*7c80*/  IMAD.IADD R67, R84, 0x1, -R67 ;  /* 0x0000000154437824 */ /* 0x000fe200078e0a43 */
[----:B------:R-:W-:Y:S01]  /*7c90*/  UIADD3 UR9, UR9, UR21, URZ ;  /* 0x0000001509097290 */ /* 0x000fe2000fffe03f */
[----:B------:R-:W-:Y:S01]  /*7ca0*/  PLOP3.LUT P1, PT, PT, PT, UP2, 0x80, 0x0 ;  /* 0x000000000000781c */ /* 0x000fe20003f2f028 */
[----:B------:R-:W-:Y:S01]  /*7cb0*/  UISETP.NE.U32.AND UP0, UPT, URZ, UR6, UPT ;  /* 0x000000063f00728c */ /* 0x000fe2000bf05070 */
[C---:B------:R-:W-:Y:S01]  /*7cc0*/  IMAD R0, R67.reuse, 0x20, R188 ;  /* 0x0000002043007824 */ /* 0x040fe200078e02bc */
[----:B------:R-:W-:Y:S01]  /*7cd0*/  ULDC.64 UR4, c[0x0][0x1b8] ;  /* 0x00006e0000047ab9 */ /* 0x000fe20000000a00 */
[----:B------:R-:W-:Y:S01]  /*7ce0*/  IADD3 R12, R188, UR18, RZ ;  /* 0x00000012bc0c7c10 */ /* 0x000fe2000fffe0ff */
[----:B------:R-:W-:Y:S01]  /*7cf0*/  UIMAD.WIDE.U32 UR10, UR16, UR4, UR8 ;  /* 0x00000004100a72a5 */ /* 0x000fe2000f8e0008 */
[C---:B------:R-:W-:Y:S01]  /*7d00*/  IMAD.SHL.U32 R76, R67.reuse, 0x8, RZ ;  /* 0x00000008434c7824 */ /* 0x040fe200078e00ff */
[----:B------:R-:W-:Y:S01]  /*7d10*/  UIMAD UR6, UR15, UR4, URZ ;  /* 0x000000040f0672a4 */ /* 0x000fe2000f8e023f */
[----:B------:R-:W-:Y:S01]  /*7d20*/  IADD3 R0, R0, UR18, RZ ;  /* 0x0000001200007c10 */ /* 0x000fe2000fffe0ff */
[----:B------:R-:W-:Y:S01]  /*7d30*/  UISETP.NE.AND.EX UP0, UPT, URZ, UR7, UPT, UP0 ;  /* 0x000000073f00728c */ /* 0x000fe2000bf05300 */
[----:B------:R-:W-:Y:S01]  /*7d40*/  IADD3 R23, P3, R188, UR19, RZ ;  /* 0x00000013bc177c10 */ /* 0x000fe2000ff7e0ff */
[----:B------:R-:W-:Y:S01]  /*7d50*/  USHF.R.S32.HI UR9, URZ, 0x1f, UR24 ;  /* 0x0000001f3f097899 */ /* 0x000fe20008011418 */
[----:B------:R-:W-:Y:S01]  /*7d60*/  IMAD.SHL.U32 R86, R67, 0x8, RZ ;  /* 0x0000000843567824 */ /* 0x000fe200078e00ff */
[----:B------:R-:W-:Y:S01]  /*7d70*/  UIMAD UR6, UR16, UR5, UR6 ;  /* 0x00000005100672a4 */ /* 0x000fe2000f8e0206 */
[----:B------:R-:W-:Y:S01]  /*7d80*/  @P2 IMAD.HI.U32 R2, R0, c[0x0][0x2c8], RZ ;  /* 0x0000b20000022a27 */ /* 0x000fe200078e00ff */
[----:B------:R-:W-:Y:S01]  /*7d90*/  USEL UR7, UR9, URZ, !UP0 ;  /* 0x0000003f09077287 */ /* 0x000fe2000c000000 */
[----:B-1----:R-:W-:Y:S01]  /*7da0*/  LEA.HI R7, R3, R84, RZ, 0x4 ;  /* 0x0000005403077211 */ /* 0x002fe200078f20ff */
[----:B------:R-:W-:Y:S01]  /*7db0*/  ULDC.64 UR4, c[0x0][0x1c0] ;  /* 0x0000700000047ab9 */ /* 0x000fe20000000a00 */
[----:B------:R-:W-:Y:S01]  /*7dc0*/  IMAD.MOV.U32 R14, RZ, RZ, R0 ;  /* 0x000000ffff0e7224 */ /* 0x000fe200078e0000 */
[----:B------:R-:W-:Y:S01]  /*7dd0*/  USEL UR8, UR24, URZ, !UP0 ;  /* 0x0000003f18087287 */ /* 0x000fe2000c000000 */
[----:B------:R-:W-:Y:S01]  /*7de0*/  @P1 SHF.R.U32.HI R14, RZ, c[0x0][0x2cc], R2 ;  /* 0x0000b300ff0e1a19 */ /* 0x000fe20000011602 */
[----:B------:R-:W-:Y:S01]  /*7df0*/  UIMAD UR7, UR7, UR4, URZ ;  /* 0x00000004070772a4 */ /* 0x000fe2000f8e023f */
[----:B------:R-:W-:Y:S01]  /*7e00*/  SHF.R.S32.HI R2, RZ, 0x4, R7 ;  /* 0x00000004ff027819 */ /* 0x000fe20000011407 */
[----:B------:R-:W-:Y:S01]  /*7e10*/  UIADD3 UR11, UR11, UR6, URZ ;  /* 0x000000060b0b7290 */ /* 0x000fe2000fffe03f */
[--C-:B------:R-:W-:Y:S01]  /*7e20*/  SHF.R.S32.HI R5, RZ, 0x1f, R14.reuse ;  /* 0x0000001fff057819 */ /* 0x100fe2000001140e */
[----:B------:R-:W-:Y:S01]  /*7e30*/  UIMAD UR5, UR8, UR5, UR7 ;  /* 0x00000005080572a4 */ /* 0x000fe2000f8e0207 */
[----:B------:R-:W-:Y:S01]  /*7e40*/  IMAD.MOV R11, RZ, RZ, -R14 ;  /* 0x000000ffff0b7224 */ /* 0x000fe200078e0a0e */
[----:B------:R-:W-:Y:S01]  /*7e50*/  UIMAD.WIDE.U32 UR10, UR8, UR4, UR10 ;  /* 0x00000004080a72a5 */ /* 0x000fe2000f8e000a */
[----:B------:R-:W-:Y:S01]  /*7e60*/  LEA.HI R57, R7, R2, RZ, 0x1 ;  /* 0x0000000207397211 */ /* 0x000fe200078f08ff */
[----:B------:R-:W-:Y:S01]  /*7e70*/  IMAD R5, R5, c[0x0][0x1b0], RZ ;  /* 0x00006c0005057a24 */ /* 0x000fe200078e02ff */
[----:B------:R-:W-:Y:S01]  /*7e80*/  ULDC UR6, c[0x0][0x2c4] ;  /* 0x0000b10000067ab9 */ /* 0x000fe20000000800 */
[----:B------:R-:W-:Y:S01]  /*7e90*/  IMAD R4, R11, c[0x0][0x2c4], R0 ;  /* 0x0000b1000b047a24 */ /* 0x000fe200078e0200 */
[----:B------:R-:W-:Y:S01]  /*7ea0*/  UIADD3 UR5, UR11, UR5, URZ ;  /* 0x000000050b057290 */ /* 0x000fe2000fffe03f */
[----:B------:R-:W-:Y:S01]  /*7eb0*/  IMAD.U32 R9, RZ, RZ, UR11 ;  /* 0x0000000bff097e24 */ /* 0x000fe2000f8e00ff */
[----:B------:R-:W-:Y:S01]  /*7ec0*/  UIMAD UR6, UR22, UR6, URZ ;  /* 0x00000006160672a4 */ /* 0x000fe2000f8e023f */
[----:B------:R-:W-:Y:S01]  /*7ed0*/  IMAD.U32 R8, RZ, RZ, UR10 ;  /* 0x0000000aff087e24 */ /* 0x000fe2000f8e00ff */
[----:B------:R-:W-:Y:S01]  /*7ee0*/  IADD3 R0, R12, 0x20, RZ ;  /* 0x000000200c007810 */ /* 0x000fe20007ffe0ff */
[----:B------:R-:W-:Y:S01]  /*7ef0*/  IMAD R5, R14, c[0x0][0x1b4], R5 ;  /* 0x00006d000e057a24 */ /* 0x000fe200078e0205 */
[----:B------:R-:W-:Y:S01]  /*7f00*/  LOP3.LUT R57, R57, 0xfffffffe, RZ, 0xc0, !PT ;  /* 0xfffffffe39397812 */ /* 0x000fe200078ec0ff */
[----:B------:R-:W-:Y:S01]  /*7f10*/  IMAD.U32 R9, RZ, RZ, UR5 ;  /* 0x00000005ff097e24 */ /* 0x000fe2000f8e00ff */
[----:B------:R-:W-:Y:S01]  /*7f20*/  ISETP.GE.AND P1, PT, R0, UR6, PT ;  /* 0x0000000600007c0c */ /* 0x000fe2000bf26270 */
[----:B------:R-:W-:Y:S01]  /*7f30*/  USHF.R.S32.HI UR4, URZ, 0x1f, UR19 ;  /* 0x0000001f3f047899 */ /* 0x000fe20008011413 */
[----:B------:R-:W-:Y:S01]  /*7f40*/  LOP3.LUT R7, R7, 0xfffffff0, RZ, 0xc0, !PT ;  /* 0xfffffff007077812 */ /* 0x000fe200078ec0ff */
[----:B------:R-:W-:Y:S01]  /*7f50*/  IMAD.WIDE.U32 R14, R14, c[0x0][0x1b0], R8 ;  /* 0x00006c000e0e7a25 */ /* 0x000fe200078e0008 */
[----:B------:R-:W-:Y:S01]  /*7f60*/  SHF.R.S32.HI R9, RZ, 0x1f, R4 ;  /* 0x0000001fff097819 */ /* 0x000fe20000011404 */
[----:B------:R-:W-:Y:S01]  /*7f70*/  @!UP1 UMOV UR8, UR24 ;  /* 0x0000001800089c82 */ /* 0x000fe20008000000 */
[----:B------:R-:W-:Y:S01]  /*7f80*/  P2R R10, PR, RZ, 0x2 ;  /* 0x00000002ff0a7803 */ /* 0x000fe20000000000 */
[----:B------:R-:W-:Y:S01]  /*7f90*/  IMAD.IADD R15, R15, 0x1, R5 ;  /* 0x000000010f0f7824 */ /* 0x000fe200078e0205 */
[----:B------:R-:W-:Y:S01]  /*7fa0*/  LEA.HI.X.SX32 R18, R188, UR4, 0x1, P3 ;  /* 0x00000004bc127c11 */ /* 0x000fe200098f0eff */
[----:B------:R-:W-:Y:S01]  /*7fb0*/  IMAD R9, R9, c[0x0][0x1a8], RZ ;  /* 0x00006a0009097a24 */ /* 0x000fe200078e02ff */
[----:B------:R-:W-:Y:S01]  /*7fc0*/  ISETP.GE.AND P2, PT, R12, UR6, PT ;  /* 0x000000060c007c0c */ /* 0x000fe2000bf46270 */
[----:B------:R-:W-:Y:S01]  /*7fd0*/  IMAD.IADD R57, R2, 0x1, -R57 ;  /* 0x0000000102397824 */ /* 0x000fe200078e0a39 */
[----:B------:R-:W-:Y:S01]  /*7fe0*/  IADD3 R2, R76, 0x80, RZ ;  /* 0x000000804c027810 */ /* 0x000fe20007ffe0ff */
[C---:B------:R-:W-:Y:S01]  /*7ff0*/  IMAD R9, R4.reuse, c[0x0][0x1ac], R9 ;  /* 0x00006b0004097a24 */ /* 0x040fe200078e0209 */
[----:B------:R-:W-:Y:S01]  /*8000*/  SHF.R.S32.HI R87, RZ, 0x1f, R86 ;  /* 0x0000001fff577819 */ /* 0x000fe20000011456 */
[----:B------:R-:W-:Y:S01]  /*8010*/  IMAD.WIDE.U32 R4, R4, c[0x0][0x1a8], R14 ;  /* 0x00006a0004047a25 */ /* 0x000fe200078e000e */
[----:B------:R-:W-:Y:S01]  /*8020*/  ISETP.GE.AND P6, PT, R2, c[0x0][0x198], PT ;  /* 0x0000660002007a0c */ /* 0x000fe20003fc6270 */
[----:B------:R-:W-:Y:S01]  /*8030*/  ULDC.64 UR4, c[0x0][0x1e8] ;  /* 0x00007a0000047ab9 */ /* 0x000fe20000000a00 */
[----:B------:R-:W-:Y:S01]  /*8040*/  LEA.HI R116, R3, R84, RZ, 0x6 ;  /* 0x0000005403747211 */ /* 0x000fe200078f30ff */
[----:B------:R-:W-:Y:S01]  /*8050*/  IMAD.IADD R16, R5, 0x1, R9 ;  /* 0x0000000105107824 */ /* 0x000fe200078e0209 */
[----:B------:R-:W-:Y:S01]  /*8060*/  LEA R17, P1, R4, c[0x0][0x160], 0x1 ;  /* 0x0000580004117a11 */ /* 0x000fe200078208ff */
[----:B------:R-:W-:Y:S01]  /*8070*/  IMAD.IADD R5, R84, 0x1, -R7 ;  /* 0x0000000154057824 */ /* 0x000fe200078e0a07 */
[----:B------:R-:W-:Y:S01]  /*8080*/  P2R R0, PR, RZ, 0x40 ;  /* 0x00000040ff007803 */ /* 0x000fe20000000000 */
[----:B------:R-:W-:Y:S01]  /*8090*/  IMAD R14, R18, c[0x0][0x1e0], RZ ;  /* 0x00007800120e7a24 */ /* 0x000fe200078e02ff */
[----:B------:R-:W-:Y:S01]  /*80a0*/  LEA.HI.X R16, R4, c[0x0][0x164], R16, 0x1, P1 ;  /* 0x0000590004107a11 */ /* 0x000fe200008f0c10 */
[----:B------:R-:W1:Y:S01]  /*80b0*/  SHFL.IDX PT, R20, R17, RZ, 0x181f ;  /* 0x00181fff11147589 */ /* 0x000e6200000e0000 */
[----:B------:R-:W-:Y:S01]  /*80c0*/  SHF.R.S32.HI R0, RZ, 0x1f, R5 ;  /* 0x0000001fff007819 */ /* 0x000fe20000011405 */
[----:B------:R-:W-:Y:S01]  /*80d0*/  IMAD R18, R18, c[0x0][0x208], RZ ;  /* 0x0000820012127a24 */ /* 0x000fe200078e02ff */
[----:B------:R-:W-:Y:S01]  /*80e0*/  IADD3 R4, R76, 0xc0, RZ ;  /* 0x000000c04c047810 */ /* 0x000fe20007ffe0ff */
[----:B------:R-:W3:Y:S01]  /*80f0*/  SHFL.IDX PT, R21, R16, RZ, 0x181f ;  /* 0x00181fff10157589 */ /* 0x000ee200000e0000 */
[----:B------:R-:W-:Y:S01]  /*8100*/  LEA.HI R9, R0, R5, RZ, 0x3 ;  /* 0x0000000500097211 */ /* 0x000fe200078f18ff */
[C---:B------:R-:W-:Y:S01]  /*8110*/  IMAD R14, R23.reuse, c[0x0][0x1e4], R14 ;  /* 0x00007900170e7a24 */ /* 0x040fe200078e020e */
[----:B------:R-:W-:Y:S01]  /*8120*/  ISETP.GE.AND P5, PT, R4, c[0x0][0x198], PT ;  /* 0x0000660004007a0c */ /* 0x000fe20003fa6270 */
[----:B------:R-:W-:Y:S01]  /*8130*/  IMAD R18, R23, c[0x0][0x20c], R18 ;  /* 0x0000830017127a24 */ /* 0x000fe200078e0212 */
[----:B------:R-:W-:Y:S01]  /*8140*/  LOP3.LUT R0, R9, 0xfffffff8, RZ, 0xc0, !PT ;  /* 0xfffffff809007812 */ /* 0x000fe200078ec0ff */
[C---:B------:R-:W-:Y:S01]  /*8150*/  IMAD.WIDE.U32 R24, R23.reuse, c[0x0][0x1e0], R86 ;  /* 0x0000780017187a25 */ /* 0x040fe200078e0056 */
[----:B------:R-:W-:Y:S01]  /*8160*/  @!P2 SHF.R.S32.HI R7, RZ, 0x1f, R4 ;  /* 0x0000001fff07a819 */ /* 0x000fe20000011404 */
[----:B------:R-:W-:Y:S01]  /*8170*/  UIMAD UR4, UR15, UR4, URZ ;  /* 0x000000040f0472a4 */ /* 0x000fe2000f8e023f */
[----:B------:R-:W-:Y:S01]  /*8180*/  IADD3 R56, R86, 0x40, RZ ;  /* 0x0000004056387810 */ /* 0x000fe20007ffe0ff */
[----:B------:R-:W-:Y:S01]  /*8190*/  IMAD.WIDE.U32 R22, R23, c[0x0][0x208], R86 ;  /* 0x0000820017167a25 */ /* 0x000fe200078e0056 */
[----:B------:R-:W-:Y:S01]  /*81a0*/  @!P2 LEA.HI R8, R7, R4, RZ, 0x3 ;  /* 0x000000040708a211 */ /* 0x000fe200078f18ff */
[----:B------:R-:W-:Y:S01]  /*81b0*/  UIMAD UR4, UR16, UR5, UR4 ;  /* 0x00000005100472a4 */ /* 0x000fe2000f8e0204 */
[----:B------:R-:W-:Y:S01]  /*81c0*/  @!P2 SHF.R.S32.HI R11, RZ, 0x1f, R56 ;  /* 0x0000001fff0ba819 */ /* 0x000fe20000011438 */
[----:B------:R-:W-:Y:S01]  /*81d0*/  IMAD.IADD R19, R23, 0x1, R18 ;  /* 0x0000000117137824 */ /* 0x000fe200078e0212 */
[----:B------:R-:W-:Y:S01]  /*81e0*/  @!P2 SHF.R.S32.HI R13, RZ, 0x1f, R2 ;  /* 0x0000001fff0da819 */ /* 0x000fe20000011402 */
[----:B------:R-:W-:Y:S01]  /*81f0*/  IMAD.MOV.U32 R18, RZ, RZ, R22 ;  /* 0x000000ffff127224 */ /* 0x000fe200078e0016 */
[C---:B------:R-:W-:Y:S01]  /*8200*/  ISETP.GE.AND P3, PT, R76.reuse, c[0x0][0x198], PT ;  /* 0x000066004c007a0c */ /* 0x040fe20003f66270 */
[----:B------:R-:W-:Y:S01]  /*8210*/  IMAD.IADD R0, R5, 0x1, -R0 ;  /* 0x0000000105007824 */ /* 0x000fe200078e0a00 */
[----:B------:R-:W-:Y:S01]  /*8220*/  P2R R5, PR, RZ, 0x20 ;  /* 0x00000020ff057803 */ /* 0x000fe20000000000 */
[----:B------:R-:W-:Y:S01]  /*8230*/  IMAD.SHL.U32 R5, R57, 0x8, RZ ;  /* 0x0000000839057824 */ /* 0x000fe200078e00ff */
[----:B-1----:R-:W-:Y:S01]  /*8240*/  @!P2 LEA R22, P1, R76, R20, 0x1 ;  /* 0x000000144c16a211 */ /* 0x002fe200078208ff */
[----:B------:R-:W-:Y:S01]  /*8250*/  IMAD.IADD R15, R25, 0x1, R14 ;  /* 0x00000001190f7824 */ /* 0x000fe200078e020e */
[----:B------:R-:W-:Y:S01]  /*8260*/  LOP3.LUT P4, RZ, R0, 0x4, RZ, 0xc0, !PT ;  /* 0x0000000400ff7812 */ /* 0x000fe2000788c0ff */
[----:B------:R-:W-:Y:S01]  /*8270*/  IMAD.MOV.U32 R14, RZ, RZ, R24 ;  /* 0x000000ffff0e7224 */ /* 0x000fe200078e0018 */
[----:B---3--:R-:W-:Y:S01]  /*8280*/  @!P2 LEA.HI.X R23, R76, R21, R87, 0x1, P1 ;  /* 0x000000154c17a211 */ /* 0x008fe200008f0c57 */
[----:B------:R-:W-:Y:S01]  /*8290*/  IMAD.SHL.U32 R119, R188, 0x40, RZ ;  /* 0x00000040bc777824 */ /* 0x000fe200078e00ff */
[C---:B------:R-:W-:Y:S01]  /*82a0*/  LOP3.LUT P1, RZ, R0.reuse, 0x2, RZ, 0xc0, !PT ;  /* 0x0000000200ff7812 */ /* 0x040fe2000782c0ff */
[----:B------:R-:W-:Y:S01]  /*82b0*/  IMAD.SHL.U32 R0, R0, 0x40, RZ ;  /* 0x0000004000007824 */ /* 0x000fe200078e00ff */
[----:B------:R-:W-:Y:S01]  /*82c0*/  @!P2 LEA.HI R13, R13, R2, RZ, 0x3 ;  /* 0x000000020d0da211 */ /* 0x000fe200078f18ff */
[----:B------:R-:W-:Y:S01]  /*82d0*/  IMAD.WIDE.U32 R220, R220, c[0x0][0x1e8], R14 ;  /* 0x00007a00dcdc7a25 */ /* 0x000fe200078e000e */
[----:B------:R-:W-:Y:S01]  /*82e0*/  LOP3.LUT R119, R119, 0x1c0, RZ, 0xc0, !PT ;  /* 0x000001c077777812 */ /* 0x000fe200078ec0ff */
[----:B------:R-:W-:Y:S01]  /*82f0*/  BSSY B0, `(.L_x_1364) ;  /* 0x0000058000007945 */ /* 0x000fe20003800000 */
[----:B------:R-:W-:Y:S01]  /*8300*/  LOP3.LUT R0, R0, 0x1c0, RZ, 0xc0, !PT ;  /* 0x000001c000007812 */ /* 0x000fe200078ec0ff */
[----:B------:R-:W-:Y:S01]  /*8310*/  IMAD.SHL.U32 R116, R116, 0x8, RZ ;  /* 0x0000000874747824 */ /* 0x000fe200078e00ff */
[----:B------:R-:W-:Y:S01]  /*8320*/  SHF.R.U32.HI R117, RZ, 0x3, R119 ;  /* 0x00000003ff757819 */ /* 0x000fe20000011677 */
[----:B------:R-:W-:Y:S01]  /*8330*/  IMAD.U32 R14, RZ, RZ, UR16 ;  /* 0x00000010ff0e7e24 */ /* 0x000fe2000f8e00ff */
[----:B------:R-:W-:Y:S01]  /*8340*/  LOP3.LUT R5, R0, 0x8, R5, 0xf8, !PT ;  /* 0x0000000800057812 */ /* 0x000fe200078ef805 */
[----:B------:R-:W-:Y:S01]  /*8350*/  IMAD.SHL.U32 R9, R9, 0x40, RZ ;  /* 0x0000004009097824 */ /* 0x000fe200078e00ff */
[----:B------:R-:W-:Y:S01]  /*8360*/  SHF.R.U32.HI R0, RZ, 0x3, R0 ;  /* 0x00000003ff007819 */ /* 0x000fe20000011600 */
[----:B------:R-:W-:Y:S01]  /*8370*/  IMAD.WIDE.U32 R14, R14, c[0x0][0x210], R18 ;  /* 0x000084000e0e7a25 */ /* 0x000fe200078e0012 */
[----:B------:R-:W-:Y:S01]  /*8380*/  LOP3.LUT R116, R116, 0xfffffe00, RZ, 0xc0, !PT ;  /* 0xfffffe0074747812 */ /* 0x000fe200078ec0ff */
[----:B------:R1:W3:Y:S01]  /*8390*/  SHFL.IDX PT, R19, R16, 0x1, 0x181f ;  /* 0x00381f0010137f89 */ /* 0x0002e200000e0000 */
[----:B------:R-:W-:-:S02]  /*83a0*/  LOP3.LUT R0, R5, R0, RZ, 0x3c, !PT ;  /* 0x0000000005007212 */ /* 0x000fc400078e3cff */
[----:B------:R-:W-:Y:S02]  /*83b0*/  @!P2 LEA.HI R18, R11, R56, RZ, 0x3 ;  /* 0x000000380b12a211 */ /* 0x000fe400078f18ff */
[----:B------:R-:W-:Y:S02]  /*83c0*/  @!P2 LOP3.LUT R13, R13, 0xfffffff8, RZ, 0xc0, !PT ;  /* 0xfffffff80d0da812 */ /* 0x000fe400078ec0ff */
[----:B------:R-:W-:Y:S02]  /*83d0*/  @!P2 LOP3.LUT R18, R18, 0xfffffff8, RZ, 0xc0, !PT ;  /* 0xfffffff81212a812 */ /* 0x000fe400078ec0ff */
[----:B------:R-:W-:Y:S01]  /*83e0*/  IADD3 R221, R221, UR4, RZ ;  /* 0x00000004dddd7c10 */ /* 0x000fe2000fffe0ff */
[----:B------:R-:W-:Y:S01]  /*83f0*/  ULDC.64 UR4, c[0x0][0x210] ;  /* 0x0000840000047ab9 */ /* 0x000fe20000000a00 */
[----:B------:R-:W-:Y:S01]  /*8400*/  @!P2 IMAD.WIDE R26, R13, 0x2, R20 ;  /* 0x000000020d1aa825 */ /* 0x000fe200078e0214 */
[----:B------:R-:W-:Y:S01]  /*8410*/  UIMAD UR4, UR15, UR4, URZ ;  /* 0x000000040f0472a4 */ /* 0x000fe2000f8e023f */
[----:B------:R-:W-:-:S02]  /*8420*/  @!P2 LOP3.LUT R8, R8, 0xfffffff8, RZ, 0xc0, !PT ;  /* 0xfffffff80808a812 */ /* 0x000fc400078ec0ff */
[--C-:B------:R-:W-:Y:S01]  /*8430*/  @!P2 IMAD.WIDE R24, R18, 0x2, R20.reuse ;  /* 0x000000021218a825 */ /* 0x100fe200078e0214 */
[----:B------:R-:W-:Y:S01]  /*8440*/  UIMAD UR4, UR16, UR5, UR4 ;  /* 0x00000005100472a4 */ /* 0x000fe2000f8e0204 */
[----:B------:R-:W-:Y:S01]  /*8450*/  LOP3.LUT R215, R215, 0xfffffffe, RZ, 0xc0, !PT ;  /* 0xfffffffed7d77812 */ /* 0x000fe200078ec0ff */
[----:B------:R1:W4:Y:S01]  /*8460*/  SHFL.IDX PT, R18, R17, 0x1, 0x181f ;  /* 0x00381f0011127f89 */ /* 0x00032200000e0000 */
[----:B------:R-:W-:Y:S01]  /*8470*/  @!P2 IMAD.WIDE R20, R8, 0x2, R20 ;  /* 0x000000020814a825 */ /* 0x000fe200078e0214 */
[----:B------:R-:W-:Y:S02]  /*8480*/  IADD3 R8, R86, 0x80, RZ ;  /* 0x0000008056087810 */ /* 0x000fe40007ffe0ff */
[----:B------:R-:W-:Y:S02]  /*8490*/  IADD3 R15, R15, UR4, RZ ;  /* 0x000000040f0f7c10 */ /* 0x000fe4000fffe0ff */
[----:B------:R-:W-:Y:S02]  /*84a0*/  LOP3.LUT R0, R0, 0xfffffe00, R9, 0xf8, !PT ;  /* 0xfffffe0000007812 */ /* 0x000fe400078ef809 */
[----:B--2---:R-:W-:Y:S01]  /*84b0*/  @P0 SHF.R.S32.HI R7, RZ, 0x1f, R6 ;  /* 0x0000001fff070819 */ /* 0x004fe20000011406 */
[----:B------:R-:W-:-:S02]  /*84c0*/  @!P0 IMAD.U32 R6, RZ, RZ, UR8 ;  /* 0x00000008ff068e24 */ /* 0x000fc4000f8e00ff */
[----:B------:R-:W-:Y:S01]  /*84d0*/  @!P0 IMAD.U32 R7, RZ, RZ, UR9 ;  /* 0x00000009ff078e24 */ /* 0x000fe2000f8e00ff */
[----:B------:R-:W-:-:S04]  /*84e0*/  ISETP.NE.U32.AND P0, PT, RZ, c[0x0][0x350], PT ;  /* 0x0000d400ff007a0c */ /* 0x000fc80003f05070 */
[----:B------:R-:W-:-:S04]  /*84f0*/  ISETP.NE.AND.EX P0, PT, RZ, c[0x0][0x354], PT, P0 ;  /* 0x0000d500ff007a0c */ /* 0x000fc80003f05300 */
[----:B------:R-:W-:Y:S01]  /*8500*/  SEL R5, R7, RZ, !P0 ;  /* 0x000000ff07057207 */ /* 0x000fe20004000000 */
[----:B------:R-:W-:Y:S01]  /*8510*/  IMAD.MOV.U32 R7, RZ, RZ, 0x10 ;  /* 0x00000010ff077424 */ /* 0x000fe200078e00ff */
[----:B------:R-:W-:Y:S02]  /*8520*/  SEL R216, R6, RZ, !P0 ;  /* 0x000000ff06d87207 */ /* 0x000fe40004000000 */
[----:B------:R-:W-:Y:S01]  /*8530*/  LOP3.LUT R6, R119, 0x38, R86, 0xf8, !PT ;  /* 0x0000003877067812 */ /* 0x000fe200078ef856 */
[----:B------:R-:W-:Y:S01]  /*8540*/  IMAD R225, R5, c[0x0][0x1f0], RZ ;  /* 0x00007c0005e17a24 */ /* 0x000fe200078e02ff */
[----:B------:R-:W-:Y:S01]  /*8550*/  SEL R7, R7, 0xfffffff0, !P1 ;  /* 0xfffffff007077807 */ /* 0x000fe20004800000 */
[----:B------:R-:W-:Y:S01]  /*8560*/  IMAD R223, R5, c[0x0][0x218], RZ ;  /* 0x0000860005df7a24 */ /* 0x000fe200078e02ff */
[----:B------:R-:W-:Y:S01]  /*8570*/  ISETP.GE.AND P1, PT, R56, c[0x0][0x198], PT ;  /* 0x0000660038007a0c */ /* 0x000fe20003f26270 */
[----:B------:R-:W-:Y:S01]  /*8580*/  IMAD.MOV.U32 R5, RZ, RZ, 0x20 ;  /* 0x00000020ff057424 */ /* 0x000fe200078e00ff */
[----:B------:R-:W-:Y:S01]  /*8590*/  LOP3.LUT R6, R116, R6, R117, 0xf6, !PT ;  /* 0x0000000674067212 */ /* 0x000fe200078ef675 */
[----:B------:R-:W-:Y:S01]  /*85a0*/  IMAD R225, R216, c[0x0][0x1f4], R225 ;  /* 0x00007d00d8e17a24 */ /* 0x000fe200078e02e1 */
[----:B------:R-:W-:Y:S01]  /*85b0*/  ISETP.NE.AND P0, PT, R10, RZ, PT ;  /* 0x000000ff0a00720c */ /* 0x000fe20003f05270 */
[----:B------:R-:W-:Y:S01]  /*85c0*/  IMAD R223, R216, c[0x0][0x21c], R223 ;  /* 0x00008700d8df7a24 */ /* 0x000fe200078e02df */
[----:B------:R-:W-:Y:S01]  /*85d0*/  SEL R5, R5, 0xffffffe0, !P4 ;  /* 0xffffffe005057807 */ /* 0x000fe20006000000 */
[----:B------:R-:W-:-:S02]  /*85e0*/  @!P2 IMAD.SHL.U32 R11, R6, 0x2, RZ ;  /* 0x00000002060ba824 */ /* 0x000fc400078e00ff */
[----:B------:R-:W-:-:S03]  /*85f0*/  IMAD.WIDE.U32 R220, R216, c[0x0][0x1f0], R220 ;  /* 0x00007c00d8dc7a25 */ /* 0x000fc600078e00dc */
[----:B------:R1:W-:Y:S01]  /*8600*/  @!P2 LDGSTS.E.BYPASS.LTC128B.128 [R11+0x10080], [R22.64], !P3 ;  /* 0x10080000160bafae */ /* 0x0003e2000d901d5a */
[----:B------:R-:W-:-:S03]  /*8610*/  IMAD.WIDE.U32 R216, R216, c[0x0][0x218], R14 ;  /* 0x00008600d8d87a25 */ /* 0x000fc600078e000e */
[----:B------:R1:W-:Y:S01]  /*8620*/  @!P2 LDGSTS.E.BYPASS.LTC128B.128 [R11+0x14080], [R24.64], !P1 ;  /* 0x14080000180bafae */ /* 0x0003e2000c901d5a */
[----:B------:R-:W-:Y:S02]  /*8630*/  IMAD.IADD R225, R221, 0x1, R225 ;  /* 0x00000001dde17824 */ /* 0x000fe400078e02e1 */
[----:B------:R-:W-:Y:S01]  /*8640*/  IMAD.IADD R223, R217, 0x1, R223 ;  /* 0x00000001d9df7824 */ /* 0x000fe200078e02df */
[----:B------:R1:W-:Y:S01]  /*8650*/  @!P2 LDGSTS.E.BYPASS.LTC128B.128 [R11+0x18080], [R26.64], !P6 ;  /* 0x180800001a0bafae */ /* 0x0003e2000f101d5a */
[----:B------:R-:W-:-:S03]  /*8660*/  ISETP.GE.AND P6, PT, R86, c[0x0][0x1d4], PT ;  /* 0x0000750056007a0c */ /* 0x000fc60003fc6270 */
[----:B------:R1:W-:Y:S01]  /*8670*/  @!P2 LDGSTS.E.BYPASS.LTC128B.128 [R11+0x1c080], [R20.64], !P5 ;  /* 0x1c080000140bafae */ /* 0x0003e2000e901d5a */
[----:B------:R-:W-:Y:S02]  /*8680*/  ISETP.GE.AND P5, PT, R8, c[0x0][0x1d4], PT ;  /* 0x0000750008007a0c */ /* 0x000fe40003fa6270 */
[----:B------:R-:W-:-:S04]  /*8690*/  IADD3 R8, R86, 0xc0, RZ ;  /* 0x000000c056087810 */ /* 0x000fc80007ffe0ff */
[----:B------:R-:W-:-:S03]  /*86a0*/  ISETP.GE.AND P4, PT, R8, c[0x0][0x1d4], PT ;  /* 0x0000750008007a0c */ /* 0x000fc60003f86270 */
[----:B------:R-:W-:Y:S02]  /*86b0*/  @P6 LOP3.LUT R215, R215, 0x1, RZ, 0xfc, !PT ;  /* 0x00000001d7d76812 */ /* 0x000fe400078efcff */
[----:B------:R-:W-:Y:S01]  /*86c0*/  ISETP.GE.AND P6, PT, R56, c[0x0][0x1d4], PT ;  /* 0x0000750038007a0c */ /* 0x000fe20003fc6270 */
[----:B------:R-:W-:Y:S07]  /*86d0*/  @P0 BRA `(.L_x_1365) ;  /* 0x0000019000000947 */ /* 0x000fee0003800000 */
[----:B---34-:R-:W-:Y:S01]  /*86e0*/  IADD3 R14, R76, 0x80, RZ ;  /* 0x000000804c0e7810 */ /* 0x018fe20007ffe0ff */
[----:B-1----:R-:W-:Y:S01]  /*86f0*/  IMAD.SHL.U32 R23, R6, 0x2, RZ ;  /* 0x0000000206177824 */ /* 0x002fe200078e00ff */
[C---:B------:R-:W-:Y:S02]  /*8700*/  IADD3 R9, R76.reuse, 0xc0, RZ ;  /* 0x000000c04c097810 */ /* 0x040fe40007ffe0ff */
[----:B------:R-:W-:Y:S02]  /*8710*/  SHF.R.S32.HI R13, RZ, 0x1f, R56 ;  /* 0x0000001fff0d7819 */ /* 0x000fe40000011438 */
[----:B------:R-:W-:Y:S02]  /*8720*/  SHF.R.S32.HI R11, RZ, 0x1f, R14 ;  /* 0x0000001fff0b7819 */ /* 0x000fe4000001140e */
[----:B------:R-:W-:-:S02]  /*8730*/  LEA R20, P0, R76, R18, 0x1 ;  /* 0x000000124c147211 */ /* 0x000fc400078008ff */
[----:B------:R-:W-:Y:S02]  /*8740*/  SHF.R.S32.HI R8, RZ, 0x1f, R9 ;  /* 0x0000001fff087819 */ /* 0x000fe40000011409 */
[----:B------:R-:W-:Y:S02]  /*8750*/  LEA.HI R13, R13, R56, RZ, 0x3 ;  /* 0x000000380d0d7211 */ /* 0x000fe400078f18ff */
[----:B------:R-:W-:Y:S02]  /*8760*/  P2R R15, PR, RZ, 0x4 ;  /* 0x00000004ff0f7803 */ /* 0x000fe40000000000 */
[----:B------:R-:W-:Y:S02]  /*8770*/  LEA.HI R11, R11, R14, RZ, 0x3 ;  /* 0x0000000e0b0b7211 */ /* 0x000fe400078f18ff */
[----:B------:R-:W-:Y:S02]  /*8780*/  LEA.HI.X R21, R76, R19, R87, 0x1, P0 ;  /* 0x000000134c157211 */ /* 0x000fe400000f0c57 */
[----:B------:R-:W-:-:S02]  /*8790*/  LEA.HI R8, R8, R9, RZ, 0x3 ;  /* 0x0000000908087211 */ /* 0x000fc400078f18ff */
[----:B------:R-:W-:Y:S01]  /*87a0*/  ISETP.GE.AND P2, PT, R2, c[0x0][0x198], PT ;  /* 0x0000660002007a0c */ /* 0x000fe20003f46270 */
[----:B------:R1:W-:Y:S01]  /*87b0*/  LDGSTS.E.BYPASS.LTC128B.128 [R23+0x11080], [R20.64], !P3 ;  /* 0x1108000014177fae */ /* 0x0003e2000d901d5a */
[----:B------:R-:W-:Y:S02]  /*87c0*/  ISETP.GE.AND P0, PT, R4, c[0x0][0x198], PT ;  /* 0x0000660004007a0c */ /* 0x000fe40003f06270 */
        /* <DEDUP_REMOVED lines=10> */
.L_x_1365:
[----:B---34-:R-:W-:Y:S05]  /*8870*/  BSYNC B0 ;  /* 0x0000000000007941 */ /* 0x018fea0003800000 */
.L_x_1364:
[----:B------:R-:W-:Y:S01]  /*8880*/  IADD3 R8, R12, 0x40, RZ ;  /* 0x000000400c087810 */ /* 0x000fe20007ffe0ff */
[----:B-1----:R1:W2:Y:S01]  /*8890*/  SHFL.IDX PT, R21, R16, 0x2, 0x181f ;  /* 0x00581f0010157f89 */ /* 0x0022a200000e0000 */
        /* <DEDUP_REMOVED lines=31> */
.L_x_1367:
[----:B------:R-:W-:Y:S05]  /*8a90*/  BSYNC B0 ;  /* 0x0000000000007941 */ /* 0x000fea0003800000 */
.L_x_1366:
        /* <DEDUP_REMOVED lines=9> */
[----:B------:R-:W-:Y:S02]  /*8b30*/  P2R R8, PR, RZ, 0x1 ;  /* 0x00000001ff087803 */ /* 0x000fe40000000000 */
[----:B------:R-:W-:-:S06]  /*8b40*/  UIADD3 UR9, UR21, UR5, URZ ;  /* 0x0000000515097290 */ /* 0x000fcc000fffe03f */
[----:B------:R-:W-:Y:S05]  /*8b50*/  @P0 BRA `(.L_x_1369) ;  /* 0x0000018000000947 */ /* 0x000fea0003800000 */
[----:B------:R-:W-:Y:S01]  /*8b60*/  SHF.R.S32.HI R11, RZ, 0x1f, R56 ;  /* 0x0000001fff0b7819 */ /* 0x000fe20000011438 */
[----:B------:R-:W-:Y:S01]  /*8b70*/  IMAD.SHL.U32 R13, R6, 0x2, RZ ;  /* 0x00000002060d7824 */ /* 0x000fe200078e00ff */
[C---:B------:R-:W-:Y:S02]  /*8b80*/  IADD3 R14, R76.reuse, 0x80, RZ ;  /* 0x000000804c0e7810 */ /* 0x040fe40007ffe0ff */
[----:B------:R-:W-:Y:S02]  /*8b90*/  LEA.HI R11, R11, R56, RZ, 0x3 ;  /* 0x000000380b0b7211 */ /* 0x000fe400078f18ff */
[C---:B-12---:R-:W-:Y:S02]  /*8ba0*/  LEA R16, P0, R76.reuse, R18, 0x1 ;  /* 0x000000124c107211 */ /* 0x046fe400078008ff */
[----:B------:R-:W-:Y:S02]  /*8bb0*/  LOP3.LUT R11, R11, 0xfffffff8, RZ, 0xc0, !PT ;  /* 0xfffffff80b0b7812 */ /* 0x000fe400078ec0ff */
[----:B----4-:R-:W-:-:S02]  /*8bc0*/  LEA.HI.X R17, R76, R19, R87, 0x1, P0 ;  /* 0x000000134c117211 */ /* 0x010fc400000f0c57 */
[----:B------:R-:W-:Y:S01]  /*8bd0*/  ISETP.GE.AND P0, PT, R2, c[0x0][0x198], PT ;  /* 0x0000660002007a0c */ /* 0x000fe20003f06270 */
[----:B---3--:R-:W-:Y:S01]  /*8be0*/  IMAD.WIDE R20, R11, 0x2, R18 ;  /* 0x000000020b147825 */ /* 0x008fe200078e0212 */
        /* <DEDUP_REMOVED lines=15> */
.L_x_1369:
[----:B------:R-:W-:Y:S05]  /*8ce0*/  BSYNC B0 ;  /* 0x0000000000007941 */ /* 0x000fea0003800000 */
.L_x_1368:
[----:B------:R-:W-:Y:S01]  /*8cf0*/  UIMAD UR12, UR13, -0x30, UR12 ;  /* 0xffffffd00d0c78a4 */ /* 0x000fe2000f8e020c */
[----:B-12---:R-:W-:Y:S01]  /*8d00*/  IMAD.U32 R16, RZ, RZ, UR20 ;  /* 0x00000014ff107e24 */ /* 0x006fe2000f8e00ff */
[----:B------:R-:W-:Y:S01]  /*8d10*/  UIADD3 UR15, UR13, -0x1, URZ ;  /* 0xffffffff0d0f7890 */ /* 0x000fe2000fffe03f */
[----:B------:R-:W-:Y:S01]  /*8d20*/  IMAD.MOV.U32 R224, RZ, RZ, R220 ;  /* 0x000000ffffe07224 */ /* 0x000fe200078e00dc */
[----:B------:R-:W-:Y:S01]  /*8d30*/  UIADD3 UR11, UR14, UR12, URZ ;  /* 0x0000000c0e0b7290 */ /* 0x000fe2000fffe03f */
[----:B------:R-:W-:Y:S01]  /*8d40*/  IMAD.U32 R17, RZ, RZ, UR21 ;  /* 0x00000015ff117e24 */ /* 0x000fe2000f8e00ff */
[----:B------:R-:W-:Y:S01]  /*8d50*/  USHF.R.S32.HI UR10, URZ, 0x1f, UR15 ;  /* 0x0000001f3f0a7899 */ /* 0x000fe2000801140f */
[----:B------:R-:W0:Y:S01]  /*8d60*/  LDGDEPBAR ;  /* 0x00000000000079af */ /* 0x000e220000000000 */
[----:B------:R-:W-:Y:S01]  /*8d70*/  UISETP.LT.AND UP0, UPT, UR11, 0x30, UPT ;  /* 0x000000300b00788c */ /* 0x000fe2000bf01270 */
[----:B------:R-:W-:Y:S01]  /*8d80*/  IMAD.WIDE.U32 R16, R16, UR15, R224 ;  /* 0x0000000f10107c25 */ /* 0x000fe2000f8e00e0 */
[----:B------:R-:W-:-:S02]  /*8d90*/  UIMAD UR4, UR9, UR15, URZ ;  /* 0x0000000f090472a4 */ /* 0x000fc4000f8e023f */
[----:B------:R-:W-:Y:S02]  /*8da0*/  USEL UR5, UR11, 0x30, UP0 ;  /* 0x000000300b057887 */ /* 0x000fe40008000000 */
[----:B------:R-:W-:Y:S02]  /*8db0*/  UIMAD UR4, UR10, UR20, UR4 ;  /* 0x000000140a0472a4 */ /* 0x000fe4000f8e0204 */
[----:B------:R-:W-:Y:S02]  /*8dc0*/  UMOV UR7, 0x5 ;  /* 0x0000000500077882 */ /* 0x000fe40000000000 */
[----:B------:R-:W-:Y:S02]  /*8dd0*/  IADD3 R4, -R188, UR5, RZ ;  /* 0x00000005bc047c10 */ /* 0x000fe4000fffe1ff */
[----:B------:R-:W-:Y:S01]  /*8de0*/  IADD3 R2, R17, UR4, RZ ;  /* 0x0000000411027c10 */ /* 0x000fe2000fffe0ff */
[----:B------:R-:W-:Y:S01]  /*8df0*/  ULDC.64 UR4, c[0x0][0x1e0] ;  /* 0x0000780000047ab9 */ /* 0x000fe20000000a00 */
[----:B------:R-:W-:Y:S01]  /*8e00*/  BAR.SYNC.DEFER_BLOCKING 0x0 ;  /* 0x0000000000007b1d */ /* 0x000fe20000010000 */
[----:B------:R-:W-:Y:S01]  /*8e10*/  ISETP.GE.AND P1, PT, R4, 0x1, PT ;  /* 0x000000010400780c */ /* 0x000fe20003f26270 */
[----:B------:R-:W-:-:S02]  /*8e20*/  USHF.L.U32 UR8, UR4, 0x5, URZ ;  /* 0x0000000504087899 */ /* 0x000fc4000800063f */
[----:B------:R-:W-:-:S10]  /*8e30*/  USHF.L.U64.HI UR7, UR4, UR7, UR5 ;  /* 0x0000000704077299 */ /* 0x000fd40008010205 */
        /* <DEDUP_REMOVED lines=29> */
.L_x_1370:
        /* <DEDUP_REMOVED lines=12> */
[----:B----4-:R-:W-:-:S04]  /*90d0*/  IADD3 R19, R13, R15, RZ ;  /* 0x0000000f0d137210 */ /* 0x010fc80007ffe0ff */
[----:B------:R-:W-:Y:S01]  /*90e0*/  IADD3 R21, R11, R17, RZ ;  /* 0x000000110b157210 */ /* 0x000fe20007ffe0ff */
[----:B------:R-:W-:Y:S05]  /*90f0*/  @!P0 BRA `(.L_x_1372) ;  /* 0x0000450000008947 */ /* 0x000fea0003800000 */
[----:B------:R-:W-:Y:S01]  /*9100*/  PLOP3.LUT P0, PT, PT, PT, UP2, 0x80, 0x0 ;  /* 0x000000000000781c */ /* 0x000fe20003f0f028 */
[----:B------:R-:W-:Y:S01]  /*9110*/  IMAD.MOV.U32 R18, RZ, RZ, R14 ;  /* 0x000000ffff127224 */ /* 0x000fe200078e000e */
[----:B------:R-:W-:Y:S01]  /*9120*/  BSSY B0, `(.L_x_1373) ;  /* 0x0000049000007945 */ /* 0x000fe20003800000 */
[----:B---3--:R-:W-:Y:S01]  /*9130*/  IMAD.MOV.U32 R20, RZ, RZ, R16 ;  /* 0x000000ffff147224 */ /* 0x008fe200078e0010 */
[----:B------:R-:W-:Y:S01]  /*9140*/  CS2R R72, SRZ ;  /* 0x0000000000487805 */ /* 0x000fe2000001ff00 */
        /* <DEDUP_REMOVED lines=9> */
[----:B------:R-:W-:Y:S01]  /*91e0*/  PLOP3.LUT P0, PT, PT, PT, UP2, 0x80, 0x0 ;  /* 0x000000000000781c */ /* 0x000fe20003f0f028 */
[----:B------:R-:W-:-:S12]  /*91f0*/  CS2R R100, SRZ ;  /* 0x0000000000647805 */ /* 0x000fd8000001ff00 */
[----:B------:R-:W-:-:S04]  /*9200*/  @P0 SHF.R.U32.HI R12, RZ, c[0x0][0x2cc], R11 ;  /* 0x0000b300ff0c0a19 */ /* 0x000fc8000001160b */
[----:B------:R-:W-:Y:S01]  /*9210*/  SHF.R.S32.HI R11, RZ, 0x1f, R12 ;  /* 0x0000001fff0b7819 */ /* 0x000fe2000001140c */
[----:B------:R-:W-:-:S04]  /*9220*/  IMAD.WIDE.U32 R14, R12, c[0x0][0x280], R18 ;  /* 0x0000a0000c0e7a25 */ /* 0x000fc800078e0012 */
[C---:B------:R-:W-:Y:S01]  /*9230*/  IMAD R13, R11.reuse, c[0x0][0x280], RZ ;  /* 0x0000a0000b0d7a24 */ /* 0x040fe200078e02ff */
[----:B------:R-:W-:Y:S01]  /*9240*/  LEA R17, P0, R14, c[0x0][0x270], 0x1 ;  /* 0x00009c000e117a11 */ /* 0x000fe200078008ff */
[----:B------:R-:W-:Y:S02]  /*9250*/  IMAD R11, R11, c[0x0][0x290], RZ ;  /* 0x0000a4000b0b7a24 */ /* 0x000fe400078e02ff */
[C---:B------:R-:W-:Y:S02]  /*9260*/  IMAD R13, R12.reuse, c[0x0][0x284], R13 ;  /* 0x0000a1000c0d7a24 */ /* 0x040fe400078e020d */
[C---:B------:R-:W-:Y:S01]  /*9270*/  IMAD.WIDE.U32 R20, R12.reuse, c[0x0][0x290], R20 ;  /* 0x0000a4000c147a25 */ /* 0x040fe200078e0014 */
[----:B------:R1:W2:Y:S02]  /*9280*/  SHFL.IDX PT, R22, R17, RZ, 0x181f ;  /* 0x00181fff11167589 */ /* 0x0002a400000e0000 */
[----:B------:R-:W-:Y:S01]  /*9290*/  IADD3 R18, R15, R13, RZ ;  /* 0x0000000d0f127210 */ /* 0x000fe20007ffe0ff */
[----:B------:R-:W-:-:S03]  /*92a0*/  IMAD R11, R12, c[0x0][0x294], R11 ;  /* 0x0000a5000c0b7a24 */ /* 0x000fc600078e020b */
[----:B------:R-:W-:Y:S02]  /*92b0*/  LEA.HI.X R18, R14, c[0x0][0x274], R18, 0x1, P0 ;  /* 0x00009d000e127a11 */ /* 0x000fe400000f0c12 */
[----:B------:R-:W-:Y:S02]  /*92c0*/  IADD3 R13, R21, R11, RZ ;  /* 0x0000000b150d7210 */ /* 0x000fe40007ffe0ff */
[C---:B------:R-:W-:Y:S01]  /*92d0*/  LEA R12, P0, R20.reuse, c[0x0][0x288], 0x1 ;  /* 0x0000a200140c7a11 */ /* 0x040fe200078008ff */
[----:B------:R1:W3:Y:S03]  /*92e0*/  SHFL.IDX PT, R23, R18, RZ, 0x181f ;  /* 0x00181fff12177589 */ /* 0x0002e600000e0000 */
[----:B------:R-:W-:Y:S02]  /*92f0*/  LEA.HI.X R13, R20, c[0x0][0x28c], R13, 0x1, P0 ;  /* 0x0000a300140d7a11 */ /* 0x000fe400000f0c0d */
        /* <DEDUP_REMOVED lines=43> */
.L_x_1374:
[----:B------:R-:W-:Y:S05]  /*95b0*/  BSYNC B0 ;  /* 0x0000000000007941 */ /* 0x000fea0003800000 */
.L_x_1373:
        /* <DEDUP_REMOVED lines=9> */
[----:B--23--:R-:W-:Y:S01]  /*9650*/  IMAD.MOV.U32 R22, RZ, RZ, R106 ;  /* 0x000000ffff167224 */ /* 0x00cfe200078e006a */
        /* <DEDUP_REMOVED lines=68> */
.L_x_1376:
[----:B------:R-:W-:Y:S05]  /*9aa0*/  BSYNC B0 ;  /* 0x0000000000007941 */ /* 0x000fea0003800000 */
.L_x_1375:
        /* <DEDUP_REMOVED lines=80> */
.L_x_1378:
[----:B---34-:R-:W-:Y:S05]  /*9fb0*/  BSYNC B0 ;  /* 0x0000000000007941 */ /* 0x018fea0003800000 */
.L_x_1377:
        /* <DEDUP_REMOVED lines=78> */
.L_x_1380:
[----:B---3--:R-:W-:Y:S05]  /*a4a0*/  BSYNC B0 ;  /* 0x0000000000007941 */ /* 0x008fea0003800000 */
.L_x_1379:
        /* <DEDUP_REMOVED lines=79> */
.L_x_1384:
[----:B------:R-:W-:Y:S05]  /*a9a0*/  BSYNC B0 ;  /* 0x0000000000007941 */ /* 0x000fea0003800000 */
.L_x_1383:
        /* <DEDUP_REMOVED lines=46> */
.L_x_1386:
[----:B------:R-:W-:Y:S05]  /*ac90*/  BSYNC B0 ;  /* 0x0000000000007941 */ /* 0x000fea0003800000 */
.L_x_1385:
        /* <DEDUP_REMOVED lines=46> */
.L_x_1388:
[----:B------:R-:W-:Y:S05]  /*af80*/  BSYNC B0 ;  /* 0x0000000000007941 */ /* 0x000fea0003800000 */
.L_x_1387:
        /* <DEDUP_REMOVED lines=45> */
.L_x_1382:
[----:B------:R-:W-:Y:S05]  /*b260*/  BSYNC B1 ;  /* 0x0000000000017941 */ /* 0x000fea0003800000 */
.L_x_1381:
        /* <DEDUP_REMOVED lines=35> */
[-C--:B------:R-:W-:Y:S02]  /*b4a0*/  FMUL.FTZ R74, R10, R11.reuse ;  /* 0x0000000b0a4a7220 */ /* 0x080fe40000410000 */
[----:B------:R-:W-:Y:S02]  /*b4b0*/  FMUL.FTZ R11, R8, R11 ;  /* 0x0000000b080b7220 */ /* 0x000fe40000410000 */
[----:B------:R-:W-:Y:S02]  /*b4c0*/  FMUL.FTZ R79, R90, R79 ;  /* 0x0000004f5a4f7220 */ /* 0x000fe40000410000 */
[----:B------:R-:W-:Y:S02]  /*b4d0*/  FFMA.FTZ R74, R8, R75, -R74 ;  /* 0x0000004b084a7223 */ /* 0x000fe4000001084a */
[----:B------:R-:W-:-:S02]  /*b4e0*/  FFMA.FTZ R83, R90, R78, -R83 ;  /* 0x0000004e5a537223 */ /* 0x000fc40000010853 */
[----:B------:R-:W-:Y:S02]  /*b4f0*/  FFMA.FTZ R91, R82, R94, -R91 ;  /* 0x0000005e525b7223 */ /* 0x000fe4000001085b */
[----:B------:R-:W-:Y:S02]  /*b500*/  FFMA.FTZ R96, R85, R98, R96 ;  /* 0x0000006255607223 */ /* 0x000fe40000010060 */
[----:B------:R-:W-:Y:S01]  /*b510*/  FFMA.FTZ R75, R10, R75, R11 ;  /* 0x0000004b0a4b7223 */ /* 0x000fe2000001000b */
[----:B------:R-:W-:Y:S01]  /*b520*/  F2FP.PACK_AB R11, R92, R91 ;  /* 0x0000005b5c0b723e */ /* 0x000fe200000000ff */
[----:B------:R-:W-:Y:S01]  /*b530*/  FFMA.FTZ R78, R9, R78, R79 ;  /* 0x0000004e094e7223 */ /* 0x000fe2000001004f */
[----:B------:R-:W-:Y:S02]  /*b540*/  F2FP.PACK_AB R8, R96, R93 ;  /* 0x0000005d6008723e */ /* 0x000fe400000000ff */
[----:B------:R-:W-:Y:S02]  /*b550*/  F2FP.PACK_AB R10, R75, R74 ;  /* 0x0000004a4b0a723e */ /* 0x000fe400000000ff */
[----:B------:R-:W-:-:S05]  /*b560*/  F2FP.PACK_AB R9, R78, R83 ;  /* 0x000000534e09723e */ /* 0x000fca00000000ff */
[----:B------:R1:W-:Y:S02]  /*b570*/  STS.128 [R118+0x11080], R8 ;  /* 0x0110800876007388 */ /* 0x0003e40000000c00 */
.L_x_1392:
[----:B------:R-:W-:Y:S05]  /*b580*/  BSYNC B0 ;  /* 0x0000000000007941 */ /* 0x000fea0003800000 */
.L_x_1391:
        /* <DEDUP_REMOVED lines=8> */
[--C-:B------:R-:W-:Y:S02]  /*b610*/  SHF.R.U64 R74, R88, 0x10, R89.reuse ;  /* 0x00000010584a7819 */ /* 0x100fe40000001259 */
        /* <DEDUP_REMOVED lines=27> */
[----:B------:R-:W-:Y:S02]  /*b7d0*/  FFMA.FTZ R66, R8, R75, -R66 ;  /* 0x0000004b08427223 */ /* 0x000fe40000010842 */
        /* <DEDUP_REMOVED lines=9> */
.L_x_1394:
[----:B------:R-:W-:Y:S05]  /*b870*/  BSYNC B0 ;  /* 0x0000000000007941 */ /* 0x000fea0003800000 */
.L_x_1393:
        /* <DEDUP_REMOVED lines=35> */
[----:B------:R-:W-:Y:S02]  /*bab0*/  FFMA.FTZ R79, R74, R80, -R79 ;  /* 0x000000504a4f7223 */ /* 0x000fe4000001084f */
[----:B------:R-:W-:-:S02]  /*bac0*/  FFMA.FTZ R82, R77, R86, R82 ;  /* 0x000000564d527223 */ /* 0x000fc40000010052 */
[-C--:B------:R-:W-:Y:S02]  /*bad0*/  FFMA.FTZ R56, R8, R11.reuse, -R56 ;  /* 0x0000000b08387223 */ /* 0x080fe40000010838 */
        /* <DEDUP_REMOVED lines=8> */
.L_x_1396:
[----:B------:R-:W-:Y:S05]  /*bb60*/  BSYNC B0 ;  /* 0x0000000000007941 */ /* 0x000fea0003800000 */
.L_x_1395:
        /* <DEDUP_REMOVED lines=45> */
.L_x_1390:
[----:B------:R-:W-:Y:S05]  /*be40*/  BSYNC B1 ;  /* 0x0000000000017941 */ /* 0x000fea0003800000 */
.L_x_1389:
        /* <DEDUP_REMOVED lines=49> */
.L_x_1400:
[----:B------:R-:W-:Y:S05]  /*c160*/  BSYNC B0 ;  /* 0x0000000000007941 */ /* 0x000fea0003800000 */
.L_x_1399:
        /* <DEDUP_REMOVED lines=46> */
.L_x_1402:
[----:B------:R-:W-:Y:S05]  /*c450*/  BSYNC B0 ;  /* 0x0000000000007941 */ /* 0x000fea0003800000 */
.L_x_1401:
        /* <DEDUP_REMOVED lines=46> */
.L_x_1404:
[----:B------:R-:W-:Y:S05]  /*c740*/  BSYNC B0 ;  /* 0x0000000000007941 */ /* 0x000fea0003800000 */
.L_x_1403:
        /* <DEDUP_REMOVED lines=45> */
.L_x_1398:
[----:B------:R-:W-:Y:S05]  /*ca20*/  BSYNC B1 ;  /* 0x0000000000017941 */ /* 0x000fea0003800000 */
.L_x_1397:
        /* <DEDUP_REMOVED lines=48> */
.L_x_1407:
[----:B------:R-:W-:Y:S05]  /*cd30*/  BSYNC B0 ;  /* 0x0000000000007941 */ /* 0x000fea0003800000 */
.L_x_1406:
        /* <DEDUP_REMOVED lines=46> */
.L_x_1409:
[----:B------:R-:W-:Y:S05]  /*d020*/  BSYNC B0 ;  /* 0x0000000000007941 */ /* 0x000fea0003800000 */
.L_x_1408:
        /* <DEDUP_REMOVED lines=46> */
.L_x_1411:
[----:B------:R-:W-:Y:S05]  /*d310*/  BSYNC B0 ;  /* 0x0000000000007941 */ /* 0x000fea0003800000 */
.L_x_1410:
        /* <DEDUP_REMOVED lines=46> */
.L_x_1372:
[----:B------:R-:W-:Y:S01]  /*d600*/  PLOP3.LUT P0, PT, PT, PT, UP2, 0x80, 0x0 ;  /* 0x000000000000781c */ /* 0x000fe20003f0f028 */
        /* <DEDUP_REMOVED lines=41> */
[----:B----4-:R-:W-:Y:S01]  /*d8a0*/  @!P0 IMAD.X R23, R19, 0x1, R11, P1 ;  /* 0x0000000113178824 */ /* 0x010fe200008e060b */
[----:B---3--:R-:W-:-:S04]  /*d8b0*/  @!P0 IADD3 R20, P1, R16, R21, RZ ;  /* 0x0000001510148210 */ /* 0x008fc80007f3e0ff */
        /* <DEDUP_REMOVED lines=15> */
.L_x_1413:
[----:B------:R-:W-:Y:S05]  /*d9b0*/  BSYNC B0 ;  /* 0x0000000000007941 */ /* 0x000fea0003800000 */
.L_x_1412:
[----:B------:R-:W-:Y:S01]  /*d9c0*/  ISETP.NE.AND P0, PT, R10, RZ, PT ;  /* 0x000000ff0a00720c */ /* 0x000fe20003f05270 */
[----:B-----5:R-:W-:Y:S01]  /*d9d0*/  IMAD.MOV.U32 R11, RZ, RZ, R94 ;  /* 0x000000ffff0b7224 */ /* 0x020fe200078e005e */
[----:B--23--:R-:W-:Y:S01]  /*d9e0*/  MOV R16, R93 ;  /* 0x0000005d00107202 */ /* 0x00cfe20000000f00 */
        /* <DEDUP_REMOVED lines=16> */
[----:B----4-:R2:W4:Y:S01]  /*daf0*/  SHFL.IDX PT, R19, R12, 0x1, 0x181f ;  /* 0x00381f000c137f89 */ /* 0x01052200000e0000 */
        /* <DEDUP_REMOVED lines=18> */
[----:B---3--:R-:W-:Y:S01]  /*dc20*/  ISETP.GE.AND P0, PT, R76, c[0x0][0x27c], PT ;  /* 0x00009f004c007a0c */ /* 0x008fe20003f06270 */
        /* <DEDUP_REMOVED lines=10> */
[----:B----4-:R-:W-:-:S05]  /*dcd0*/  @!P0 IMAD.X R17, R19, 0x1, R17, P1 ;  /* 0x0000000113118824 */ /* 0x010fca00008e0611 */
        /* <DEDUP_REMOVED lines=13> */
.L_x_1415:
[----:B---3--:R-:W-:Y:S05]  /*ddb0*/  BSYNC B0 ;  /* 0x0000000000007941 */ /* 0x008fea0003800000 */
.L_x_1414:
        /* <DEDUP_REMOVED lines=22> */
[----:B----4-:R1:W4:Y:S01]  /*df20*/  SHFL.IDX PT, R19, R12, 0x2, 0x181f ;  /* 0x00581f000c137f89 */ /* 0x01032200000e0000 */
        /* <DEDUP_REMOVED lines=32> */
[----:B----4-:R-:W-:Y:S01]  /*e130*/  @!P0 IMAD.X R23, R19, 0x1, R10, P1 ;  /* 0x0000000113178824 */ /* 0x010fe200008e060a */
        /* <DEDUP_REMOVED lines=9> */
.L_x_1417:
[----:B--23--:R-:W-:Y:S05]  /*e1d0*/  BSYNC B0 ;  /* 0x0000000000007941 */ /* 0x00cfea0003800000 */
.L_x_1416:
[----:B------:R-:W-:Y:S01]  /*e1e0*/  ISETP.NE.AND P0, PT, R8, RZ, PT ;  /* 0x000000ff0800720c */ /* 0x000fe20003f05270 */
[----:B-----5:R-:W-:Y:S01]  /*e1f0*/  IMAD.MOV.U32 R9, RZ, RZ, R46 ;  /* 0x000000ffff097224 */ /* 0x020fe200078e002e */
        /* <DEDUP_REMOVED lines=32> */
[----:B----4-:R-:W-:Y:S01]  /*e400*/  CS2R R18, SRZ ;  /* 0x0000000000127805 */ /* 0x010fe2000001ff00 */
[----:B------:R-:W-:Y:S01]  /*e410*/  CS2R R16, SRZ ;  /* 0x0000000000107805 */ /* 0x000fe2000001ff00 */
[----:B------:R-:W-:Y:S01]  /*e420*/  PRMT R81, R8, 0x5410, R9 ;  /* 0x0000541008517816 */ /* 0x000fe20000000009 */
[----:B------:R-:W-:Y:S05]  /*e430*/  @P0 BRA `(.L_x_1419) ;  /* 0x0000019000000947 */ /* 0x000fea0003800000 */
[----:B---3--:R-:W-:Y:S01]  /*e440*/  ISETP.GE.AND P0, PT, R76, c[0x0][0x27c], PT ;  /* 0x00009f004c007a0c */ /* 0x008fe20003f06270 */
        /* <DEDUP_REMOVED lines=24> */
.L_x_1419:
[----:B---3--:R-:W-:Y:S05]  /*e5d0*/  BSYNC B0 ;  /* 0x0000000000007941 */ /* 0x008fea0003800000 */
.L_x_1418:
        /* <DEDUP_REMOVED lines=133> */
.L_x_1423:
[----:B------:R-:W-:Y:S05]  /*ee30*/  BSYNC B0 ;  /* 0x0000000000007941 */ /* 0x000fea0003800000 */
.L_x_1422:
[----:B------:R-:W-:-:S13]  /*ee40*/  ISETP.GE.AND P0, PT, R56, c[0x0][0x27c], PT ;  /* 0x00009f0038007a0c */ /* 0x000fda0003f06270 */
[----:B------:R-:W-:Y:S05]  /*ee50*/  @P0 BRA `(.L_x_1421) ;  /* 0x0000067000000947 */ /* 0x000fea0003800000 */
[----:B-1----:R-:W-:Y:S01]  /*ee60*/  SHF.R.S32.HI R9, RZ, 0x1f, R56 ;  /* 0x0000001fff097819 */ /* 0x002fe20000011438 */
[----:B------:R-:W-:Y:S01]  /*ee70*/  HADD2.F32 R124, -RZ, R113.H0_H0 ;  /* 0x20000071ff7c7230 */ /* 0x000fe20000004100 */
[----:B------:R-:W-:Y:S01]  /*ee80*/  SHF.R.U32.HI R98, RZ, 0x10, R89 ;  /* 0x00000010ff627819 */ /* 0x000fe20000011659 */
[----:B------:R-:W-:Y:S01]  /*ee90*/  HADD2.F32 R102, -RZ, R112.H0_H0 ;  /* 0x20000070ff667230 */ /* 0x000fe20000004100 */
[CC--:B------:R-:W-:Y:S01]  /*eea0*/  LEA.HI R10, R9.reuse, R56.reuse, RZ, 0x3 ;  /* 0x00000038090a7211 */ /* 0x0c0fe200078f18ff */
[----:B------:R-:W-:Y:S01]  /*eeb0*/  HADD2.F32 R130, -RZ, R115.H0_H0 ;  /* 0x20000073ff827230 */ /* 0x000fe20000004100 */
[----:B--2---:R-:W-:Y:S01]  /*eec0*/  LEA.HI R12, R9, R56, RZ, 0x6 ;  /* 0x00000038090c7211 */ /* 0x004fe200078f30ff */
        /* <DEDUP_REMOVED lines=96> */
.L_x_1421:
[----:B------:R-:W-:Y:S05]  /*f4d0*/  BSYNC B1 ;  /* 0x0000000000017941 */ /* 0x000fea0003800000 */
.L_x_1420:
        /* <DEDUP_REMOVED lines=114> */
.L_x_1427:
[----:B------:R-:W-:Y:S05]  /*fc00*/  BSYNC B0 ;  /* 0x0000000000007941 */ /* 0x000fea0003800000 */
.L_x_1426:
        /* <DEDUP_REMOVED lines=105> */
.L_x_1425:
[----:B------:R-:W-:Y:S05]  /*102a0*/  BSYNC B1 ;  /* 0x0000000000017941 */ /* 0x000fea0003800000 */
.L_x_1424:
        /* <DEDUP_REMOVED lines=114> */
.L_x_1431:
[----:B------:R-:W-:Y:S05]  /*109d0*/  BSYNC B0 ;  /* 0x0000000000007941 */ /* 0x000fea0003800000 */
.L_x_1430:
        /* <DEDUP_REMOVED lines=105> */
.L_x_1429:
[----:B------:R-:W-:Y:S05]  /*11070*/  BSYNC B1 ;  /* 0x0000000000017941 */ /* 0x000fea0003800000 */
.L_x_1428:
        /* <DEDUP_REMOVED lines=113> */
.L_x_1433:
[----:B------:R-:W-:Y:S05]  /*11790*/  BSYNC B0 ;  /* 0x0000000000007941 */ /* 0x000fea0003800000 */
.L_x_1432:
[----:B------:R-:W-:-:S13]  /*117a0*/  ISETP.GE.AND P0, PT, R56, c[0x0][0x27c], PT ;  /* 0x00009f0038007a0c */ /* 0x000fda0003f06270 */
[----:B------:R-:W-:Y:S05]  /*117b0*/  @P0 BRA `(.L_x_1405) ;  /* 0x0000067000000947 */ /* 0x000fea0003800000 */
[----:B-1----:R-:W-:Y:S01]  /*117c0*/  SHF.R.S32.HI R11, RZ, 0x1f, R56 ;  /* 0x0000001fff0b7819 */ /* 0x002fe20000011438 */
[----:B------:R-:W-:Y:S01]  /*117d0*/  HADD2.F32 R37, -RZ, R66.H0_H0 ;  /* 0x20000042ff257230 */ /* 0x000fe20000004100 */
        /* <DEDUP_REMOVED lines=8> */
[----:B--2---:R-:W-:-:S02]  /*11860*/  LOP3.LUT R12, R35, 0x38, R8, 0xf8, !PT ;  /* 0x00000038230c7812 */ /* 0x004fc400078ef808 */
[----:B------:R-:W-:Y:S02]  /*11870*/  SHF.R.S32.HI R8, RZ, 0x1f, R9 ;  /* 0x0000001fff087819 */ /* 0x000fe40000011409 */
[----:B------:R-:W-:Y:S02]  /*11880*/  SHF.L.U32 R11, R11, 0x7, RZ ;  /* 0x000000070b0b7819 */ /* 0x000fe400000006ff */
[----:B------:R-:W-:Y:S02]  /*11890*/  SHF.L.U32 R10, R9, 0x3, RZ ;  /* 0x00000003090a7819 */ /* 0x000fe400000006ff */
[----:B------:R-:W-:Y:S02]  /*118a0*/  LEA.HI R8, R8, R9, RZ, 0x3 ;  /* 0x0000000908087211 */ /* 0x000fe400078f18ff */
[----:B------:R-:W-:Y:S02]  /*118b0*/  LOP3.LUT R11, R11, 0x7fffe000, RZ, 0xc0, !PT ;  /* 0x7fffe0000b0b7812 */ /* 0x000fe400078ec0ff */
[----:B------:R-:W-:-:S02]  /*118c0*/  LOP3.LUT R12, R12, R33, RZ, 0x3c, !PT ;  /* 0x000000210c0c7212 */ /* 0x000fc400078e3cff */
[----:B------:R-:W-:Y:S02]  /*118d0*/  LOP3.LUT R10, R35, 0x38, R10, 0xf8, !PT ;  /* 0x00000038230a7812 */ /* 0x000fe400078ef80a */
[----:B------:R-:W-:Y:S02]  /*118e0*/  SHF.L.U32 R8, R8, 0xa, RZ ;  /* 0x0000000a08087819 */ /* 0x000fe400000006ff */
[----:B------:R-:W-:Y:S02]  /*118f0*/  IADD3 R11, R12, R11, R32 ;  /* 0x0000000b0c0b7210 */ /* 0x000fe40007ffe020 */
        /* <DEDUP_REMOVED lines=29> */
[----:B------:R-:W-:Y:S01]  /*11ad0*/  HADD2.F32 R33, -RZ, R8.H0_H0 ;  /* 0x20000008ff217230 */ /* 0x000fe20000004100 */
[----:B------:R-:W-:Y:S01]  /*11ae0*/  FFMA.FTZ R35, R32, R37, R35 ;  /* 0x0000002520237223 */ /* 0x000fe20000010023 */
[----:B------:R-:W-:Y:S01]  /*11af0*/  HADD2.F32 R32, -RZ, R30.H0_H0 ;  /* 0x2000001eff207230 */ /* 0x000fe20000004100 */
[-C--:B------:R-:W-:Y:S01]  /*11b00*/  FMUL.FTZ R30, R15, R36.reuse ;  /* 0x000000240f1e7220 */ /* 0x080fe20000410000 */
        /* <DEDUP_REMOVED lines=13> */
[C---:B------:R-:W-:Y:S01]  /*11be0*/  FMUL.FTZ R38, R31.reuse, R38 ;  /* 0x000000261f267220 */ /* 0x040fe20000410000 */
[----:B------:R-:W-:Y:S01]  /*11bf0*/  HADD2.F32 R14, -RZ, R14.H1_H1 ;  /* 0x3000000eff0e7230 */ /* 0x000fe20000004100 */
[----:B------:R-:W-:Y:S01]  /*11c00*/  FFMA.FTZ R40, R31, R42, R40 ;  /* 0x0000002a1f287223 */ /* 0x000fe20000010028 */
[----:B------:R-:W-:Y:S01]  /*11c10*/  HADD2.F32 R31, -RZ, R19.H0_H0 ;  /* 0x20000013ff1f7230 */ /* 0x000fe20000004100 */
[----:B------:R-:W-:Y:S01]  /*11c20*/  FMUL.FTZ R23, R12, R61 ;  /* 0x0000003d0c177220 */ /* 0x000fe20000410000 */
[----:B------:R-:W-:Y:S01]  /*11c30*/  HADD2.F32 R9, -RZ, R9.H1_H1 ;  /* 0x30000009ff097230 */ /* 0x000fe20000004100 */
[----:B------:R-:W-:Y:S01]  /*11c40*/  FMUL.FTZ R28, R13, R44 ;  /* 0x0000002c0d1c7220 */ /* 0x000fe20000410000 */
[----:B------:R-:W-:Y:S01]  /*11c50*/  HADD2.F32 R10, -RZ, R10.H1_H1 ;  /* 0x3000000aff0a7230 */ /* 0x000fe20000004100 */
[C---:B------:R-:W-:Y:S01]  /*11c60*/  FFMA.FTZ R19, R8.reuse, R11, R23 ;  /* 0x0000000b08137223 */ /* 0x040fe20000010017 */
[----:B------:R-:W-:Y:S01]  /*11c70*/  HADD2.F32 R23, -RZ, R18.H0_H0 ;  /* 0x20000012ff177230 */ /* 0x000fe20000004100 */
[----:B------:R-:W-:-:S02]  /*11c80*/  FMUL.FTZ R61, R8, R61 ;  /* 0x0000003d083d7220 */ /* 0x000fc40000410000 */
[----:B------:R-:W-:Y:S02]  /*11c90*/  FMUL.FTZ R39, R27, R20 ;  /* 0x000000141b277220 */ /* 0x000fe40000410000 */
[-C--:B------:R-:W-:Y:S02]  /*11ca0*/  FMUL.FTZ R18, R14, R31.reuse ;  /* 0x0000001f0e127220 */ /* 0x080fe40000410000 */
[----:B------:R-:W-:Y:S02]  /*11cb0*/  FMUL.FTZ R44, R9, R44 ;  /* 0x0000002c092c7220 */ /* 0x000fe40000410000 */
[----:B------:R-:W-:Y:S02]  /*11cc0*/  FMUL.FTZ R20, R34, R20 ;  /* 0x0000001422147220 */ /* 0x000fe40000410000 */
[----:B------:R-:W-:Y:S02]  /*11cd0*/  FMUL.FTZ R31, R10, R31 ;  /* 0x0000001f0a1f7220 */ /* 0x000fe40000410000 */
[----:B------:R-:W-:Y:S01]  /*11ce0*/  FFMA.FTZ R61, R12, R11, -R61 ;  /* 0x0000000b0c3d7223 */ /* 0x000fe2000001083d */
[----:B------:R-:W-:Y:S01]  /*11cf0*/  F2FP.PACK_AB R11, R30, R35 ;  /* 0x000000231e0b723e */ /* 0x000fe200000000ff */
        /* <DEDUP_REMOVED lines=17> */
[----:B------:R-:W-:-:S05]  /*11e10*/  F2FP.PACK_AB R10, R10, R19 ;  /* 0x000000130a0a723e */ /* 0x000fca00000000ff */
[----:B------:R1:W-:Y:S02]  /*11e20*/  STS.128 [R17+0x10080], R8 ;  /* 0x0100800811007388 */ /* 0x0003e40000000c00 */
.L_x_1405:
[----:B------:R-:W-:Y:S05]  /*11e30*/  BSYNC B2 ;  /* 0x0000000000027941 */ /* 0x000fea0003800000 */
.L_x_1371:
[----:B------:R-:W-:Y:S01]  /*11e40*/  ULDC.64 UR4, c[0x0][0x208] ;  /* 0x0000820000047ab9 */ /* 0x000fe20000000a00 */
[----:B------:R-:W-:Y:S01]  /*11e50*/  ISETP.GT.AND P3, PT, R84, 0x7f, PT ;  /* 0x0000007f5400780c */ /* 0x000fe20003f64270 */
[----:B------:R-:W-:Y:S01]  /*11e60*/  UIMAD UR10, UR10, UR4, URZ ;  /* 0x000000040a0a72a4 */ /* 0x000fe2000f8e023f */
[----:B------:R-:W-:Y:S01]  /*11e70*/  IMAD.MOV.U32 R222, RZ, RZ, R216 ;  /* 0x000000ffffde7224 */ /* 0x000fe200078e00d8 */
[----:B------:R-:W-:Y:S01]  /*11e80*/  UIMAD.WIDE.U32 UR28, UR15, UR4, URZ ;  /* 0x000000040f1c72a5 */ /* 0x000fe2000f8e003f */
[----:B-12---:R-:W-:Y:S01]  /*11e90*/  IMAD.SHL.U32 R12, R67, 0x40, RZ ;  /* 0x00000040430c7824 */ /* 0x006fe200078e00ff */
[----:B------:R-:W-:Y:S01]  /*11ea0*/  UIMAD UR5, UR15, UR5, UR10 ;  /* 0x000000050f0572a4 */ /* 0x000fe2000f8e020a */
[----:B------:R-:W-:Y:S01]  /*11eb0*/  IMAD.SHL.U32 R9, R188, 0x8, RZ ;  /* 0x00000008bc097824 */ /* 0x000fe200078e00ff */
[----:B------:R-:W-:Y:S01]  /*11ec0*/  SEL R13, RZ, 0x2, P6 ;  /* 0x00000002ff0d7807 */ /* 0x000fe20003000000 */
[----:B------:R-:W-:-:S04]  /*11ed0*/  DEPBAR.LE SB0, 0x0 ;  /* 0x000080000000791a */ /* 0x000fc80000000000 */
[----:B------:R-:W-:Y:S01]  /*11ee0*/  UIADD3 UR4, UR29, UR5, URZ ;  /* 0x000000051d047290 */ /* 0x000fe2000fffe03f */
[----:B------:R-:W-:Y:S01]  /*11ef0*/  IMAD.U32 R14, RZ, RZ, UR28 ;  /* 0x0000001cff0e7e24 */ /* 0x000fe2000f8e00ff */
[----:B------:R-:W-:Y:S01]  /*11f00*/  LOP3.LUT R12, R12, 0x1c0, RZ, 0xc0, !PT ;  /* 0x000001c00c0c7812 */ /* 0x000fe200078ec0ff */
[----:B------:R-:W-:Y:S01]  /*11f10*/  IMAD.U32 R15, RZ, RZ, UR29 ;  /* 0x0000001dff0f7e24 */ /* 0x000fe2000f8e00ff */
[----:B------:R-:W-:Y:S01]  /*11f20*/  UIMAD UR4, UR4, 0x30, URZ ;  /* 0x00000030040478a4 */ /* 0x000fe2000f8e023f */
[----:B------:R-:W-:Y:S01]  /*11f30*/  IMAD.WIDE.U32 R14, R14, 0x30, R222 ;  /* 0x000000300e0e7825 */ /* 0x000fe200078e00de */
[----:B------:R-:W-:Y:S01]  /*11f40*/  SEL R11, RZ, 0x4, P5 ;  /* 0x00000004ff0b7807 */ /* 0x000fe20002800000 */
[----:B------:R-:W-:Y:S01]  /*11f50*/  UISETP.GE.AND UP0, UPT, UR13, 0x2, UPT ;  /* 0x000000020d00788c */ /* 0x000fe2000bf06270 */
[----:B------:R-:W-:Y:S01]  /*11f60*/  LOP3.LUT R9, R12, 0x8, R9, 0xf8, !PT ;  /* 0x000000080c097812 */ /* 0x000fe200078ef809 */
[----:B------:R-:W-:Y:S01]  /*11f70*/  IMAD.SHL.U32 R218, R6, 0x2, RZ ;  /* 0x0000000206da7824 */ /* 0x000fe200078e00ff */
[----:B------:R-:W-:Y:S01]  /*11f80*/  IADD3 R8, R15, UR4, RZ ;  /* 0x000000040f087c10 */ /* 0x000fe2000fffe0ff */
[----:B------:R-:W-:Y:S01]  /*11f90*/  @!P3 IMAD.MOV.U32 R15, RZ, RZ, c[0x0][0x208] ;  /* 0x00008200ff0fb624 */ /* 0x000fe200078e00ff */
[----:B------:R-:W-:Y:S01]  /*11fa0*/  BAR.SYNC.DEFER_BLOCKING 0x0 ;  /* 0x0000000000007b1d */ /* 0x000fe20000010000 */
[----:B------:R-:W-:-:S02]  /*11fb0*/  LEA R32, P0, R14, c[0x0][0x1f8], 0x1 ;  /* 0x00007e000e207a11 */ /* 0x000fc400078008ff */
[----:B------:R-:W-:Y:S01]  /*11fc0*/  IADD3 R2, R11, R13, R2 ;  /* 0x0000000d0b027210 */ /* 0x000fe20007ffe002 */
[----:B------:R-:W-:Y:S01]  /*11fd0*/  @!P3 IMAD.MOV.U32 R13, RZ, RZ, c[0x0][0x20c] ;  /* 0x00008300ff0db624 */ /* 0x000fe200078e00ff */
[----:B------:R-:W-:Y:S02]  /*11fe0*/  SHF.R.U32.HI R12, RZ, 0x3, R12 ;  /* 0x00000003ff0c7819 */ /* 0x000fe4000001160c */
[----:B------:R-:W-:Y:S02]  /*11ff0*/  LEA.HI.X R33, R14, c[0x0][0x1fc], R8, 0x1, P0 ;  /* 0x00007f000e217a11 */ /* 0x000fe400000f0c08 */
[----:B------:R-:W-:Y:S02]  /*12000*/  SEL R11, RZ, 0x8, P4 ;  /* 0x00000008ff0b7807 */ /* 0x000fe40002000000 */
[----:B------:R-:W-:Y:S02]  /*12010*/  @!P3 LEA R68, P0, R15, R32, 0x6 ;  /* 0x000000200f44b211 */ /* 0x000fe400078030ff */
[----:B------:R-:W-:Y:S01]  /*12020*/  LOP3.LUT R12, R9, R12, RZ, 0x3c, !PT ;  /* 0x0000000c090c7212 */ /* 0x000fe200078e3cff */
[----:B------:R-:W-:Y:S01]  /*12030*/  IMAD.IADD R11, R11, 0x1, R2 ;  /* 0x000000010b0b7824 */ /* 0x000fe200078e0202 */
[----:B------:R-:W-:Y:S01]  /*12040*/  @!P3 LEA.HI.X R69, R15, R33, R13, 0x6, P0 ;  /* 0x000000210f45b211 */ /* 0x000fe200000f340d */
[----:B------:R-:W-:Y:S01]  /*12050*/  IMAD.U32 R13, RZ, RZ, UR12 ;  /* 0x0000000cff0d7e24 */ /* 0x000fe2000f8e00ff */
[----:B------:R-:W-:Y:S01]  /*12060*/  LOP3.LUT P1, RZ, R67, 0x2, RZ, 0xc0, !PT ;  /* 0x0000000243ff7812 */ /* 0x000fe2000782c0ff */
[----:B------:R-:W-:Y:S01]  /*12070*/  IMAD R213, R57, 0x200, R12 ;  /* 0x0000020039d57824 */ /* 0x000fe200078e020c */
[----:B------:R-:W-:Y:S01]  /*12080*/  P2R R9, PR, RZ, 0x40 ;  /* 0x00000040ff097803 */ /* 0x000fe20000000000 */
[----:B------:R-:W-:Y:S01]  /*12090*/  IMAD R2, R65, 0x400, R0 ;  /* 0x0000040041027824 */ /* 0x000fe200078e0200 */
[----:B------:R-:W-:Y:S01]  /*120a0*/  IADD3 R8, R13, UR14, -R188 ;  /* 0x0000000e0d087c10 */ /* 0x000fe2000fffe8bc */
[----:B------:R-:W-:Y:S01]  /*120b0*/  IMAD.SHL.U32 R213, R213, 0x2, RZ ;  /* 0x00000002d5d57824 */ /* 0x000fe200078e00ff */
[----:B------:R-:W-:Y:S01]  /*120c0*/  LOP3.LUT P6, RZ, R11, 0x1, RZ, 0xc0, !PT ;  /* 0x000000010bff7812 */ /* 0x000fe200078cc0ff */
[C---:B------:R-:W-:Y:S01]  /*120d0*/  IMAD.SHL.U32 R60, R2.reuse, 0x2, RZ ;  /* 0x00000002023c7824 */ /* 0x040fe200078e00ff */
[----:B------:R-:W-:Y:S01]  /*120e0*/  LEA R214, R2, 0x10080, 0x1 ;  /* 0x0001008002d67811 */ /* 0x000fe200078e08ff */
[----:B------:R-:W-:Y:S01]  /*120f0*/  IMAD.MOV.U32 R2, RZ, RZ, 0x40 ;  /* 0x00000040ff027424 */ /* 0x000fe200078e00ff */
[----:B------:R-:W-:Y:S01]  /*12100*/  ISETP.LT.OR P0, PT, R8, 0x1, !P6 ;  /* 0x000000010800780c */ /* 0x000fe20007701670 */
[----:B---3--:R-:W-:Y:S01]  /*12110*/  LDSM.16.M88.4 R20, [R213+0xa080] ;  /* 0x00a08000d514783b */ /* 0x008fe20000000200 */
[----:B------:R-:W-:Y:S01]  /*12120*/  IADD3 R12, R213, 0xa080, RZ ;  /* 0x0000a080d50c7810 */ /* 0x000fe20007ffe0ff */
[--C-:B------:R-:W-:Y:S01]  /*12130*/  IMAD R212, R7, 0x2, R214.reuse ;  /* 0x0000000207d47824 */ /* 0x100fe200078e02d6 */
[----:B------:R-:W-:Y:S01]  /*12140*/  IADD3 R211, R213, 0xa0a0, RZ ;  /* 0x0000a0a0d5d37810 */ /* 0x000fe20007ffe0ff */
[----:B------:R-:W1:Y:S01]  /*12150*/  LDSM.16.M88.4 R60, [R60+0x10080] ;  /* 0x010080003c3c783b */ /* 0x000e620000000200 */
[----:B------:R-:W-:Y:S01]  /*12160*/  @P1 IADD3 R211, R12, -0x20, RZ ;  /* 0xffffffe00cd31810 */ /* 0x000fe20007ffe0ff */
[----:B------:R-:W-:Y:S01]  /*12170*/  IMAD R210, R5, 0x2, R214 ;  /* 0x0000000205d27824 */ /* 0x000fe200078e02d6 */
[C---:B------:R-:W-:Y:S01]  /*12180*/  LOP3.LUT P2, RZ, R11.reuse, 0x2, RZ, 0xc0, !PT ;  /* 0x000000020bff7812 */ /* 0x040fe2000784c0ff */
[----:B------:R-:W-:Y:S01]  /*12190*/  LDSM.16.M88.4 R44, [R212] ;  /* 0x00000000d42c783b */ /* 0x000fe20000000200 */
[----:B------:R-:W-:Y:S01]  /*121a0*/  LOP3.LUT P1, RZ, R11, 0x4, RZ, 0xc0, !PT ;  /* 0x000000040bff7812 */ /* 0x000fe2000782c0ff */
[----:B------:R-:W-:Y:S01]  /*121b0*/  IMAD R209, R5, 0x2, R212 ;  /* 0x0000000205d17824 */ /* 0x000fe200078e02d4 */
[----:B------:R-:W-:Y:S01]  /*121c0*/  P2R R10, PR, RZ, 0x20 ;  /* 0x00000020ff0a7803 */ /* 0x000fe20000000000 */
[----:B------:R-:W2:Y:S01]  /*121d0*/  LDSM.16.M88.4 R12, [R213+0xa880] ;  /* 0x00a88000d50c783b */ /* 0x000ea20000000200 */
[----:B------:R-:W-:-:S02]  /*121e0*/  @!P3 ISETP.LT.OR P6, PT, R8, 0x21, !P6 ;  /* 0x000000210800b80c */ /* 0x000fc400077c1670 */
[C---:B------:R-:W-:Y:S01]  /*121f0*/  IADD3 R203, R211.reuse, 0x800, RZ ;  /* 0x00000800d3cb7810 */ /* 0x040fe20007ffe0ff */
[----:B------:R-:W-:Y:S01]  /*12200*/  LDSM.16.M88.4 R28, [R213+0xb080] ;  /* 0x00b08000d51c783b */ /* 0x000fe20000000200 */
[C---:B------:R-:W-:Y:S02]  /*12210*/  IADD3 R202, R211.reuse, 0x1000, RZ ;  /* 0x00001000d3ca7810 */ /* 0x040fe40007ffe0ff */
[C---:B------:R-:W-:Y:S01]  /*12220*/  IADD3 R200, R211.reuse, 0x1800, RZ ;  /* 0x00001800d3c87810 */ /* 0x040fe20007ffe0ff */
[----:B------:R-:W3:Y:S01]  /*12230*/  LDSM.16.M88.4 R56, [R211] ;  /* 0x00000000d338783b */ /* 0x000ee20000000200 */
[C---:B------:R-:W-:Y:S02]  /*12240*/  IADD3 R199, R211.reuse, 0x2000, RZ ;  /* 0x00002000d3c77810 */ /* 0x040fe40007ffe0ff */
[C---:B------:R-:W-:Y:S01]  /*12250*/  IADD3 R198, R211.reuse, 0x2800, RZ ;  /* 0x00002800d3c67810 */ /* 0x040fe20007ffe0ff */
[----:B------:R-:W5:Y:S01]  /*12260*/  LDSM.16.M88.4 R52, [R211+0x800] ;  /* 0x00080000d334783b */ /* 0x000f620000000200 */
[----:B------:R-:W-:-:S02]  /*12270*/  IADD3 R197, R211, 0x3000, RZ ;  /* 0x00003000d3c57810 */ /* 0x000fc40007ffe0ff */
[C---:B------:R-:W-:Y:S01]  /*12280*/  IADD3 R196, R211.reuse, 0x3800, RZ ;  /* 0x00003800d3c47810 */ /* 0x040fe20007ffe0ff */
[----:B------:R-:W4:Y:S01]  /*12290*/  LDSM.16.M88.4 R48, [R211+0x1000] ;  /* 0x00100000d330783b */ /* 0x000f220000000200 */
[C---:B------:R-:W-:Y:S02]  /*122a0*/  IADD3 R195, R211.reuse, 0x4000, RZ ;  /* 0x00004000d3c37810 */ /* 0x040fe40007ffe0ff */
[----:B------:R-:W-:Y:S01]  /*122b0*/  IADD3 R194, R211, 0x4800, RZ ;  /* 0x00004800d3c27810 */ /* 0x000fe20007ffe0ff */
[----:B------:R-:W-:Y:S01]  /*122c0*/  @!PT LDS RZ, [RZ] ;  /* 0x00000000fffff984 */ /* 0x000fe20000000800 */
[----:B------:R-:W-:Y:S01]  /*122d0*/  @!PT LDS RZ, [RZ] ;  /* 0x00000000fffff984 */ /* 0x000fe20000000800 */
[----:B------:R-:W-:Y:S01]  /*122e0*/  @!PT LDS RZ, [RZ] ;  /* 0x00000000fffff984 */ /* 0x000fe20000000800 */
[----:B------:R3:W-:Y:S01]  /*122f0*/  LDGSTS.E.BYPASS.LTC128B.128 [R218+0x4080], [R32.64], !P0 ;  /* 0x0408000020da7fae */ /* 0x0007e2000c101d5a */
[----:B------:R-:W-:Y:S02]  /*12300*/  LOP3.LUT P0, RZ, R67, 0x4, RZ, 0xc0, !PT ;  /* 0x0000000443ff7812 */ /* 0x000fe4000780c0ff */
[----:B------:R-:W-:Y:S02]  /*12310*/  IADD3 R193, R211, 0x5000, RZ ;  /* 0x00005000d3c17810 */ /* 0x000fe40007ffe0ff */
[----:B------:R-:W-:-:S02]  /*12320*/  SEL R2, R2, 0xffffffc0, !P0 ;  /* 0xffffffc002027807 */ /* 0x000fc40004000000 */
[C---:B------:R-:W-:Y:S02]  /*12330*/  ISETP.LT.OR P0, PT, R8.reuse, 0x1, !P2 ;  /* 0x000000010800780c */ /* 0x040fe40005701670 */
[----:B------:R-:W-:Y:S01]  /*12340*/  @!P3 ISETP.LT.OR P2, PT, R8, 0x21, !P2 ;  /* 0x000000210800b80c */ /* 0x000fe20005741670 */
[--C-:B------:R-:W-:Y:S01]  /*12350*/  IMAD.IADD R207, R213, 0x1, R2.reuse ;  /* 0x00000001d5cf7824 */ /* 0x100fe200078e0202 */
[C---:B------:R-:W-:Y:S01]  /*12360*/  IADD3 R192, R211.reuse, 0x5800, RZ ;  /* 0x00005800d3c07810 */ /* 0x040fe20007ffe0ff */
[----:B-1----:R-:W-:Y:S01]  /*12370*/  HMMA.16816.F32 R24, R60, R20, RZ ;  /* 0x000000143c18723c */ /* 0x002fe200000018ff */
[----:B------:R-:W-:-:S07]  /*12380*/  IMAD.IADD R201, R211, 0x1, R2 ;  /* 0x00000001d3c97824 */ /* 0x000fce00078e0202 */
[----:B------:R1:W-:Y:S01]  /*12390*/  LDGSTS.E.BYPASS.LTC128B.128 [R218+0x5880], [R32.64+0x80], !P0 ;  /* 0x0588008020da7fae */ /* 0x0003e2000c101d5a */
[C---:B------:R-:W-:Y:S01]  /*123a0*/  ISETP.LT.OR P0, PT, R8.reuse, 0x1, !P1 ;  /* 0x000000010800780c */ /* 0x040fe20004f01670 */
[----:B--2-4-:R-:W-:Y:S01]  /*123b0*/  HMMA.16816.F32 R16, R60, R12, RZ ;  /* 0x0000000c3c10723c */ /* 0x014fe200000018ff */
[----:B------:R-:W-:-:S07]  /*123c0*/  @!P3 ISETP.LT.OR P1, PT, R8, 0x21, !P1 ;  /* 0x000000210800b80c */ /* 0x000fce0004f21670 */
[----:B------:R-:W-:Y:S04]  /*123d0*/  HMMA.16816.F32 R20, R60, R22, RZ ;  /* 0x000000163c14723c */ /* 0x000fe800000018ff */
[----:B------:R1:W-:Y:S01]  /*123e0*/  LDGSTS.E.BYPASS.LTC128B.128 [R218+0x7080], [R32.64+0x100], !P0 ;  /* 0x0708010020da7fae */ /* 0x0003e2000c101d5a */
[----:B------:R-:W-:-:S03]  /*123f0*/  LOP3.LUT P0, RZ, R11, 0x8, RZ, 0xc0, !PT ;  /* 0x000000080bff7812 */ /* 0x000fc6000780c0ff */
[----:B------:R-:W-:Y:S01]  /*12400*/  HMMA.16816.F32 R12, R60, R14, RZ ;  /* 0x0000000e3c0c723c */ /* 0x000fe200000018ff */
[C---:B------:R-:W-:Y:S02]  /*12410*/  ISETP.LT.OR P5, PT, R8.reuse, 0x1, !P0 ;  /* 0x000000010800780c */ /* 0x040fe400047a1670 */
[----:B------:R-:W-:-:S05]  /*12420*/  @!P3 ISETP.LT.OR P0, PT, R8, 0x21, !P0 ;  /* 0x000000210800b80c */ /* 0x000fca0004701670 */
[C---:B---3--:R-:W-:Y:S06]  /*12430*/  HMMA.16816.F32 R24, R44.reuse, R56, R24 ;  /* 0x000000382c18723c */ /* 0x048fec0000001818 */
[----:B------:R1:W-:Y:S01]  /*12440*/  LDGSTS.E.BYPASS.LTC128B.128 [R218+0x8880], [R32.64+0x180], !P5 ;  /* 0x0888018020da7fae */ /* 0x0003e2000e901d5a */
[----:B------:R-:W-:Y:S01]  /*12450*/  ISETP.NE.AND P5, PT, R10, RZ, PT ;  /* 0x000000ff0a00720c */ /* 0x000fe20003fa5270 */
[----:B------:R-:W-:Y:S02]  /*12460*/  HMMA.16816.F32 R20, R44, R58, R20 ;  /* 0x0000003a2c14723c */ /* 0x000fe40000001814 */
[----:B------:R2:W-:Y:S01]  /*12470*/  @!P3 LDGSTS.E.BYPASS.LTC128B.128 [R218+0x5080], [R68.64], !P6 ;  /* 0x0508000044dabfae */ /* 0x0005e2000f101d5a */
[----:B------:R-:W-:-:S03]  /*12480*/  ISETP.NE.AND P6, PT, R9, RZ, PT ;  /* 0x000000ff0900720c */ /* 0x000fc60003fc5270 */
[----:B------:R2:W-:Y:S02]  /*12490*/  @!P3 LDGSTS.E.BYPASS.LTC128B.128 [R218+0x6880], [R68.64+0x80], !P2 ;  /* 0x0688008044dabfae */ /* 0x0005e4000d101d5a */
[C---:B------:R-:W-:Y:S02]  /*124a0*/  HMMA.16816.F32 R8, R60.reuse, R28, RZ ;  /* 0x0000001c3c08723c */ /* 0x040fe400000018ff */
[----:B------:R2:W-:Y:S04]  /*124b0*/  @!P3 LDGSTS.E.BYPASS.LTC128B.128 [R218+0x8080], [R68.64+0x100], !P1 ;  /* 0x0808010044dabfae */ /* 0x0005e8000c901d5a */
[----:B------:R2:W-:Y:S01]  /*124c0*/  @!P3 LDGSTS.E.BYPASS.LTC128B.128 [R218+0x9880], [R68.64+0x180], !P0 ;  /* 0x0988018044dabfae */ /* 0x0005e2000c101d5a */
[----:B------:R-:W-:Y:S01]  /*124d0*/  PLOP3.LUT P0, PT, PT, PT, UP0, 0x80, 0x0 ;  /* 0x000000000000781c */ /* 0x000fe20003f0f008 */
[----:B------:R-:W-:Y:S02]  /*124e0*/  HMMA.16816.F32 R60, R60, R30, RZ ;  /* 0x0000001e3c3c723c */ /* 0x000fe400000018ff */
[----:B------:R-:W-:Y:S04]  /*124f0*/  LDSM.16.M88.4 R40, [R210] ;  /* 0x00000000d228783b */ /* 0x000fe80000000200 */
[----:B------:R-:W3:Y:S02]  /*12500*/  LDSM.16.M88.4 R36, [R207+0xa080] ;  /* 0x00a08000cf24783b */ /* 0x000ee40000000200 */
[C---:B-----5:R-:W-:Y:S02]  /*12510*/  HMMA.16816.F32 R16, R44.reuse, R52, R16 ;  /* 0x000000342c10723c */ /* 0x060fe40000001810 */
[----:B-1----:R-:W1:Y:S04]  /*12520*/  LDSM.16.M88.4 R32, [R207+0xa880] ;  /* 0x00a88000cf20783b */ /* 0x002e680000000200 */
[----:B------:R-:W4:Y:S02]  /*12530*/  LDSM.16.M88.4 R28, [R207+0xb080] ;  /* 0x00b08000cf1c783b */ /* 0x000f240000000200 */
[C---:B------:R-:W-:Y:S02]  /*12540*/  HMMA.16816.F32 R12, R44.reuse, R54, R12 ;  /* 0x000000362c0c723c */ /* 0x040fe4000000180c */
[----:B------:R-:W-:Y:S04]  /*12550*/  LDSM.16.M88.4 R56, [R209] ;  /* 0x00000000d138783b */ /* 0x000fe80000000200 */
[----:B------:R-:W5:Y:S02]  /*12560*/  LDSM.16.M88.4 R52, [R201] ;  /* 0x00000000c934783b */ /* 0x000f640000000200 */
[C---:B------:R-:W-:Y:S02]  /*12570*/  HMMA.16816.F32 R8, R44.reuse, R48, R8 ;  /* 0x000000302c08723c */ /* 0x040fe40000001808 */
[----:B------:R-:W0:Y:S06]  /*12580*/  LDGDEPBAR ;  /* 0x00000000000079af */ /* 0x000e2c0000000000 */
        /* <DEDUP_REMOVED lines=169> */
.L_x_1434:
[----:B-1----:R-:W-:Y:S01]  /*13020*/  LOP3.LUT R31, R4, 0xffffffe0, RZ, 0xc0, !PT ;  /* 0xffffffe0041f7812 */ /* 0x002fe200078ec0ff */
[----:B------:R-:W-:Y:S01]  /*13030*/  IMAD.SHL.U32 R208, R0, 0x2, RZ ;  /* 0x0000000200d07824 */ /* 0x000fe200078e00ff */
[----:B------:R-:W-:Y:S01]  /*13040*/  LEA.HI R29, R3, R84, RZ, 0x2 ;  /* 0x00000054031d7211 */ /* 0x000fe200078f10ff */
[----:B------:R-:W-:Y:S01]  /*13050*/  @UP2 USHF.L.U32 UR17, UR17, 0x7, URZ ;  /* 0x0000000711112899 */ /* 0x000fe2000800063f */
[----:B------:R-:W-:Y:S01]  /*13060*/  SHF.R.S32.HI R6, RZ, 0x1f, R65 ;  /* 0x0000001fff067819 */ /* 0x000fe20000011441 */
[----:B------:R-:W-:Y:S01]  /*13070*/  IMAD.IADD R2, R84, 0x1, -R31 ;  /* 0x0000000154027824 */ /* 0x000fe200078e0a1f */
[----:B------:R-:W-:Y:S01]  /*13080*/  LOP3.LUT R29, R29, 0xfffffffc, RZ, 0xc0, !PT ;  /* 0xfffffffc1d1d7812 */ /* 0x000fe200078ec0ff */
[----:B------:R-:W-:Y:S01]  /*13090*/  LDSM.16.MT88.4 R132, [R208+0x4080] ;  /* 0x00408000d084783b */ /* 0x000fe20000004200 */
[----:B------:R-:W-:Y:S01]  /*130a0*/  LEA.HI R6, R6, R65, RZ, 0x3 ;  /* 0x0000004106067211 */ /* 0x000fe200078f18ff */
[----:B------:R-:W-:Y:S01]  /*130b0*/  IMAD R206, R7, 0x2, R208 ;  /* 0x0000000207ce7824 */ /* 0x000fe200078e02d0 */
[----:B------:R-:W-:Y:S01]  /*130c0*/  SHF.R.S32.HI R3, RZ, 0x1f, R2 ;  /* 0x0000001fff037819 */ /* 0x000fe20000011402 */
[----:B------:R-:W-:Y:S01]  /*130d0*/  IMAD.IADD R84, R84, 0x1, -R29 ;  /* 0x0000000154547824 */ /* 0x000fe200078e0a1d */
[----:B------:R-:W-:Y:S01]  /*130e0*/  LOP3.LUT R6, R6, 0xffffff8, RZ, 0xc0, !PT ;  /* 0x0ffffff806067812 */ /* 0x000fe200078ec0ff */
[----:B------:R-:W-:Y:S01]  /*130f0*/  IMAD R205, R5, 0x2, R208 ;  /* 0x0000000205cd7824 */ /* 0x000fe200078e02d0 */
[----:B------:R-:W-:Y:S01]  /*13100*/  LEA.HI R3, R3, R2, RZ, 0x2 ;  /* 0x0000000203037211 */ /* 0x000fe200078f10ff */
[----:B------:R-:W-:Y:S01]  /*13110*/  IMAD R204, R5, 0x2, R206 ;  /* 0x0000000205cc7824 */ /* 0x000fe200078e02ce */
[----:B------:R-:W-:Y:S01]  /*13120*/  LEA.HI R4, R84, R84, RZ, 0x1 ;  /* 0x0000005454047211 */ /* 0x000fe200078f08ff */
[----:B------:R-:W-:Y:S01]  /*13130*/  IMAD.IADD R65, R65, 0x1, -R6 ;  /* 0x0000000141417824 */ /* 0x000fe200078e0a06 */
[----:B------:R-:W-:Y:S01]  /*13140*/  PLOP3.LUT P1, PT, PT, PT, UP2, 0x80, 0x0 ;  /* 0x000000000000781c */ /* 0x000fe20003f2f028 */
[----:B------:R-:W-:Y:S01]  /*13150*/  LDSM.16.MT88.4 R140, [R206+0x4080] ;  /* 0x00408000ce8c783b */ /* 0x000fe20000004200 */
[----:B------:R-:W-:Y:S01]  /*13160*/  LEA.HI.SX32 R6, R3, UR18, 0x1e ;  /* 0x0000001203067c11 */ /* 0x000fe2000f8ff2ff */
[----:B------:R-:W-:Y:S01]  /*13170*/  ULDC.64 UR4, c[0x0][0x2c8] ;  /* 0x0000b20000047ab9 */ /* 0x000fe20000000a00 */
[----:B------:R-:W-:Y:S01]  /*13180*/  LOP3.LUT R29, R4, 0x1ffffffe, RZ, 0xc0, !PT ;  /* 0x1ffffffe041d7812 */ /* 0x000fe200078ec0ff */
[----:B------:R-:W-:Y:S01]  /*13190*/  LDSM.16.MT88.4 R148, [R205+0x4080] ;  /* 0x00408000cd94783b */ /* 0x000fe20000004200 */
[----:B------:R-:W-:Y:S01]  /*131a0*/  PLOP3.LUT P0, PT, PT, PT, UP2, 0x80, 0x0 ;  /* 0x000000000000781c */ /* 0x000fe20003f0f028 */
[----:B------:R-:W-:Y:S01]  /*131b0*/  IMAD R6, R65, 0x10, R6 ;  /* 0x0000001041067824 */ /* 0x000fe200078e0206 */
[----:B------:R-:W-:Y:S01]  /*131c0*/  LOP3.LUT R3, R3, 0x7ffffffc, RZ, 0xc0, !PT ;  /* 0x7ffffffc03037812 */ /* 0x000fe200078ec0ff */
[----:B------:R-:W-:Y:S01]  /*131d0*/  IMAD.IADD R29, R84, 0x1, -R29 ;  /* 0x00000001541d7824 */ /* 0x000fe200078e0a1d */
[----:B------:R-:W-:Y:S01]  /*131e0*/  LDSM.16.MT88.4 R40, [R208+0x5880] ;  /* 0x00588000d028783b */ /* 0x000fe20000004200 */
[----:B------:R-:W-:-:S02]  /*131f0*/  UIADD3 UR13, UR13, -0x2, URZ ;  /* 0xfffffffe0d0d7890 */ /* 0x000fc4000fffe03f */
[----:B------:R-:W-:Y:S01]  /*13200*/  IMAD R189, R29, 0x8, R6 ;  /* 0x000000081dbd7824 */ /* 0x000fe200078e0206 */
[----:B------:R-:W-:Y:S01]  /*13210*/  LDSM.16.MT88.4 R48, [R206+0x5880] ;  /* 0x00588000ce30783b */ /* 0x000fe20000004200 */
[----:B------:R-:W-:Y:S02]  /*13220*/  IMAD.IADD R190, R2, 0x1, -R3 ;  /* 0x0000000102be7824 */ /* 0x000fe400078e0a03 */
[----:B------:R-:W-:Y:S01]  /*13230*/  @P1 IMAD.HI.U32 R4, R189, c[0x0][0x2c8], RZ ;  /* 0x0000b200bd041a27 */ /* 0x000fe200078e00ff */
[----:B------:R-:W-:Y:S03]  /*13240*/  LDSM.16.MT88.4 R56, [R205+0x5880] ;  /* 0x00588000cd38783b */ /* 0x000fe60000004200 */
[----:B------:R-:W-:Y:S01]  /*13250*/  IMAD.MOV.U32 R28, RZ, RZ, R189 ;  /* 0x000000ffff1c7224 */ /* 0x000fe200078e00bd */
[----:B------:R-:W-:Y:S01]  /*13260*/  @P0 SHF.R.U32.HI R28, RZ, c[0x0][0x2cc], R4 ;  /* 0x0000b300ff1c0a19 */ /* 0x000fe20000011604 */
[----:B------:R-:W-:Y:S01]  /*13270*/  IMAD.U32 R3, RZ, RZ, UR11 ;  /* 0x0000000bff037e24 */ /* 0x000fe2000f8e00ff */
[----:B------:R-:W-:Y:S01]  /*13280*/  LDSM.16.MT88.4 R64, [R204+0x5880] ;  /* 0x00588000cc40783b */ /* 0x000fe20000004200 */
[----:B------:R-:W-:-:S03]  /*13290*/  IMAD.SHL.U32 R190, R190, 0x2, RZ ;  /* 0x00000002bebe7824 */ /* 0x000fc600078e00ff */
[----:B------:R-:W1:Y:S02]  /*132a0*/  SHFL.IDX PT, R6, R28, RZ, 0x1c1f ;  /* 0x001c1fff1c067589 */ /* 0x000e6400000e0000 */
[C---:B------:R-:W-:Y:S02]  /*132b0*/  IADD3 R3, -R190.reuse, 0x1, R3 ;  /* 0x00000001be037810 */ /* 0x040fe40007ffe103 */
[----:B------:R-:W2:Y:S01]  /*132c0*/  SHFL.IDX PT, R4, R28, 0x1, 0x1c1f ;  /* 0x003c1f001c047f89 */ /* 0x000ea200000e0000 */
[----:B------:R-:W-:Y:S01]  /*132d0*/  IADD3 R2, -R190, UR11, RZ ;  /* 0x0000000bbe027c10 */ /* 0x000fe2000fffe1ff */
[----:B------:R-:W-:Y:S01]  /*132e0*/  UIMAD.WIDE.U32 UR10, UR17, UR4, URZ ;  /* 0x00000004110a72a5 */ /* 0x000fe2000f8e003f */
[----:B------:R-:W-:Y:S01]  /*132f0*/  IADD3 R35, R3, -UR22, RZ ;  /* 0x8000001603237c10 */ /* 0x000fe2000fffe0ff */
[----:B------:R-:W-:Y:S04]  /*13300*/  LDSM.16.MT88.4 R72, [R208+0x7080] ;  /* 0x00708000d048783b */ /* 0x000fe80000004200 */
[----:B------:R-:W-:Y:S01]  /*13310*/  LDSM.16.MT88.4 R80, [R206+0x7080] ;  /* 0x00708000ce50783b */ /* 0x000fe20000004200 */
[----:B------:R-:W-:-:S02]  /*13320*/  @UP2 UMOV UR9, UR11 ;  /* 0x0000000b00092c82 */ /* 0x000fc40008000000 */
[----:B------:R-:W-:Y:S01]  /*13330*/  @UP2 USHF.R.U32.HI UR18, URZ, UR5, UR9 ;  /* 0x000000053f122299 */ /* 0x000fe20008011609 */
[----:B------:R-:W-:Y:S03]  /*13340*/  LDSM.16.MT88.4 R88, [R205+0x7080] ;  /* 0x00708000cd58783b */ /* 0x000fe60000004200 */
[----:B------:R-:W-:Y:S01]  /*13350*/  UIADD3 UR18, UR18, UR14, -UR22 ;  /* 0x0000000e12127290 */ /* 0x000fe2000fffe816 */
[----:B------:R-:W-:Y:S03]  /*13360*/  LDSM.16.MT88.4 R96, [R204+0x7080] ;  /* 0x00708000cc60783b */ /* 0x000fe60000004200 */
[----:B------:R-:W-:Y:S01]  /*13370*/  UIMAD.WIDE UR4, UR18, 0x2aaaaaab, URZ ;  /* 0x2aaaaaab120478a5 */ /* 0x000fe2000f8e023f */
[C---:B-1----:R-:W-:Y:S01]  /*13380*/  IMAD.IADD R3, R35.reuse, 0x1, R6 ;  /* 0x0000000123037824 */ /* 0x042fe200078e0206 */
[----:B------:R-:W-:Y:S02]  /*13390*/  LDSM.16.MT88.4 R104, [R208+0x8880] ;  /* 0x00888000d068783b */ /* 0x000fe40000004200 */
[----:B------:R-:W-:Y:S01]  /*133a0*/  USHF.R.U32.HI UR4, URZ, 0x1f, UR5 ;  /* 0x0000001f3f047899 */ /* 0x000fe20008011605 */
[----:B--2---:R-:W-:Y:S01]  /*133b0*/  IMAD.IADD R35, R35, 0x1, R4 ;  /* 0x0000000123237824 */ /* 0x004fe200078e0204 */
[----:B------:R-:W-:Y:S01]  /*133c0*/  IMNMX R3, R2, R3, PT ;  /* 0x0000000302037217 */ /* 0x000fe20003800200 */
[----:B------:R-:W-:Y:S01]  /*133d0*/  LDSM.16.MT88.4 R112, [R206+0x8880] ;  /* 0x00888000ce70783b */ /* 0x000fe20000004200 */
[----:B------:R-:W-:-:S02]  /*133e0*/  ULEA.HI.SX32 UR4, UR5, UR4, 0x1d ;  /* 0x0000000405047291 */ /* 0x000fc4000f8fea3f */
[C---:B------:R-:W-:Y:S01]  /*133f0*/  ISETP.GT.AND P0, PT, R3.reuse, RZ, PT ;  /* 0x000000ff0300720c */ /* 0x040fe20003f04270 */
[----:B------:R-:W-:Y:S01]  /*13400*/  LDSM.16.MT88.4 R120, [R205+0x8880] ;  /* 0x00888000cd78783b */ /* 0x000fe20000004200 */
[C---:B------:R-:W-:Y:S02]  /*13410*/  ISETP.GT.AND P1, PT, R3.reuse, 0x1, PT ;  /* 0x000000010300780c */ /* 0x040fe40003f24270 */
[----:B------:R-:W-:Y:S01]  /*13420*/  FSEL R24, R24, -INF , P0 ;  /* 0xff80000018187808 */ /* 0x000fe20000000000 */
[----:B------:R-:W-:Y:S01]  /*13430*/  LDSM.16.MT88.4 R172, [R204+0x4880] ;  /* 0x00488000ccac783b */ /* 0x000fe20000004200 */
[----:B------:R-:W-:Y:S02]  /*13440*/  ISETP.GT.AND P0, PT, R3, 0x8, PT ;  /* 0x000000080300780c */ /* 0x000fe40003f04270 */
[----:B------:R-:W-:Y:S01]  /*13450*/  FSEL R33, R25, -INF , P1 ;  /* 0xff80000019217808 */ /* 0x000fe20000800000 */
[----:B------:R-:W-:Y:S01]  /*13460*/  LDSM.16.MT88.4 R168, [R208+0x6080] ;  /* 0x00608000d0a8783b */ /* 0x000fe20000004200 */
[----:B------:R-:W-:-:S02]  /*13470*/  ISETP.GT.AND P1, PT, R3, 0x9, PT ;  /* 0x000000090300780c */ /* 0x000fc40003f24270 */
[----:B------:R-:W-:Y:S01]  /*13480*/  FSEL R31, R20, -INF , P0 ;  /* 0xff800000141f7808 */ /* 0x000fe20000000000 */
[----:B------:R-:W-:Y:S01]  /*13490*/  LDSM.16.MT88.4 R164, [R205+0x6080] ;  /* 0x00608000cda4783b */ /* 0x000fe20000004200 */
[----:B------:R-:W-:Y:S02]  /*134a0*/  ISETP.GT.AND P0, PT, R3, 0x10, PT ;  /* 0x000000100300780c */ /* 0x000fe40003f04270 */
[----:B------:R-:W-:Y:S01]  /*134b0*/  FSEL R29, R21, -INF , P1 ;  /* 0xff800000151d7808 */ /* 0x000fe20000800000 */
[----:B------:R-:W-:Y:S01]  /*134c0*/  LDSM.16.MT88.4 R160, [R208+0x7880] ;  /* 0x00788000d0a0783b */ /* 0x000fe20000004200 */
[C---:B------:R-:W-:Y:S02]  /*134d0*/  ISETP.GT.AND P1, PT, R3.reuse, 0x11, PT ;  /* 0x000000110300780c */ /* 0x040fe40003f24270 */
[----:B------:R-:W-:Y:S01]  /*134e0*/  FSEL R103, R16, -INF , P0 ;  /* 0xff80000010677808 */ /* 0x000fe20000000000 */
[----:B------:R-:W0:Y:S01]  /*134f0*/  LDGDEPBAR ;  /* 0x00000000000079af */ /* 0x000e220000000000 */
[----:B------:R-:W-:-:S02]  /*13500*/  ISETP.GT.AND P0, PT, R3, 0x18, PT ;  /* 0x000000180300780c */ /* 0x000fc40003f04270 */
[----:B------:R-:W-:Y:S02]  /*13510*/  FSEL R101, R17, -INF , P1 ;  /* 0xff80000011657808 */ /* 0x000fe40000800000 */
[C---:B------:R-:W-:Y:S02]  /*13520*/  ISETP.GT.AND P1, PT, R3.reuse, 0x19, PT ;  /* 0x000000190300780c */ /* 0x040fe40003f24270 */
[----:B------:R-:W-:Y:S02]  /*13530*/  FSEL R25, R12, -INF , P0 ;  /* 0xff8000000c197808 */ /* 0x000fe40000000000 */
[----:B------:R-:W-:Y:S02]  /*13540*/  ISETP.GT.AND P0, PT, R3, 0x20, PT ;  /* 0x000000200300780c */ /* 0x000fe40003f04270 */
[----:B------:R-:W-:Y:S02]  /*13550*/  IMNMX R2, R2, R35, PT ;  /* 0x0000002302027217 */ /* 0x000fe40003800200 */
[----:B------:R-:W-:-:S02]  /*13560*/  FSEL R21, R13, -INF , P1 ;  /* 0xff8000000d157808 */ /* 0x000fc40000800000 */
[----:B------:R-:W-:Y:S02]  /*13570*/  ISETP.GT.AND P1, PT, R3, 0x21, PT ;  /* 0x000000210300780c */ /* 0x000fe40003f24270 */
[----:B------:R-:W-:Y:S02]  /*13580*/  FSEL R239, R8, -INF , P0 ;  /* 0xff80000008ef7808 */ /* 0x000fe40000000000 */
[C---:B------:R-:W-:Y:S02]  /*13590*/  ISETP.GT.AND P0, PT, R2.reuse, RZ, PT ;  /* 0x000000ff0200720c */ /* 0x040fe40003f04270 */
[----:B------:R-:W-:Y:S02]  /*135a0*/  FSEL R233, R9, -INF , P1 ;  /* 0xff80000009e97808 */ /* 0x000fe40000800000 */
[----:B------:R-:W-:Y:S02]  /*135b0*/  ISETP.GT.AND P1, PT, R2, 0x1, PT ;  /* 0x000000010200780c */ /* 0x000fe40003f24270 */
[----:B------:R-:W-:-:S02]  /*135c0*/  FSEL R26, R26, -INF , P0 ;  /* 0xff8000001a1a7808 */ /* 0x000fc40000000000 */
[----:B------:R-:W-:Y:S02]  /*135d0*/  ISETP.GT.AND P0, PT, R2, 0x8, PT ;  /* 0x000000080200780c */ /* 0x000fe40003f04270 */
[----:B------:R-:W-:Y:S02]  /*135e0*/  FMNMX.FTZ R4, R24, R33, !PT ;  /* 0x0000002118047209 */ /* 0x000fe40007810000 */
[----:B------:R-:W-:Y:S02]  /*135f0*/  FSEL R35, R27, -INF , P1 ;  /* 0xff8000001b237808 */ /* 0x000fe40000800000 */
[----:B------:R-:W-:Y:S02]  /*13600*/  FSEL R27, R22, -INF , P0 ;  /* 0xff800000161b7808 */ /* 0x000fe40000000000 */
[----:B------:R-:W-:Y:S02]  /*13610*/  FMNMX.FTZ R4, R31, R4, !PT ;  /* 0x000000041f047209 */ /* 0x000fe40007810000 */
[----:B------:R-:W-:-:S02]  /*13620*/  ISETP.GT.AND P0, PT, R3, 0x28, PT ;  /* 0x000000280300780c */ /* 0x000fc40003f04270 */
[----:B------:R-:W-:Y:S02]  /*13630*/  ISETP.GT.AND P1, PT, R2, 0x9, PT ;  /* 0x000000090200780c */ /* 0x000fe40003f24270 */
[----:B------:R-:W-:Y:S02]  /*13640*/  FMNMX.FTZ R6, R26, R35, !PT ;  /* 0x000000231a067209 */ /* 0x000fe40007810000 */
[----:B------:R-:W-:Y:S02]  /*13650*/  FMNMX.FTZ R4, R29, R4, !PT ;  /* 0x000000041d047209 */ /* 0x000fe40007810000 */
[----:B------:R-:W-:Y:S02]  /*13660*/  FSEL R237, R60, -INF , P0 ;  /* 0xff8000003ced7808 */ /* 0x000fe40000000000 */
[----:B------:R-:W-:Y:S02]  /*13670*/  FSEL R23, R23, -INF , P1 ;  /* 0xff80000017177808 */ /* 0x000fe40000800000 */
[----:B------:R-:W-:-:S02]  /*13680*/  ISETP.GT.AND P0, PT, R2, 0x10, PT ;  /* 0x000000100200780c */ /* 0x000fc40003f04270 */
[----:B------:R-:W-:Y:S02]  /*13690*/  FMNMX.FTZ R6, R27, R6, !PT ;  /* 0x000000061b067209 */ /* 0x000fe40007810000 */
[----:B------:R-:W-:Y:S02]  /*136a0*/  FMNMX.FTZ R4, R103, R4, !PT ;  /* 0x0000000467047209 */ /* 0x000fe40007810000 */
[----:B------:R-:W-:Y:S02]  /*136b0*/  ISETP.GT.AND P1, PT, R2, 0x11, PT ;  /* 0x000000110200780c */ /* 0x000fe40003f24270 */
[----:B------:R-:W-:Y:S02]  /*136c0*/  FSEL R9, R18, -INF , P0 ;  /* 0xff80000012097808 */ /* 0x000fe40000000000 */
[----:B------:R-:W-:Y:S02]  /*136d0*/  FMNMX.FTZ R6, R23, R6, !PT ;  /* 0x0000000617067209 */ /* 0x000fe40007810000 */
[----:B------:R-:W-:-:S02]  /*136e0*/  FMNMX.FTZ R4, R101, R4, !PT ;  /* 0x0000000465047209 */ /* 0x000fc40007810000 */
[----:B------:R-:W-:Y:S02]  /*136f0*/  ISETP.GT.AND P0, PT, R3, 0x29, PT ;  /* 0x000000290300780c */ /* 0x000fe40003f04270 */
[----:B------:R-:W-:Y:S02]  /*13700*/  FSEL R13, R19, -INF , P1 ;  /* 0xff800000130d7808 */ /* 0x000fe40000800000 */
        /* <DEDUP_REMOVED lines=33> */
[----:B-1----:R-:W-:-:S03]  /*13920*/  FMNMX.FTZ R3, R4, R3, !PT ;  /* 0x0000000304037209 */ /* 0x002fc60007810000 */
[----:B------:R-:W-:Y:S01]  /*13930*/  LDSM.16.MT88.4 R4, [R204+0x8880] ;  /* 0x00888000cc04783b */ /* 0x000fe20000004200 */
        /* <DEDUP_REMOVED lines=9> */
[--C-:B------:R-:W-:Y:S02]  /*139d0*/  FFMA.FTZ R185, R31, c[0x0][0x2d0], -R178.reuse ;  /* 0x0000b4001fb97a23 */ /* 0x100fe400000108b2 */
[----:B------:R-:W-:Y:S01]  /*139e0*/  FFMA.FTZ R2, R29, c[0x0][0x2d0], -R178 ;  /* 0x0000b4001d027a23 */ /* 0x000fe200000108b2 */
[----:B------:R-:W-:Y:S01]  /*139f0*/  MUFU.EX2 R187, R187 ;  /* 0x000000bb00bb7308 */ /* 0x000fe20000000800 */
[----:B------:R-:W-:-:S02]  /*13a00*/  FFMA.FTZ R191, R26, c[0x0][0x2d0], -R176 ;  /* 0x0000b4001abf7a23 */ /* 0x000fc400000108b0 */
[--C-:B------:R-:W-:Y:S02]  /*13a10*/  FFMA.FTZ R158, R35, c[0x0][0x2d0], -R176.reuse ;  /* 0x0000b400239e7a23 */ /* 0x100fe400000108b0 */
[--C-:B------:R-:W-:Y:S01]  /*13a20*/  FFMA.FTZ R0, R27, c[0x0][0x2d0], -R176.reuse ;  /* 0x0000b4001b007a23 */ /* 0x100fe200000108b0 */
[----:B------:R-:W1:Y:S01]  /*13a30*/  LDSM.16.MT88.4 R32, [R204+0x4080] ;  /* 0x00408000cc20783b */ /* 0x000e620000004200 */
[--C-:B------:R-:W-:Y:S01]  /*13a40*/  FFMA.FTZ R159, R23, c[0x0][0x2d0], -R176.reuse ;  /* 0x0000b400179f7a23 */ /* 0x100fe200000108b0 */
[----:B------:R-:W2:Y:S01]  /*13a50*/  MUFU.EX2 R156, R156 ;  /* 0x0000009c009c7308 */ /* 0x000ea20000000800 */
[----:B------:R-:W-:Y:S02]  /*13a60*/  FFMA.FTZ R228, R9, c[0x0][0x2d0], -R176 ;  /* 0x0000b40009e47a23 */ /* 0x000fe400000108b0 */
[----:B------:R-:W3:Y:S01]  /*13a70*/  LDSM.16.MT88.4 R8, [R208+0x4880] ;  /* 0x00488000d008783b */ /* 0x000ee20000004200 */
[--C-:B------:R-:W-:Y:S02]  /*13a80*/  FFMA.FTZ R186, R103, c[0x0][0x2d0], -R178.reuse ;  /* 0x0000b40067ba7a23 */ /* 0x100fe400000108b2 */
[----:B------:R-:W-:-:S02]  /*13a90*/  FFMA.FTZ R227, R101, c[0x0][0x2d0], -R178 ;  /* 0x0000b40065e37a23 */ /* 0x000fc400000108b2 */
[----:B------:R-:W-:Y:S01]  /*13aa0*/  MUFU.EX2 R185, R185 ;  /* 0x000000b900b97308 */ /* 0x000fe20000000800 */
[--C-:B------:R-:W-:Y:S02]  /*13ab0*/  FFMA.FTZ R184, R25, c[0x0][0x2d0], -R178.reuse ;  /* 0x0000b40019b87a23 */ /* 0x100fe400000108b2 */
[----:B------:R-:W-:Y:S01]  /*13ac0*/  FFMA.FTZ R219, R21, c[0x0][0x2d0], -R178 ;  /* 0x0000b40015db7a23 */ /* 0x000fe200000108b2 */
[----:B------:R-:W-:Y:S01]  /*13ad0*/  LDSM.16.MT88.4 R24, [R206+0x7880] ;  /* 0x00788000ce18783b */ /* 0x000fe20000004200 */
[--C-:B------:R-:W-:Y:S02]  /*13ae0*/  FFMA.FTZ R231, R13, c[0x0][0x2d0], -R176.reuse ;  /* 0x0000b4000de77a23 */ /* 0x100fe400000108b0 */
[--C-:B------:R-:W-:Y:S01]  /*13af0*/  FFMA.FTZ R226, R19, c[0x0][0x2d0], -R176.reuse ;  /* 0x0000b40013e27a23 */ /* 0x100fe200000108b0 */
[----:B------:R-:W4:Y:S01]  /*13b00*/  MUFU.EX2 R2, R2 ;  /* 0x0000000200027308 */ /* 0x000f220000000800 */
[----:B--2---:R-:W-:Y:S01]  /*13b10*/  F2FP.PACK_AB R128, R156, R187 ;  /* 0x000000bb9c80723e */ /* 0x004fe200000000ff */
[----:B------:R-:W-:Y:S01]  /*13b20*/  FFMA.FTZ R229, R17, c[0x0][0x2d0], -R176 ;  /* 0x0000b40011e57a23 */ /* 0x000fe200000108b0 */
[----:B------:R-:W2:Y:S01]  /*13b30*/  LDSM.16.MT88.4 R12, [R206+0x4880] ;  /* 0x00488000ce0c783b */ /* 0x000ea20000004200 */
[----:B------:R-:W-:-:S02]  /*13b40*/  FFMA.FTZ R230, R239, c[0x0][0x2d0], -R178 ;  /* 0x0000b400efe67a23 */ /* 0x000fc400000108b2 */
[--C-:B------:R-:W-:Y:S01]  /*13b50*/  FFMA.FTZ R232, R237, c[0x0][0x2d0], -R178.reuse ;  /* 0x0000b400ede87a23 */ /* 0x100fe200000108b2 */
[----:B------:R-:W5:Y:S01]  /*13b60*/  LDSM.16.MT88.4 R20, [R205+0x4880] ;  /* 0x00488000cd14783b */ /* 0x000f620000004200 */
[----:B------:R-:W-:Y:S01]  /*13b70*/  MUFU.EX2 R191, R191 ;  /* 0x000000bf00bf7308 */ /* 0x000fe20000000800 */
[--C-:B------:R-:W-:Y:S02]  /*13b80*/  FFMA.FTZ R233, R233, c[0x0][0x2d0], -R178.reuse ;  /* 0x0000b400e9e97a23 */ /* 0x100fe400000108b2 */
[----:B------:R-:W1:Y:S01]  /*13b90*/  LDSM.16.MT88.4 R16, [R206+0x6080] ;  /* 0x00608000ce10783b */ /* 0x000e620000004200 */
[----:B------:R-:W-:Y:S02]  /*13ba0*/  FFMA.FTZ R235, R235, c[0x0][0x2d0], -R178 ;  /* 0x0000b400ebeb7a23 */ /* 0x000fe400000108b2 */
[--C-:B------:R-:W-:Y:S02]  /*13bb0*/  FFMA.FTZ R234, R183, c[0x0][0x2d0], -R176.reuse ;  /* 0x0000b400b7ea7a23 */ /* 0x100fe400000108b0 */
[----:B------:R-:W3:Y:S01]  /*13bc0*/  MUFU.EX2 R158, R158 ;  /* 0x0000009e009e7308 */ /* 0x000ee20000000800 */
[----:B----4-:R-:W-:Y:S01]  /*13bd0*/  F2FP.PACK_AB R130, R2, R185 ;  /* 0x000000b90282723e */ /* 0x010fe200000000ff */
[----:B------:R-:W-:-:S02]  /*13be0*/  FFMA.FTZ R237, R181, c[0x0][0x2d0], -R176 ;  /* 0x0000b400b5ed7a23 */ /* 0x000fc400000108b0 */
[--C-:B------:R-:W-:Y:S01]  /*13bf0*/  FFMA.FTZ R236, R179, c[0x0][0x2d0], -R176.reuse ;  /* 0x0000b400b3ec7a23 */ /* 0x100fe200000108b0 */
[----:B------:R-:W-:Y:S01]  /*13c00*/  LDSM.16.MT88.4 R180, [R206+0x6880] ;  /* 0x00688000ceb4783b */ /* 0x000fe20000004200 */
[----:B------:R-:W-:Y:S02]  /*13c10*/  FFMA.FTZ R239, R177, c[0x0][0x2d0], -R176 ;  /* 0x0000b400b1ef7a23 */ /* 0x000fe400000108b0 */
[----:B------:R-:W-:Y:S01]  /*13c20*/  MUFU.EX2 R0, R0 ;  /* 0x0000000000007308 */ /* 0x000fe20000000800 */
[----:B------:R-:W-:Y:S01]  /*13c30*/  LDSM.16.MT88.4 R176, [R205+0x6880] ;  /* 0x00688000cdb0783b */ /* 0x000fe20000004200 */
[----:B------:R-:W-:-:S04]  /*13c40*/  FADD.FTZ R156, R187, R156 ;  /* 0x0000009cbb9c7221 */ /* 0x000fc80000010000 */
[----:B------:R-:W-:Y:S02]  /*13c50*/  FADD.FTZ R185, R185, R156 ;  /* 0x0000009cb9b97221 */ /* 0x000fe40000010000 */
[----:B------:R-:W4:Y:S01]  /*13c60*/  MUFU.EX2 R159, R159 ;  /* 0x0000009f009f7308 */ /* 0x000f220000000800 */
[----:B---3--:R-:W-:Y:S01]  /*13c70*/  F2FP.PACK_AB R129, R158, R191 ;  /* 0x000000bf9e81723e */ /* 0x008fe200000000ff */
[----:B------:R-:W-:Y:S02]  /*13c80*/  FADD.FTZ R191, R191, R158 ;  /* 0x0000009ebfbf7221 */ /* 0x000fe40000010000 */
[----:B------:R-:W-:-:S04]  /*13c90*/  FADD.FTZ R185, R2, R185 ;  /* 0x000000b902b97221 */ /* 0x000fc80000010000 */
[----:B------:R-:W-:Y:S01]  /*13ca0*/  MUFU.EX2 R186, R186 ;  /* 0x000000ba00ba7308 */ /* 0x000fe20000000800 */
[----:B----4-:R-:W-:-:S07]  /*13cb0*/  F2FP.PACK_AB R131, R159, R0 ;  /* 0x000000009f83723e */ /* 0x010fce00000000ff */
        /* <DEDUP_REMOVED lines=11> */
[C---:B-1----:R-:W-:Y:S02]  /*13d70*/  HMMA.16816.F32 R28, R128.reuse, R32, RZ ;  /* 0x00000020801c723c */ /* 0x042fe400000018ff */
        /* <DEDUP_REMOVED lines=38> */
[----:B----4-:R-:W-:Y:S01]  /*13fe0*/  F2FP.PACK_AB R5, R231, R228 ;  /* 0x000000e4e705723e */ /* 0x010fe200000000ff */
[----:B------:R-:W-:-:S02]  /*13ff0*/  FADD.FTZ R186, R186, R185 ;  /* 0x000000b9baba7221 */ /* 0x000fc40000010000 */
[----:B------:R-:W-:Y:S02]  /*14000*/  FADD.FTZ R228, R228, R159 ;  /* 0x0000009fe4e47221 */ /* 0x000fe40000010000 */
[----:B------:R-:W-:Y:S01]  /*14010*/  FADD.FTZ R227, R227, R186 ;  /* 0x000000bae3e37221 */ /* 0x000fe20000010000 */
[----:B------:R-:W-:Y:S01]  /*14020*/  F2FP.PACK_AB R6, R219, R184 ;  /* 0x000000b8db06723e */ /* 0x000fe200000000ff */
[----:B------:R-:W-:Y:S01]  /*14030*/  FADD.FTZ R231, R231, R228 ;  /* 0x000000e4e7e77221 */ /* 0x000fe20000010000 */
[----:B-1----:R-:W-:Y:S01]  /*14040*/  F2FP.PACK_AB R7, R229, R226 ;  /* 0x000000e2e507723e */ /* 0x002fe200000000ff */
[----:B------:R-:W-:Y:S01]  /*14050*/  FADD.FTZ R184, R184, R227 ;  /* 0x000000e3b8b87221 */ /* 0x000fe20000010000 */
[----:B------:R-:W-:Y:S01]  /*14060*/  IMNMX R228, RZ, UR4, !PT ;  /* 0x00000004ffe47c17 */ /* 0x000fe2000f800200 */
[----:B------:R-:W-:Y:S02]  /*14070*/  FADD.FTZ R226, R226, R231 ;  /* 0x000000e7e2e27221 */ /* 0x000fe40000010000 */
[----:B------:R-:W-:Y:S01]  /*14080*/  FADD.FTZ R219, R219, R184 ;  /* 0x000000b8dbdb7221 */ /* 0x000fe20000010000 */
[----:B------:R-:W-:Y:S01]  /*14090*/  ISETP.LE.AND P0, PT, R228, UR13, PT ;  /* 0x0000000de4007c0c */ /* 0x000fe2000bf03270 */
[----:B------:R-:W-:Y:S01]  /*140a0*/  HMMA.16816.F32 R152, R4, R8, R152 ;  /* 0x000000080498723c */ /* 0x000fe20000001898 */
[----:B------:R-:W-:-:S07]  /*140b0*/  FADD.FTZ R229, R229, R226 ;  /* 0x000000e2e5e57221 */ /* 0x000fce0000010000 */
[C---:B------:R-:W-:Y:S01]  /*140c0*/  HMMA.16816.F32 R132, R4.reuse, R10, R132 ;  /* 0x0000000a0484723c */ /* 0x040fe20000001884 */
[----:B------:R-:W1:Y:S07]  /*140d0*/  LDSM.16.MT88.4 R8, [R204+0x6080] ;  /* 0x00608000cc08783b */ /* 0x000e6e0000004200 */
[C---:B--2---:R-:W-:Y:S08]  /*140e0*/  HMMA.16816.F32 R136, R4.reuse, R12, R136 ;  /* 0x0000000c0488723c */ /* 0x044ff00000001888 */
[C---:B------:R-:W-:Y:S01]  /*140f0*/  HMMA.16816.F32 R140, R4.reuse, R14, R140 ;  /* 0x0000000e048c723c */ /* 0x040fe2000000188c */
[----:B------:R-:W2:Y:S07]  /*14100*/  LDSM.16.MT88.4 R12, [R205+0x7880] ;  /* 0x00788000cd0c783b */ /* 0x000eae0000004200 */
[C---:B-----5:R-:W-:Y:S08]  /*14110*/  HMMA.16816.F32 R144, R4.reuse, R20, R144 ;  /* 0x000000140490723c */ /* 0x060ff00000001890 */
[C---:B------:R-:W-:Y:S01]  /*14120*/  HMMA.16816.F32 R148, R4.reuse, R22, R148 ;  /* 0x000000160494723c */ /* 0x040fe20000001894 */
[----:B------:R-:W-:Y:S07]  /*14130*/  LDSM.16.MT88.4 R20, [R204+0x7880] ;  /* 0x00788000cc14783b */ /* 0x000fee0000004200 */
[C---:B------:R-:W-:Y:S08]  /*14140*/  HMMA.16816.F32 R44, R4.reuse, R16, R44 ;  /* 0x00000010042c723c */ /* 0x040ff0000000182c */
[C---:B-1----:R-:W-:Y:S08]  /*14150*/  HMMA.16816.F32 R60, R4.reuse, R8, R60 ;  /* 0x00000008043c723c */ /* 0x042ff0000000183c */
[C---:B------:R-:W-:Y:S01]  /*14160*/  HMMA.16816.F32 R64, R4.reuse, R10, R64 ;  /* 0x0000000a0440723c */ /* 0x040fe20000001840 */
[----:B------:R-:W1:Y:S07]  /*14170*/  LDSM.16.MT88.4 R8, [R206+0x9080] ;  /* 0x00908000ce08783b */ /* 0x000e6e0000004200 */
        /* <DEDUP_REMOVED lines=37> */
[----:B------:R-:W-:Y:S01]  /*143d0*/  F2FP.PACK_AB R5, R237, R234 ;  /* 0x000000eaed05723e */ /* 0x000fe200000000ff */
[----:B------:R-:W-:Y:S01]  /*143e0*/  FADD.FTZ R234, R234, R229 ;  /* 0x000000e5eaea7221 */ /* 0x000fe20000010000 */
[----:B------:R-:W-:Y:S01]  /*143f0*/  F2FP.PACK_AB R6, R235, R232 ;  /* 0x000000e8eb06723e */ /* 0x000fe200000000ff */
[----:B------:R-:W-:Y:S01]  /*14400*/  FADD.FTZ R233, R233, R230 ;  /* 0x000000e6e9e97221 */ /* 0x000fe20000010000 */
[----:B------:R-:W-:Y:S01]  /*14410*/  F2FP.PACK_AB R7, R239, R236 ;  /* 0x000000ecef07723e */ /* 0x000fe200000000ff */
[----:B------:R-:W-:-:S02]  /*14420*/  FADD.FTZ R237, R237, R234 ;  /* 0x000000eaeded7221 */ /* 0x000fc40000010000 */
[----:B------:R-:W-:Y:S02]  /*14430*/  FADD.FTZ R232, R232, R233 ;  /* 0x000000e9e8e87221 */ /* 0x000fe40000010000 */
[----:B------:R-:W-:Y:S02]  /*14440*/  FADD.FTZ R236, R236, R237 ;  /* 0x000000edecec7221 */ /* 0x000fe40000010000 */
[----:B-1----:R-:W-:Y:S01]  /*14450*/  HMMA.16816.F32 R152, R4, R8, R152 ;  /* 0x000000080498723c */ /* 0x002fe20000001898 */
[----:B------:R-:W-:Y:S02]  /*14460*/  FADD.FTZ R227, R235, R232 ;  /* 0x000000e8ebe37221 */ /* 0x000fe40000010000 */
[----:B------:R-:W-:-:S05]  /*14470*/  FADD.FTZ R219, R239, R236 ;  /* 0x000000ecefdb7221 */ /* 0x000fca0000010000 */
[C---:B------:R-:W-:Y:S01]  /*14480*/  HMMA.16816.F32 R132, R4.reuse, R10, R132 ;  /* 0x0000000a0484723c */ /* 0x040fe20000001884 */
[----:B------:R-:W1:Y:S07]  /*14490*/  LDSM.16.MT88.4 R8, [R208+0x6880] ;  /* 0x00688000d008783b */ /* 0x000e6e0000004200 */
        /* <DEDUP_REMOVED lines=28> */
[C---:B---3--:R-:W-:Y:S08]  /*14660*/  HMMA.16816.F32 R108, R4.reuse, R16, R108 ;  /* 0x00000010046c723c */ /* 0x048ff0000000186c */
[C---:B------:R-:W-:Y:S08]  /*14670*/  HMMA.16816.F32 R112, R4.reuse, R18, R112 ;  /* 0x000000120470723c */ /* 0x040ff00000001870 */
[C---:B--2---:R-:W-:Y:S08]  /*14680*/  HMMA.16816.F32 R116, R4.reuse, R12, R116 ;  /* 0x0000000c0474723c */ /* 0x044ff00000001874 */
[C---:B------:R-:W-:Y:S08]  /*14690*/  HMMA.16816.F32 R120, R4.reuse, R14, R120 ;  /* 0x0000000e0478723c */ /* 0x040ff00000001878 */
[C---:B-1----:R-:W-:Y:S08]  /*146a0*/  HMMA.16816.F32 R124, R4.reuse, R8, R124 ;  /* 0x00000008047c723c */ /* 0x042ff0000000187c */
[----:B------:R-:W-:Y:S01]  /*146b0*/  HMMA.16816.F32 R128, R4, R10, R128 ;  /* 0x0000000a0480723c */ /* 0x000fe20000001880 */
[----:B------:R-:W-:Y:S07]  /*146c0*/  @!P0 BRA `(.L_x_1435) ;  /* 0x0000309000008947 */ /* 0x000fee0003800000 */
[----:B------:R-:W-:Y:S01]  /*146d0*/  PLOP3.LUT P0, PT, PT, PT, UP2, 0x80, 0x0 ;  /* 0x000000000000781c */ /* 0x000fe20003f0f028 */
[----:B------:R-:W-:Y:S01]  /*146e0*/  IMAD.MOV.U32 R0, RZ, RZ, R157 ;  /* 0x000000ffff007224 */ /* 0x000fe200078e009d */
[----:B------:R-:W-:Y:S01]  /*146f0*/  PLOP3.LUT P1, PT, PT, PT, UP2, 0x80, 0x0 ;  /* 0x000000000000781c */ /* 0x000fe20003f2f028 */
[----:B------:R-:W-:-:S10]  /*14700*/  IMAD.MOV.U32 R2, RZ, RZ, R3 ;  /* 0x000000ffff027224 */ /* 0x000fd400078e0003 */
[----:B------:R-:W-:Y:S01]  /*14710*/  @P0 IMAD.HI.U32 R191, R189, c[0x0][0x2c8], RZ ;  /* 0x0000b200bdbf0a27 */ /* 0x000fe200078e00ff */
[----:B------:R-:W-:-:S04]  /*14720*/  IADD3 RZ, P0, R220, 0xc0, RZ ;  /* 0x000000c0dcff7810 */ /* 0x000fc80007f1e0ff */
[----:B------:R-:W-:Y:S01]  /*14730*/  @P1 SHF.R.U32.HI R191, RZ, c[0x0][0x2cc], R191 ;  /* 0x0000b300ffbf1a19 */ /* 0x000fe200000116bf */
[----:B------:R-:W-:Y:S02]  /*14740*/  IMAD.X R226, RZ, RZ, R225, P0 ;  /* 0x000000ffffe27224 */ /* 0x000fe400000e06e1 */
.L_x_1438:
[----:B------:R-:W-:Y:S04]  /*14750*/  DEPBAR.LE SB0, 0x0 ;  /* 0x000080000000791a */ /* 0x000fe80000000000 */
[----:B------:R-:W-:Y:S01]  /*14760*/  BAR.SYNC.DEFER_BLOCKING 0x0 ;  /* 0x0000000000007b1d */ /* 0x000fe20000010000 */
[----:B------:R-:W-:Y:S05]  /*14770*/  ISETP.LE.AND P0, PT, RZ, UR13, PT ;  /* 0x0000000dff007c0c */ /* 0x000fea000bf03270 */
        /* <DEDUP_REMOVED lines=8> */
[----:B------:R-:W-:-:S05]  /*14800*/  @!P0 BRA `(.L_x_1436) ;  /* 0x000003f000008947 */ /* 0x000fca0003800000 */
[----:B------:R-:W-:Y:S01]  /*14810*/  IADD3 R6, P0, R216, 0x40, RZ ;  /* 0x00000040d8067810 */ /* 0x000fe20007f1e0ff */
[----:B------:R-:W-:Y:S01]  /*14820*/  USHF.R.S32.HI UR6, URZ, 0x1f, UR13 ;  /* 0x0000001f3f067899 */ /* 0x000fe2000801140d */
[----:B------:R-:W-:Y:S01]  /*14830*/  @!P3 IMAD.MOV.U32 R8, RZ, RZ, c[0x0][0x208] ;  /* 0x00008200ff08b624 */ /* 0x000fe200078e00ff */
[----:B------:R-:W-:Y:S01]  /*14840*/  ULDC.64 UR4, c[0x0][0x208] ;  /* 0x0000820000047ab9 */ /* 0x000fe20000000a00 */
[----:B------:R-:W-:Y:S01]  /*14850*/  @!P3 IMAD.MOV.U32 R13, RZ, RZ, c[0x0][0x20c] ;  /* 0x00008300ff0db624 */ /* 0x000fe200078e00ff */
[----:B------:R-:W-:Y:S01]  /*14860*/  UIMAD UR6, UR6, UR4, URZ ;  /* 0x00000004060672a4 */ /* 0x000fe2000f8e023f */
[----:B------:R-:W-:Y:S01]  /*14870*/  IMAD.X R4, RZ, RZ, R223, P0 ;  /* 0x000000ffff047224 */ /* 0x000fe200000e06df */
[----:B------:R-:W-:Y:S02]  /*14880*/  UIMAD.WIDE.U32 UR10, UR13, UR4, URZ ;  /* 0x000000040d0a72a5 */ /* 0x000fe4000f8e003f */
[----:B------:R-:W-:Y:S04]  /*14890*/  UIMAD UR6, UR13, UR5, UR6 ;  /* 0x000000050d0672a4 */ /* 0x000fe8000f8e0206 */
[----:B------:R-:W-:Y:S02]  /*148a0*/  UIADD3 UR4, UR11, UR6, URZ ;  /* 0x000000060b047290 */ /* 0x000fe4000fffe03f */
[----:B------:R-:W-:Y:S02]  /*148b0*/  UIMAD.WIDE.U32 UR10, UR10, 0x30, URZ ;  /* 0x000000300a0a78a5 */ /* 0x000fe4000f8e003f */
[----:B------:R-:W-:Y:S04]  /*148c0*/  UIMAD UR4, UR4, 0x30, URZ ;  /* 0x00000030040478a4 */ /* 0x000fe8000f8e023f */
[----:B------:R-:W-:Y:S01]  /*148d0*/  @!P3 LEA R15, P1, R8, UR10, 0x5 ;  /* 0x0000000a080fbc11 */ /* 0x000fe2000f8228ff */
[----:B------:R-:W-:Y:S01]  /*148e0*/  UIADD3 UR4, UR11, UR4, URZ ;  /* 0x000000040b047290 */ /* 0x000fe2000fffe03f */
[----:B------:R-:W-:Y:S05]  /*148f0*/  IADD3 R10, P2, R216, UR10, RZ ;  /* 0x0000000ad80a7c10 */ /* 0x000fea000ff5e0ff */
[----:B------:R-:W-:Y:S02]  /*14900*/  @!P3 LEA.HI.X R13, R8, UR4, R13, 0x5, P1 ;  /* 0x00000004080dbc11 */ /* 0x000fe400088f2c0d */
[----:B------:R-:W-:Y:S02]  /*14910*/  IADD3 R8, P0, R6, UR10, RZ ;  /* 0x0000000a06087c10 */ /* 0x000fe4000ff1e0ff */
[----:B------:R-:W-:Y:S02]  /*14920*/  IADD3.X R5, R223, UR4, RZ, P2, !PT ;  /* 0x00000004df057c10 */ /* 0x000fe400097fe4ff */
[----:B------:R-:W-:Y:S02]  /*14930*/  LEA R22, P1, R10, c[0x0][0x1f8], 0x1 ;  /* 0x00007e000a167a11 */ /* 0x000fe400078208ff */
[----:B------:R-:W-:Y:S02]  /*14940*/  IADD3.X R3, R4, UR4, RZ, P0, !PT ;  /* 0x0000000404037c10 */ /* 0x000fe400087fe4ff */
[----:B------:R-:W-:Y:S02]  /*14950*/  LEA R20, P0, R8, c[0x0][0x1f8], 0x1 ;  /* 0x00007e0008147a11 */ /* 0x000fe400078008ff */
[----:B------:R-:W-:Y:S02]  /*14960*/  LEA.HI.X R23, R10, c[0x0][0x1fc], R5, 0x1, P1 ;  /* 0x00007f000a177a11 */ /* 0x000fe400008f0c05 */
[----:B------:R-:W-:Y:S02]  /*14970*/  IADD3 R5, P1, R216, 0x80, RZ ;  /* 0x00000080d8057810 */ /* 0x000fe40007f3e0ff */
[----:B------:R-:W-:Y:S02]  /*14980*/  LEA.HI.X R21, R8, c[0x0][0x1fc], R3, 0x1, P0 ;  /* 0x00007f0008157a11 */ /* 0x000fe400000f0c03 */
[----:B------:R-:W-:Y:S01]  /*14990*/  IADD3 R8, P0, R216, 0xc0, RZ ;  /* 0x000000c0d8087810 */ /* 0x000fe20007f1e0ff */
[--C-:B------:R-:W-:Y:S01]  /*149a0*/  IMAD.X R3, RZ, RZ, R223.reuse, P1 ;  /* 0x000000ffff037224 */ /* 0x100fe200008e06df */
[----:B------:R-:W-:Y:S02]  /*149b0*/  IADD3 R10, P1, R5, UR10, RZ ;  /* 0x0000000a050a7c10 */ /* 0x000fe4000ff3e0ff */
[----:B------:R-:W-:Y:S01]  /*149c0*/  @!P3 IADD3 R6, P2, R15, R6, RZ ;  /* 0x000000060f06b210 */ /* 0x000fe20007f5e0ff */
[----:B------:R-:W-:Y:S01]  /*149d0*/  IMAD.X R7, RZ, RZ, R223, P0 ;  /* 0x000000ffff077224 */ /* 0x000fe200000e06df */
[----:B------:R-:W-:Y:S02]  /*149e0*/  IADD3 R12, P0, R8, UR10, RZ ;  /* 0x0000000a080c7c10 */ /* 0x000fe4000ff1e0ff */
[----:B------:R-:W-:Y:S02]  /*149f0*/  IADD3.X R9, R3, UR4, RZ, P1, !PT ;  /* 0x0000000403097c10 */ /* 0x000fe40008ffe4ff */
[----:B------:R-:W-:Y:S02]  /*14a00*/  LEA R18, P1, R10, c[0x0][0x1f8], 0x1 ;  /* 0x00007e000a127a11 */ /* 0x000fe400078208ff */
[----:B------:R-:W-:Y:S02]  /*14a10*/  IADD3.X R11, R7, UR4, RZ, P0, !PT ;  /* 0x00000004070b7c10 */ /* 0x000fe400087fe4ff */
[----:B------:R-:W-:Y:S02]  /*14a20*/  LEA R16, P0, R12, c[0x0][0x1f8], 0x1 ;  /* 0x00007e000c107a11 */ /* 0x000fe400078008ff */
[----:B------:R-:W-:Y:S01]  /*14a30*/  LEA.HI.X R19, R10, c[0x0][0x1fc], R9, 0x1, P1 ;  /* 0x00007f000a137a11 */ /* 0x000fe200008f0c09 */
[----:B------:R-:W-:Y:S01]  /*14a40*/  @!P3 IMAD.X R9, R13, 0x1, R4, P2 ;  /* 0x000000010d09b824 */ /* 0x000fe200010e0604 */
[----:B------:R-:W-:Y:S02]  /*14a50*/  LEA.HI.X R17, R12, c[0x0][0x1fc], R11, 0x1, P0 ;  /* 0x00007f000c117a11 */ /* 0x000fe400000f0c0b */
[C---:B------:R-:W-:Y:S02]  /*14a60*/  @!P3 IADD3 R5, P1, R15.reuse, R5, RZ ;  /* 0x000000050f05b210 */ /* 0x040fe40007f3e0ff */
[C---:B------:R-:W-:Y:S02]  /*14a70*/  @!P3 IADD3 R8, P0, R15.reuse, R8, RZ ;  /* 0x000000080f08b210 */ /* 0x040fe40007f1e0ff */
[----:B------:R-:W-:Y:S01]  /*14a80*/  @!P3 IADD3 R15, P2, R15, R216, RZ ;  /* 0x000000d80f0fb210 */ /* 0x000fe20007f5e0ff */
[C---:B------:R-:W-:Y:S02]  /*14a90*/  @!P3 IMAD.X R4, R13.reuse, 0x1, R3, P1 ;  /* 0x000000010d04b824 */ /* 0x040fe400008e0603 */
[----:B------:R-:W-:Y:S01]  /*14aa0*/  @!P3 IMAD.X R7, R13, 0x1, R7, P0 ;  /* 0x000000010d07b824 */ /* 0x000fe200000e0607 */
[----:B------:R-:W-:Y:S01]  /*14ab0*/  @!P3 LEA R12, P1, R15, c[0x0][0x1f8], 0x1 ;  /* 0x00007e000f0cba11 */ /* 0x000fe200078208ff */
[----:B------:R-:W-:Y:S01]  /*14ac0*/  @!P3 IMAD.X R10, R13, 0x1, R223, P2 ;  /* 0x000000010d0ab824 */ /* 0x000fe200010e06df */
[----:B------:R-:W-:Y:S02]  /*14ad0*/  LOP3.LUT P2, RZ, R215, 0x1, RZ, 0xc0, !PT ;  /* 0x00000001d7ff7812 */ /* 0x000fe4000784c0ff */
[C---:B------:R-:W-:Y:S02]  /*14ae0*/  @!P3 LEA R14, P0, R6.reuse, c[0x0][0x1f8], 0x1 ;  /* 0x00007e00060eba11 */ /* 0x040fe400078008ff */
[----:B------:R-:W-:Y:S02]  /*14af0*/  @!P3 LEA.HI.X R13, R15, c[0x0][0x1fc], R10, 0x1, P1 ;  /* 0x00007f000f0dba11 */ /* 0x000fe400008f0c0a */
[----:B------:R-:W-:Y:S02]  /*14b00*/  @!P3 LEA.HI.X R15, R6, c[0x0][0x1fc], R9, 0x1, P0 ;  /* 0x00007f00060fba11 */ /* 0x000fe400000f0c09 */
[C---:B------:R-:W-:Y:S02]  /*14b10*/  @!P3 LEA R10, P1, R5.reuse, c[0x0][0x1f8], 0x1 ;  /* 0x00007e00050aba11 */ /* 0x040fe400078208ff */
[C---:B------:R-:W-:Y:S02]  /*14b20*/  @!P3 LEA R6, P0, R8.reuse, c[0x0][0x1f8], 0x1 ;  /* 0x00007e000806ba11 */ /* 0x040fe400078008ff */
[----:B------:R-:W-:Y:S01]  /*14b30*/  @!P3 LEA.HI.X R11, R5, c[0x0][0x1fc], R4, 0x1, P1 ;  /* 0x00007f00050bba11 */ /* 0x000fe200008f0c04 */
[----:B------:R-:W-:Y:S01]  /*14b40*/  @!PT LDS RZ, [RZ] ;  /* 0x00000000fffff984 */ /* 0x000fe20000000800 */
[----:B------:R-:W-:Y:S01]  /*14b50*/  @!PT LDS RZ, [RZ] ;  /* 0x00000000fffff984 */ /* 0x000fe20000000800 */
[----:B------:R-:W-:Y:S01]  /*14b60*/  @!PT LDS RZ, [RZ] ;  /* 0x00000000fffff984 */ /* 0x000fe20000000800 */
[----:B------:R4:W-:Y:S01]  /*14b70*/  LDGSTS.E.BYPASS.LTC128B.128 [R218+0x4080], [R22.64], !P2 ;  /* 0x0408000016da7fae */ /* 0x0009e2000d101d5a */
[----:B------:R-:W-:Y:S04]  /*14b80*/  @!P3 LEA.HI.X R7, R8, c[0x0][0x1fc], R7, 0x1, P0 ;  /* 0x00007f000807ba11 */ /* 0x000fe800000f0c07 */
[----:B------:R4:W-:Y:S05]  /*14b90*/  LDGSTS.E.BYPASS.LTC128B.128 [R218+0x5880], [R20.64], !P6 ;  /* 0x0588000014da7fae */ /* 0x0009ea000f101d5a */
[----:B------:R4:W-:Y:S05]  /*14ba0*/  LDGSTS.E.BYPASS.LTC128B.128 [R218+0x7080], [R18.64], !P5 ;  /* 0x0708000012da7fae */ /* 0x0009ea000e901d5a */
[----:B------:R4:W-:Y:S05]  /*14bb0*/  LDGSTS.E.BYPASS.LTC128B.128 [R218+0x8880], [R16.64], !P4 ;  /* 0x0888000010da7fae */ /* 0x0009ea000e101d5a */
[----:B------:R4:W-:Y:S05]  /*14bc0*/  @!P3 LDGSTS.E.BYPASS.LTC128B.128 [R218+0x5080], [R12.64], !P2 ;  /* 0x050800000cdabfae */ /* 0x0009ea000d101d5a */
[----:B------:R4:W-:Y:S05]  /*14bd0*/  @!P3 LDGSTS.E.BYPASS.LTC128B.128 [R218+0x6880], [R14.64], !P6 ;  /* 0x068800000edabfae */ /* 0x0009ea000f101d5a */
[----:B------:R4:W-:Y:S05]  /*14be0*/  @!P3 LDGSTS.E.BYPASS.LTC128B.128 [R218+0x8080], [R10.64], !P5 ;  /* 0x080800000adabfae */ /* 0x0009ea000e901d5a */
[----:B------:R4:W-:Y:S02]  /*14bf0*/  @!P3 LDGSTS.E.BYPASS.LTC128B.128 [R218+0x9880], [R6.64], !P4 ;  /* 0x0988000006dabfae */ /* 0x0009e4000e101d5a */
.L_x_1436:
[C---:B--234-:R-:W-:Y:S01]  /*14c00*/  HMMA.16816.F32 R4, R156.reuse, R160, RZ ;  /* 0x000000a09c04723c */ /* 0x05cfe200000018ff */
[----:B------:R-:W0:Y:S01]  /*14c10*/  LDGDEPBAR ;  /* 0x00000000000079af */ /* 0x000e220000000000 */
[----:B------:R-:W-:Y:S06]  /*14c20*/  UISETP.GE.AND UP0, UPT, UR13, 0x1, UPT ;  /* 0x000000010d00788c */ /* 0x000fec000bf06270 */
[C---:B------:R-:W-:Y:S01]  /*14c30*/  HMMA.16816.F32 R8, R156.reuse, R162, RZ ;  /* 0x000000a29c08723c */ /* 0x040fe200000018ff */
        /* <DEDUP_REMOVED lines=153> */
[----:B------:R-:W-:-:S07]  /*155d0*/  @!P0 BRA `(.L_x_1437) ;  /* 0x0000043000008947 */ /* 0x000fce0003800000 */
[----:B------:R-:W-:Y:S01]  /*155e0*/  IADD3 R159, -R188, 0x30, RZ ;  /* 0x00000030bc9f7810 */ /* 0x000fe20007ffe1ff */
[----:B------:R-:W-:Y:S01]  /*155f0*/  UIADD3 UR9, UR13, -0x1, URZ ;  /* 0xffffffff0d097890 */ /* 0x000fe2000fffe03f */
[C---:B------:R-:W-:Y:S01]  /*15600*/  IADD3 R158, P0, R220.reuse, 0x40, RZ ;  /* 0x00000040dc9e7810 */ /* 0x040fe20007f1e0ff */
[----:B------:R-:W-:Y:S01]  /*15610*/  ULDC.64 UR4, c[0x0][0x1e0] ;  /* 0x0000780000047ab9 */ /* 0x000fe20000000a00 */
[----:B------:R-:W-:Y:S01]  /*15620*/  ISETP.GE.AND P1, PT, R159, 0x1, PT ;  /* 0x000000019f00780c */ /* 0x000fe20003f26270 */
[----:B------:R-:W-:Y:S02]  /*15630*/  USHF.R.S32.HI UR6, URZ, 0x1f, UR9 ;  /* 0x0000001f3f067899 */ /* 0x000fe40008011409 */
[----:B------:R-:W-:Y:S01]  /*15640*/  UIMAD.WIDE.U32 UR10, UR9, UR4, URZ ;  /* 0x00000004090a72a5 */ /* 0x000fe2000f8e003f */
[--C-:B------:R-:W-:Y:S01]  /*15650*/  IMAD.X R3, RZ, RZ, R225.reuse, P0 ;  /* 0x000000ffff037224 */ /* 0x100fe200000e06e1 */
[C---:B------:R-:W-:Y:S01]  /*15660*/  IADD3 R157, P0, R220.reuse, 0x80, RZ ;  /* 0x00000080dc9d7810 */ /* 0x040fe20007f1e0ff */
[----:B------:R-:W-:Y:S04]  /*15670*/  UIMAD UR6, UR6, UR4, URZ ;  /* 0x00000004060672a4 */ /* 0x000fe8000f8e023f */
[----:B------:R-:W-:Y:S01]  /*15680*/  UIMAD UR6, UR9, UR5, UR6 ;  /* 0x00000005090672a4 */ /* 0x000fe2000f8e0206 */
[----:B------:R-:W-:Y:S03]  /*15690*/  IMAD.X R156, RZ, RZ, R225, P0 ;  /* 0x000000ffff9c7224 */ /* 0x000fe600000e06e1 */
        /* <DEDUP_REMOVED lines=12> */
[C---:B------:R-:W-:Y:S02]  /*15760*/  @P1 LEA R168, P0, R163.reuse, c[0x0][0x1c8], 0x1 ;  /* 0x00007200a3a81a11 */ /* 0x040fe400078008ff */
[----:B------:R-:W-:Y:S02]  /*15770*/  IADD3 R160, R220, 0xc0, RZ ;  /* 0x000000c0dca07810 */ /* 0x000fe40007ffe0ff */
[----:B------:R-:W-:Y:S02]  /*15780*/  @P1 LEA.HI.X R169, R163, c[0x0][0x1cc], R162, 0x1, P0 ;  /* 0x00007300a3a91a11 */ /* 0x000fe400000f0ca2 */
[C---:B------:R-:W-:Y:S04]  /*15790*/  @P1 LEA R170, P0, R165.reuse, c[0x0][0x1c8], 0x1 ;  /* 0x00007200a5aa1a11 */ /* 0x040fe800078008ff */
        /* <DEDUP_REMOVED lines=39> */
.L_x_1437:
[----:B------:R-:W-:Y:S01]  /*15a10*/  PLOP3.LUT P0, PT, PT, PT, UP2, 0x80, 0x0 ;  /* 0x000000000000781c */ /* 0x000fe20003f0f028 */
[----:B------:R-:W-:Y:S01]  /*15a20*/  UIMAD UR4, UR13, -0x30, URZ ;  /* 0xffffffd00d0478a4 */ /* 0x000fe2000f8e023f */
[----:B-1----:R-:W-:Y:S01]  /*15a30*/  MOV R159, R189 ;  /* 0x000000bd009f7202 */ /* 0x002fe20000000f00 */
[----:B------:R-:W-:Y:S01]  /*15a40*/  LDSM.16.MT88.4 R172, [R208+0x7880] ;  /* 0x00788000d0ac783b */ /* 0x000fe20000004200 */
[----:B------:R-:W-:Y:S03]  /*15a50*/  MOV R3, UR22 ;  /* 0x0000001600037c02 */ /* 0x000fe60008000f00 */
[----:B------:R-:W-:Y:S04]  /*15a60*/  MOV R157, UR4 ;  /* 0x00000004009d7c02 */ /* 0x000fe80008000f00 */
[----:B------:R-:W-:Y:S01]  /*15a70*/  IADD3 R160, -R190, 0x1, R157 ;  /* 0x00000001bea07810 */ /* 0x000fe20007ffe19d */
[----:B------:R-:W0:Y:S01]  /*15a80*/  LDGDEPBAR ;  /* 0x00000000000079af */ /* 0x000e220000000000 */
[----:B------:R-:W-:Y:S02]  /*15a90*/  @P0 MOV R159, R191 ;  /* 0x000000bf009f0202 */ /* 0x000fe40000000f00 */
[----:B------:R-:W-:Y:S05]  /*15aa0*/  IADD3 R157, -R3, UR14, R160 ;  /* 0x0000000e039d7c10 */ /* 0x000fea000fffe1a0 */
[----:B------:R-:W-:Y:S08]  /*15ab0*/  SHFL.IDX PT, R158, R159, 0x1, 0x1c1f ;  /* 0x003c1f009f9e7f89 */ /* 0x000ff000000e0000 */
[----:B------:R-:W1:Y:S02]  /*15ac0*/  SHFL.IDX PT, R156, R159, RZ, 0x1c1f ;  /* 0x001c1fff9f9c7589 */ /* 0x000e6400000e0000 */
[C---:B-1----:R-:W-:Y:S02]  /*15ad0*/  IADD3 R156, R157.reuse, R156, RZ ;  /* 0x0000009c9d9c7210 */ /* 0x042fe40007ffe0ff */
[----:B------:R-:W-:Y:S04]  /*15ae0*/  IADD3 R3, R157, R158, RZ ;  /* 0x0000009e9d037210 */ /* 0x000fe80007ffe0ff */
[C---:B------:R-:W-:Y:S02]  /*15af0*/  ISETP.GT.AND P1, PT, R3.reuse, RZ, PT ;  /* 0x000000ff0300720c */ /* 0x040fe40003f24270 */
[----:B------:R-:W-:Y:S02]  /*15b00*/  ISETP.GT.AND P0, PT, R3, 0x1, PT ;  /* 0x000000010300780c */ /* 0x000fe40003f04270 */
[----:B------:R-:W-:Y:S02]  /*15b10*/  FSEL R161, R6, -INF , P1 ;  /* 0xff80000006a17808 */ /* 0x000fe40000800000 */
[----:B------:R-:W-:Y:S02]  /*15b20*/  ISETP.GT.AND P1, PT, R156, RZ, PT ;  /* 0x000000ff9c00720c */ /* 0x000fe40003f24270 */
        /* <DEDUP_REMOVED lines=8> */
[----:B------:R-:W-:Y:S02]  /*15bb0*/  FMNMX.FTZ R4, R161, R0, !PT ;  /* 0x00000000a1047209 */ /* 0x000fe40007810000 */
[----:B------:R-:W-:Y:S02]  /*15bc0*/  FSEL R11, R11, -INF , P0 ;  /* 0xff8000000b0b7808 */ /* 0x000fe40000000000 */
[----:B------:R-:W-:Y:S02]  /*15bd0*/  FSEL R10, R8, -INF , P1 ;  /* 0xff800000080a7808 */ /* 0x000fe40000800000 */
[----:B------:R-:W-:Y:S02]  /*15be0*/  ISETP.GT.AND P1, PT, R3, 0x10, PT ;  /* 0x000000100300780c */ /* 0x000fe40003f24270 */
        /* <DEDUP_REMOVED lines=15> */
[----:B------:R-:W-:Y:S01]  /*15ce0*/  FSEL R167, R18, -INF , P1 ;  /* 0xff80000012a77808 */ /* 0x000fe20000800000 */
[----:B------:R-:W-:Y:S01]  /*15cf0*/  LDSM.16.MT88.4 R12, [R208+0x4080] ;  /* 0x00408000d00c783b */ /* 0x000fe20000004200 */
        /* <DEDUP_REMOVED lines=22> */
[----:B------:R-:W-:Y:S02]  /*15e60*/  FMNMX.FTZ R9, R166, R9, !PT ;  /* 0x00000009a6097209 */ /* 0x000fe40007810000 */
[----:B------:R-:W-:Y:S02]  /*15e70*/  ISETP.GT.AND P1, PT, R156, 0x20, PT ;  /* 0x000000209c00780c */ /* 0x000fe40003f24270 */
[----:B------:R-:W-:Y:S02]  /*15e80*/  FMNMX.FTZ R4, R229, R4, !PT ;  /* 0x00000004e5047209 */ /* 0x000fe40007810000 */
[----:B------:R-:W-:Y:S02]  /*15e90*/  FSEL R232, R20, -INF , P1 ;  /* 0xff80000014e87808 */ /* 0x000fe40000800000 */
[----:B------:R-:W-:Y:S02]  /*15ea0*/  FMNMX.FTZ R9, R164, R9, !PT ;  /* 0x00000009a4097209 */ /* 0x000fe40007810000 */
[C---:B------:R-:W-:Y:S02]  /*15eb0*/  ISETP.GT.AND P0, PT, R156.reuse, 0x21, PT ;  /* 0x000000219c00780c */ /* 0x040fe40003f04270 */
[----:B------:R-:W-:Y:S02]  /*15ec0*/  FMNMX.FTZ R4, R179, R4, !PT ;  /* 0x00000004b3047209 */ /* 0x000fe40007810000 */
[----:B------:R-:W-:Y:S02]  /*15ed0*/  FSEL R230, R21, -INF , P0 ;  /* 0xff80000015e67808 */ /* 0x000fe40000000000 */
[----:B------:R-:W-:Y:S01]  /*15ee0*/  ISETP.GT.AND P1, PT, R156, 0x28, PT ;  /* 0x000000289c00780c */ /* 0x000fe20003f24270 */
[----:B------:R-:W-:Y:S01]  /*15ef0*/  LDSM.16.MT88.4 R20, [R206+0x4080] ;  /* 0x00408000ce14783b */ /* 0x000fe20000004200 */
[----:B------:R-:W-:Y:S02]  /*15f00*/  FMNMX.FTZ R9, R232, R9, !PT ;  /* 0x00000009e8097209 */ /* 0x000fe40007810000 */
[----:B------:R-:W-:Y:S02]  /*15f10*/  FMNMX.FTZ R6, R177, R4, !PT ;  /* 0x00000004b1067209 */ /* 0x000fe40007810000 */
[----:B------:R-:W-:Y:S02]  /*15f20*/  ISETP.GT.AND P0, PT, R156, 0x29, PT ;  /* 0x000000299c00780c */ /* 0x000fe40003f04270 */
[----:B------:R-:W-:Y:S02]  /*15f30*/  FSEL R186, R24, -INF , P1 ;  /* 0xff80000018ba7808 */ /* 0x000fe40000800000 */
[----:B------:R-:W-:Y:S02]  /*15f40*/  FMNMX.FTZ R9, R230, R9, !PT ;  /* 0x00000009e6097209 */ /* 0x000fe40007810000 */
[----:B------:R-:W-:Y:S02]  /*15f50*/  FMNMX.FTZ R4, R157, R6, !PT ;  /* 0x000000069d047209 */ /* 0x000fe40007810000 */
[----:B------:R-:W-:Y:S02]  /*15f60*/  FSEL R178, R25, -INF , P0 ;  /* 0xff80000019b27808 */ /* 0x000fe40000000000 */
[----:B------:R-:W-:Y:S01]  /*15f70*/  FMNMX.FTZ R9, R186, R9, !PT ;  /* 0x00000009ba097209 */ /* 0x000fe20007810000 */
[----:B------:R-:W1:Y:S03]  /*15f80*/  SHFL.BFLY PT, R3, R4, 0x2, 0x1f ;  /* 0x0c401f0004037f89 */ /* 0x000e6600000e0000 */
[----:B------:R-:W-:Y:S05]  /*15f90*/  FMNMX.FTZ R6, R178, R9, !PT ;  /* 0x00000009b2067209 */ /* 0x000fea0007810000 */
[----:B------:R-:W2:Y:S01]  /*15fa0*/  SHFL.BFLY PT, R9, R6, 0x2, 0x1f ;  /* 0x0c401f0006097f89 */ /* 0x000ea200000e0000 */
[----:B-1----:R-:W-:Y:S07]  /*15fb0*/  FMNMX.FTZ R3, R4, R3, !PT ;  /* 0x0000000304037209 */ /* 0x002fee0007810000 */
[----:B------:R-:W1:Y:S01]  /*15fc0*/  SHFL.BFLY PT, R156, R3, 0x1, 0x1f ;  /* 0x0c201f00039c7f89 */ /* 0x000e6200000e0000 */
[----:B--2---:R-:W-:Y:S07]  /*15fd0*/  FMNMX.FTZ R4, R6, R9, !PT ;  /* 0x0000000906047209 */ /* 0x004fee0007810000 */
[----:B------:R-:W2:Y:S01]  /*15fe0*/  SHFL.BFLY PT, R9, R4, 0x1, 0x1f ;  /* 0x0c201f0004097f89 */ /* 0x000ea200000e0000 */
[----:B-1----:R-:W-:Y:S04]  /*15ff0*/  FMNMX.FTZ R156, R3, R156, !PT ;  /* 0x0000009c039c7209 */ /* 0x002fe80007810000 */
[C---:B------:R-:W-:Y:S01]  /*16000*/  FSETP.NEU.FTZ.AND P0, PT, R156.reuse, -INF , PT ;  /* 0xff8000009c00780b */ /* 0x040fe20003f1d000 */
[----:B------:R-:W-:Y:S01]  /*16010*/  FMUL.FTZ R176, R156, c[0x0][0x2d0] ;  /* 0x0000b4009cb07a20 */ /* 0x000fe20000410000 */
[----:B--2---:R-:W-:Y:S04]  /*16020*/  FMNMX.FTZ R3, R4, R9, !PT ;  /* 0x0000000904037209 */ /* 0x004fe80007810000 */
[----:B------:R-:W-:Y:S02]  /*16030*/  FSEL R176, R176, RZ, P0 ;  /* 0x000000ffb0b07208 */ /* 0x000fe40000000000 */
[C---:B------:R-:W-:Y:S01]  /*16040*/  FSETP.NEU.FTZ.AND P1, PT, R3.reuse, -INF , PT ;  /* 0xff8000000300780b */ /* 0x040fe20003f3d000 */
[----:B------:R-:W-:Y:S02]  /*16050*/  FMUL.FTZ R187, R3, c[0x0][0x2d0] ;  /* 0x0000b40003bb7a20 */ /* 0x000fe40000410000 */
[--C-:B------:R-:W-:Y:S02]  /*16060*/  FFMA.FTZ R180, R159, c[0x0][0x2d0], -R176.reuse ;  /* 0x0000b4009fb47a23 */ /* 0x100fe400000108b0 */
[--C-:B------:R-:W-:Y:S01]  /*16070*/  FFMA.FTZ R159, R5, c[0x0][0x2d0], -R176.reuse ;  /* 0x0000b400059f7a23 */ /* 0x100fe200000108b0 */
[----:B------:R-:W-:Y:S01]  /*16080*/  FSEL R5, R3, RZ, P1 ;  /* 0x000000ff03057208 */ /* 0x000fe20000800000 */
[--C-:B------:R-:W-:Y:S01]  /*16090*/  FFMA.FTZ R181, R161, c[0x0][0x2d0], -R176.reuse ;  /* 0x0000b400a1b57a23 */ /* 0x100fe200000108b0 */
[----:B------:R-:W-:Y:S01]  /*160a0*/  FSEL R187, R187, RZ, P1 ;  /* 0x000000ffbbbb7208 */ /* 0x000fe20000800000 */
[----:B------:R-:W-:Y:S01]  /*160b0*/  FFMA.FTZ R158, R11, c[0x0][0x2d0], -R176 ;  /* 0x0000b4000b9e7a23 */ /* 0x000fe200000108b0 */
[----:B------:R-:W-:Y:S01]  /*160c0*/  MUFU.EX2 R180, R180 ;  /* 0x000000b400b47308 */ /* 0x000fe20000000800 */
[----:B------:R-:W-:Y:S01]  /*160d0*/  FADD.FTZ R4, -R5, R2 ;  /* 0x0000000205047221 */ /* 0x000fe20000010100 */
[----:B------:R-:W-:Y:S01]  /*160e0*/  FSEL R5, R156, RZ, P0 ;  /* 0x000000ff9c057208 */ /* 0x000fe20000000000 */
[--C-:B------:R-:W-:Y:S01]  /*160f0*/  FFMA.FTZ R185, R7, c[0x0][0x2d0], -R187.reuse ;  /* 0x0000b40007b97a23 */ /* 0x100fe200000108bb */
[----:B------:R-:W-:Y:S01]  /*16100*/  ISETP.LT.AND P0, PT, R228, UR13, PT ;  /* 0x0000000de4007c0c */ /* 0x000fe2000bf01270 */
[--C-:B------:R-:W-:Y:S01]  /*16110*/  FFMA.FTZ R184, R160, c[0x0][0x2d0], -R187.reuse ;  /* 0x0000b400a0b87a23 */ /* 0x100fe200000108bb */
[----:B------:R-:W-:Y:S01]  /*16120*/  UIADD3 UR13, UR13, -0x1, URZ ;  /* 0xffffffff0d0d7890 */ /* 0x000fe2000fffe03f */
[----:B------:R-:W-:Y:S02]  /*16130*/  FADD.FTZ R5, -R5, R0 ;  /* 0x0000000005057221 */ /* 0x000fe40000010100 */
[--C-:B------:R-:W-:Y:S01]  /*16140*/  FFMA.FTZ R183, R10, c[0x0][0x2d0], -R187.reuse ;  /* 0x0000b4000ab77a23 */ /* 0x100fe200000108bb */
[----:B------:R-:W1:Y:S01]  /*16150*/  MUFU.EX2 R181, R181 ;  /* 0x000000b500b57308 */ /* 0x000e620000000800 */
[--C-:B------:R-:W-:Y:S02]  /*16160*/  FFMA.FTZ R182, R8, c[0x0][0x2d0], -R187.reuse ;  /* 0x0000b40008b67a23 */ /* 0x100fe400000108bb */
[----:B------:R-:W-:Y:S02]  /*16170*/  FMUL.FTZ R2, R4, c[0x0][0x2d0] ;  /* 0x0000b40004027a20 */ /* 0x000fe40000410000 */
[----:B------:R-:W-:Y:S02]  /*16180*/  FMUL.FTZ R0, R5, c[0x0][0x2d0] ;  /* 0x0000b40005007a20 */ /* 0x000fe40000410000 */
[--C-:B------:R-:W-:Y:S02]  /*16190*/  FFMA.FTZ R231, R170, c[0x0][0x2d0], -R187.reuse ;  /* 0x0000b400aae77a23 */ /* 0x100fe400000108bb */
[--C-:B------:R-:W-:Y:S01]  /*161a0*/  FFMA.FTZ R234, R168, c[0x0][0x2d0], -R187.reuse ;  /* 0x0000b400a8ea7a23 */ /* 0x100fe200000108bb */
[----:B------:R-:W-:Y:S01]  /*161b0*/  MUFU.EX2 R159, R159 ;  /* 0x0000009f009f7308 */ /* 0x000fe20000000800 */
[--C-:B------:R-:W-:Y:S02]  /*161c0*/  FFMA.FTZ R233, R171, c[0x0][0x2d0], -R176.reuse ;  /* 0x0000b400abe97a23 */ /* 0x100fe400000108b0 */
[--C-:B------:R-:W-:Y:S02]  /*161d0*/  FFMA.FTZ R236, R169, c[0x0][0x2d0], -R176.reuse ;  /* 0x0000b400a9ec7a23 */ /* 0x100fe400000108b0 */
[----:B------:R-:W-:Y:S01]  /*161e0*/  LDSM.16.MT88.4 R168, [R204+0x6080] ;  /* 0x00608000cca8783b */ /* 0x000fe20000004200 */
[--C-:B------:R-:W-:Y:S02]  /*161f0*/  FFMA.FTZ R238, R166, c[0x0][0x2d0], -R187.reuse ;  /* 0x0000b400a6ee7a23 */ /* 0x100fe400000108bb */
[--C-:B------:R-:W-:Y:S02]  /*16200*/  FFMA.FTZ R235, R164, c[0x0][0x2d0], -R187.reuse ;  /* 0x0000b400a4eb7a23 */ /* 0x100fe400000108bb */
[----:B------:R-:W2:Y:S01]  /*16210*/  MUFU.EX2 R158, R158 ;  /* 0x0000009e009e7308 */ /* 0x000ea20000000800 */
        /* <DEDUP_REMOVED lines=8> */
[--C-:B------:R-:W-:Y:S02]  /*162a0*/  FFMA.FTZ R230, R179, c[0x0][0x2d0], -R176.reuse ;  /* 0x0000b400b3e67a23 */ /* 0x100fe400000108b0 */
[--C-:B------:R-:W-:Y:S02]  /*162b0*/  FFMA.FTZ R229, R229, c[0x0][0x2d0], -R176.reuse ;  /* 0x0000b400e5e57a23 */ /* 0x100fe400000108b0 */
[----:B------:R-:W-:Y:S01]  /*162c0*/  FFMA.FTZ R176, R157, c[0x0][0x2d0], -R176 ;  /* 0x0000b4009db07a23 */ /* 0x000fe200000108b0 */
[----:B------:R-:W-:Y:S01]  /*162d0*/  MOV R157, R156 ;  /* 0x0000009c009d7202 */ /* 0x000fe20000000f00 */
[--C-:B------:R-:W-:Y:S01]  /*162e0*/  FFMA.FTZ R186, R186, c[0x0][0x2d0], -R187.reuse ;  /* 0x0000b400baba7a23 */ /* 0x100fe200000108bb */
[----:B------:R-:W1:Y:S01]  /*162f0*/  MUFU.EX2 R184, R184 ;  /* 0x000000b800b87308 */ /* 0x000e620000000800 */
[----:B------:R-:W-:Y:S01]  /*16300*/  FFMA.FTZ R187, R178, c[0x0][0x2d0], -R187 ;  /* 0x0000b400b2bb7a23 */ /* 0x000fe200000108bb */
[----:B--2---:R-:W-:Y:S08]  /*16310*/  F2FP.PACK_AB R163, R158, R159 ;  /* 0x0000009f9ea3723e */ /* 0x004ff000000000ff */
[----:B------:R-:W-:Y:S10]  /*16320*/  MUFU.EX2 R183, R183 ;  /* 0x000000b700b77308 */ /* 0x000ff40000000800 */
[----:B------:R-:W2:Y:S01]  /*16330*/  MUFU.EX2 R182, R182 ;  /* 0x000000b600b67308 */ /* 0x000ea20000000800 */
[----:B-1----:R-:W-:Y:S09]  /*16340*/  F2FP.PACK_AB R160, R184, R185 ;  /* 0x000000b9b8a0723e */ /* 0x002ff200000000ff */
[----:B------:R-:W1:Y:S10]  /*16350*/  MUFU.EX2 R2, R2 ;  /* 0x0000000200027308 */ /* 0x000e740000000800 */
[----:B------:R-:W3:Y:S01]  /*16360*/  MUFU.EX2 R0, R0 ;  /* 0x0000000000007308 */ /* 0x000ee20000000800 */
[----:B--2---:R-:W-:Y:S09]  /*16370*/  F2FP.PACK_AB R162, R182, R183 ;  /* 0x000000b7b6a2723e */ /* 0x004ff200000000ff */
[----:B------:R2:W-:Y:S01]  /*16380*/  MUFU.EX2 R242, R176 ;  /* 0x000000b000f27308 */ /* 0x0005e20000000800 */
[C---:B-1----:R-:W-:Y:S02]  /*16390*/  FMUL.FTZ R4, R2.reuse, R152 ;  /* 0x0000009802047220 */ /* 0x042fe40000410000 */
[C---:B------:R-:W-:Y:S02]  /*163a0*/  FMUL.FTZ R5, R2.reuse, R153 ;  /* 0x0000009902057220 */ /* 0x040fe40000410000 */
[C---:B------:R-:W-:Y:S02]  /*163b0*/  FMUL.FTZ R8, R2.reuse, R132 ;  /* 0x0000008402087220 */ /* 0x040fe40000410000 */
[C---:B------:R-:W-:Y:S03]  /*163c0*/  FMUL.FTZ R9, R2.reuse, R133 ;  /* 0x0000008502097220 */ /* 0x040fe60000410000 */
[----:B------:R-:W-:Y:S01]  /*163d0*/  MUFU.EX2 R231, R231 ;  /* 0x000000e700e77308 */ /* 0x000fe20000000800 */
[----:B------:R-:W-:Y:S02]  /*163e0*/  FMUL.FTZ R16, R2, R140 ;  /* 0x0000008c02107220 */ /* 0x000fe40000410000 */
[C---:B---3--:R-:W-:Y:S02]  /*163f0*/  FMUL.FTZ R6, R0.reuse, R154 ;  /* 0x0000009a00067220 */ /* 0x048fe40000410000 */
[C---:B------:R-:W-:Y:S02]  /*16400*/  FMUL.FTZ R7, R0.reuse, R155 ;  /* 0x0000009b00077220 */ /* 0x040fe40000410000 */
[----:B------:R-:W1:Y:S01]  /*16410*/  LDSM.16.MT88.4 R152, [R205+0x4080] ;  /* 0x00408000cd98783b */ /* 0x000e620000004200 */
[C---:B------:R-:W-:Y:S02]  /*16420*/  FMUL.FTZ R10, R0.reuse, R134 ;  /* 0x00000086000a7220 */ /* 0x040fe40000410000 */
[----:B------:R-:W-:Y:S01]  /*16430*/  FMUL.FTZ R11, R0, R135 ;  /* 0x00000087000b7220 */ /* 0x000fe20000410000 */
[----:B------:R-:W3:Y:S01]  /*16440*/  MUFU.EX2 R234, R234 ;  /* 0x000000ea00ea7308 */ /* 0x000ee20000000800 */
[C---:B------:R-:W-:Y:S03]  /*16450*/  HMMA.16816.F32 R4, R160.reuse, R12, R4 ;  /* 0x0000000ca004723c */ /* 0x040fe60000001804 */
[----:B------:R-:W4:Y:S02]  /*16460*/  LDSM.16.MT88.4 R132, [R204+0x4080] ;  /* 0x00408000cc84783b */ /* 0x000f240000004200 */
[C---:B------:R-:W-:Y:S02]  /*16470*/  FMUL.FTZ R17, R2.reuse, R141 ;  /* 0x0000008d02117220 */ /* 0x040fe40000410000 */
[C---:B------:R-:W-:Y:S01]  /*16480*/  FMUL.FTZ R12, R2.reuse, R136 ;  /* 0x00000088020c7220 */ /* 0x040fe20000410000 */
[C---:B------:R-:W-:Y:S01]  /*16490*/  HMMA.16816.F32 R8, R160.reuse, R14, R8 ;  /* 0x0000000ea008723c */ /* 0x040fe20000001808 */
[----:B------:R-:W-:Y:S02]  /*164a0*/  MUFU.EX2 R233, R233 ;  /* 0x000000e900e97308 */ /* 0x000fe40000000800 */
[----:B--2---:R-:W-:Y:S01]  /*164b0*/  LDSM.16.MT88.4 R176, [R208+0x6880] ;  /* 0x00688000d0b0783b */ /* 0x004fe20000004200 */
[----:B------:R-:W-:Y:S02]  /*164c0*/  FMUL.FTZ R13, R2, R137 ;  /* 0x00000089020d7220 */ /* 0x000fe40000410000 */
[C---:B------:R-:W-:Y:S02]  /*164d0*/  FMUL.FTZ R18, R0.reuse, R142 ;  /* 0x0000008e00127220 */ /* 0x040fe40000410000 */
[C---:B------:R-:W-:Y:S03]  /*164e0*/  FMUL.FTZ R14, R0.reuse, R138 ;  /* 0x0000008a000e7220 */ /* 0x040fe60000410000 */
[----:B------:R-:W2:Y:S01]  /*164f0*/  MUFU.EX2 R236, R236 ;  /* 0x000000ec00ec7308 */ /* 0x000ea20000000800 */
[C---:B------:R-:W-:Y:S02]  /*16500*/  FMUL.FTZ R15, R0.reuse, R139 ;  /* 0x0000008b000f7220 */ /* 0x040fe40000410000 */
[----:B------:R-:W5:Y:S01]  /*16510*/  LDSM.16.MT88.4 R136, [R208+0x5880] ;  /* 0x00588000d088783b */ /* 0x000f620000004200 */
[----:B------:R-:W-:Y:S02]  /*16520*/  FMUL.FTZ R19, R0, R143 ;  /* 0x0000008f00137220 */ /* 0x000fe40000410000 */
[C---:B------:R-:W-:Y:S02]  /*16530*/  FMUL.FTZ R24, R2.reuse, R148 ;  /* 0x0000009402187220 */ /* 0x040fe40000410000 */
[C---:B------:R-:W-:Y:S02]  /*16540*/  HMMA.16816.F32 R12, R160.reuse, R20, R12 ;  /* 0x00000014a00c723c */ /* 0x040fe4000000180c */
[----:B------:R-:W-:Y:S01]  /*16550*/  MUFU.EX2 R238, R238 ;  /* 0x000000ee00ee7308 */ /* 0x000fe20000000800 */
[----:B------:R-:W2:Y:S01]  /*16560*/  LDSM.16.MT88.4 R140, [R206+0x5880] ;  /* 0x00588000ce8c783b */ /* 0x000ea20000004200 */
[----:B------:R-:W-:Y:S02]  /*16570*/  FMUL.FTZ R25, R2, R149 ;  /* 0x0000009502197220 */ /* 0x000fe40000410000 */
[----:B------:R-:W-:Y:S02]  /*16580*/  FMUL.FTZ R26, R0, R150 ;  /* 0x00000096001a7220 */ /* 0x000fe40000410000 */
[C---:B------:R-:W-:Y:S04]  /*16590*/  HMMA.16816.F32 R16, R160.reuse, R22, R16 ;  /* 0x00000016a010723c */ /* 0x040fe80000001810 */
[C---:B------:R-:W-:Y:S01]  /*165a0*/  FMUL.FTZ R20, R2.reuse, R144 ;  /* 0x0000009002147220 */ /* 0x040fe20000410000 */
[----:B------:R-:W2:Y:S01]  /*165b0*/  MUFU.EX2 R235, R235 ;  /* 0x000000eb00eb7308 */ /* 0x000ea20000000800 */
[----:B------:R-:W-:Y:S02]  /*165c0*/  FMUL.FTZ R21, R2, R145 ;  /* 0x0000009102157220 */ /* 0x000fe40000410000 */
[C---:B------:R-:W-:Y:S04]  /*165d0*/  FMUL.FTZ R22, R0.reuse, R146 ;  /* 0x0000009200167220 */ /* 0x040fe80000410000 */
[C---:B------:R-:W-:Y:S02]  /*165e0*/  FMUL.FTZ R23, R0.reuse, R147 ;  /* 0x0000009300177220 */ /* 0x040fe40000410000 */
[----:B------:R-:W-:Y:S01]  /*165f0*/  LDSM.16.MT88.4 R144, [R205+0x4880] ;  /* 0x00488000cd90783b */ /* 0x000fe20000004200 */
[----:B------:R-:W-:Y:S01]  /*16600*/  FMUL.FTZ R27, R0, R151 ;  /* 0x00000097001b7220 */ /* 0x000fe20000410000 */
[----:B------:R-:W-:Y:S01]  /*16610*/  MUFU.EX2 R237, R237 ;  /* 0x000000ed00ed7308 */ /* 0x000fe20000000800 */
[C---:B------:R-:W-:Y:S02]  /*16620*/  FMUL.FTZ R28, R2.reuse, R28 ;  /* 0x0000001c021c7220 */ /* 0x040fe40000410000 */
[C---:B-1----:R-:W-:Y:S03]  /*16630*/  HMMA.16816.F32 R20, R160.reuse, R152, R20 ;  /* 0x00000098a014723c */ /* 0x042fe60000001814 */
[----:B------:R-:W-:Y:S01]  /*16640*/  LDSM.16.MT88.4 R148, [R204+0x4880] ;  /* 0x00488000cc94783b */ /* 0x000fe20000004200 */
[----:B------:R-:W-:Y:S02]  /*16650*/  FMUL.FTZ R29, R2, R29 ;  /* 0x0000001d021d7220 */ /* 0x000fe40000410000 */
[C---:B------:R-:W-:Y:S01]  /*16660*/  FMUL.FTZ R30, R0.reuse, R30 ;  /* 0x0000001e001e7220 */ /* 0x040fe20000410000 */
[----:B------:R-:W1:Y:S01]  /*16670*/  MUFU.EX2 R240, R240 ;  /* 0x000000f000f07308 */ /* 0x000e620000000800 */
[C---:B------:R-:W-:Y:S03]  /*16680*/  HMMA.16816.F32 R24, R160.reuse, R154, R24 ;  /* 0x0000009aa018723c */ /* 0x040fe60000001818 */
[----:B------:R-:W-:Y:S01]  /*16690*/  LDSM.16.MT88.4 R152, [R208+0x6080] ;  /* 0x00608000d098783b */ /* 0x000fe20000004200 */
[----:B------:R-:W-:Y:S02]  /*166a0*/  FMUL.FTZ R31, R0, R31 ;  /* 0x0000001f001f7220 */ /* 0x000fe40000410000 */
[C---:B------:R-:W-:Y:S02]  /*166b0*/  FMUL.FTZ R32, R2.reuse, R32 ;  /* 0x0000002002207220 */ /* 0x040fe40000410000 */
[----:B------:R-:W-:Y:S01]  /*166c0*/  FMUL.FTZ R33, R2, R33 ;  /* 0x0000002102217220 */ /* 0x000fe20000410000 */
[----:B------:R-:W-:Y:S02]  /*166d0*/  MUFU.EX2 R232, R232 ;  /* 0x000000e800e87308 */ /* 0x000fe40000000800 */
[C---:B----4-:R-:W-:Y:S03]  /*166e0*/  HMMA.16816.F32 R28, R160.reuse, R132, R28 ;  /* 0x00000084a01c723c */ /* 0x050fe6000000181c */
[C---:B------:R-:W-:Y:S02]  /*166f0*/  FMUL.FTZ R34, R0.reuse, R34 ;  /* 0x0000002200227220 */ /* 0x040fe40000410000 */
[----:B------:R-:W-:Y:S02]  /*16700*/  FMUL.FTZ R35, R0, R35 ;  /* 0x0000002300237220 */ /* 0x000fe40000410000 */
[C---:B------:R-:W-:Y:S01]  /*16710*/  FMUL.FTZ R36, R2.reuse, R36 ;  /* 0x0000002402247220 */ /* 0x040fe20000410000 */
[----:B------:R-:W4:Y:S01]  /*16720*/  MUFU.EX2 R239, R239 ;  /* 0x000000ef00ef7308 */ /* 0x000f220000000800 */
[----:B------:R-:W-:Y:S03]  /*16730*/  FMUL.FTZ R37, R2, R37 ;  /* 0x0000002502257220 */ /* 0x000fe60000410000 */
[C---:B------:R-:W-:Y:S01]  /*16740*/  HMMA.16816.F32 R32, R160.reuse, R134, R32 ;  /* 0x00000086a020723c */ /* 0x040fe20000001820 */
[----:B------:R-:W1:Y:S02]  /*16750*/  LDSM.16.MT88.4 R132, [R205+0x5880] ;  /* 0x00588000cd84783b */ /* 0x000e640000004200 */
[C---:B------:R-:W-:Y:S02]  /*16760*/  FMUL.FTZ R38, R0.reuse, R38 ;  /* 0x0000002600267220 */ /* 0x040fe40000410000 */
[----:B------:R-:W-:Y:S01]  /*16770*/  FMUL.FTZ R39, R0, R39 ;  /* 0x0000002700277220 */ /* 0x000fe20000410000 */
[----:B------:R-:W-:Y:S01]  /*16780*/  MUFU.EX2 R229, R229 ;  /* 0x000000e500e57308 */ /* 0x000fe20000000800 */
[C---:B------:R-:W-:Y:S02]  /*16790*/  FMUL.FTZ R40, R2.reuse, R40 ;  /* 0x0000002802287220 */ /* 0x040fe40000410000 */
[----:B------:R-:W-:Y:S03]  /*167a0*/  FMUL.FTZ R41, R2, R41 ;  /* 0x0000002902297220 */ /* 0x000fe60000410000 */
[C---:B-----5:R-:W-:Y:S03]  /*167b0*/  HMMA.16816.F32 R36, R160.reuse, R136, R36 ;  /* 0x00000088a024723c */ /* 0x060fe60000001824 */
[C---:B------:R-:W-:Y:S01]  /*167c0*/  FMUL.FTZ R42, R0.reuse, R42 ;  /* 0x0000002a002a7220 */ /* 0x040fe20000410000 */
[----:B------:R-:W5:Y:S01]  /*167d0*/  MUFU.EX2 R230, R230 ;  /* 0x000000e600e67308 */ /* 0x000f620000000800 */
[----:B------:R-:W-:Y:S02]  /*167e0*/  FMUL.FTZ R43, R0, R43 ;  /* 0x0000002b002b7220 */ /* 0x000fe40000410000 */
[C---:B------:R-:W-:Y:S02]  /*167f0*/  FMUL.FTZ R44, R2.reuse, R44 ;  /* 0x0000002c022c7220 */ /* 0x040fe40000410000 */
[----:B------:R-:W-:Y:S03]  /*16800*/  FMUL.FTZ R45, R2, R45 ;  /* 0x0000002d022d7220 */ /* 0x000fe60000410000 */
[C---:B------:R-:W-:Y:S01]  /*16810*/  HMMA.16816.F32 R40, R160.reuse, R138, R40 ;  /* 0x0000008aa028723c */ /* 0x040fe20000001828 */
[----:B------:R-:W3:Y:S01]  /*16820*/  LDSM.16.MT88.4 R136, [R204+0x5880] ;  /* 0x00588000cc88783b */ /* 0x000ee20000004200 */
[----:B------:R-:W-:Y:S01]  /*16830*/  MUFU.EX2 R186, R186 ;  /* 0x000000ba00ba7308 */ /* 0x000fe20000000800 */
[C---:B------:R-:W-:Y:S02]  /*16840*/  FMUL.FTZ R46, R0.reuse, R46 ;  /* 0x0000002e002e7220 */ /* 0x040fe40000410000 */
[----:B------:R-:W-:Y:S02]  /*16850*/  FMUL.FTZ R47, R0, R47 ;  /* 0x0000002f002f7220 */ /* 0x000fe40000410000 */
[C---:B------:R-:W-:Y:S02]  /*16860*/  FMUL.FTZ R48, R2.reuse, R48 ;  /* 0x0000003002307220 */ /* 0x040fe40000410000 */
[----:B------:R-:W-:Y:S03]  /*16870*/  FMUL.FTZ R49, R2, R49 ;  /* 0x0000003102317220 */ /* 0x000fe60000410000 */
[C---:B--2---:R-:W-:Y:S01]  /*16880*/  HMMA.16816.F32 R44, R160.reuse, R140, R44 ;  /* 0x0000008ca02c723c */ /* 0x044fe2000000182c */
[----:B------:R-:W2:Y:S02]  /*16890*/  MUFU.EX2 R187, R187 ;  /* 0x000000bb00bb7308 */ /* 0x000ea40000000800 */
[C---:B------:R-:W-:Y:S02]  /*168a0*/  FMUL.FTZ R50, R0.reuse, R50 ;  /* 0x0000003200327220 */ /* 0x040fe40000410000 */
[----:B------:R-:W-:Y:S02]  /*168b0*/  FMUL.FTZ R51, R0, R51 ;  /* 0x0000003300337220 */ /* 0x000fe40000410000 */
[C---:B------:R-:W-:Y:S02]  /*168c0*/  FMUL.FTZ R52, R2.reuse, R52 ;  /* 0x0000003402347220 */ /* 0x040fe40000410000 */
[----:B------:R-:W-:Y:S02]  /*168d0*/  FMUL.FTZ R53, R2, R53 ;  /* 0x0000003502357220 */ /* 0x000fe40000410000 */
[----:B------:R-:W2:Y:S01]  /*168e0*/  MUFU.EX2 R241, R241 ;  /* 0x000000f100f17308 */ /* 0x000ea20000000800 */
        /* <DEDUP_REMOVED lines=108> */
[----:B------:R-:W-:Y:S01]  /*16fb0*/  F2FP.PACK_AB R132, R234, R231 ;  /* 0x000000e7ea84723e */ /* 0x000fe200000000ff */
[----:B------:R-:W-:Y:S01]  /*16fc0*/  FFMA.FTZ R181, R0, R219, R181 ;  /* 0x000000db00b57223 */ /* 0x000fe200000100b5 */
[----:B------:R-:W-:Y:S03]  /*16fd0*/  F2FP.PACK_AB R133, R236, R233 ;  /* 0x000000e9ec85723e */ /* 0x000fe600000000ff */
[----:B------:R-:W-:Y:S01]  /*16fe0*/  HMMA.16816.F32 R128, R160, R134, R128 ;  /* 0x00000086a080723c */ /* 0x000fe20000001880 */
[----:B------:R-:W1:Y:S02]  /*16ff0*/  LDSM.16.MT88.4 R160, [R206+0x6080] ;  /* 0x00608000cea0783b */ /* 0x000e640000004200 */
[----:B------:R-:W-:Y:S01]  /*17000*/  MOV R0, R156 ;  /* 0x0000009c00007202 */ /* 0x000fe20000000f00 */
[----:B------:R-:W-:Y:S01]  /*17010*/  FFMA.FTZ R185, R2, R227, R185 ;  /* 0x000000e302b97223 */ /* 0x000fe200000100b9 */
[----:B------:R-:W-:Y:S01]  /*17020*/  MOV R2, R3 ;  /* 0x0000000300027202 */ /* 0x000fe20000000f00 */
[----:B------:R-:W-:Y:S01]  /*17030*/  FADD.FTZ R180, R180, R181 ;  /* 0x000000b5b4b47221 */ /* 0x000fe20000010000 */
[----:B------:R-:W-:Y:S01]  /*17040*/  F2FP.PACK_AB R134, R235, R238 ;  /* 0x000000eeeb86723e */ /* 0x000fe200000000ff */
[----:B------:R-:W-:Y:S01]  /*17050*/  FADD.FTZ R184, R184, R185 ;  /* 0x000000b9b8b87221 */ /* 0x000fe20000010000 */
[----:B------:R-:W-:Y:S03]  /*17060*/  F2FP.PACK_AB R135, R240, R237 ;  /* 0x000000edf087723e */ /* 0x000fe600000000ff */
[----:B------:R-:W-:Y:S02]  /*17070*/  FADD.FTZ R159, R159, R180 ;  /* 0x000000b49f9f7221 */ /* 0x000fe40000010000 */
[----:B------:R-:W-:Y:S02]  /*17080*/  FADD.FTZ R183, R183, R184 ;  /* 0x000000b8b7b77221 */ /* 0x000fe40000010000 */
[C---:B---3--:R-:W-:Y:S05]  /*17090*/  HMMA.16816.F32 R4, R132.reuse, R136, R4 ;  /* 0x000000888404723c */ /* 0x048fea0000001804 */
[----:B------:R-:W-:Y:S02]  /*170a0*/  FADD.FTZ R158, R158, R159 ;  /* 0x0000009f9e9e7221 */ /* 0x000fe40000010000 */
[----:B------:R-:W-:Y:S01]  /*170b0*/  FADD.FTZ R182, R182, R183 ;  /* 0x000000b7b6b67221 */ /* 0x000fe20000010000 */
[C---:B------:R-:W-:Y:S01]  /*170c0*/  HMMA.16816.F32 R8, R132.reuse, R138, R8 ;  /* 0x0000008a8408723c */ /* 0x040fe20000001808 */
[----:B------:R-:W3:Y:S03]  /*170d0*/  LDSM.16.MT88.4 R136, [R206+0x7880] ;  /* 0x00788000ce88783b */ /* 0x000ee60000004200 */
        /* <DEDUP_REMOVED lines=9> */
[----:B------:R-:W2:Y:S07]  /*17170*/  LDSM.16.MT88.4 R144, [R204+0x7880] ;  /* 0x00788000cc90783b */ /* 0x000eae0000004200 */
[C---:B------:R-:W-:Y:S08]  /*17180*/  HMMA.16816.F32 R28, R132.reuse, R148, R28 ;  /* 0x00000094841c723c */ /* 0x040ff0000000181c */
[C---:B------:R-:W-:Y:S01]  /*17190*/  HMMA.16816.F32 R32, R132.reuse, R150, R32 ;  /* 0x000000968420723c */ /* 0x040fe20000001820 */
[----:B------:R-:W2:Y:S07]  /*171a0*/  LDSM.16.MT88.4 R148, [R208+0x9080] ;  /* 0x00908000d094783b */ /* 0x000eae0000004200 */
[C---:B------:R-:W-:Y:S08]  /*171b0*/  HMMA.16816.F32 R36, R132.reuse, R152, R36 ;  /* 0x000000988424723c */ /* 0x040ff00000001824 */
[C---:B------:R-:W-:Y:S08]  /*171c0*/  HMMA.16816.F32 R40, R132.reuse, R154, R40 ;  /* 0x0000009a8428723c */ /* 0x040ff00000001828 */
[C---:B-1----:R-:W-:Y:S07]  /*171d0*/  HMMA.16816.F32 R44, R132.reuse, R160, R44 ;  /* 0x000000a0842c723c */ /* 0x042fee000000182c */
[----:B----4-:R-:W-:Y:S01]  /*171e0*/  F2FP.PACK_AB R160, R239, R232 ;  /* 0x000000e8efa0723e */ /* 0x010fe200000000ff */
[C---:B------:R-:W-:Y:S04]  /*171f0*/  HMMA.16816.F32 R48, R132.reuse, R162, R48 ;  /* 0x000000a28430723c */ /* 0x040fe80000001830 */
[----:B-----5:R-:W-:Y:S01]  /*17200*/  F2FP.PACK_AB R161, R230, R229 ;  /* 0x000000e5e6a1723e */ /* 0x020fe200000000ff */
[----:B------:R-:W-:Y:S02]  /*17210*/  FADD.FTZ R229, R229, R240 ;  /* 0x000000f0e5e57221 */ /* 0x000fe40000010000 */
[----:B------:R-:W-:Y:S01]  /*17220*/  F2FP.PACK_AB R162, R187, R186 ;  /* 0x000000babba2723e */ /* 0x000fe200000000ff */
[C---:B------:R-:W-:Y:S04]  /*17230*/  HMMA.16816.F32 R52, R132.reuse, R164, R52 ;  /* 0x000000a48434723c */ /* 0x040fe80000001834 */
[----:B------:R-:W-:Y:S01]  /*17240*/  F2FP.PACK_AB R163, R242, R241 ;  /* 0x000000f1f2a3723e */ /* 0x000fe200000000ff */
        /* <DEDUP_REMOVED lines=24> */
[C---:B------:R-:W-:Y:S08]  /*173d0*/  HMMA.16816.F32 R112, R132.reuse, R138, R112 ;  /* 0x0000008a8470723c */ /* 0x040ff00000001870 */
[C---:B--2---:R-:W-:Y:S08]  /*173e0*/  HMMA.16816.F32 R116, R132.reuse, R140, R116 ;  /* 0x0000008c8474723c */ /* 0x044ff00000001874 */
[C---:B------:R-:W-:Y:S08]  /*173f0*/  HMMA.16816.F32 R120, R132.reuse, R142, R120 ;  /* 0x0000008e8478723c */ /* 0x040ff00000001878 */
[C---:B---3--:R-:W-:Y:S08]  /*17400*/  HMMA.16816.F32 R124, R132.reuse, R144, R124 ;  /* 0x00000090847c723c */ /* 0x048ff0000000187c */
[----:B------:R-:W-:Y:S08]  /*17410*/  HMMA.16816.F32 R128, R132, R146, R128 ;  /* 0x000000928480723c */ /* 0x000ff00000001880 */
[C---:B----4-:R-:W-:Y:S01]  /*17420*/  HMMA.16816.F32 R152, R160.reuse, R148, R4 ;  /* 0x00000094a098723c */ /* 0x050fe20000001804 */
        /* <DEDUP_REMOVED lines=11> */
[C---:B------:R-:W-:Y:S01]  /*174e0*/  HMMA.16816.F32 R28, R160.reuse, R172, R28 ;  /* 0x000000aca01c723c */ /* 0x040fe2000000181c */
[----:B------:R-:W2:Y:S07]  /*174f0*/  LDSM.16.MT88.4 R164, [R204+0x8080] ;  /* 0x00808000cca4783b */ /* 0x000eae0000004200 */
[C---:B------:R-:W-:Y:S01]  /*17500*/  HMMA.16816.F32 R32, R160.reuse, R174, R32 ;  /* 0x000000aea020723c */ /* 0x040fe20000001820 */
[----:B------:R-:W3:Y:S07]  /*17510*/  LDSM.16.MT88.4 R168, [R208+0x9880] ;  /* 0x00988000d0a8783b */ /* 0x000eee0000004200 */
[C---:B------:R-:W-:Y:S01]  /*17520*/  HMMA.16816.F32 R36, R160.reuse, R176, R36 ;  /* 0x000000b0a024723c */ /* 0x040fe20000001824 */
[----:B------:R-:W3:Y:S07]  /*17530*/  LDSM.16.MT88.4 R172, [R206+0x9880] ;  /* 0x00988000ceac783b */ /* 0x000eee0000004200 */
[C---:B------:R-:W-:Y:S01]  /*17540*/  HMMA.16816.F32 R40, R160.reuse, R178, R40 ;  /* 0x000000b2a028723c */ /* 0x040fe20000001828 */
[----:B------:R-:W4:Y:S07]  /*17550*/  LDSM.16.MT88.4 R176, [R205+0x9880] ;  /* 0x00988000cdb0783b */ /* 0x000f2e0000004200 */
[C---:B-1----:R-:W-:Y:S08]  /*17560*/  HMMA.16816.F32 R44, R160.reuse, R4, R44 ;  /* 0x00000004a02c723c */ /* 0x042ff0000000182c */
[C---:B------:R-:W-:Y:S01]  /*17570*/  HMMA.16816.F32 R48, R160.reuse, R6, R48 ;  /* 0x00000006a030723c */ /* 0x040fe20000001830 */
[----:B------:R-:W1:Y:S07]  /*17580*/  LDSM.16.MT88.4 R4, [R204+0x9880] ;  /* 0x00988000cc04783b */ /* 0x000e6e0000004200 */
[C---:B--2---:R-:W-:Y:S07]  /*17590*/  HMMA.16816.F32 R52, R160.reuse, R8, R52 ;  /* 0x00000008a034723c */ /* 0x044fee0000001834 */
[----:B------:R-:W-:Y:S01]  /*175a0*/  FADD.FTZ R9, R231, R182 ;  /* 0x000000b6e7097221 */ /* 0x000fe20000010000 */
[C---:B------:R-:W-:Y:S04]  /*175b0*/  HMMA.16816.F32 R56, R160.reuse, R10, R56 ;  /* 0x0000000aa038723c */ /* 0x040fe80000001838 */
[----:B------:R-:W-:Y:S04]  /*175c0*/  FADD.FTZ R9, R234, R9 ;  /* 0x00000009ea097221 */ /* 0x000fe80000010000 */
[C---:B---3--:R-:W-:Y:S04]  /*175d0*/  HMMA.16816.F32 R60, R160.reuse, R12, R60 ;  /* 0x0000000ca03c723c */ /* 0x048fe8000000183c */
[----:B------:R-:W-:Y:S04]  /*175e0*/  FADD.FTZ R238, R238, R9 ;  /* 0x00000009eeee7221 */ /* 0x000fe80000010000 */
[C---:B------:R-:W-:Y:S04]  /*175f0*/  HMMA.16816.F32 R64, R160.reuse, R14, R64 ;  /* 0x0000000ea040723c */ /* 0x040fe80000001840 */
[----:B------:R-:W-:Y:S04]  /*17600*/  FADD.FTZ R235, R235, R238 ;  /* 0x000000eeebeb7221 */ /* 0x000fe80000010000 */
[C---:B----4-:R-:W-:Y:S04]  /*17610*/  HMMA.16816.F32 R68, R160.reuse, R16, R68 ;  /* 0x00000010a044723c */ /* 0x050fe80000001844 */
[----:B------:R-:W-:Y:S04]  /*17620*/  FADD.FTZ R232, R232, R235 ;  /* 0x000000ebe8e87221 */ /* 0x000fe80000010000 */
[C---:B------:R-:W-:Y:S04]  /*17630*/  HMMA.16816.F32 R72, R160.reuse, R18, R72 ;  /* 0x00000012a048723c */ /* 0x040fe80000001848 */
[----:B------:R-:W-:Y:S04]  /*17640*/  FADD.FTZ R239, R239, R232 ;  /* 0x000000e8efef7221 */ /* 0x000fe80000010000 */
[C---:B-----5:R-:W-:Y:S04]  /*17650*/  HMMA.16816.F32 R76, R160.reuse, R20, R76 ;  /* 0x00000014a04c723c */ /* 0x060fe8000000184c */
        /* <DEDUP_REMOVED lines=16> */
.L_x_1435:
[----:B------:R-:W-:-:S13]  /*17760*/  ISETP.LE.AND P0, PT, RZ, UR13, PT ;  /* 0x0000000dff007c0c */ /* 0x000fda000bf03270 */
[----:B------:R-:W-:Y:S05]  /*17770*/  @!P0 BRA `(.L_x_1439) ;  /* 0x00002c5000008947 */ /* 0x000fea0003800000 */
[C---:B------:R-:W-:Y:S01]  /*17780*/  IADD3 RZ, P0, R216.reuse, 0x40, RZ ;  /* 0x00000040d8ff7810 */ /* 0x040fe20007f1e0ff */
[----:B------:R-:W-:Y:S01]  /*17790*/  ULDC.64 UR4, c[0x0][0x208] ;  /* 0x0000820000047ab9 */ /* 0x000fe20000000a00 */
[----:B------:R-:W-:Y:S01]  /*177a0*/  IADD3 RZ, P1, R216, 0x80, RZ ;  /* 0x00000080d8ff7810 */ /* 0x000fe20007f3e0ff */
[----:B------:R-:W-:Y:S01]  /*177b0*/  UIMAD.WIDE.U32 UR14, UR4, 0x30, URZ ;  /* 0x00000030040e78a5 */ /* 0x000fe2000f8e003f */
[----:B------:R-:W-:Y:S01]  /*177c0*/  IADD3 RZ, P2, R220, 0x40, RZ ;  /* 0x00000040dcff7810 */ /* 0x000fe20007f5e0ff */
[--C-:B------:R-:W-:Y:S01]  /*177d0*/  IMAD.X R230, RZ, RZ, R223.reuse, P0 ;  /* 0x000000ffffe67224 */ /* 0x100fe200000e06df */
[----:B------:R-:W-:Y:S01]  /*177e0*/  IADD3 RZ, P0, R216, 0xc0, RZ ;  /* 0x000000c0d8ff7810 */ /* 0x000fe20007f1e0ff */
[----:B------:R-:W-:Y:S01]  /*177f0*/  IMAD.X R229, RZ, RZ, R223, P1 ;  /* 0x000000ffffe57224 */ /* 0x000fe200008e06df */
[----:B------:R-:W-:Y:S01]  /*17800*/  IADD3 RZ, P1, R220, 0x80, RZ ;  /* 0x00000080dcff7810 */ /* 0x000fe20007f3e0ff */
[----:B------:R-:W-:Y:S01]  /*17810*/  UIMAD UR5, UR5, 0x30, URZ ;  /* 0x00000030050578a4 */ /* 0x000fe2000f8e023f */
[----:B------:R-:W-:Y:S01]  /*17820*/  IMAD.X R226, RZ, RZ, R225, P2 ;  /* 0x000000ffffe27224 */ /* 0x000fe200010e06e1 */
[----:B------:R-:W-:Y:S01]  /*17830*/  IADD3 R238, -R188, 0x30, RZ ;  /* 0x00000030bcee7810 */ /* 0x000fe20007ffe1ff */
[----:B------:R-:W-:Y:S01]  /*17840*/  IMAD.X R228, RZ, RZ, R223, P0 ;  /* 0x000000ffffe47224 */ /* 0x000fe200000e06df */
[----:B------:R-:W-:Y:S01]  /*17850*/  IADD3 RZ, P0, R220, 0xc0, RZ ;  /* 0x000000c0dcff7810 */ /* 0x000fe20007f1e0ff */
[--C-:B------:R-:W-:Y:S01]  /*17860*/  IMAD.X R237, RZ, RZ, R225.reuse, P1 ;  /* 0x000000ffffed7224 */ /* 0x100fe200008e06e1 */
[C---:B------:R-:W-:Y:S01]  /*17870*/  IADD3 R233, R216.reuse, 0x40, RZ ;  /* 0x00000040d8e97810 */ /* 0x040fe20007ffe0ff */
[----:B------:R-:W-:Y:S01]  /*17880*/  IMAD.MOV.U32 R235, RZ, RZ, c[0x0][0x208] ;  /* 0x00008200ffeb7624 */ /* 0x000fe200078e00ff */
[C---:B------:R-:W-:Y:S01]  /*17890*/  IADD3 R232, R216.reuse, 0x80, RZ ;  /* 0x00000080d8e87810 */ /* 0x040fe20007ffe0ff */
[----:B------:R-:W-:Y:S01]  /*178a0*/  IMAD.X R236, RZ, RZ, R225, P0 ;  /* 0x000000ffffec7224 */ /* 0x000fe200000e06e1 */
[----:B------:R-:W-:Y:S01]  /*178b0*/  IADD3 R231, R216, 0xc0, RZ ;  /* 0x000000c0d8e77810 */ /* 0x000fe20007ffe0ff */
[----:B------:R-:W-:Y:S01]  /*178c0*/  IMAD.MOV.U32 R234, RZ, RZ, c[0x0][0x20c] ;  /* 0x00008300ffea7624 */ /* 0x000fe200078e00ff */
[----:B------:R-:W-:Y:S01]  /*178d0*/  UIADD3 UR9, UR15, UR5, URZ ;  /* 0x000000050f097290 */ /* 0x000fe2000fffe03f */
[----:B------:R-:W-:Y:S05]  /*178e0*/  BRA `(.L_x_1440) ;  /* 0x0000041000007947 */ /* 0x000fea0003800000 */
.L_x_1442:
        /* <DEDUP_REMOVED lines=63> */
[----:B------:R1:W-:Y:S01]  /*17ce0*/  @P0 LDGSTS.E.BYPASS.LTC128B.128 [R218+0xf880], [R158.64], !P4 ;  /* 0x0f8800009eda0fae */ /* 0x0003e2000e101d5a */
[----:B------:R-:W-:-:S05]  /*17cf0*/  BRA `(.L_x_1441) ;  /* 0x00000dc000007947 */ /* 0x000fca0003800000 */
.L_x_1440:
[----:B------:R-:W-:Y:S04]  /*17d00*/  DEPBAR.LE SB0, 0x0 ;  /* 0x000080000000791a */ /* 0x000fe80000000000 */
[----:B------:R-:W-:Y:S01]  /*17d10*/  BAR.SYNC.DEFER_BLOCKING 0x0 ;  /* 0x0000000000007b1d */ /* 0x000fe20000010000 */
[----:B------:R-:W-:Y:S02]  /*17d20*/  USHF.R.S32.HI UR5, URZ, 0x1f, UR13 ;  /* 0x0000001f3f057899 */ /* 0x000fe4000801140d */
[----:B------:R-:W-:Y:S02]  /*17d30*/  UIMAD UR4, UR9, UR13, URZ ;  /* 0x0000000d090472a4 */ /* 0x000fe4000f8e023f */
[----:B------:R-:W-:Y:S02]  /*17d40*/  UIMAD.WIDE.U32 UR10, UR14, UR13, URZ ;  /* 0x0000000d0e0a72a5 */ /* 0x000fe4000f8e003f */
[----:B------:R-:W-:Y:S02]  /*17d50*/  UIMAD UR4, UR5, UR14, UR4 ;  /* 0x0000000e050472a4 */ /* 0x000fe4000f8e0204 */
[----:B------:R-:W-:Y:S02]  /*17d60*/  UISETP.GT.AND UP1, UPT, UR13, URZ, UPT ;  /* 0x0000003f0d00728c */ /* 0x000fe4000bf24270 */
[----:B------:R-:W-:Y:S01]  /*17d70*/  UIADD3 UR4, UR11, UR4, URZ ;  /* 0x000000040b047290 */ /* 0x000fe2000fffe03f */
[----:B------:R-:W-:Y:S02]  /*17d80*/  IADD3 R5, P0, R216, UR10, RZ ;  /* 0x0000000ad8057c10 */ /* 0x000fe4000ff1e0ff */
[----:B------:R-:W-:Y:S02]  /*17d90*/  IADD3 R7, P1, R233, UR10, RZ ;  /* 0x0000000ae9077c10 */ /* 0x000fe4000ff3e0ff */
[----:B------:R-:W-:Y:S02]  /*17da0*/  LEA R184, P2, R5, c[0x0][0x1f8], 0x1 ;  /* 0x00007e0005b87a11 */ /* 0x000fe400078408ff */
        /* <DEDUP_REMOVED lines=13> */
[----:B------:R-:W-:Y:S02]  /*17e80*/  @!P3 LEA R21, P0, R235, UR10, 0x5 ;  /* 0x0000000aeb15bc11 */ /* 0x000fe4000f8028ff */
[----:B------:R-:W-:Y:S01]  /*17e90*/  IADD3 R7, P1, R231, UR10, RZ ;  /* 0x0000000ae7077c10 */ /* 0x000fe2000ff3e0ff */
[----:B------:R-:W-:Y:S01]  /*17ea0*/  LDSM.16.M88.4 R164, [R212] ;  /* 0x00000000d4a4783b */ /* 0x000fe20000000200 */
[----:B------:R-:W-:Y:S02]  /*17eb0*/  @!P3 LEA.HI.X R13, R235, UR4, R234, 0x5, P0 ;  /* 0x00000004eb0dbc11 */ /* 0x000fe400080f2cea */
[----:B------:R-:W-:Y:S01]  /*17ec0*/  @!P3 IADD3 R5, P0, R21, R216, RZ ;  /* 0x000000d81505b210 */ /* 0x000fe20007f1e0ff */
[----:B------:R-:W4:Y:S01]  /*17ed0*/  LDSM.16.M88.4 R168, [R211] ;  /* 0x00000000d3a8783b */ /* 0x000f220000000200 */
[----:B------:R-:W-:Y:S02]  /*17ee0*/  IADD3.X R0, R228, UR4, RZ, P1, !PT ;  /* 0x00000004e4007c10 */ /* 0x000fe40008ffe4ff */
[----:B------:R-:W-:Y:S01]  /*17ef0*/  LEA R246, P1, R7, c[0x0][0x1f8], 0x1 ;  /* 0x00007e0007f67a11 */ /* 0x000fe200078208ff */
[----:B------:R-:W-:Y:S01]  /*17f00*/  @!P3 IMAD.X R2, R13, 0x1, R223, P0 ;  /* 0x000000010d02b824 */ /* 0x000fe200000e06df */
[----:B------:R-:W5:Y:S02]  /*17f10*/  LDSM.16.M88.4 R172, [R203] ;  /* 0x00000000cbac783b */ /* 0x000f640000000200 */
[----:B------:R-:W-:Y:S02]  /*17f20*/  LEA.HI.X R247, R7, c[0x0][0x1fc], R0, 0x1, P1 ;  /* 0x00007f0007f77a11 */ /* 0x000fe400008f0c00 */
        /* <DEDUP_REMOVED lines=15> */
[----:B------:R-:W-:Y:S01]  /*18020*/  @!P3 IMAD.X R0, R13, 0x1, R228, P1 ;  /* 0x000000010d00b824 */ /* 0x000fe200008e06e4 */
[C---:B------:R-:W-:Y:S01]  /*18030*/  @!P3 LEA R242, P0, R21.reuse, c[0x0][0x1f8], 0x1 ;  /* 0x00007e0015f2ba11 */ /* 0x040fe200078008ff */
[C---:B--2---:R-:W-:Y:S03]  /*18040*/  HMMA.16816.F32 R12, R24.reuse, R16, RZ ;  /* 0x00000010180c723c */ /* 0x044fe600000018ff */
[----:B------:R-:W-:Y:S01]  /*18050*/  @!P3 LEA.HI.X R243, R21, c[0x0][0x1fc], R0, 0x1, P0 ;  /* 0x00007f0015f3ba11 */ /* 0x000fe200000f0c00 */
[----:B------:R-:W-:Y:S01]  /*18060*/  IMAD.MOV.U32 R0, RZ, RZ, R3 ;  /* 0x000000ffff007224 */ /* 0x000fe200078e0003 */
[----:B------:R-:W-:Y:S03]  /*18070*/  PLOP3.LUT P0, PT, PT, PT, UP1, 0x80, 0x0 ;  /* 0x000000000000781c */ /* 0x000fe60003f0f018 */
[C---:B------:R-:W-:Y:S02]  /*18080*/  HMMA.16816.F32 R16, R24.reuse, R18, RZ ;  /* 0x000000121810723c */ /* 0x040fe400000018ff */
[----:B------:R-:W-:Y:S01]  /*18090*/  @!PT LDS RZ, [RZ] ;  /* 0x00000000fffff984 */ /* 0x000fe20000000800 */
[----:B------:R-:W-:Y:S01]  /*180a0*/  @!PT LDS RZ, [RZ] ;  /* 0x00000000fffff984 */ /* 0x000fe20000000800 */
[----:B------:R-:W-:Y:S01]  /*180b0*/  @!PT LDS RZ, [RZ] ;  /* 0x00000000fffff984 */ /* 0x000fe20000000800 */
[----:B------:R1:W-:Y:S04]  /*180c0*/  LDGSTS.E.BYPASS.LTC128B.128 [R218+0x4080], [R184.64], !P2 ;  /* 0x04080000b8da7fae */ /* 0x0003e8000d101d5a */
[----:B------:R2:W-:Y:S02]  /*180d0*/  LDGSTS.E.BYPASS.LTC128B.128 [R218+0x5880], [R190.64], !P6 ;  /* 0x05880000beda7fae */ /* 0x0005e4000f101d5a */
[C---:B---3--:R-:W-:Y:S02]  /*180e0*/  HMMA.16816.F32 R20, R24.reuse, R160, RZ ;  /* 0x000000a01814723c */ /* 0x048fe400000018ff */
[----:B------:R2:W-:Y:S04]  /*180f0*/  LDGSTS.E.BYPASS.LTC128B.128 [R218+0x7080], [R188.64], !P5 ;  /* 0x07080000bcda7fae */ /* 0x0005e8000e901d5a */
[----:B------:R3:W-:Y:S02]  /*18100*/  LDGSTS.E.BYPASS.LTC128B.128 [R218+0x8880], [R246.64], !P4 ;  /* 0x08880000f6da7fae */ /* 0x0007e4000e101d5a */
[----:B------:R-:W-:Y:S02]  /*18110*/  HMMA.16816.F32 R24, R24, R162, RZ ;  /* 0x000000a21818723c */ /* 0x000fe400000018ff */
[----:B------:R3:W-:Y:S04]  /*18120*/  @!P3 LDGSTS.E.BYPASS.LTC128B.128 [R218+0x5080], [R244.64], !P2 ;  /* 0x05080000f4dabfae */ /* 0x0007e8000d101d5a */
[----:B------:R3:W-:Y:S02]  /*18130*/  @!P3 LDGSTS.E.BYPASS.LTC128B.128 [R218+0x6880], [R158.64], !P6 ;  /* 0x068800009edabfae */ /* 0x0007e4000f101d5a */
[C---:B----4-:R-:W-:Y:S02]  /*18140*/  HMMA.16816.F32 R4, R164.reuse, R168, R4 ;  /* 0x000000a8a404723c */ /* 0x050fe40000001804 */
[----:B------:R3:W-:Y:S04]  /*18150*/  @!P3 LDGSTS.E.BYPASS.LTC128B.128 [R218+0x8080], [R240.64], !P5 ;  /* 0x08080000f0dabfae */ /* 0x0007e8000e901d5a */
[----:B------:R3:W-:Y:S02]  /*18160*/  @!P3 LDGSTS.E.BYPASS.LTC128B.128 [R218+0x9880], [R242.64], !P4 ;  /* 0x09880000f2dabfae */ /* 0x0007e4000e101d5a */
[C---:B------:R-:W-:Y:S02]  /*18170*/  HMMA.16816.F32 R8, R164.reuse, R170, R8 ;  /* 0x000000aaa408723c */ /* 0x040fe40000001808 */
[----:B------:R-:W-:Y:S04]  /*18180*/  LDSM.16.M88.4 R180, [R210] ;  /* 0x00000000d2b4783b */ /* 0x000fe80000000200 */
[----:B-1----:R-:W1:Y:S02]  /*18190*/  LDSM.16.M88.4 R184, [R207+0xa080] ;  /* 0x00a08000cfb8783b */ /* 0x002e640000000200 */
[C---:B-----5:R-:W-:Y:S02]  /*181a0*/  HMMA.16816.F32 R12, R164.reuse, R172, R12 ;  /* 0x000000aca40c723c */ /* 0x060fe4000000180c */
[----:B------:R-:W0:Y:S04]  /*181b0*/  LDGDEPBAR ;  /* 0x00000000000079af */ /* 0x000e280000000000 */
[----:B------:R-:W4:Y:S02]  /*181c0*/  LDSM.16.M88.4 R160, [R207+0xa880] ;  /* 0x00a88000cfa0783b */ /* 0x000f240000000200 */
[C---:B------:R-:W-:Y:S02]  /*181d0*/  HMMA.16816.F32 R16, R164.reuse, R174, R16 ;  /* 0x000000aea410723c */ /* 0x040fe40000001810 */
[----:B--2---:R-:W2:Y:S04]  /*181e0*/  LDSM.16.M88.4 R188, [R207+0xb080] ;  /* 0x00b08000cfbc783b */ /* 0x004ea80000000200 */
[----:B------:R-:W-:Y:S02]  /*181f0*/  LDSM.16.M88.4 R168, [R209] ;  /* 0x00000000d1a8783b */ /* 0x000fe40000000200 */
[C---:B------:R-:W-:Y:S02]  /*18200*/  HMMA.16816.F32 R20, R164.reuse, R176, R20 ;  /* 0x000000b0a414723c */ /* 0x040fe40000001814 */
[----:B------:R-:W5:Y:S06]  /*18210*/  LDSM.16.M88.4 R172, [R201] ;  /* 0x00000000c9ac783b */ /* 0x000f6c0000000200 */
        /* <DEDUP_REMOVED lines=138> */
.L_x_1441:
        /* <DEDUP_REMOVED lines=67> */
[----:B------:R-:W-:Y:S02]  /*18ef0*/  FFMA.FTZ R246, R19, c[0x0][0x2d0], -R189 ;  /* 0x0000b40013f67a23 */ /* 0x000fe400000108bd */
[----:B------:R-:W-:Y:S01]  /*18f00*/  LDSM.16.MT88.4 R16, [R206+0x4880] ;  /* 0x00488000ce10783b */ /* 0x000fe20000004200 */
[----:B------:R-:W-:Y:S02]  /*18f10*/  FFMA.FTZ R247, R24, c[0x0][0x2d0], -R191 ;  /* 0x0000b40018f77a23 */ /* 0x000fe400000108bf */
[--C-:B------:R-:W-:Y:S02]  /*18f20*/  FFMA.FTZ R249, R26, c[0x0][0x2d0], -R189.reuse ;  /* 0x0000b4001af97a23 */ /* 0x100fe400000108bd */
        /* <DEDUP_REMOVED lines=85> */
[----:B------:R-:W2:Y:S01]  /*19480*/  LDSM.16.MT88.4 R160, [R205+0x5880] ;  /* 0x00588000cda0783b */ /* 0x000ea20000004200 */
[----:B------:R-:W-:Y:S02]  /*19490*/  MUFU.EX2 R247, R247 ;  /* 0x000000f700f77308 */ /* 0x000fe40000000800 */
[C---:B------:R-:W-:Y:S02]  /*194a0*/  FMUL.FTZ R45, R2.reuse, R45 ;  /* 0x0000002d022d7220 */ /* 0x040fe40000410000 */
[C---:B------:R-:W-:Y:S02]  /*194b0*/  FMUL.FTZ R48, R2.reuse, R48 ;  /* 0x0000003002307220 */ /* 0x040fe40000410000 */
[C---:B----4-:R-:W-:Y:S04]  /*194c0*/  HMMA.16816.F32 R36, R152.reuse, R164, R36 ;  /* 0x000000a49824723c */ /* 0x050fe80000001824 */
[C---:B------:R-:W-:Y:S01]  /*194d0*/  FMUL.FTZ R49, R2.reuse, R49 ;  /* 0x0000003102317220 */ /* 0x040fe20000410000 */
[----:B------:R-:W-:Y:S01]  /*194e0*/  MUFU.EX2 R249, R249 ;  /* 0x000000f900f97308 */ /* 0x000fe20000000800 */
        /* <DEDUP_REMOVED lines=114> */
[----:B------:R-:W-:Y:S02]  /*19c10*/  FADD.FTZ R157, R157, R6 ;  /* 0x000000069d9d7221 */ /* 0x000fe40000010000 */
[C---:B--2---:R-:W-:Y:S05]  /*19c20*/  HMMA.16816.F32 R8, R12.reuse, R160, R8 ;  /* 0x000000a00c08723c */ /* 0x044fea0000001808 */
[----:B------:R-:W-:Y:S02]  /*19c30*/  FADD.FTZ R188, R188, R159 ;  /* 0x0000009fbcbc7221 */ /* 0x000fe40000010000 */
[----:B------:R-:W-:Y:S01]  /*19c40*/  FADD.FTZ R190, R190, R157 ;  /* 0x0000009dbebe7221 */ /* 0x000fe20000010000 */
[C---:B------:R-:W-:Y:S01]  /*19c50*/  HMMA.16816.F32 R132, R12.reuse, R162, R132 ;  /* 0x000000a20c84723c */ /* 0x040fe20000001884 */
[----:B------:R-:W2:Y:S03]  /*19c60*/  LDSM.16.MT88.4 R160, [R206+0x7880] ;  /* 0x00788000cea0783b */ /* 0x000ea60000004200 */
[----:B------:R-:W-:Y:S01]  /*19c70*/  MOV R157, R156 ;  /* 0x0000009c009d7202 */ /* 0x000fe20000000f00 */
[----:B------:R-:W-:Y:S02]  /*19c80*/  FADD.FTZ R239, R239, R188 ;  /* 0x000000bcefef7221 */ /* 0x000fe40000010000 */
[----:B------:R-:W-:Y:S01]  /*19c90*/  FADD.FTZ R241, R241, R190 ;  /* 0x000000bef1f17221 */ /* 0x000fe20000010000 */
[C---:B------:R-:W-:Y:S04]  /*19ca0*/  HMMA.16816.F32 R136, R12.reuse, R16, R136 ;  /* 0x000000100c88723c */ /* 0x040fe80000001888 */
[----:B------:R-:W-:Y:S02]  /*19cb0*/  FADD.FTZ R240, R240, R239 ;  /* 0x000000eff0f07221 */ /* 0x000fe40000010000 */
[----:B------:R-:W-:Y:S02]  /*19cc0*/  FADD.FTZ R242, R242, R241 ;  /* 0x000000f1f2f27221 */ /* 0x000fe40000010000 */
        /* <DEDUP_REMOVED lines=30> */
[C---:B--2---:R-:W-:Y:S04]  /*19eb0*/  HMMA.16816.F32 R76, R12.reuse, R160, R76 ;  /* 0x000000a00c4c723c */ /* 0x044fe8000000184c */
[--C-:B------:R-:W-:Y:S02]  /*19ec0*/  FFMA.FTZ R186, R22, c[0x0][0x2d0], -R189.reuse ;  /* 0x0000b40016ba7a23 */ /* 0x100fe400000108bd */
[--C-:B------:R-:W-:Y:S01]  /*19ed0*/  FFMA.FTZ R187, R23, c[0x0][0x2d0], -R189.reuse ;  /* 0x0000b40017bb7a23 */ /* 0x100fe200000108bd */
[----:B------:R-:W2:Y:S01]  /*19ee0*/  MUFU.EX2 R185, R185 ;  /* 0x000000b900b97308 */ /* 0x000ea20000000800 */
[C---:B------:R-:W-:Y:S01]  /*19ef0*/  HMMA.16816.F32 R80, R12.reuse, R162, R80 ;  /* 0x000000a20c50723c */ /* 0x040fe20000001850 */
[----:B------:R-:W3:Y:S03]  /*19f00*/  LDSM.16.MT88.4 R160, [R206+0x9080] ;  /* 0x00908000cea0783b */ /* 0x000ee60000004200 */
[----:B------:R-:W-:Y:S04]  /*19f10*/  FFMA.FTZ R189, R27, c[0x0][0x2d0], -R189 ;  /* 0x0000b4001bbd7a23 */ /* 0x000fe800000108bd */
[C---:B-----5:R-:W-:Y:S01]  /*19f20*/  HMMA.16816.F32 R84, R12.reuse, R16, R84 ;  /* 0x000000100c54723c */ /* 0x060fe20000001854 */
[----:B------:R-:W-:Y:S01]  /*19f30*/  LDSM.16.MT88.4 R20, [R204+0x9080] ;  /* 0x00908000cc14783b */ /* 0x000fe20000004200 */
[----:B------:R-:W-:Y:S06]  /*19f40*/  MUFU.EX2 R186, R186 ;  /* 0x000000ba00ba7308 */ /* 0x000fec0000000800 */
[C---:B------:R-:W-:Y:S01]  /*19f50*/  HMMA.16816.F32 R88, R12.reuse, R18, R88 ;  /* 0x000000120c58723c */ /* 0x040fe20000001858 */
[----:B------:R-:W4:Y:S03]  /*19f60*/  LDSM.16.MT88.4 R16, [R205+0x9080] ;  /* 0x00908000cd10783b */ /* 0x000f260000004200 */
[----:B------:R-:W5:Y:S04]  /*19f70*/  MUFU.EX2 R187, R187 ;  /* 0x000000bb00bb7308 */ /* 0x000f680000000800 */
[C---:B-1----:R-:W-:Y:S01]  /*19f80*/  HMMA.16816.F32 R92, R12.reuse, R152, R92 ;  /* 0x000000980c5c723c */ /* 0x042fe2000000185c */
[----:B------:R-:W-:Y:S05]  /*19f90*/  LDSM.16.MT88.4 R24, [R205+0x5080] ;  /* 0x00508000cd18783b */ /* 0x000fea0000004200 */
[----:B------:R-:W1:Y:S02]  /*19fa0*/  MUFU.EX2 R248, R191 ;  /* 0x000000bf00f87308 */ /* 0x000e640000000800 */
[C---:B------:R-:W-:Y:S08]  /*19fb0*/  HMMA.16816.F32 R96, R12.reuse, R154, R96 ;  /* 0x0000009a0c60723c */ /* 0x040ff00000001860 */
[C---:B------:R-:W-:Y:S01]  /*19fc0*/  HMMA.16816.F32 R100, R12.reuse, R164, R100 ;  /* 0x000000a40c64723c */ /* 0x040fe20000001864 */
[----:B------:R-:W1:Y:S07]  /*19fd0*/  MUFU.EX2 R250, R189 ;  /* 0x000000bd00fa7308 */ /* 0x000e6e0000000800 */
[C---:B------:R-:W-:Y:S01]  /*19fe0*/  HMMA.16816.F32 R104, R12.reuse, R166, R104 ;  /* 0x000000a60c68723c */ /* 0x040fe20000001868 */
[----:B------:R-:W1:Y:S07]  /*19ff0*/  LDSM.16.MT88.4 R164, [R208+0x5080] ;  /* 0x00508000d0a4783b */ /* 0x000e6e0000004200 */
[C---:B---3--:R-:W-:Y:S08]  /*1a000*/  HMMA.16816.F32 R108, R12.reuse, R160, R108 ;  /* 0x000000a00c6c723c */ /* 0x048ff0000000186c */
[C---:B------:R-:W-:Y:S01]  /*1a010*/  HMMA.16816.F32 R112, R12.reuse, R162, R112 ;  /* 0x000000a20c70723c */ /* 0x040fe20000001870 */
[----:B------:R-:W-:Y:S07]  /*1a020*/  LDSM.16.MT88.4 R160, [R204+0x6880] ;  /* 0x00688000cca0783b */ /* 0x000fee0000004200 */
[C---:B----4-:R-:W-:Y:S08]  /*1a030*/  HMMA.16816.F32 R116, R12.reuse, R16, R116 ;  /* 0x000000100c74723c */ /* 0x050ff00000001874 */
[C---:B------:R-:W-:Y:S01]  /*1a040*/  HMMA.16816.F32 R120, R12.reuse, R18, R120 ;  /* 0x000000120c78723c */ /* 0x040fe20000001878 */
[----:B------:R-:W3:Y:S07]  /*1a050*/  LDSM.16.MT88.4 R16, [R204+0x5080] ;  /* 0x00508000cc10783b */ /* 0x000eee0000004200 */
[C---:B------:R-:W-:Y:S08]  /*1a060*/  HMMA.16816.F32 R124, R12.reuse, R20, R124 ;  /* 0x000000140c7c723c */ /* 0x040ff0000000187c */
[----:B------:R-:W-:Y:S01]  /*1a070*/  HMMA.16816.F32 R128, R12, R22, R128 ;  /* 0x000000160c80723c */ /* 0x000fe20000001880 */
[----:B------:R-:W4:Y:S06]  /*1a080*/  LDSM.16.MT88.4 R20, [R208+0x6880] ;  /* 0x00688000d014783b */ /* 0x000f2c0000004200 */
[----:B--2---:R-:W-:Y:S01]  /*1a090*/  F2FP.PACK_AB R12, R185, R184 ;  /* 0x000000b8b90c723e */ /* 0x004fe200000000ff */
[----:B------:R-:W-:Y:S01]  /*1a0a0*/  FADD.FTZ R184, R184, R5 ;  /* 0x00000005b8b87221 */ /* 0x000fe20000010000 */
[----:B-----5:R-:W-:Y:S03]  /*1a0b0*/  F2FP.PACK_AB R13, R187, R186 ;  /* 0x000000babb0d723e */ /* 0x020fe600000000ff */
[----:B-1----:R-:W-:Y:S01]  /*1a0c0*/  F2FP.PACK_AB R14, R248, R247 ;  /* 0x000000f7f80e723e */ /* 0x002fe200000000ff */
[----:B------:R-:W-:Y:S01]  /*1a0d0*/  FADD.FTZ R186, R186, R7 ;  /* 0x00000007baba7221 */ /* 0x000fe20000010000 */
[----:B------:R-:W-:Y:S01]  /*1a0e0*/  F2FP.PACK_AB R15, R250, R249 ;  /* 0x000000f9fa0f723e */ /* 0x000fe200000000ff */
[----:B------:R-:W-:Y:S02]  /*1a0f0*/  FADD.FTZ R184, R185, R184 ;  /* 0x000000b8b9b87221 */ /* 0x000fe40000010000 */
        /* <DEDUP_REMOVED lines=8> */
[----:B------:R-:W-:Y:S07]  /*1a180*/  LDSM.16.MT88.4 R164, [R208+0x8080] ;  /* 0x00808000d0a4783b */ /* 0x000fee0000004200 */
        /* <DEDUP_REMOVED lines=33> */
[C---:B-1----:R-:W-:Y:S08]  /*1a3a0*/  HMMA.16816.F32 R124, R12.reuse, R8, R124 ;  /* 0x000000080c7c723c */ /* 0x042ff0000000187c */
[----:B------:R-:W-:Y:S01]  /*1a3b0*/  HMMA.16816.F32 R128, R12, R10, R128 ;  /* 0x0000000a0c80723c */ /* 0x000fe20000001880 */
[----:B------:R-:W-:-:S07]  /*1a3c0*/  @P0 BRA `(.L_x_1440) ;  /* 0xffffd93000000947 */ /* 0x000fce000383ffff */
.L_x_1439:
        /* <DEDUP_REMOVED lines=155> */
.L_x_1363:
[----:B------:R-:W-:Y:S01]  /*1ad80*/  USHF.R.S32.HI UR8, URZ, 0x1f, UR16 ;  /* 0x0000001f3f087899 */ /* 0x000fe20008011410 */
[----:B------:R-:W-:Y:S05]  /*1ad90*/  @P2 BRA `(.L_x_1443) ;  /* 0x00001c3000002947 */ /* 0x000fea0003800000 */
[----:B------:R-:W1:Y:S01]  /*1ada0*/  S2R R0, SR_TID.X ;  /* 0x0000000000007919 */ /* 0x000e620000002100 */
[----:B------:R-:W-:Y:S01]  /*1adb0*/  F2FP.PACK_AB R6, R7, R6 ;  /* 0x000000060706723e */ /* 0x000fe200000000ff */
[----:B------:R-:W-:Y:S01]  /*1adc0*/  ULDC.64 UR6, c[0x0][0x500] ;  /* 0x0001400000067ab9 */ /* 0x000fe20000000a00 */
[----:B------:R-:W-:Y:S01]  /*1add0*/  F2FP.PACK_AB R152, R153, R152 ;  /* 0x000000989998723e */ /* 0x000fe200000000ff */
[----:B------:R-:W-:Y:S01]  /*1ade0*/  ULDC.64 UR4, c[0x0][0x508] ;  /* 0x0001420000047ab9 */ /* 0x000fe20000000a00 */
[----:B------:R-:W-:Y:S01]  /*1adf0*/  F2FP.PACK_AB R154, R155, R154 ;  /* 0x0000009a9b9a723e */ /* 0x000fe200000000ff */
[----:B------:R-:W-:Y:S01]  /*1ae00*/  UISETP.NE.U32.AND UP1, UPT, URZ, UR6, UPT ;  /* 0x000000063f00728c */ /* 0x000fe2000bf25070 */
[----:B------:R-:W-:Y:S01]  /*1ae10*/  F2FP.PACK_AB R132, R133, R132 ;  /* 0x000000848584723e */ /* 0x000fe200000000ff */
[----:B------:R-:W-:Y:S01]  /*1ae20*/  UISETP.NE.U32.AND UP0, UPT, URZ, UR4, UPT ;  /* 0x000000043f00728c */ /* 0x000fe2000bf05070 */
[----:B------:R-:W-:Y:S01]  /*1ae30*/  F2FP.PACK_AB R134, R135, R134 ;  /* 0x000000868786723e */ /* 0x000fe200000000ff */
[----:B------:R-:W-:Y:S01]  /*1ae40*/  UISETP.NE.AND.EX UP1, UPT, URZ, UR7, UPT, UP1 ;  /* 0x000000073f00728c */ /* 0x000fe2000bf25310 */
[----:B------:R-:W-:Y:S01]  /*1ae50*/  F2FP.PACK_AB R136, R137, R136 ;  /* 0x000000888988723e */ /* 0x000fe200000000ff */
[----:B------:R-:W-:Y:S01]  /*1ae60*/  UISETP.NE.AND.EX UP0, UPT, URZ, UR5, UPT, UP0 ;  /* 0x000000053f00728c */ /* 0x000fe2000bf05300 */
[----:B------:R-:W-:Y:S01]  /*1ae70*/  F2FP.PACK_AB R138, R139, R138 ;  /* 0x0000008a8b8a723e */ /* 0x000fe200000000ff */
[----:B------:R-:W-:Y:S01]  /*1ae80*/  UMOV UR4, 0x4 ;  /* 0x0000000400047882 */ /* 0x000fe20000000000 */
[----:B------:R-:W-:Y:S01]  /*1ae90*/  F2FP.PACK_AB R140, R141, R140 ;  /* 0x0000008c8d8c723e */ /* 0x000fe200000000ff */
[----:B------:R-:W-:Y:S01]  /*1aea0*/  ULDC.64 UR6, c[0x0][0x500] ;  /* 0x0001400000067ab9 */ /* 0x000fe20000000a00 */
[----:B------:R-:W-:Y:S01]  /*1aeb0*/  F2FP.PACK_AB R142, R143, R142 ;  /* 0x0000008e8f8e723e */ /* 0x000fe200000000ff */
[----:B------:R-:W-:Y:S01]  /*1aec0*/  UIMAD.WIDE UR6, UR24, UR4, UR6 ;  /* 0x00000004180672a5 */ /* 0x000fe2000f8e0206 */
[----:B------:R-:W-:-:S02]  /*1aed0*/  F2FP.PACK_AB R144, R145, R144 ;  /* 0x000000909190723e */ /* 0x000fc400000000ff */
[----:B------:R-:W-:Y:S02]  /*1aee0*/  F2FP.PACK_AB R146, R147, R146 ;  /* 0x000000929392723e */ /* 0x000fe400000000ff */
[----:B------:R-:W-:Y:S02]  /*1aef0*/  F2FP.PACK_AB R148, R149, R148 ;  /* 0x000000949594723e */ /* 0x000fe400000000ff */
[----:B-1----:R-:W-:Y:S02]  /*1af00*/  SHF.R.S32.HI R3, RZ, 0x1f, R0 ;  /* 0x0000001fff037819 */ /* 0x002fe40000011400 */
[----:B------:R-:W-:Y:S02]  /*1af10*/  F2FP.PACK_AB R150, R151, R150 ;  /* 0x000000969796723e */ /* 0x000fe400000000ff */
[----:B------:R-:W-:Y:S02]  /*1af20*/  LEA.HI R2, R3, R0, RZ, 0x2 ;  /* 0x0000000003027211 */ /* 0x000fe400078f10ff */
[----:B------:R-:W-:-:S02]  /*1af30*/  F2FP.PACK_AB R28, R29, R28 ;  /* 0x0000001c1d1c723e */ /* 0x000fc400000000ff */
        /* <DEDUP_REMOVED lines=28> */
[C---:B------:R-:W-:Y:S01]  /*1b100*/  IMAD.IADD R13, R11.reuse, 0x1, R10 ;  /* 0x000000010b0d7824 */ /* 0x040fe200078e020a */
[C---:B------:R-:W-:Y:S02]  /*1b110*/  IADD3 R12, R11.reuse, 0x80, RZ ;  /* 0x000000800b0c7810 */ /* 0x040fe40007ffe0ff */
[----:B------:R-:W-:Y:S02]  /*1b120*/  IADD3 R9, R11, 0x70, RZ ;  /* 0x000000700b097810 */ /* 0x000fe40007ffe0ff */
[----:B------:R-:W-:Y:S01]  /*1b130*/  @P0 IADD3 R9, R12, 0x10, RZ ;  /* 0x000000100c090810 */ /* 0x000fe20007ffe0ff */
[----:B------:R-:W-:Y:S01]  /*1b140*/  IMAD.MOV.U32 R12, RZ, RZ, 0x40 ;  /* 0x00000040ff0c7424 */ /* 0x000fe200078e00ff */
[----:B------:R-:W-:-:S02]  /*1b150*/  F2FP.PACK_AB R44, R45, R44 ;  /* 0x0000002c2d2c723e */ /* 0x000fc400000000ff */
[----:B------:R-:W-:Y:S01]  /*1b160*/  F2FP.PACK_AB R46, R47, R46 ;  /* 0x0000002e2f2e723e */ /* 0x000fe200000000ff */
[--C-:B------:R-:W-:Y:S01]  /*1b170*/  IMAD.IADD R15, R10, 0x1, R9.reuse ;  /* 0x000000010a0f7824 */ /* 0x100fe200078e0209 */
[----:B------:R-:W-:Y:S01]  /*1b180*/  SEL R12, R12, 0xffffffc0, !P2 ;  /* 0xffffffc00c0c7807 */ /* 0x000fe20005000000 */
[----:B------:R-:W-:Y:S01]  /*1b190*/  IMAD.U32 R10, RZ, RZ, UR6 ;  /* 0x00000006ff0a7e24 */ /* 0x000fe2000f8e00ff */
        /* <DEDUP_REMOVED lines=9> */
[----:B------:R-:W-:-:S02]  /*1b230*/  F2FP.PACK_AB R56, R57, R56 ;  /* 0x000000383938723e */ /* 0x000fc400000000ff */
[----:B------:R-:W-:Y:S01]  /*1b240*/  STS [R11+0x480], R154 ;  /* 0x0004809a0b007388 */ /* 0x000fe20000000800 */
[----:B------:R-:W-:Y:S02]  /*1b250*/  F2FP.PACK_AB R58, R59, R58 ;  /* 0x0000003a3b3a723e */ /* 0x000fe400000000ff */
        /* <DEDUP_REMOVED lines=53> */
[----:B------:R-:W-:-:S02]  /*1b5b0*/  PLOP3.LUT P0, PT, PT, PT, UP1, 0x80, 0x0 ;  /* 0x000000000000781c */ /* 0x000fc40003f0f018 */
[----:B------:R-:W-:Y:S01]  /*1b5c0*/  PLOP3.LUT P1, PT, PT, PT, UP0, 0x80, 0x0 ;  /* 0x000000000000781c */ /* 0x000fe20003f2f008 */
        /* <DEDUP_REMOVED lines=35> */
[----:B------:R2:W-:Y:S01]  /*1b800*/  STS [R15+0xc400], R114 ;  /* 0x00c400720f007388 */ /* 0x0005e20000000800 */
[----:B-1----:R-:W-:Y:S01]  /*1b810*/  IMAD.U32 R11, RZ, RZ, UR7 ;  /* 0x00000007ff0b7e24 */ /* 0x002fe2000f8e00ff */
[----:B------:R-:W-:-:S02]  /*1b820*/  ULDC.64 UR6, c[0x0][0x508] ;  /* 0x0001420000067ab9 */ /* 0x000fc40000000a00 */
[----:B------:R1:W-:Y:S01]  /*1b830*/  STS [R17+0xc080], R116 ;  /* 0x00c0807411007388 */ /* 0x0003e20000000800 */
[----:B------:R-:W-:-:S03]  /*1b840*/  @UP0 UIMAD.WIDE UR6, UR24, UR4, UR6 ;  /* 0x00000004180602a5 */ /* 0x000fc6000f8e0206 */
        /* <DEDUP_REMOVED lines=9> */
[----:B------:R-:W-:Y:S02]  /*1b8e0*/  IMAD.U32 R14, RZ, RZ, UR6 ;  /* 0x00000006ff0e7e24 */ /* 0x000fe4000f8e00ff */
[----:B--2---:R-:W-:Y:S01]  /*1b8f0*/  IMAD.U32 R15, RZ, RZ, UR7 ;  /* 0x00000007ff0f7e24 */ /* 0x004fe2000f8e00ff */
        /* <DEDUP_REMOVED lines=10> */
.L_x_1444:
[----:B-1----:R-:W-:Y:S01]  /*1b9a0*/  SHF.R.S32.HI R9, RZ, 0x1f, R2 ;  /* 0x0000001fff097819 */ /* 0x002fe20000011402 */
[----:B------:R-:W-:Y:S01]  /*1b9b0*/  IMAD.MOV.U32 R10, RZ, RZ, c[0x0][0x4e8] ;  /* 0x00013a00ff0a7624 */ /* 0x000fe200078e00ff */
[----:B------:R-:W-:Y:S01]  /*1b9c0*/  LOP3.LUT R5, R5, 0xffffffe0, RZ, 0xc0, !PT ;  /* 0xffffffe005057812 */ /* 0x000fe200078ec0ff */
[----:B------:R-:W1:Y:S01]  /*1b9d0*/  S2R R75, SR_CTAID.X ;  /* 0x00000000004b7919 */ /* 0x000e620000002500 */
[----:B------:R-:W-:Y:S01]  /*1b9e0*/  LEA.HI R9, R9, R2, RZ, 0x3 ;  /* 0x0000000209097211 */ /* 0x000fe200078f18ff */
[----:B------:R-:W2:Y:S01]  /*1b9f0*/  R2UR UR12, R12 ;  /* 0x000000000c0c73c2 */ /* 0x000ea200000e0000 */
[----:B------:R-:W-:Y:S01]  /*1ba00*/  ISETP.NE.AND P1, PT, R10, 0x1, PT ;  /* 0x000000010a00780c */ /* 0x000fe20003f25270 */
[----:B------:R-:W-:Y:S01]  /*1ba10*/  IMAD.IADD R5, R0, 0x1, -R5 ;  /* 0x0000000100057824 */ /* 0x000fe200078e0a05 */
[----:B------:R-:W-:Y:S01]  /*1ba20*/  LOP3.LUT R9, R9, 0xffffff8, RZ, 0xc0, !PT ;  /* 0x0ffffff809097812 */ /* 0x000fe200078ec0ff */
[----:B------:R-:W-:Y:S01]  /*1ba30*/  ULDC.64 UR4, c[0x0][0x490] ;  /* 0x0001240000047ab9 */ /* 0x000fe20000000a00 */
[----:B------:R-:W-:Y:S01]  /*1ba40*/  LEA.HI R10, R7, R7, RZ, 0x1 ;  /* 0x00000007070a7211 */ /* 0x000fe200078f08ff */
[----:B------:R-:W-:Y:S01]  /*1ba50*/  USHF.R.S32.HI UR9, URZ, 0x1f, UR24 ;  /* 0x0000001f3f097899 */ /* 0x000fe20008011418 */
[----:B------:R-:W-:Y:S01]  /*1ba60*/  SHF.R.S32.HI R14, RZ, 0x1f, R5 ;  /* 0x0000001fff0e7819 */ /* 0x000fe20000011405 */
[----:B------:R-:W-:Y:S01]  /*1ba70*/  IMAD.IADD R2, R2, 0x1, -R9 ;  /* 0x0000000102027824 */ /* 0x000fe200078e0a09 */
[----:B------:R-:W3:Y:S01]  /*1ba80*/  R2UR UR7, R13 ;  /* 0x000000000d0773c2 */ /* 0x000ee200000e0000 */
[----:B------:R-:W-:Y:S01]  /*1ba90*/  LOP3.LUT R10, R10, 0x1ffffffe, RZ, 0xc0, !PT ;  /* 0x1ffffffe0a0a7812 */ /* 0x000fe200078ec0ff */
[----:B------:R-:W-:Y:S01]  /*1baa0*/  ULDC UR14, c[0x0][0x3a0] ;  /* 0x0000e800000e7ab9 */ /* 0x000fe20000000800 */
[----:B------:R-:W-:Y:S01]  /*1bab0*/  LEA.HI R9, R14, R5, RZ, 0x2 ;  /* 0x000000050e097211 */ /* 0x000fe200078f10ff */
[----:B------:R-:W-:Y:S01]  /*1bac0*/  USEL UR9, UR9, URZ, !UP1 ;  /* 0x0000003f09097287 */ /* 0x000fe2000c800000 */
[----:B------:R-:W-:Y:S01]  /*1bad0*/  LOP3.LUT P2, RZ, R5, 0x3, RZ, 0xc0, !PT ;  /* 0x0000000305ff7812 */ /* 0x000fe2000784c0ff */
[----:B------:R-:W-:Y:S01]  /*1bae0*/  IMAD.IADD R7, R7, 0x1, -R10 ;  /* 0x0000000107077824 */ /* 0x000fe200078e0a0a */
[----:B------:R-:W-:Y:S01]  /*1baf0*/  SHF.R.S32.HI R9, RZ, 0x2, R9 ;  /* 0x00000002ff097819 */ /* 0x000fe20000011409 */
[----:B------:R-:W4:Y:S01]  /*1bb00*/  R2UR UR18, R12 ;  /* 0x000000000c1273c2 */ /* 0x000f2200000e0000 */
[----:B------:R-:W-:Y:S01]  /*1bb10*/  USEL UR24, UR24, URZ, !UP1 ;  /* 0x0000003f18187287 */ /* 0x000fe2000c800000 */
[CC--:B------:R-:W-:Y:S01]  /*1bb20*/  LEA.HI R16, R3.reuse, R0.reuse, RZ, 0x3 ;  /* 0x0000000003107211 */ /* 0x0c0fe200078f18ff */
[----:B------:R-:W-:Y:S01]  /*1bb30*/  BSSY B0, `(.L_x_1445) ;  /* 0x000008c000007945 */ /* 0x000fe20003800000 */
[----:B------:R-:W-:Y:S01]  /*1bb40*/  IMAD R2, R2, 0x10, R9 ;  /* 0x0000001002027824 */ /* 0x000fe200078e0209 */
[----:B------:R-:W-:-:S03]  /*1bb50*/  LEA.HI R3, R3, R0, RZ, 0x6 ;  /* 0x0000000003037211 */ /* 0x000fc600078f30ff */
[----:B------:R-:W4:Y:S01]  /*1bb60*/  R2UR UR11, R13 ;  /* 0x000000000d0b73c2 */ /* 0x000f2200000e0000 */
[----:B------:R-:W-:-:S05]  /*1bb70*/  IMAD R10, R7, 0x8, R2 ;  /* 0x00000008070a7824 */ /* 0x000fca00078e0202 */
[----:B-1----:R-:W-:Y:S02]  /*1bb80*/  LEA R7, R75, R10, 0x7 ;  /* 0x0000000a4b077211 */ /* 0x002fe400078e38ff */
[----:B------:R1:W2:Y:S02]  /*1bb90*/  R2UR UR6, R12 ;  /* 0x000000000c0673c2 */ /* 0x0002a400000e0000 */
[----:B--2---:R-:W-:Y:S02]  /*1bba0*/  UMOV UR6, UR12 ;  /* 0x0000000c00067c82 */ /* 0x004fe40008000000 */
[----:B------:R-:W-:Y:S01]  /*1bbb0*/  UIMAD UR12, UR8, UR4, URZ ;  /* 0x00000004080c72a4 */ /* 0x000fe2000f8e023f */
[----:B------:R-:W-:Y:S01]  /*1bbc0*/  @P1 IMAD.HI.U32 R5, R7, c[0x0][0x4ec], RZ ;  /* 0x00013b0007051a27 */ /* 0x000fe200078e00ff */
[----:B---3--:R-:W-:Y:S02]  /*1bbd0*/  UIMAD.WIDE.U32 UR20, UR16, UR4, UR6 ;  /* 0x00000004101472a5 */ /* 0x008fe4000f8e0006 */
[----:B------:R-:W-:Y:S01]  /*1bbe0*/  UIMAD UR12, UR16, UR5, UR12 ;  /* 0x00000005100c72a4 */ /* 0x000fe2000f8e020c */
[----:B------:R2:W4:Y:S01]  /*1bbf0*/  R2UR UR19, R13 ;  /* 0x000000000d1373c2 */ /* 0x00052200000e0000 */
[----:B------:R-:W-:-:S02]  /*1bc00*/  ULDC.64 UR6, c[0x0][0x498] ;  /* 0x0001260000067ab9 */ /* 0x000fc40000000a00 */
[----:B----4-:R-:W-:Y:S02]  /*1bc10*/  UIMAD.WIDE.U32 UR18, UR18, UR14, URZ ;  /* 0x0000000e121272a5 */ /* 0x010fe4000f8e003f */
[----:B------:R-:W-:Y:S02]  /*1bc20*/  UIADD3 UR21, UR21, UR12, URZ ;  /* 0x0000000c15157290 */ /* 0x000fe4000fffe03f */
[----:B------:R-:W-:Y:S01]  /*1bc30*/  ULDC.64 UR4, c[0x0][0x3e8] ;  /* 0x0000fa0000047ab9 */ /* 0x000fe20000000a00 */
[----:B------:R1:W3:Y:S01]  /*1bc40*/  R2UR UR10, R12 ;  /* 0x000000000c0a73c2 */ /* 0x0002e200000e0000 */
[----:B------:R-:W-:Y:S02]  /*1bc50*/  UIMAD UR14, UR11, UR14, URZ ;  /* 0x0000000e0b0e72a4 */ /* 0x000fe4000f8e023f */
[----:B------:R-:W-:Y:S02]  /*1bc60*/  UIMAD UR11, UR9, UR6, URZ ;  /* 0x00000006090b72a4 */ /* 0x000fe4000f8e023f */
[----:B------:R-:W-:-:S02]  /*1bc70*/  UIMAD.WIDE.U32 UR20, UR24, UR6, UR20 ;  /* 0x00000006181472a5 */ /* 0x000fc4000f8e0014 */
[----:B------:R-:W-:Y:S01]  /*1bc80*/  UIMAD UR7, UR24, UR7, UR11 ;  /* 0x00000007180772a4 */ /* 0x000fe2000f8e020b */
[----:B------:R2:W4:Y:S02]  /*1bc90*/  R2UR UR13, R13 ;  /* 0x000000000d0d73c2 */ /* 0x00052400000e0000 */
[----:B----4-:R-:W-:Y:S02]  /*1bca0*/  ULDC UR13, c[0x0][0x3a4] ;  /* 0x0000e900000d7ab9 */ /* 0x010fe40000000800 */
[----:B------:R-:W-:-:S04]  /*1bcb0*/  UIMAD UR8, UR8, UR4, URZ ;  /* 0x00000004080872a4 */ /* 0x000fc8000f8e023f */
[----:B------:R-:W-:Y:S01]  /*1bcc0*/  UIMAD UR5, UR16, UR5, UR8 ;  /* 0x00000005100572a4 */ /* 0x000fe2000f8e0208 */
[----:B-1----:R-:W-:Y:S01]  /*1bcd0*/  IMAD.MOV.U32 R12, RZ, RZ, R7 ;  /* 0x000000ffff0c7224 */ /* 0x002fe200078e0007 */
[----:B------:R-:W-:Y:S01]  /*1bce0*/  @P1 SHF.R.U32.HI R12, RZ, c[0x0][0x4f0], R5 ;  /* 0x00013c00ff0c1a19 */ /* 0x000fe20000011605 */
[----:B---3--:R-:W-:Y:S01]  /*1bcf0*/  UIMAD UR13, UR10, UR13, UR14 ;  /* 0x0000000d0a0d72a4 */ /* 0x008fe2000f8e020e */
[----:B------:R-:W-:Y:S02]  /*1bd00*/  LOP3.LUT R5, R16, 0xfffffff8, RZ, 0xc0, !PT ;  /* 0xfffffff810057812 */ /* 0x000fe400078ec0ff */
[----:B------:R-:W-:Y:S01]  /*1bd10*/  SHF.R.S32.HI R16, RZ, 0x3, R16 ;  /* 0x00000003ff107819 */ /* 0x000fe20000011410 */
[--C-:B------:R-:W-:Y:S01]  /*1bd20*/  IMAD.MOV R10, RZ, RZ, -R12.reuse ;  /* 0x000000ffff0a7224 */ /* 0x100fe200078e0a0c */
[----:B------:R-:W-:Y:S01]  /*1bd30*/  UIADD3 UR19, UR19, UR13, URZ ;  /* 0x0000000d13137290 */ /* 0x000fe2000fffe03f */
[----:B------:R-:W-:Y:S02]  /*1bd40*/  IMAD.IADD R5, R0, 0x1, -R5 ;  /* 0x0000000100057824 */ /* 0x000fe400078e0a05 */
[----:B------:R-:W-:Y:S01]  /*1bd50*/  IMAD R10, R10, c[0x0][0x4e8], R7 ;  /* 0x00013a000a0a7a24 */ /* 0x000fe200078e0207 */
[----:B------:R-:W-:Y:S01]  /*1bd60*/  SHF.R.S32.HI R7, RZ, 0x1f, R12 ;  /* 0x0000001fff077819 */ /* 0x000fe2000001140c */
[----:B------:R-:W-:Y:S01]  /*1bd70*/  IMAD.U32 R0, RZ, RZ, UR7 ;  /* 0x00000007ff007e24 */ /* 0x000fe2000f8e00ff */
[----:B------:R-:W-:Y:S01]  /*1bd80*/  IADD3 R12, P0, R12, UR20, RZ ;  /* 0x000000140c0c7c10 */ /* 0x000fe2000ff1e0ff */
[----:B------:R-:W-:Y:S01]  /*1bd90*/  IMAD.SHL.U32 R17, R16, 0x40, RZ ;  /* 0x0000004010117824 */ /* 0x000fe200078e00ff */
[----:B------:R-:W-:Y:S01]  /*1bda0*/  SHF.R.S32.HI R11, RZ, 0x1f, R10 ;  /* 0x0000001fff0b7819 */ /* 0x000fe2000001140a */
[----:B------:R-:W-:Y:S01]  /*1bdb0*/  UIMAD.WIDE.U32 UR16, UR16, UR4, UR18 ;  /* 0x00000004101072a5 */ /* 0x000fe2000f8e0012 */
[----:B--2---:R-:W-:Y:S01]  /*1bdc0*/  IADD3.X R13, R7, UR21, R0, P0, !PT ;  /* 0x00000015070d7c10 */ /* 0x004fe200087fe400 */
[----:B------:R-:W-:Y:S01]  /*1bdd0*/  ULDC.64 UR6, c[0x0][0x3f0] ;  /* 0x0000fc0000067ab9 */ /* 0x000fe20000000a00 */
[----:B------:R-:W-:Y:S01]  /*1bde0*/  LEA R0, R5, R16, 0x5 ;  /* 0x0000001005007211 */ /* 0x000fe200078e28ff */
[----:B------:R-:W-:Y:S01]  /*1bdf0*/  IMAD R11, R11, c[0x0][0x488], RZ ;  /* 0x000122000b0b7a24 */ /* 0x000fe200078e02ff */
[----:B------:R-:W-:Y:S01]  /*1be00*/  LOP3.LUT R17, R17, 0x1c0, RZ, 0xc0, !PT ;  /* 0x000001c011117812 */ /* 0x000fe200078ec0ff */
[----:B------:R-:W-:Y:S01]  /*1be10*/  IMAD.WIDE.U32 R12, R10, c[0x0][0x488], R12 ;  /* 0x000122000a0c7a25 */ /* 0x000fe200078e000c */
[----:B------:R-:W-:-:S02]  /*1be20*/  UIMAD UR9, UR9, UR6, URZ ;  /* 0x00000006090972a4 */ /* 0x000fc4000f8e023f */
[----:B------:R-:W-:Y:S01]  /*1be30*/  UIADD3 UR17, UR17, UR5, URZ ;  /* 0x0000000511117290 */ /* 0x000fe2000fffe03f */
[----:B------:R-:W-:Y:S01]  /*1be40*/  IMAD R15, R75, 0x80, R0 ;  /* 0x000000804b0f7824 */ /* 0x000fe200078e0200 */
[----:B------:R-:W-:Y:S01]  /*1be50*/  UIMAD UR7, UR24, UR7, UR9 ;  /* 0x00000007180772a4 */ /* 0x000fe2000f8e0209 */
[----:B------:R-:W-:Y:S01]  /*1be60*/  IMAD.SHL.U32 R0, R5, 0x8, RZ ;  /* 0x0000000805007824 */ /* 0x000fe200078e00ff */
[----:B------:R-:W-:Y:S01]  /*1be70*/  SHF.R.U32.HI R5, RZ, 0x3, R17 ;  /* 0x00000003ff057819 */ /* 0x000fe20000011611 */
[----:B------:R-:W-:Y:S01]  /*1be80*/  IMAD R11, R10, c[0x0][0x48c], R11 ;  /* 0x000123000a0b7a24 */ /* 0x000fe200078e020b */
[----:B------:R-:W-:Y:S01]  /*1be90*/  UIMAD.WIDE.U32 UR16, UR24, UR6, UR16 ;  /* 0x00000006181072a5 */ /* 0x000fe2000f8e0010 */
[----:B------:R-:W-:Y:S01]  /*1bea0*/  @P1 IMAD.HI.U32 R9, R15, c[0x0][0x4ec], RZ ;  /* 0x00013b000f091a27 */ /* 0x000fe200078e00ff */
[----:B------:R-:W-:Y:S02]  /*1beb0*/  LOP3.LUT R10, R17, 0x38, R0, 0xf8, !PT ;  /* 0x00000038110a7812 */ /* 0x000fe400078ef800 */
[----:B------:R-:W-:Y:S01]  /*1bec0*/  LEA R17, P0, R12, c[0x0][0x450], 0x2 ;  /* 0x000114000c117a11 */ /* 0x000fe200078010ff */
[----:B------:R-:W-:Y:S01]  /*1bed0*/  IMAD.IADD R14, R13, 0x1, R11 ;  /* 0x000000010d0e7824 */ /* 0x000fe200078e020b */
[----:B------:R-:W-:Y:S01]  /*1bee0*/  LOP3.LUT R5, R10, R5, RZ, 0x3c, !PT ;  /* 0x000000050a057212 */ /* 0x000fe200078e3cff */
[----:B------:R-:W-:Y:S01]  /*1bef0*/  IMAD.MOV.U32 R7, RZ, RZ, R15 ;  /* 0x000000ffff077224 */ /* 0x000fe200078e000f */
[----:B------:R-:W-:Y:S01]  /*1bf00*/  @P1 SHF.R.U32.HI R7, RZ, c[0x0][0x4f0], R9 ;  /* 0x00013c00ff071a19 */ /* 0x000fe20000011609 */
[----:B------:R-:W-:Y:S01]  /*1bf10*/  SHFL.IDX PT, R10, R17, 0x1, 0x1c1f ;  /* 0x003c1f00110a7f89 */ /* 0x000fe200000e0000 */
[----:B------:R-:W-:Y:S01]  /*1bf20*/  LEA.HI.X R14, R12, c[0x0][0x454], R14, 0x2, P0 ;  /* 0x000115000c0e7a11 */ /* 0x000fe200000f140e */
[----:B------:R-:W-:Y:S01]  /*1bf30*/  UIADD3 UR7, UR17, UR7, URZ ;  /* 0x0000000711077290 */ /* 0x000fe2000fffe03f */
[--C-:B------:R-:W-:Y:S01]  /*1bf40*/  SHF.R.S32.HI R9, RZ, 0x1f, R7.reuse ;  /* 0x0000001fff097819 */ /* 0x100fe20000011407 */
[----:B------:R-:W-:Y:S01]  /*1bf50*/  IMAD.MOV R18, RZ, RZ, -R7 ;  /* 0x000000ffff127224 */ /* 0x000fe200078e0a07 */
[----:B------:R-:W-:Y:S01]  /*1bf60*/  SHFL.IDX PT, R12, R17, RZ, 0x1c1f ;  /* 0x001c1fff110c7589 */ /* 0x000fe200000e0000 */
[----:B------:R-:W-:Y:S01]  /*1bf70*/  MOV R20, UR16 ;  /* 0x0000001000147c02 */ /* 0x000fe20008000f00 */
[----:B------:R-:W-:-:S02]  /*1bf80*/  IMAD.U32 R21, RZ, RZ, UR17 ;  /* 0x00000011ff157e24 */ /* 0x000fc4000f8e00ff */
[----:B------:R-:W1:Y:S01]  /*1bf90*/  SHFL.IDX PT, R13, R14, RZ, 0x1c1f ;  /* 0x001c1fff0e0d7589 */ /* 0x000e6200000e0000 */
[----:B------:R-:W-:Y:S02]  /*1bfa0*/  IMAD R18, R18, c[0x0][0x4e8], R15 ;  /* 0x00013a0012127a24 */ /* 0x000fe400078e020f */
[----:B------:R-:W-:Y:S01]  /*1bfb0*/  IMAD R15, R75, 0x80, R2 ;  /* 0x000000804b0f7824 */ /* 0x000fe200078e0202 */
[----:B------:R2:W3:Y:S01]  /*1bfc0*/  SHFL.IDX PT, R11, R14, 0x1, 0x1c1f ;  /* 0x003c1f000e0b7f89 */ /* 0x0004e200000e0000 */
[----:B-----5:R-:W-:Y:S01]  /*1bfd0*/  IMAD R2, R6, c[0x0][0x4e8], RZ ;  /* 0x00013a0006027a24 */ /* 0x020fe200078e02ff */
[----:B------:R-:W-:Y:S01]  /*1bfe0*/  SHF.R.S32.HI R6, RZ, 0x1f, R18 ;  /* 0x0000001fff067819 */ /* 0x000fe20000011412 */
[----:B------:R-:W-:Y:S01]  /*1bff0*/  IMAD R22, R9, c[0x0][0x3e0], RZ ;  /* 0x0000f80009167a24 */ /* 0x000fe200078e02ff */
[C---:B------:R-:W-:Y:S01]  /*1c000*/  IADD3 R9, R15.reuse, 0x8, RZ ;  /* 0x000000080f097810 */ /* 0x040fe20007ffe0ff */
[----:B------:R-:W-:Y:S01]  /*1c010*/  IMAD.U32 R21, RZ, RZ, UR7 ;  /* 0x00000007ff157e24 */ /* 0x000fe2000f8e00ff */
[-C--:B------:R-:W-:Y:S01]  /*1c020*/  ISETP.GE.OR P1, PT, R15, R2.reuse, P2 ;  /* 0x000000020f00720c */ /* 0x080fe20001726670 */
[----:B------:R-:W-:Y:S01]  /*1c030*/  IMAD R22, R7, c[0x0][0x3e4], R22 ;  /* 0x0000f90007167a24 */ /* 0x000fe200078e0216 */
[----:B------:R-:W-:Y:S01]  /*1c040*/  ISETP.GE.OR P0, PT, R9, R2, P2 ;  /* 0x000000020900720c */ /* 0x000fe20001706670 */
[----:B------:R-:W-:-:S04]  /*1c050*/  IMAD.WIDE.U32 R20, R7, c[0x0][0x3e0], R20 ;  /* 0x0000f80007147a25 */ /* 0x000fc800078e0014 */
[----:B------:R-:W-:Y:S01]  /*1c060*/  IMAD R75, R75, 0x80, R16 ;  /* 0x000000804b4b7824 */ /* 0x000fe200078e0210 */
[----:B------:R-:W-:-:S05]  /*1c070*/  IADD3 R21, R21, R22, RZ ;  /* 0x0000001615157210 */ /* 0x000fca0007ffe0ff */
        /* <DEDUP_REMOVED lines=55> */
.L_x_1446:
[----:B--234-:R-:W-:Y:S05]  /*1c3f0*/  BSYNC B0 ;  /* 0x0000000000007941 */ /* 0x01cfea0003800000 */
.L_x_1445:
        /* <DEDUP_REMOVED lines=30> */
.L_x_1448:
[----:B------:R-:W-:Y:S05]  /*1c5e0*/  BSYNC B0 ;  /* 0x0000000000007941 */ /* 0x000fea0003800000 */
.L_x_1447:
        /* <DEDUP_REMOVED lines=30> */
.L_x_1450:
[----:B------:R-:W-:Y:S05]  /*1c7d0*/  BSYNC B0 ;  /* 0x0000000000007941 */ /* 0x000fea0003800000 */
.L_x_1449:
        /* <DEDUP_REMOVED lines=31> */
.L_x_1443:
[----:B------:R-:W-:Y:S02]  /*1c9d0*/  ULDC.64 UR6, c[0x0][0x500] ;  /* 0x0001400000067ab9 */ /* 0x000fe40000000a00 */
[----:B------:R-:W-:Y:S02]  /*1c9e0*/  ULDC.64 UR4, c[0x0][0x508] ;  /* 0x0001420000047ab9 */ /* 0x000fe40000000a00 */
[----:B------:R-:W-:Y:S02]  /*1c9f0*/  UISETP.NE.U32.AND UP1, UPT, URZ, UR6, UPT ;  /* 0x000000063f00728c */ /* 0x000fe4000bf25070 */
[----:B------:R-:W-:Y:S02]  /*1ca00*/  UISETP.NE.U32.AND UP0, UPT, URZ, UR4, UPT ;  /* 0x000000043f00728c */ /* 0x000fe4000bf05070 */
[----:B------:R-:W-:Y:S02]  /*1ca10*/  UISETP.NE.AND.EX UP1, UPT, URZ, UR7, UPT, UP1 ;  /* 0x000000073f00728c */ /* 0x000fe4000bf25310 */
[----:B------:R-:W-:-:S02]  /*1ca20*/  UMOV UR4, 0x4 ;  /* 0x0000000400047882 */ /* 0x000fc40000000000 */
[----:B------:R-:W-:Y:S02]  /*1ca30*/  UISETP.NE.AND.EX UP0, UPT, URZ, UR5, UPT, UP0 ;  /* 0x000000053f00728c */ /* 0x000fe4000bf05300 */
[----:B------:R-:W-:Y:S01]  /*1ca40*/  ULDC.64 UR6, c[0x0][0x500] ;  /* 0x0001400000067ab9 */ /* 0x000fe20000000a00 */
[----:B------:R-:W-:Y:S01]  /*1ca50*/  PLOP3.LUT P0, PT, PT, PT, UP1, 0x80, 0x0 ;  /* 0x000000000000781c */ /* 0x000fe20003f0f018 */
[----:B------:R-:W-:Y:S02]  /*1ca60*/  UIMAD.WIDE UR6, UR24, UR4, UR6 ;  /* 0x00000004180672a5 */ /* 0x000fe4000f8e0206 */
[----:B------:R-:W-:-:S04]  /*1ca70*/  PLOP3.LUT P1, PT, PT, PT, UP0, 0x80, 0x0 ;  /* 0x000000000000781c */ /* 0x000fc80003f2f008 */
[----:B------:R-:W-:Y:S02]  /*1ca80*/  IMAD.U32 R6, RZ, RZ, UR6 ;  /* 0x00000006ff067e24 */ /* 0x000fe4000f8e00ff */
[----:B------:R-:W-:Y:S01]  /*1ca90*/  IMAD.U32 R7, RZ, RZ, UR7 ;  /* 0x00000007ff077e24 */ /* 0x000fe2000f8e00ff */
[----:B------:R-:W-:Y:S02]  /*1caa0*/  ULDC.64 UR6, c[0x0][0x508] ;  /* 0x0001420000067ab9 */ /* 0x000fe40000000a00 */
[----:B------:R-:W-:Y:S01]  /*1cab0*/  @UP0 UIMAD.WIDE UR6, UR24, UR4, UR6 ;  /* 0x00000004180602a5 */ /* 0x000fe2000f8e0206 */
[----:B------:R-:W-:Y:S01]  /*1cac0*/  MOV R4, c[0x0][0x388] ;  /* 0x0000e20000047a02 */ /* 0x000fe20000000f00 */
[----:B------:R-:W2:Y:S04]  /*1cad0*/  @P0 LDG.E R3, [R6.64] ;  /* 0x0000001a06030981 */ /* 0x000ea8000c1e1900 */
[----:B------:R-:W-:Y:S01]  /*1cae0*/  IMAD.U32 R8, RZ, RZ, UR6 ;  /* 0x00000006ff087e24 */ /* 0x000fe2000f8e00ff */
[----:B------:R-:W-:-:S05]  /*1caf0*/  MOV R9, UR7 ;  /* 0x0000000700097c02 */ /* 0x000fca0008000f00 */
        /* <DEDUP_REMOVED lines=9> */
.L_x_1451:
        /* <DEDUP_REMOVED lines=12> */
[----:B------:R-:W1:Y:S01]  /*1cc50*/  R2UR UR12, R10 ;  /* 0x000000000a0c73c2 */ /* 0x000e6200000e0000 */
[----:B------:R-:W-:Y:S01]  /*1cc60*/  IMAD.MOV.U32 R2, RZ, RZ, c[0x0][0x4e8] ;  /* 0x00013a00ff027624 */ /* 0x000fe200078e00ff */
[----:B------:R-:W-:Y:S01]  /*1cc70*/  ULDC.64 UR4, c[0x0][0x490] ;  /* 0x0001240000047ab9 */ /* 0x000fe20000000a00 */
[----:B------:R-:W-:Y:S01]  /*1cc80*/  IMAD.MOV.U32 R6, RZ, RZ, R0 ;  /* 0x000000ffff067224 */ /* 0x000fe200078e0000 */
[----:B------:R-:W-:Y:S02]  /*1cc90*/  UIMAD UR7, UR8, UR4, URZ ;  /* 0x00000004080772a4 */ /* 0x000fe4000f8e023f */
[----:B------:R-:W-:Y:S02]  /*1cca0*/  ISETP.NE.AND P0, PT, R2, 0x1, PT ;  /* 0x000000010200780c */ /* 0x000fe40003f05270 */
[----:B------:R-:W2:Y:S01]  /*1ccb0*/  R2UR UR11, R11 ;  /* 0x000000000b0b73c2 */ /* 0x000ea200000e0000 */
[----:B------:R-:W-:-:S07]  /*1ccc0*/  UIMAD UR7, UR16, UR5, UR7 ;  /* 0x00000005100772a4 */ /* 0x000fce000f8e0207 */
[----:B------:R3:W1:Y:S03]  /*1ccd0*/  R2UR UR10, R10 ;  /* 0x000000000a0a73c2 */ /* 0x00066600000e0000 */
[----:B------:R-:W-:Y:S01]  /*1cce0*/  @P0 IMAD.HI.U32 R2, R0, c[0x0][0x4ec], RZ ;  /* 0x00013b0000020a27 */ /* 0x000fe200078e00ff */
[----:B-1----:R-:W-:-:S04]  /*1ccf0*/  UMOV UR10, UR12 ;  /* 0x0000000c000a7c82 */ /* 0x002fc80008000000 */
[----:B------:R-:W-:Y:S01]  /*1cd00*/  @P0 SHF.R.U32.HI R6, RZ, c[0x0][0x4f0], R2 ;  /* 0x00013c00ff060a19 */ /* 0x000fe20000011602 */
[----:B------:R3:W1:Y:S03]  /*1cd10*/  R2UR UR13, R11 ;  /* 0x000000000b0d73c2 */ /* 0x00066600000e0000 */
[----:B------:R-:W-:Y:S02]  /*1cd20*/  IADD3 R5, -R6, RZ, RZ ;  /* 0x000000ff06057210 */ /* 0x000fe40007ffe1ff */
[----:B------:R-:W-:Y:S01]  /*1cd30*/  SHF.R.S32.HI R3, RZ, 0x1f, R6 ;  /* 0x0000001fff037819 */ /* 0x000fe20000011406 */
[----:B--2---:R-:W-:Y:S02]  /*1cd40*/  UIMAD.WIDE.U32 UR10, UR16, UR4, UR10 ;  /* 0x00000004100a72a5 */ /* 0x004fe4000f8e000a */
[----:B------:R-:W-:Y:S01]  /*1cd50*/  IMAD R5, R5, c[0x0][0x4e8], R0 ;  /* 0x00013a0005057a24 */ /* 0x000fe200078e0200 */
[----:B------:R-:W-:-:S02]  /*1cd60*/  ULDC.64 UR4, c[0x0][0x498] ;  /* 0x0001260000047ab9 */ /* 0x000fc40000000a00 */
[----:B------:R-:W-:Y:S02]  /*1cd70*/  UIADD3 UR11, UR7, UR11, URZ ;  /* 0x0000000b070b7290 */ /* 0x000fe4000fffe03f */
[----:B------:R-:W-:Y:S01]  /*1cd80*/  UIMAD UR7, UR6, UR4, URZ ;  /* 0x00000004060772a4 */ /* 0x000fe2000f8e023f */
[----:B------:R-:W-:Y:S01]  /*1cd90*/  SHF.R.S32.HI R2, RZ, 0x1f, R5 ;  /* 0x0000001fff027819 */ /* 0x000fe20000011405 */
[----:B------:R-:W-:Y:S02]  /*1cda0*/  UIMAD.WIDE.U32 UR10, UR24, UR4, UR10 ;  /* 0x00000004180a72a5 */ /* 0x000fe4000f8e000a */
[----:B------:R-:W-:-:S04]  /*1cdb0*/  UIMAD UR5, UR24, UR5, UR7 ;  /* 0x00000005180572a4 */ /* 0x000fc8000f8e0207 */
[----:B------:R-:W-:Y:S02]  /*1cdc0*/  IADD3 R6, P0, R6, UR10, RZ ;  /* 0x0000000a06067c10 */ /* 0x000fe4000ff1e0ff */
[----:B------:R-:W-:-:S05]  /*1cdd0*/  IMAD.U32 R0, RZ, RZ, UR5 ;  /* 0x00000005ff007e24 */ /* 0x000fca000f8e00ff */
[----:B------:R-:W-:Y:S01]  /*1cde0*/  IADD3.X R7, R3, UR11, R0, P0, !PT ;  /* 0x0000000b03077c10 */ /* 0x000fe200087fe400 */
[----:B------:R-:W-:-:S04]  /*1cdf0*/  IMAD R0, R2, c[0x0][0x488], RZ ;  /* 0x0001220002007a24 */ /* 0x000fc800078e02ff */
[C---:B------:R-:W-:Y:S02]  /*1ce00*/  IMAD R0, R5.reuse, c[0x0][0x48c], R0 ;  /* 0x0001230005007a24 */ /* 0x040fe400078e0200 */
[----:B------:R-:W-:-:S05]  /*1ce10*/  IMAD.WIDE.U32 R6, R5, c[0x0][0x488], R6 ;  /* 0x0001220005067a25 */ /* 0x000fca00078e0006 */
[----:B------:R-:W-:Y:S02]  /*1ce20*/  IADD3 R0, R7, R0, RZ ;  /* 0x0000000007007210 */ /* 0x000fe40007ffe0ff */
[----:B------:R-:W-:-:S04]  /*1ce30*/  LEA R2, P0, R6, c[0x0][0x450], 0x2 ;  /* 0x0001140006027a11 */ /* 0x000fc800078010ff */
[----:B------:R-:W-:Y:S01]  /*1ce40*/  LEA.HI.X R3, R6, c[0x0][0x454], R0, 0x2, P0 ;  /* 0x0001150006037a11 */ /* 0x000fe200000f1400 */
[----:B------:R-:W-:-:S05]  /*1ce50*/  IMAD.MOV.U32 R0, RZ, RZ, -0x800000 ;  /* 0xff800000ff007424 */ /* 0x000fca00078e00ff */
[----:B------:R3:W-:Y:S01]  /*1ce60*/  STG.E [R2.64], R0 ;  /* 0x0000000002007986 */ /* 0x0007e2000c10191a */
[----:B------:R-:W-:-:S04]  /*1ce70*/  DEPBAR.LE SB1, 0x0, {3} ;  /* 0x000090080000791a */ /* 0x000fc80000000000 */
.L_x_1453:
[----:B------:R-:W-:Y:S05]  /*1ce80*/  BSYNC B0 ;  /* 0x0000000000007941 */ /* 0x000fea0003800000 */
.L_x_1452:
[----:B------:R-:W1:Y:S01]  /*1ce90*/  R2UR UR13, R11 ;  /* 0x000000000b0d73c2 */ /* 0x000e6200000e0000 */
[----:B------:R-:W2:Y:S01]  /*1cea0*/  S2R R5, SR_CTAID.X ;  /* 0x0000000000057919 */ /* 0x000ea20000002500 */
[----:B------:R-:W-:Y:S01]  /*1ceb0*/  SHF.R.S32.HI R0, RZ, 0x1f, R9 ;  /* 0x0000001fff007819 */ /* 0x000fe20000011409 */
[----:B------:R-:W-:Y:S01]  /*1cec0*/  ULDC UR10, c[0x0][0x3a0] ;  /* 0x0000e800000a7ab9 */ /* 0x000fe20000000800 */
[----:B------:R-:W-:Y:S01]  /*1ced0*/  IMAD.MOV.U32 R2, RZ, RZ, c[0x0][0x4e8] ;  /* 0x00013a00ff027624 */ /* 0x000fe200078e00ff */
[----:B------:R-:W-:Y:S01]  /*1cee0*/  ULDC UR7, c[0x0][0x3a4] ;  /* 0x0000e90000077ab9 */ /* 0x000fe20000000800 */
[----:B------:R-:W-:Y:S01]  /*1cef0*/  LEA.HI R0, R0, R9, RZ, 0x3 ;  /* 0x0000000900007211 */ /* 0x000fe200078f18ff */
[----:B-----5:R-:W-:Y:S01]  /*1cf00*/  IMAD R4, R4, c[0x0][0x4e8], RZ ;  /* 0x00013a0004047a24 */ /* 0x020fe200078e02ff */
[----:B------:R-:W3:Y:S01]  /*1cf10*/  R2UR UR12, R10 ;  /* 0x000000000a0c73c2 */ /* 0x000ee200000e0000 */
[----:B------:R-:W-:Y:S01]  /*1cf20*/  ISETP.NE.AND P0, PT, R2, 0x1, PT ;  /* 0x000000010200780c */ /* 0x000fe20003f05270 */
[----:B------:R-:W-:Y:S01]  /*1cf30*/  BSSY B0, `(.L_x_1454) ;  /* 0x0000048000007945 */ /* 0x000fe20003800000 */
[----:B------:R-:W-:-:S02]  /*1cf40*/  LOP3.LUT R6, R0, 0xfffffff8, RZ, 0xc0, !PT ;  /* 0xfffffff800067812 */ /* 0x000fc400078ec0ff */
[----:B------:R-:W-:-:S03]  /*1cf50*/  SHF.R.S32.HI R0, RZ, 0x3, R0 ;  /* 0x00000003ff007819 */ /* 0x000fc60000011400 */
[----:B------:R-:W4:Y:S01]  /*1cf60*/  R2UR UR14, R10 ;  /* 0x000000000a0e73c2 */ /* 0x000f2200000e0000 */
[----:B------:R-:W-:-:S05]  /*1cf70*/  IMAD.IADD R9, R9, 0x1, -R6 ;  /* 0x0000000109097824 */ /* 0x000fca00078e0a06 */
[C---:B------:R-:W-:Y:S01]  /*1cf80*/  LEA R2, R9.reuse, R0, 0x5 ;  /* 0x0000000009027211 */ /* 0x040fe200078e28ff */
[----:B-1----:R-:W-:Y:S01]  /*1cf90*/  UIMAD UR4, UR13, UR10, URZ ;  /* 0x0000000a0d0472a4 */ /* 0x002fe2000f8e023f */
[----:B------:R1:W1:Y:S01]  /*1cfa0*/  R2UR UR15, R11 ;  /* 0x000000000b0f73c2 */ /* 0x00026200000e0000 */
[----:B------:R-:W-:Y:S02]  /*1cfb0*/  SHF.L.U32 R9, R9, 0x3, RZ ;  /* 0x0000000309097819 */ /* 0x000fe400000006ff */
[C---:B--2---:R-:W-:Y:S02]  /*1cfc0*/  IMAD R3, R5.reuse, 0x80, R2 ;  /* 0x0000008005037824 */ /* 0x044fe400078e0202 */
[----:B------:R-:W-:Y:S01]  /*1cfd0*/  IMAD R5, R5, 0x80, R0 ;  /* 0x0000008005057824 */ /* 0x000fe200078e0200 */
[----:B------:R-:W-:Y:S01]  /*1cfe0*/  IADD3 R8, R9, 0x40, RZ ;  /* 0x0000004009087810 */ /* 0x000fe20007ffe0ff */
[----:B------:R-:W-:Y:S01]  /*1cff0*/  @P0 IMAD.HI.U32 R2, R3, c[0x0][0x4ec], RZ ;  /* 0x00013b0003020a27 */ /* 0x000fe200078e00ff */
[----:B---3--:R-:W-:-:S03]  /*1d000*/  UIMAD UR7, UR12, UR7, UR4 ;  /* 0x000000070c0772a4 */ /* 0x008fc6000f8e0204 */
[----:B------:R-:W-:Y:S01]  /*1d010*/  ULDC.64 UR4, c[0x0][0x3e8] ;  /* 0x0000fa0000047ab9 */ /* 0x000fe20000000a00 */
[----:B------:R-:W-:Y:S01]  /*1d020*/  IMAD.MOV.U32 R7, RZ, RZ, R3 ;  /* 0x000000ffff077224 */ /* 0x000fe200078e0003 */
[----:B------:R-:W-:Y:S01]  /*1d030*/  @P0 SHF.R.U32.HI R7, RZ, c[0x0][0x4f0], R2 ;  /* 0x00013c00ff070a19 */ /* 0x000fe20000011602 */
[----:B----4-:R-:W-:-:S03]  /*1d040*/  UIMAD.WIDE.U32 UR10, UR14, UR10, URZ ;  /* 0x0000000a0e0a72a5 */ /* 0x010fc6000f8e003f */
[C---:B------:R-:W-:Y:S02]  /*1d050*/  IADD3 R6, -R7.reuse, RZ, RZ ;  /* 0x000000ff07067210 */ /* 0x040fe40007ffe1ff */
[----:B------:R-:W-:Y:S01]  /*1d060*/  SHF.R.S32.HI R2, RZ, 0x1f, R7 ;  /* 0x0000001fff027819 */ /* 0x000fe20000011407 */
[----:B------:R-:W-:Y:S02]  /*1d070*/  UIADD3 UR11, UR11, UR7, URZ ;  /* 0x000000070b0b7290 */ /* 0x000fe4000fffe03f */
[----:B------:R-:W-:Y:S01]  /*1d080*/  UIMAD UR7, UR8, UR4, URZ ;  /* 0x00000004080772a4 */ /* 0x000fe2000f8e023f */
[----:B------:R-:W-:Y:S01]  /*1d090*/  IMAD R6, R6, c[0x0][0x4e8], R3 ;  /* 0x00013a0006067a24 */ /* 0x000fe200078e0203 */
[----:B------:R-:W-:Y:S01]  /*1d0a0*/  UIMAD.WIDE.U32 UR10, UR16, UR4, UR10 ;  /* 0x00000004100a72a5 */ /* 0x000fe2000f8e000a */
[----:B------:R-:W-:Y:S01]  /*1d0b0*/  IMAD R2, R2, c[0x0][0x3e0], RZ ;  /* 0x0000f80002027a24 */ /* 0x000fe200078e02ff */
[----:B------:R-:W-:Y:S02]  /*1d0c0*/  UIMAD UR7, UR16, UR5, UR7 ;  /* 0x00000005100772a4 */ /* 0x000fe4000f8e0207 */
[----:B------:R-:W-:Y:S01]  /*1d0d0*/  SHF.R.S32.HI R3, RZ, 0x1f, R6 ;  /* 0x0000001fff037819 */ /* 0x000fe20000011406 */
[----:B------:R-:W-:Y:S01]  /*1d0e0*/  ULDC.64 UR4, c[0x0][0x3f0] ;  /* 0x0000fc0000047ab9 */ /* 0x000fe20000000a00 */
[----:B------:R-:W-:Y:S01]  /*1d0f0*/  IMAD R2, R7, c[0x0][0x3e4], R2 ;  /* 0x0000f90007027a24 */ /* 0x000fe200078e0202 */
[----:B------:R-:W-:-:S02]  /*1d100*/  UIMAD UR6, UR6, UR4, URZ ;  /* 0x00000004060672a4 */ /* 0x000fc4000f8e023f */
[----:B------:R-:W-:Y:S01]  /*1d110*/  UIADD3 UR11, UR7, UR11, URZ ;  /* 0x0000000b070b7290 */ /* 0x000fe2000fffe03f */
[----:B------:R-:W-:Y:S01]  /*1d120*/  IMAD R3, R3, c[0x0][0x3d8], RZ ;  /* 0x0000f60003037a24 */ /* 0x000fe200078e02ff */
[----:B------:R-:W-:Y:S02]  /*1d130*/  UIMAD UR5, UR24, UR5, UR6 ;  /* 0x00000005180572a4 */ /* 0x000fe4000f8e0206 */
[----:B------:R-:W-:Y:S01]  /*1d140*/  UIMAD.WIDE.U32 UR10, UR24, UR4, UR10 ;  /* 0x00000004180a72a5 */ /* 0x000fe2000f8e000a */
[----:B------:R-:W-:-:S03]  /*1d150*/  IMAD R3, R6, c[0x0][0x3dc], R3 ;  /* 0x0000f70006037a24 */ /* 0x000fc600078e0203 */
[----:B------:R-:W-:Y:S02]  /*1d160*/  UIADD3 UR5, UR11, UR5, URZ ;  /* 0x000000050b057290 */ /* 0x000fe4000fffe03f */
[----:B-1----:R-:W-:Y:S02]  /*1d170*/  IMAD.U32 R11, RZ, RZ, UR11 ;  /* 0x0000000bff0b7e24 */ /* 0x002fe4000f8e00ff */
[----:B------:R-:W-:Y:S02]  /*1d180*/  IMAD.U32 R10, RZ, RZ, UR10 ;  /* 0x0000000aff0a7e24 */ /* 0x000fe4000f8e00ff */
[----:B------:R-:W-:-:S05]  /*1d190*/  MOV R11, UR5 ;  /* 0x00000005000b7c02 */ /* 0x000fca0008000f00 */
[----:B------:R-:W-:Y:S01]  /*1d1a0*/  IMAD.WIDE.U32 R10, R7, c[0x0][0x3e0], R10 ;  /* 0x0000f800070a7a25 */ /* 0x000fe200078e000a */
[----:B------:R-:W-:-:S03]  /*1d1b0*/  IADD3 R7, R9, 0x80, RZ ;  /* 0x0000008009077810 */ /* 0x000fc60007ffe0ff */
[----:B------:R-:W-:-:S04]  /*1d1c0*/  IMAD.IADD R11, R11, 0x1, R2 ;  /* 0x000000010b0b7824 */ /* 0x000fc800078e0202 */
        /* <DEDUP_REMOVED lines=30> */
.L_x_1455:
[----:B------:R-:W-:Y:S05]  /*1d3b0*/  BSYNC B0 ;  /* 0x0000000000007941 */ /* 0x000fea0003800000 */
.L_x_1454:
        /* <DEDUP_REMOVED lines=27> */
.L_x_1457:
[----:B------:R-:W-:Y:S05]  /*1d570*/  BSYNC B0 ;  /* 0x0000000000007941 */ /* 0x000fea0003800000 */
.L_x_1456:
        /* <DEDUP_REMOVED lines=27> */
.L_x_1459:
[----:B------:R-:W-:Y:S05]  /*1d730*/  BSYNC B0 ;  /* 0x0000000000007941 */ /* 0x000fea0003800000 */
.L_x_1458:
        /* <DEDUP_REMOVED lines=28> */
.L_x_1460:
        /* <DEDUP_REMOVED lines=16> */
.L_x_1482:


//--------------------- .nv.shared._ZN7cutlass13device_kernelIN5flash19enable_sm80_to_sm89INS1_16FlashAttnFwdSm80INS1_25CollectiveMainloopFwdSm80ILi8ELi1ELb1EN4cute5tupleIJNS5_1CILi128EEENS7_ILi64EEENS7_ILi256EEEEEELi256ENS_6half_tEfNS_4arch4Sm80ELb0ELb0ELb0ELb0ELb0ELb0ELb1ELb0EEENS1_21CollectiveEpilogueFwdINS6_IJS8_SA_S9_EEENS6_IJNS7_ILi1EEESI_SI_EEESC_SE_Li256ELb0ELb1ELb0ELb0EEENS1_19SingleTileSchedulerILb0ELb0ELb1ELi128EEEEEEEEEvNT_6ParamsE --------------------------
	.section	.nv.shared._ZN7cutlass13device_kernelIN5flash19enable_sm80_to_sm89INS1_16FlashAttnFwdSm80INS1_25CollectiveMainloopFwdSm80ILi8ELi1ELb1EN4cute5tupleIJNS5_1CILi128EEENS7_ILi64EEENS7_ILi256EEEEEELi256ENS_6half_tEfNS_4arch4Sm80ELb0ELb0ELb0ELb0ELb0ELb0ELb1ELb0EEENS1_21CollectiveEpilogueFwdINS6_IJS8_SA_S9_EEENS6_IJNS7_ILi1EEESI_SI_EEESC_SE_Li256ELb0ELb1ELb0ELb0EEENS1_19SingleTileSchedulerILb0ELb0ELb1ELi128EEEEEEEEEvNT_6ParamsE,"aw",@nobits
	.sectionflags	@""
	.align	16


//--------------------- .nv.global                --------------------------
	.section	.nv.global,"aw",@nobits
.nv.global:
	.type		_ZN66_INTERNAL_7fe396b5_30_flash_fwd_hdim256_fp16_sm80_cu_9afb97bd_37634cute1_E,@object
	.size		_ZN66_INTERNAL_7fe396b5_30_flash_fwd_hdim256_fp16_sm80_cu_9afb97bd_37634cute1_E,(_ZN66_INTERNAL_7fe396b5_30_flash_fwd_hdim256_fp16_sm80_cu_9afb97bd_37634cuda3std3__45__cpo6cbeginE - _ZN66_INTERNAL_7fe396b5_30_flash_fwd_hdim256_fp16_sm80_cu_9afb97bd_37634cute1_E)
_ZN66_INTERNAL_7fe396b5_30_flash_fwd_hdim256_fp16_sm80_cu_9afb97bd_37634cute1_E:
	.zero		1
	.type		_ZN66_INTERNAL_7fe396b5_30_flash_fwd_hdim256_fp16_sm80_cu_9afb97bd_37634cuda3std3__45__cpo6cbeginE,@object
	.size		_ZN66_INTERNAL_7fe396b5_30_flash_fwd_hdim256_fp16_sm80_cu_9afb97bd_37634cuda3std3__45__cpo6cbeginE,(_ZN66_INTERNAL_7fe396b5_30_flash_fwd_hdim256_fp16_sm80_cu_9afb97bd_37634cuda3std3__48in_placeE - _ZN66_INTERNAL_7fe396b5_30_flash_fwd_hdim256_fp16_sm80_cu_9afb97bd_37634cuda3std3__45__cpo6cbeginE)
_ZN66_INTERNAL_7fe396b5_30_flash_fwd_hdim256_fp16_sm80_cu_9afb97bd_37634cuda3std3__45__cpo6cbeginE:
	.zero		1
	.type		_ZN66_INTERNAL_7fe396b5_30_flash_fwd_hdim256_fp16_sm80_cu_9afb97bd_37634cuda3std3__48in_placeE,@object
	.size		_ZN66_INTERNAL_7fe396b5_30_flash_fwd_hdim256_fp16_sm80_cu_9afb97bd_37634cuda3std3__48in_placeE,(_ZN66_INTERNAL_7fe396b5_30_flash_fwd_hdim256_fp16_sm80_cu_9afb97bd_37634cuda3std6ranges3__45__cpo9iter_moveE - _ZN66_INTERNAL_7fe396b5_30_flash_fwd_hdim256_fp16_sm80_cu_9afb97bd_37634cuda3std3__48in_placeE)
_ZN66_INTERNAL_7fe396b5_30_flash_fwd_hdim256_fp16_sm80_cu_9afb97bd_37634cuda3std3__48in_placeE:
	.zero		1
	.type		_ZN66_INTERNAL_7fe396b5_30_flash_fwd_hdim256_fp16_sm80_cu_9afb97bd_37634cuda3std6ranges3__45__cpo9iter_moveE,@object
	.size		_ZN66_INTERNAL_7fe396b5_30_flash_fwd_hdim256_fp16_sm80_cu_9afb97bd_37634cuda3std6ranges3__45__cpo9iter_moveE,(_ZN66_INTERNAL_7fe396b5_30_flash_fwd_hdim256_fp16_sm80_cu_9afb97bd_37634cuda3std3__45__cpo5beginE - _ZN66_INTERNAL_7fe396b5_30_flash_fwd_hdim256_fp16_sm80_cu_9afb97bd_37634cuda3std6ranges3__45__cpo9iter_moveE)
_ZN66_INTERNAL_7fe396b5_30_flash_fwd_hdim256_fp16_sm80_cu_9afb97bd_37634cuda3std6ranges3__45__cpo9iter_moveE:
	.zero		1
	.type		_ZN66_INTERNAL_7fe396b5_30_flash_fwd_hdim256_fp16_sm80_cu_9afb97bd_37634cuda3std3__45__cpo5beginE,@object
	.size		_ZN66_INTERNAL_7fe396b5_30_flash_fwd_hdim256_fp16_sm80_cu_9afb97bd_37634cuda3std3__45__cpo5beginE,(_ZN66_INTERNAL_7fe396b5_30_flash_fwd_hdim256_fp16_sm80_cu_9afb97bd_37634cuda3std3__468_GLOBAL__N__7fe396b5_30_flash_fwd_hdim256_fp16_sm80_cu_9afb97bd_37636ignoreE - _ZN66_INTERNAL_7fe396b5_30_flash_fwd_hdim256_fp16_sm80_cu_9afb97bd_37634cuda3std3__45__cpo5beginE)
_ZN66_INTERNAL_7fe396b5_30_flash_fwd_hdim256_fp16_sm80_cu_9afb97bd_37634cuda3std3__45__cpo5beginE:
	.zero		1
	.type		_ZN66_INTERNAL_7fe396b5_30_flash_fwd_hdim256_fp16_sm80_cu_9afb97bd_37634cuda3std3__468_GLOBAL__N__7fe396b5_30_flash_fwd_hdim256_fp16_sm80_cu_9afb97bd_37636ignoreE,@object
	.size		_ZN66_INTERNAL_7fe396b5_30_flash_fwd_hdim256_fp16_sm80_cu_9afb97bd_37634cuda3std3__468_GLOBAL__N__7fe396b5_30_flash_fwd_hdim256_fp16_sm80_cu_9afb97bd_37636ignoreE,(_ZN66_INTERNAL_7fe396b5_30_flash_fwd_hdim256_fp16_sm80_cu_9afb97bd_37634cute7productE - _ZN66_INTERNAL_7fe396b5_30_flash_fwd_hdim256_fp16_sm80_cu_9afb97bd_37634cuda3std3__468_GLOBAL__N__7fe396b5_30_flash_fwd_hdim256_fp16_sm80_cu_9afb97bd_37636ignoreE)
_ZN66_INTERNAL_7fe396b5_30_flash_fwd_hdim256_fp16_sm80_cu_9afb97bd_37634cuda3std3__468_GLOBAL__N__7fe396b5_30_flash_fwd_hdim256_fp16_sm80_cu_9afb97bd_37636ignoreE:
	.zero		1
	.type		_ZN66_INTERNAL_7fe396b5_30_flash_fwd_hdim256_fp16_sm80_cu_9afb97bd_37634cute7productE,@object
	.size		_ZN66_INTERNAL_7fe396b5_30_flash_fwd_hdim256_fp16_sm80_cu_9afb97bd_37634cute7productE,(_ZN66_INTERNAL_7fe396b5_30_flash_fwd_hdim256_fp16_sm80_cu_9afb97bd_37634cuda3std3__45__cpo3endE - _ZN66_INTERNAL_7fe396b5_30_flash_fwd_hdim256_fp16_sm80_cu_9afb97bd_37634cute7productE)
_ZN66_INTERNAL_7fe396b5_30_flash_fwd_hdim256_fp16_sm80_cu_9afb97bd_37634cute7productE:
	.zero		1
	.type		_ZN66_INTERNAL_7fe396b5_30_flash_fwd_hdim256_fp16_sm80_cu_9afb97bd_37634cuda3std3__45__cpo3endE,@object
	.size		_ZN66_INTERNAL_7fe396b5_30_flash_fwd_hdim256_fp16_sm80_cu_9afb97bd_37634cuda3std3__45__cpo3endE,(_ZN66_INTERNAL_7fe396b5_30_flash_fwd_hdim256_fp16_sm80_cu_9afb97bd_37634cuda3std3__419piecewise_constructE - _ZN66_INTERNAL_7fe396b5_30_flash_fwd_hdim256_fp16_sm80_cu_9afb97bd_37634cuda3std3__45__cpo3endE)
_ZN66_INTERNAL_7fe396b5_30_flash_fwd_hdim256_fp16_sm80_cu_9afb97bd_37634cuda3std3__45__cpo3endE:
	.zero		1
	.type		_ZN66_INTERNAL_7fe396b5_30_flash_fwd_hdim256_fp16_sm80_cu_9afb97bd_37634cuda3std3__419piecewise_constructE,@object
	.size		_ZN66_INTERNAL_7fe396b5_30_flash_fwd_hdim256_fp16_sm80_cu_9afb97bd_37634cuda3std3__419piecewise_constructE,(_ZN66_INTERNAL_7fe396b5_30_flash_fwd_hdim256_fp16_sm80_cu_9afb97bd_37634cuda3std3__45__cpo4cendE - _ZN66_INTERNAL_7fe396b5_30_flash_fwd_hdim256_fp16_sm80_cu_9afb97bd_37634cuda3std3__419piecewise_constructE)
_ZN66_INTERNAL_7fe396b5_30_flash_fwd_hdim256_fp16_sm80_cu_9afb97bd_37634cuda3std3__419piecewise_constructE:
	.zero		1
	.type		_ZN66_INTERNAL_7fe396b5_30_flash_fwd_hdim256_fp16_sm80_cu_9afb97bd_37634cuda3std3__45__cpo4cendE,@object
	.size		_ZN66_INTERNAL_7fe396b5_30_flash_fwd_hdim256_fp16_sm80_cu_9afb97bd_37634cuda3std3__45__cpo4cendE,(_ZN66_INTERNAL_7fe396b5_30_flash_fwd_hdim256_fp16_sm80_cu_9afb97bd_37634cuda3std6ranges3__45__cpo4swapE - _ZN66_INTERNAL_7fe396b5_30_flash_fwd_hdim256_fp16_sm80_cu_9afb97bd_37634cuda3std3__45__cpo4cendE)
_ZN66_INTERNAL_7fe396b5_30_flash_fwd_hdim256_fp16_sm80_cu_9afb97bd_37634cuda3std3__45__cpo4cendE:
	.zero		1
	.type		_ZN66_INTERNAL_7fe396b5_30_flash_fwd_hdim256_fp16_sm80_cu_9afb97bd_37634cuda3std6ranges3__45__cpo4swapE,@object
	.size		_ZN66_INTERNAL_7fe396b5_30_flash_fwd_hdim256_fp16_sm80_cu_9afb97bd_37634cuda3std6ranges3__45__cpo4swapE,(.L_7 - _ZN66_INTERNAL_7fe396b5_30_flash_fwd_hdim256_fp16_sm80_cu_9afb97bd_37634cuda3std6ranges3__45__cpo4swapE)
_ZN66_INTERNAL_7fe396b5_30_flash_fwd_hdim256_fp16_sm80_cu_9afb97bd_37634cuda3std6ranges3__45__cpo4swapE:
	.zero		1
.L_7:


//--------------------- .nv.shared._ZN7cutlass13device_kernelIN5flash19enable_sm80_to_sm89INS1_16FlashAttnFwdSm80INS1_25CollectiveMainloopFwdSm80ILi8ELi1ELb1EN4cute5tupleIJNS5_1CILi128EEENS7_ILi64EEENS7_ILi256EEEEEELi256ENS_6half_tEfNS_4arch4Sm80ELb0ELb0ELb0ELb1ELb0ELb0ELb1ELb0EEENS1_21CollectiveEpilogueFwdINS6_IJS8_SA_S9_EEENS6_IJNS7_ILi1EEESI_SI_EEESC_SE_Li256ELb1ELb1ELb0ELb0EEENS1_19SingleTileSchedulerILb1ELb0ELb1ELi128EEEEEEEEEvNT_6ParamsE --------------------------
	.section	.nv.shared._ZN7cutlass13device_kernelIN5flash19enable_sm80_to_sm89INS1_16FlashAttnFwdSm80INS1_25CollectiveMainloopFwdSm80ILi8ELi1ELb1EN4cute5tupleIJNS5_1CILi128EEENS7_ILi64EEENS7_ILi256EEEEEELi256ENS_6half_tEfNS_4arch4Sm80ELb0ELb0ELb0ELb1ELb0ELb0ELb1ELb0EEENS1_21CollectiveEpilogueFwdINS6_IJS8_SA_S9_EEENS6_IJNS7_ILi1EEESI_SI_EEESC_SE_Li256ELb1ELb1ELb0ELb0EEENS1_19SingleTileSchedulerILb1ELb0ELb1ELi128EEEEEEEEEvNT_6ParamsE,"aw",@nobits
	.sectionflags	@""
	.align	16


//--------------------- .nv.shared._ZN7cutlass13device_kernelIN5flash19enable_sm80_to_sm89INS1_16FlashAttnFwdSm80INS1_25CollectiveMainloopFwdSm80ILi8ELi1ELb0EN4cute5tupleIJNS5_1CILi128EEENS7_ILi32EEENS7_ILi256EEEEEELi256ENS_6half_tEfNS_4arch4Sm80ELb0ELb0ELb0ELb1ELb0ELb1ELb1ELb0EEENS1_21CollectiveEpilogueFwdINS6_IJS8_SA_S9_EEENS6_IJNS7_ILi1EEESI_SI_EEESC_SE_Li256ELb1ELb1ELb0ELb0EEENS1_19SingleTileSchedulerILb1ELb0ELb1ELi128EEEEEEEEEvNT_6ParamsE --------------------------
	.section	.nv.shared._ZN7cutlass13device_kernelIN5flash19enable_sm80_to_sm89INS1_16FlashAttnFwdSm80INS1_25CollectiveMainloopFwdSm80ILi8ELi1ELb0EN4cute5tupleIJNS5_1CILi128EEENS7_ILi32EEENS7_ILi256EEEEEELi256ENS_6half_tEfNS_4arch4Sm80ELb0ELb0ELb0ELb1ELb0ELb1ELb1ELb0EEENS1_21CollectiveEpilogueFwdINS6_IJS8_SA_S9_EEENS6_IJNS7_ILi1EEESI_SI_EEESC_SE_Li256ELb1ELb1ELb0ELb0EEENS1_19SingleTileSchedulerILb1ELb0ELb1ELi128EEEEEEEEEvNT_6ParamsE,"aw",@nobits
	.sectionflags	@""
	.align	16


//--------------------- .nv.shared._ZN7cutlass13device_kernelIN5flash19enable_sm80_to_sm89INS1_16FlashAttnFwdSm80INS1_25CollectiveMainloopFwdSm80ILi8ELi1ELb1EN4cute5tupleIJNS5_1CILi128EEENS7_ILi48EEENS7_ILi256EEEEEELi256ENS_6half_tEfNS_4arch4Sm80ELb0ELb1ELb0ELb0ELb0ELb0ELb1ELb0EEENS1_21CollectiveEpilogueFwdINS6_IJS8_SA_S9_EEENS6_IJNS7_ILi1EEESI_SI_EEESC_SE_Li256ELb0ELb1ELb0ELb0EEENS1_19SingleTileSchedulerILb0ELb0ELb1ELi128EEEEEEEEEvNT_6ParamsE --------------------------
	.section	.nv.shared._ZN7cutlass13device_kernelIN5flash19enable_sm80_to_sm89INS1_16FlashAttnFwdSm80INS1_25CollectiveMainloopFwdSm80ILi8ELi1ELb1EN4cute5tupleIJNS5_1CILi128EEENS7_ILi48EEENS7_ILi256EEEEEELi256ENS_6half_tEfNS_4arch4Sm80ELb0ELb1ELb0ELb0ELb0ELb0ELb1ELb0EEENS1_21CollectiveEpilogueFwdINS6_IJS8_SA_S9_EEENS6_IJNS7_ILi1EEESI_SI_EEESC_SE_Li256ELb0ELb1ELb0ELb0EEENS1_19SingleTileSchedulerILb0ELb0ELb1ELi128EEEEEEEEEvNT_6ParamsE,"aw",@nobits
	.sectionflags	@""
	.align	16


//--------------------- .nv.shared._ZN7cutlass13device_kernelIN5flash19enable_sm80_to_sm89INS1_16FlashAttnFwdSm80INS1_25CollectiveMainloopFwdSm80ILi8ELi1ELb1EN4cute5tupleIJNS5_1CILi128EEENS7_ILi48EEENS7_ILi256EEEEEELi256ENS_6half_tEfNS_4arch4Sm80ELb0ELb1ELb0ELb1ELb0ELb0ELb1ELb0EEENS1_21CollectiveEpilogueFwdINS6_IJS8_SA_S9_EEENS6_IJNS7_ILi1EEESI_SI_EEESC_SE_Li256ELb1ELb1ELb0ELb0EEENS1_19SingleTileSchedulerILb1ELb0ELb1ELi128EEEEEEEEEvNT_6ParamsE --------------------------
	.section	.nv.shared._ZN7cutlass13device_kernelIN5flash19enable_sm80_to_sm89INS1_16FlashAttnFwdSm80INS1_25CollectiveMainloopFwdSm80ILi8ELi1ELb1EN4cute5tupleIJNS5_1CILi128EEENS7_ILi48EEENS7_ILi256EEEEEELi256ENS_6half_tEfNS_4arch4Sm80ELb0ELb1ELb0ELb1ELb0ELb0ELb1ELb0EEENS1_21CollectiveEpilogueFwdINS6_IJS8_SA_S9_EEENS6_IJNS7_ILi1EEESI_SI_EEESC_SE_Li256ELb1ELb1ELb0ELb0EEENS1_19SingleTileSchedulerILb1ELb0ELb1ELi128EEEEEEEEEvNT_6ParamsE,"aw",@nobits
	.sectionflags	@""
	.align	16


//--------------------- .nv.shared._ZN7cutlass13device_kernelIN5flash19enable_sm80_to_sm89INS1_16FlashAttnFwdSm80INS1_25CollectiveMainloopFwdSm80ILi8ELi1ELb0EN4cute5tupleIJNS5_1CILi128EEENS7_ILi32EEENS7_ILi256EEEEEELi256ENS_6half_tEfNS_4arch4Sm80ELb0ELb1ELb0ELb1ELb0ELb1ELb1ELb0EEENS1_21CollectiveEpilogueFwdINS6_IJS8_SA_S9_EEENS6_IJNS7_ILi1EEESI_SI_EEESC_SE_Li256ELb1ELb1ELb0ELb0EEENS1_19SingleTileSchedulerILb1ELb0ELb1ELi128EEEEEEEEEvNT_6ParamsE --------------------------
	.section	.nv.shared._ZN7cutlass13device_kernelIN5flash19enable_sm80_to_sm89INS1_16FlashAttnFwdSm80INS1_25CollectiveMainloopFwdSm80ILi8ELi1ELb0EN4cute5tupleIJNS5_1CILi128EEENS7_ILi32EEENS7_ILi256EEEEEELi256ENS_6half_tEfNS_4arch4Sm80ELb0ELb1ELb0ELb1ELb0ELb1ELb1ELb0EEENS1_21CollectiveEpilogueFwdINS6_IJS8_SA_S9_EEENS6_IJNS7_ILi1EEESI_SI_EEESC_SE_Li256ELb1ELb1ELb0ELb0EEENS1_19SingleTileSchedulerILb1ELb0ELb1ELi128EEEEEEEEEvNT_6ParamsE,"aw",@nobits
	.sectionflags	@""
	.align	16


//--------------------- .nv.shared._ZN7cutlass13device_kernelIN5flash19enable_sm80_to_sm89INS1_16FlashAttnFwdSm80INS1_25CollectiveMainloopFwdSm80ILi8ELi1ELb1EN4cute5tupleIJNS5_1CILi128EEENS7_ILi64EEENS7_ILi256EEEEEELi256ENS_6half_tEfNS_4arch4Sm80ELb1ELb0ELb0ELb0ELb0ELb0ELb1ELb0EEENS1_21CollectiveEpilogueFwdINS6_IJS8_SA_S9_EEENS6_IJNS7_ILi1EEESI_SI_EEESC_SE_Li256ELb0ELb1ELb0ELb0EEENS1_30DynamicPersistentTileSchedulerILi256ELi256ELb0ELb1ELb0EEEEEEEEEvNT_6ParamsE --------------------------
	.section	.nv.shared._ZN7cutlass13device_kernelIN5flash19enable_sm80_to_sm89INS1_16FlashAttnFwdSm80INS1_25CollectiveMainloopFwdSm80ILi8ELi1ELb1EN4cute5tupleIJNS5_1CILi128EEENS7_ILi64EEENS7_ILi256EEEEEELi256ENS_6half_tEfNS_4arch4Sm80ELb1ELb0ELb0ELb0ELb0ELb0ELb1ELb0EEENS1_21CollectiveEpilogueFwdINS6_IJS8_SA_S9_EEENS6_IJNS7_ILi1EEESI_SI_EEESC_SE_Li256ELb0ELb1ELb0ELb0EEENS1_30DynamicPersistentTileSchedulerILi256ELi256ELb0ELb1ELb0EEEEEEEEEvNT_6ParamsE,"aw",@nobits
	.sectionflags	@""
	.align	16


//--------------------- .nv.shared._ZN7cutlass13device_kernelIN5flash19enable_sm80_to_sm89INS1_16FlashAttnFwdSm80INS1_25CollectiveMainloopFwdSm80ILi8ELi1ELb1EN4cute5tupleIJNS5_1CILi128EEENS7_ILi64EEENS7_ILi256EEEEEELi256ENS_6half_tEfNS_4arch4Sm80ELb1ELb0ELb0ELb1ELb0ELb0ELb1ELb0EEENS1_21CollectiveEpilogueFwdINS6_IJS8_SA_S9_EEENS6_IJNS7_ILi1EEESI_SI_EEESC_SE_Li256ELb1ELb1ELb0ELb0EEENS1_19SingleTileSchedulerILb1ELb0ELb1ELi128EEEEEEEEEvNT_6ParamsE --------------------------
	.section	.nv.shared._ZN7cutlass13device_kernelIN5flash19enable_sm80_to_sm89INS1_16FlashAttnFwdSm80INS1_25CollectiveMainloopFwdSm80ILi8ELi1ELb1EN4cute5tupleIJNS5_1CILi128EEENS7_ILi64EEENS7_ILi256EEEEEELi256ENS_6half_tEfNS_4arch4Sm80ELb1ELb0ELb0ELb1ELb0ELb0ELb1ELb0EEENS1_21CollectiveEpilogueFwdINS6_IJS8_SA_S9_EEENS6_IJNS7_ILi1EEESI_SI_EEESC_SE_Li256ELb1ELb1ELb0ELb0EEENS1_19SingleTileSchedulerILb1ELb0ELb1ELi128EEEEEEEEEvNT_6ParamsE,"aw",@nobits
	.sectionflags	@""
	.align	16


//--------------------- .nv.shared._ZN7cutlass13device_kernelIN5flash19enable_sm80_to_sm89INS1_16FlashAttnFwdSm80INS1_25CollectiveMainloopFwdSm80ILi8ELi1ELb0EN4cute5tupleIJNS5_1CILi128EEENS7_ILi32EEENS7_ILi256EEEEEELi256ENS_6half_tEfNS_4arch4Sm80ELb1ELb0ELb0ELb1ELb0ELb1ELb1ELb0EEENS1_21CollectiveEpilogueFwdINS6_IJS8_SA_S9_EEENS6_IJNS7_ILi1EEESI_SI_EEESC_SE_Li256ELb1ELb1ELb0ELb0EEENS1_19SingleTileSchedulerILb1ELb0ELb1ELi128EEEEEEEEEvNT_6ParamsE --------------------------
	.section	.nv.shared._ZN7cutlass13device_kernelIN5flash19enable_sm80_to_sm89INS1_16FlashAttnFwdSm80INS1_25CollectiveMainloopFwdSm80ILi8ELi1ELb0EN4cute5tupleIJNS5_1CILi128EEENS7_ILi32EEENS7_ILi256EEEEEELi256ENS_6half_tEfNS_4arch4Sm80ELb1ELb0ELb0ELb1ELb0ELb1ELb1ELb0EEENS1_21CollectiveEpilogueFwdINS6_IJS8_SA_S9_EEENS6_IJNS7_ILi1EEESI_SI_EEESC_SE_Li256ELb1ELb1ELb0ELb0EEENS1_19SingleTileSchedulerILb1ELb0ELb1ELi128EEEEEEEEEvNT_6ParamsE,"aw",@nobits
	.sectionflags	@""
	.align	16


//--------------------- .nv.shared._ZN7cutlass13device_kernelIN5flash19enable_sm80_to_sm89INS1_16FlashAttnFwdSm80INS1_25CollectiveMainloopFwdSm80ILi8ELi1ELb0EN4cute5tupleIJNS5_1CILi128EEENS7_ILi96EEENS7_ILi256EEEEEELi256ENS_6half_tEfNS_4arch4Sm80ELb0ELb0ELb0ELb0ELb0ELb0ELb1ELb0EEENS1_21CollectiveEpilogueFwdINS6_IJS8_SA_S9_EEENS6_IJNS7_ILi1EEESI_SI_EEESC_SE_Li256ELb0ELb1ELb0ELb0EEENS1_19SingleTileSchedulerILb0ELb0ELb1ELi128EEEEEEEEEvNT_6ParamsE --------------------------
	.section	.nv.shared._ZN7cutlass13device_kernelIN5flash19enable_sm80_to_sm89INS1_16FlashAttnFwdSm80INS1_25CollectiveMainloopFwdSm80ILi8ELi1ELb0EN4cute5tupleIJNS5_1CILi128EEENS7_ILi96EEENS7_ILi256EEEEEELi256ENS_6half_tEfNS_4arch4Sm80ELb0ELb0ELb0ELb0ELb0ELb0ELb1ELb0EEENS1_21CollectiveEpilogueFwdINS6_IJS8_SA_S9_EEENS6_IJNS7_ILi1EEESI_SI_EEESC_SE_Li256ELb0ELb1ELb0ELb0EEENS1_19SingleTileSchedulerILb0ELb0ELb1ELi128EEEEEEEEEvNT_6ParamsE,"aw",@nobits
	.sectionflags	@""
	.align	16


//--------------------- .nv.shared._ZN7cutlass13device_kernelIN5flash19enable_sm80_to_sm89INS1_16FlashAttnFwdSm80INS1_25CollectiveMainloopFwdSm80ILi8ELi1ELb0EN4cute5tupleIJNS5_1CILi128EEENS7_ILi96EEENS7_ILi256EEEEEELi256ENS_6half_tEfNS_4arch4Sm80ELb0ELb0ELb0ELb1ELb0ELb0ELb1ELb0EEENS1_21CollectiveEpilogueFwdINS6_IJS8_SA_S9_EEENS6_IJNS7_ILi1EEESI_SI_EEESC_SE_Li256ELb1ELb1ELb0ELb0EEENS1_19SingleTileSchedulerILb1ELb0ELb1ELi128EEEEEEEEEvNT_6ParamsE --------------------------
	.section	.nv.shared._ZN7cutlass13device_kernelIN5flash19enable_sm80_to_sm89INS1_16FlashAttnFwdSm80INS1_25CollectiveMainloopFwdSm80ILi8ELi1ELb0EN4cute5tupleIJNS5_1CILi128EEENS7_ILi96EEENS7_ILi256EEEEEELi256ENS_6half_tEfNS_4arch4Sm80ELb0ELb0ELb0ELb1ELb0ELb0ELb1ELb0EEENS1_21CollectiveEpilogueFwdINS6_IJS8_SA_S9_EEENS6_IJNS7_ILi1EEESI_SI_EEESC_SE_Li256ELb1ELb1ELb0ELb0EEENS1_19SingleTileSchedulerILb1ELb0ELb1ELi128EEEEEEEEEvNT_6ParamsE,"aw",@nobits
	.sectionflags	@""
	.align	16


//--------------------- .nv.shared._ZN7cutlass13device_kernelIN5flash19enable_sm80_to_sm89INS1_16FlashAttnFwdSm80INS1_25CollectiveMainloopFwdSm80ILi8ELi1ELb0EN4cute5tupleIJNS5_1CILi128EEENS7_ILi48EEENS7_ILi256EEEEEELi256ENS_6half_tEfNS_4arch4Sm80ELb0ELb0ELb0ELb1ELb0ELb1ELb1ELb0EEENS1_21CollectiveEpilogueFwdINS6_IJS8_SA_S9_EEENS6_IJNS7_ILi1EEESI_SI_EEESC_SE_Li256ELb1ELb1ELb0ELb0EEENS1_19SingleTileSchedulerILb1ELb0ELb1ELi128EEEEEEEEEvNT_6ParamsE --------------------------
	.section	.nv.shared._ZN7cutlass13device_kernelIN5flash19enable_sm80_to_sm89INS1_16FlashAttnFwdSm80INS1_25CollectiveMainloopFwdSm80ILi8ELi1ELb0EN4cute5tupleIJNS5_1CILi128EEENS7_ILi48EEENS7_ILi256EEEEEELi256ENS_6half_tEfNS_4arch4Sm80ELb0ELb0ELb0ELb1ELb0ELb1ELb1ELb0EEENS1_21CollectiveEpilogueFwdINS6_IJS8_SA_S9_EEENS6_IJNS7_ILi1EEESI_SI_EEESC_SE_Li256ELb1ELb1ELb0ELb0EEENS1_19SingleTileSchedulerILb1ELb0ELb1ELi128EEEEEEEEEvNT_6ParamsE,"aw",@nobits
	.sectionflags	@""
	.align	16


//--------------------- .nv.shared._ZN7cutlass13device_kernelIN5flash19enable_sm80_to_sm89INS1_16FlashAttnFwdSm80INS1_25CollectiveMainloopFwdSm80ILi8ELi1ELb0EN4cute5tupleIJNS5_1CILi128EEENS7_ILi64EEENS7_ILi256EEEEEELi256ENS_6half_tEfNS_4arch4Sm80ELb0ELb1ELb0ELb0ELb0ELb0ELb1ELb0EEENS1_21CollectiveEpilogueFwdINS6_IJS8_SA_S9_EEENS6_IJNS7_ILi1EEESI_SI_EEESC_SE_Li256ELb0ELb1ELb0ELb0EEENS1_19SingleTileSchedulerILb0ELb0ELb1ELi128EEEEEEEEEvNT_6ParamsE --------------------------
	.section	.nv.shared._ZN7cutlass13device_kernelIN5flash19enable_sm80_to_sm89INS1_16FlashAttnFwdSm80INS1_25CollectiveMainloopFwdSm80ILi8ELi1ELb0EN4cute5tupleIJNS5_1CILi128EEENS7_ILi64EEENS7_ILi256EEEEEELi256ENS_6half_tEfNS_4arch4Sm80ELb0ELb1ELb0ELb0ELb0ELb0ELb1ELb0EEENS1_21CollectiveEpilogueFwdINS6_IJS8_SA_S9_EEENS6_IJNS7_ILi1EEESI_SI_EEESC_SE_Li256ELb0ELb1ELb0ELb0EEENS1_19SingleTileSchedulerILb0ELb0ELb1ELi128EEEEEEEEEvNT_6ParamsE,"aw",@nobits
	.sectionflags	@""
	.align	16


//--------------------- .nv.shared._ZN7cutlass13device_kernelIN5flash19enable_sm80_to_sm89INS1_16FlashAttnFwdSm80INS1_25CollectiveMainloopFwdSm80ILi8ELi1ELb0EN4cute5tupleIJNS5_1CILi128EEENS7_ILi64EEENS7_ILi256EEEEEELi256ENS_6half_tEfNS_4arch4Sm80ELb0ELb1ELb0ELb1ELb0ELb0ELb1ELb0EEENS1_21CollectiveEpilogueFwdINS6_IJS8_SA_S9_EEENS6_IJNS7_ILi1EEESI_SI_EEESC_SE_Li256ELb1ELb1ELb0ELb0EEENS1_19SingleTileSchedulerILb1ELb0ELb1ELi128EEEEEEEEEvNT_6ParamsE --------------------------
	.section	.nv.shared._ZN7cutlass13device_kernelIN5flash19enable_sm80_to_sm89INS1_16FlashAttnFwdSm80INS1_25CollectiveMainloopFwdSm80ILi8ELi1ELb0EN4cute5tupleIJNS5_1CILi128EEENS7_ILi64EEENS7_ILi256EEEEEELi256ENS_6half_tEfNS_4arch4Sm80ELb0ELb1ELb0ELb1ELb0ELb0ELb1ELb0EEENS1_21CollectiveEpilogueFwdINS6_IJS8_SA_S9_EEENS6_IJNS7_ILi1EEESI_SI_EEESC_SE_Li256ELb1ELb1ELb0ELb0EEENS1_19SingleTileSchedulerILb1ELb0ELb1ELi128EEEEEEEEEvNT_6ParamsE,"aw",@nobits
	.sectionflags	@""
	.align	16


//--------------------- .nv.shared._ZN7cutlass13device_kernelIN5flash19enable_sm80_to_sm89INS1_16FlashAttnFwdSm80INS1_25CollectiveMainloopFwdSm80ILi8ELi1ELb0EN4cute5tupleIJNS5_1CILi128EEENS7_ILi48EEENS7_ILi256EEEEEELi256ENS_6half_tEfNS_4arch4Sm80ELb0ELb1ELb0ELb1ELb0ELb1ELb1ELb0EEENS1_21CollectiveEpilogueFwdINS6_IJS8_SA_S9_EEENS6_IJNS7_ILi1EEESI_SI_EEESC_SE_Li256ELb1ELb1ELb0ELb0EEENS1_19SingleTileSchedulerILb1ELb0ELb1ELi128EEEEEEEEEvNT_6ParamsE --------------------------
	.section	.nv.shared._ZN7cutlass13device_kernelIN5flash19enable_sm80_to_sm89INS1_16FlashAttnFwdSm80INS1_25CollectiveMainloopFwdSm80ILi8ELi1ELb0EN4cute5tupleIJNS5_1CILi128EEENS7_ILi48EEENS7_ILi256EEEEEELi256ENS_6half_tEfNS_4arch4Sm80ELb0ELb1ELb0ELb1ELb0ELb1ELb1ELb0EEENS1_21CollectiveEpilogueFwdINS6_IJS8_SA_S9_EEENS6_IJNS7_ILi1EEESI_SI_EEESC_SE_Li256ELb1ELb1ELb0ELb0EEENS1_19SingleTileSchedulerILb1ELb0ELb1ELi128EEEEEEEEEvNT_6ParamsE,"aw",@nobits
	.sectionflags	@""
	.align	16


//--------------------- .nv.shared._ZN7cutlass13device_kernelIN5flash19enable_sm80_to_sm89INS1_16FlashAttnFwdSm80INS1_25CollectiveMainloopFwdSm80ILi8ELi1ELb0EN4cute5tupleIJNS5_1CILi128EEENS7_ILi96EEENS7_ILi256EEEEEELi256ENS_6half_tEfNS_4arch4Sm80ELb1ELb0ELb0ELb0ELb0ELb0ELb1ELb0EEENS1_21CollectiveEpilogueFwdINS6_IJS8_SA_S9_EEENS6_IJNS7_ILi1EEESI_SI_EEESC_SE_Li256ELb0ELb1ELb0ELb0EEENS1_30DynamicPersistentTileSchedulerILi256ELi256ELb0ELb1ELb0EEEEEEEEEvNT_6ParamsE --------------------------
	.section	.nv.shared._ZN7cutlass13device_kernelIN5flash19enable_sm80_to_sm89INS1_16FlashAttnFwdSm80INS1_25CollectiveMainloopFwdSm80ILi8ELi1ELb0EN4cute5tupleIJNS5_1CILi128EEENS7_ILi96EEENS7_ILi256EEEEEELi256ENS_6half_tEfNS_4arch4Sm80ELb1ELb0ELb0ELb0ELb0ELb0ELb1ELb0EEENS1_21CollectiveEpilogueFwdINS6_IJS8_SA_S9_EEENS6_IJNS7_ILi1EEESI_SI_EEESC_SE_Li256ELb0ELb1ELb0ELb0EEENS1_30DynamicPersistentTileSchedulerILi256ELi256ELb0ELb1ELb0EEEEEEEEEvNT_6ParamsE,"aw",@nobits
	.sectionflags	@""
	.align	16


//--------------------- .nv.shared._ZN7cutlass13device_kernelIN5flash19enable_sm80_to_sm89INS1_16FlashAttnFwdSm80INS1_25CollectiveMainloopFwdSm80ILi8ELi1ELb0EN4cute5tupleIJNS5_1CILi128EEENS7_ILi96EEENS7_ILi256EEEEEELi256ENS_6half_tEfNS_4arch4Sm80ELb1ELb0ELb0ELb1ELb0ELb0ELb1ELb0EEENS1_21CollectiveEpilogueFwdINS6_IJS8_SA_S9_EEENS6_IJNS7_ILi1EEESI_SI_EEESC_SE_Li256ELb1ELb1ELb0ELb0EEENS1_19SingleTileSchedulerILb1ELb0ELb1ELi128EEEEEEEEEvNT_6ParamsE --------------------------
	.section	.nv.shared._ZN7cutlass13device_kernelIN5flash19enable_sm80_to_sm89INS1_16FlashAttnFwdSm80INS1_25CollectiveMainloopFwdSm80ILi8ELi1ELb0EN4cute5tupleIJNS5_1CILi128EEENS7_ILi96EEENS7_ILi256EEEEEELi256ENS_6half_tEfNS_4arch4Sm80ELb1ELb0ELb0ELb1ELb0ELb0ELb1ELb0EEENS1_21CollectiveEpilogueFwdINS6_IJS8_SA_S9_EEENS6_IJNS7_ILi1EEESI_SI_EEESC_SE_Li256ELb1ELb1ELb0ELb0EEENS1_19SingleTileSchedulerILb1ELb0ELb1ELi128EEEEEEEEEvNT_6ParamsE,"aw",@nobits
	.sectionflags	@""
	.align	16


//--------------------- .nv.shared._ZN7cutlass13device_kernelIN5flash19enable_sm80_to_sm89INS1_16FlashAttnFwdSm80INS1_25CollectiveMainloopFwdSm80ILi8ELi1ELb0EN4cute5tupleIJNS5_1CILi128EEENS7_ILi48EEENS7_ILi256EEEEEELi256ENS_6half_tEfNS_4arch4Sm80ELb1ELb0ELb0ELb1ELb0ELb1ELb1ELb0EEENS1_21CollectiveEpilogueFwdINS6_IJS8_SA_S9_EEENS6_IJNS7_ILi1EEESI_SI_EEESC_SE_Li256ELb1ELb1ELb0ELb0EEENS1_19SingleTileSchedulerILb1ELb0ELb1ELi128EEEEEEEEEvNT_6ParamsE --------------------------
	.section	.nv.shared._ZN7cutlass13device_kernelIN5flash19enable_sm80_to_sm89INS1_16FlashAttnFwdSm80INS1_25CollectiveMainloopFwdSm80ILi8ELi1ELb0EN4cute5tupleIJNS5_1CILi128EEENS7_ILi48EEENS7_ILi256EEEEEELi256ENS_6half_tEfNS_4arch4Sm80ELb1ELb0ELb0ELb1ELb0ELb1ELb1ELb0EEENS1_21CollectiveEpilogueFwdINS6_IJS8_SA_S9_EEENS6_IJNS7_ILi1EEESI_SI_EEESC_SE_Li256ELb1ELb1ELb0ELb0EEENS1_19SingleTileSchedulerILb1ELb0ELb1ELi128EEEEEEEEEvNT_6ParamsE,"aw",@nobits
	.sectionflags	@""
	.align	16
